// Copyright (c) 2024, Jay Shah, Ganesh Bikshandi, Ying Zhang, Vijay Thakkar, Pradeep Ramani, Tri Dao.
// Splitting the different template instantiations to different files to speed up compilation.
// This file is auto-generated. See "generate_kernels.py"

#include "flash_fwd_launch_template.h"

#ifndef FLASHATTENTION_DISABLE_HDIM128
template void run_mha_fwd_<90, cutlass::half_t, 128, 128, false, true, false, true>(Flash_fwd_params &params, cudaStream_t stream);
#endif


// ===== COMPILED SASS (sm_90a) =====

	.target	sm_90a

	.elftype	@"ET_EXEC"


//--------------------- .note.nv.tkinfo           --------------------------
	.section	.note.nv.tkinfo,"",@"SHT_NOTE"
	.sectionflags	@"SHF_NOTE_NV_TKINFO"
	.tkinfo
        /*0018*/ 	.word	0x00000002
        /*0030*/ 	.string	""
        /*0030*/ 	.string	"ptxas"
        /*0030*/ 	.string	"Cuda compilation tools, release 13.0, V13.0.88"
        /*0030*/ 	.string	"Build cuda_13.0.r13.0/compiler.36424714_0"
        /*0030*/ 	.string	"-arch sm_90a -m 64 "



//--------------------- .note.nv.cuinfo           --------------------------
	.section	.note.nv.cuinfo,"",@"SHT_NOTE"
	.sectionflags	@"SHF_NOTE_NV_CUINFO"
        /*0018*/ 	.short	0x0002
        /*001a*/ 	.short	0x005a
        /*001c*/ 	.short	0x0082
	.zero		2


//--------------------- .nv.info                  --------------------------
	.section	.nv.info,"",@"SHT_CUDA_INFO"
	.align	4


	//----- nvinfo : EIATTR_REGCOUNT
	.align		4
        /*0000*/ 	.byte	0x04, 0x2f
        /*0002*/ 	.short	(.L_18 - .L_17)
	.align		4
.L_17:
        /*0004*/ 	.word	index@(_ZN7cutlass13device_kernelIN5flash11enable_sm90INS1_16FlashAttnFwdSm90INS1_25CollectiveMainloopFwdSm90ILi2EN4cute5tupleIJNS5_1CILi1EEES8_S8_EEENS6_IJNS7_ILi128EEESA_SA_EEELi128ENS_6half_tEfNS_4arch4Sm90ELb1ELb0ELb0ELb1ELb1ELb1ELb0ELb1ELb1ELb1ELb0ELb0EEENS1_21CollectiveEpilogueFwdISB_S9_SC_SE_Li256ELb1ELb1ELb0ELb0EEENS1_36VarlenDynamicPersistentTileSchedulerILi128ELi128ELi256ELi128ELb0ELb1ELb1ELb1ELb1ELb1EEEEEEEEEvNT_6ParamsE)
        /*0008*/ 	.word	0x000000a8


	//----- nvinfo : EIATTR_FRAME_SIZE
	.align		4
.L_18:
        /*000c*/ 	.byte	0x04, 0x11
        /*000e*/ 	.short	(.L_20 - .L_19)
	.align		4
.L_19:
        /*0010*/ 	.word	index@(_ZN7cutlass13device_kernelIN5flash11enable_sm90INS1_16FlashAttnFwdSm90INS1_25CollectiveMainloopFwdSm90ILi2EN4cute5tupleIJNS5_1CILi1EEES8_S8_EEENS6_IJNS7_ILi128EEESA_SA_EEELi128ENS_6half_tEfNS_4arch4Sm90ELb1ELb0ELb0ELb1ELb1ELb1ELb0ELb1ELb1ELb1ELb0ELb0EEENS1_21CollectiveEpilogueFwdISB_S9_SC_SE_Li256ELb1ELb1ELb0ELb0EEENS1_36VarlenDynamicPersistentTileSchedulerILi128ELi128ELi256ELi128ELb0ELb1ELb1ELb1ELb1ELb1EEEEEEEEEvNT_6ParamsE)
        /*0014*/ 	.word	0x00000028


	//----- nvinfo : EIATTR_REGCOUNT
	.align		4
.L_20:
        /*0018*/ 	.byte	0x04, 0x2f
        /*001a*/ 	.short	(.L_22 - .L_21)
	.align		4
.L_21:
        /*001c*/ 	.word	index@(_ZN7cutlass13device_kernelIN5flash11enable_sm90INS1_16FlashAttnFwdSm90INS1_25CollectiveMainloopFwdSm90ILi2EN4cute5tupleIJNS5_1CILi1EEES8_S8_EEENS6_IJNS7_ILi128EEESA_SA_EEELi128ENS_6half_tEfNS_4arch4Sm90ELb1ELb0ELb0ELb1ELb1ELb0ELb0ELb1ELb1ELb1ELb0ELb0EEENS1_21CollectiveEpilogueFwdISB_S9_SC_SE_Li256ELb1ELb1ELb0ELb0EEENS1_36VarlenDynamicPersistentTileSchedulerILi128ELi128ELi256ELi128ELb0ELb1ELb1ELb1ELb1ELb1EEEEEEEEEvNT_6ParamsE)
        /*0020*/ 	.word	0x000000a8


	//----- nvinfo : EIATTR_FRAME_SIZE
	.align		4
.L_22:
        /*0024*/ 	.byte	0x04, 0x11
        /*0026*/ 	.short	(.L_24 - .L_23)
	.align		4
.L_23:
        /*0028*/ 	.word	index@(_ZN7cutlass13device_kernelIN5flash11enable_sm90INS1_16FlashAttnFwdSm90INS1_25CollectiveMainloopFwdSm90ILi2EN4cute5tupleIJNS5_1CILi1EEES8_S8_EEENS6_IJNS7_ILi128EEESA_SA_EEELi128ENS_6half_tEfNS_4arch4Sm90ELb1ELb0ELb0ELb1ELb1ELb0ELb0ELb1ELb1ELb1ELb0ELb0EEENS1_21CollectiveEpilogueFwdISB_S9_SC_SE_Li256ELb1ELb1ELb0ELb0EEENS1_36VarlenDynamicPersistentTileSchedulerILi128ELi128ELi256ELi128ELb0ELb1ELb1ELb1ELb1ELb1EEEEEEEEEvNT_6ParamsE)
        /*002c*/ 	.word	0x00000020


	//----- nvinfo : EIATTR_REGCOUNT
	.align		4
.L_24:
        /*0030*/ 	.byte	0x04, 0x2f
        /*0032*/ 	.short	(.L_26 - .L_25)
	.align		4
.L_25:
        /*0034*/ 	.word	index@(_ZN7cutlass13device_kernelIN5flash11enable_sm90INS1_16FlashAttnFwdSm90INS1_25CollectiveMainloopFwdSm90ILi2EN4cute5tupleIJNS5_1CILi1EEES8_S8_EEENS6_IJNS7_ILi128EEESA_SA_EEELi128ENS_6half_tEfNS_4arch4Sm90ELb1ELb0ELb0ELb0ELb1ELb0ELb0ELb1ELb1ELb1ELb0ELb0EEENS1_21CollectiveEpilogueFwdISB_S9_SC_SE_Li256ELb0ELb1ELb0ELb0EEENS1_30DynamicPersistentTileSchedulerILi256ELi128ELb0ELb1ELb1EEEEEEEEEvNT_6ParamsE)
        /*0038*/ 	.word	0x000000a8


	//----- nvinfo : EIATTR_FRAME_SIZE
	.align		4
.L_26:
        /*003c*/ 	.byte	0x04, 0x11
        /*003e*/ 	.short	(.L_28 - .L_27)
	.align		4
.L_27:
        /*0040*/ 	.word	index@(_ZN7cutlass13device_kernelIN5flash11enable_sm90INS1_16FlashAttnFwdSm90INS1_25CollectiveMainloopFwdSm90ILi2EN4cute5tupleIJNS5_1CILi1EEES8_S8_EEENS6_IJNS7_ILi128EEESA_SA_EEELi128ENS_6half_tEfNS_4arch4Sm90ELb1ELb0ELb0ELb0ELb1ELb0ELb0ELb1ELb1ELb1ELb0ELb0EEENS1_21CollectiveEpilogueFwdISB_S9_SC_SE_Li256ELb0ELb1ELb0ELb0EEENS1_30DynamicPersistentTileSchedulerILi256ELi128ELb0ELb1ELb1EEEEEEEEEvNT_6ParamsE)
        /*0044*/ 	.word	0x00000000


	//----- nvinfo : EIATTR_REGCOUNT
	.align		4
.L_28:
        /*0048*/ 	.byte	0x04, 0x2f
        /*004a*/ 	.short	(.L_30 - .L_29)
	.align		4
.L_29:
        /*004c*/ 	.word	index@(_ZN7cutlass13device_kernelIN5flash11enable_sm90INS1_16FlashAttnFwdSm90INS1_25CollectiveMainloopFwdSm90ILi2EN4cute5tupleIJNS5_1CILi1EEES8_S8_EEENS6_IJNS7_ILi128EEESA_SA_EEELi128ENS_6half_tEfNS_4arch4Sm90ELb0ELb1ELb0ELb1ELb1ELb1ELb0ELb1ELb1ELb1ELb0ELb0EEENS1_21CollectiveEpilogueFwdISB_S9_SC_SE_Li256ELb1ELb1ELb0ELb0EEENS1_36VarlenDynamicPersistentTileSchedulerILi128ELi128ELi256ELi128ELb0ELb1ELb1ELb1ELb0ELb1EEEEEEEEEvNT_6ParamsE)
        /*0050*/ 	.word	0x000000a8


	//----- nvinfo : EIATTR_FRAME_SIZE
	.align		4
.L_30:
        /*0054*/ 	.byte	0x04, 0x11
        /*0056*/ 	.short	(.L_32 - .L_31)
	.align		4
.L_31:
        /*0058*/ 	.word	index@(_ZN7cutlass13device_kernelIN5flash11enable_sm90INS1_16FlashAttnFwdSm90INS1_25CollectiveMainloopFwdSm90ILi2EN4cute5tupleIJNS5_1CILi1EEES8_S8_EEENS6_IJNS7_ILi128EEESA_SA_EEELi128ENS_6half_tEfNS_4arch4Sm90ELb0ELb1ELb0ELb1ELb1ELb1ELb0ELb1ELb1ELb1ELb0ELb0EEENS1_21CollectiveEpilogueFwdISB_S9_SC_SE_Li256ELb1ELb1ELb0ELb0EEENS1_36VarlenDynamicPersistentTileSchedulerILi128ELi128ELi256ELi128ELb0ELb1ELb1ELb1ELb0ELb1EEEEEEEEEvNT_6ParamsE)
        /*005c*/ 	.word	0x00000030


	//----- nvinfo : EIATTR_REGCOUNT
	.align		4
.L_32:
        /*0060*/ 	.byte	0x04, 0x2f
        /*0062*/ 	.short	(.L_34 - .L_33)
	.align		4
.L_33:
        /*0064*/ 	.word	index@(_ZN7cutlass13device_kernelIN5flash11enable_sm90INS1_16FlashAttnFwdSm90INS1_25CollectiveMainloopFwdSm90ILi2EN4cute5tupleIJNS5_1CILi1EEES8_S8_EEENS6_IJNS7_ILi128EEESA_SA_EEELi128ENS_6half_tEfNS_4arch4Sm90ELb0ELb1ELb0ELb1ELb1ELb0ELb0ELb1ELb1ELb1ELb0ELb0EEENS1_21CollectiveEpilogueFwdISB_S9_SC_SE_Li256ELb1ELb1ELb0ELb0EEENS1_36VarlenDynamicPersistentTileSchedulerILi128ELi128ELi256ELi128ELb0ELb1ELb1ELb1ELb0ELb1EEEEEEEEEvNT_6ParamsE)
        /*0068*/ 	.word	0x000000a8


	//----- nvinfo : EIATTR_FRAME_SIZE
	.align		4
.L_34:
        /*006c*/ 	.byte	0x04, 0x11
        /*006e*/ 	.short	(.L_36 - .L_35)
	.align		4
.L_35:
        /*0070*/ 	.word	index@(_ZN7cutlass13device_kernelIN5flash11enable_sm90INS1_16FlashAttnFwdSm90INS1_25CollectiveMainloopFwdSm90ILi2EN4cute5tupleIJNS5_1CILi1EEES8_S8_EEENS6_IJNS7_ILi128EEESA_SA_EEELi128ENS_6half_tEfNS_4arch4Sm90ELb0ELb1ELb0ELb1ELb1ELb0ELb0ELb1ELb1ELb1ELb0ELb0EEENS1_21CollectiveEpilogueFwdISB_S9_SC_SE_Li256ELb1ELb1ELb0ELb0EEENS1_36VarlenDynamicPersistentTileSchedulerILi128ELi128ELi256ELi128ELb0ELb1ELb1ELb1ELb0ELb1EEEEEEEEEvNT_6ParamsE)
        /*0074*/ 	.word	0x00000020


	//----- nvinfo : EIATTR_REGCOUNT
	.align		4
.L_36:
        /*0078*/ 	.byte	0x04, 0x2f
        /*007a*/ 	.short	(.L_38 - .L_37)
	.align		4
.L_37:
        /*007c*/ 	.word	index@(_ZN7cutlass13device_kernelIN5flash11enable_sm90INS1_16FlashAttnFwdSm90INS1_25CollectiveMainloopFwdSm90ILi2EN4cute5tupleIJNS5_1CILi1EEES8_S8_EEENS6_IJNS7_ILi128EEESA_SA_EEELi128ENS_6half_tEfNS_4arch4Sm90ELb0ELb1ELb0ELb0ELb1ELb0ELb0ELb1ELb1ELb1ELb0ELb0EEENS1_21CollectiveEpilogueFwdISB_S9_SC_SE_Li256ELb0ELb1ELb0ELb0EEENS1_30DynamicPersistentTileSchedulerILi256ELi128ELb0ELb1ELb1EEEEEEEEEvNT_6ParamsE)
        /*0080*/ 	.word	0x000000a8


	//----- nvinfo : EIATTR_FRAME_SIZE
	.align		4
.L_38:
        /*0084*/ 	.byte	0x04, 0x11
        /*0086*/ 	.short	(.L_40 - .L_39)
	.align		4
.L_39:
        /*0088*/ 	.word	index@(_ZN7cutlass13device_kernelIN5flash11enable_sm90INS1_16FlashAttnFwdSm90INS1_25CollectiveMainloopFwdSm90ILi2EN4cute5tupleIJNS5_1CILi1EEES8_S8_EEENS6_IJNS7_ILi128EEESA_SA_EEELi128ENS_6half_tEfNS_4arch4Sm90ELb0ELb1ELb0ELb0ELb1ELb0ELb0ELb1ELb1ELb1ELb0ELb0EEENS1_21CollectiveEpilogueFwdISB_S9_SC_SE_Li256ELb0ELb1ELb0ELb0EEENS1_30DynamicPersistentTileSchedulerILi256ELi128ELb0ELb1ELb1EEEEEEEEEvNT_6ParamsE)
        /*008c*/ 	.word	0x00000000


	//----- nvinfo : EIATTR_REGCOUNT
	.align		4
.L_40:
        /*0090*/ 	.byte	0x04, 0x2f
        /*0092*/ 	.short	(.L_42 - .L_41)
	.align		4
.L_41:
        /*0094*/ 	.word	index@(_ZN7cutlass13device_kernelIN5flash11enable_sm90INS1_16FlashAttnFwdSm90INS1_25CollectiveMainloopFwdSm90ILi2EN4cute5tupleIJNS5_1CILi1EEES8_S8_EEENS6_IJNS7_ILi128EEESA_SA_EEELi128ENS_6half_tEfNS_4arch4Sm90ELb0ELb0ELb0ELb1ELb1ELb1ELb0ELb1ELb1ELb1ELb0ELb0EEENS1_21CollectiveEpilogueFwdISB_S9_SC_SE_Li256ELb1ELb1ELb0ELb0EEENS1_36VarlenDynamicPersistentTileSchedulerILi128ELi128ELi256ELi128ELb0ELb1ELb1ELb0ELb1ELb1EEEEEEEEEvNT_6ParamsE)
        /*0098*/ 	.word	0x000000a8


	//----- nvinfo : EIATTR_FRAME_SIZE
	.align		4
.L_42:
        /*009c*/ 	.byte	0x04, 0x11
        /*009e*/ 	.short	(.L_44 - .L_43)
	.align		4
.L_43:
        /*00a0*/ 	.word	index@(_ZN7cutlass13device_kernelIN5flash11enable_sm90INS1_16FlashAttnFwdSm90INS1_25CollectiveMainloopFwdSm90ILi2EN4cute5tupleIJNS5_1CILi1EEES8_S8_EEENS6_IJNS7_ILi128EEESA_SA_EEELi128ENS_6half_tEfNS_4arch4Sm90ELb0ELb0ELb0ELb1ELb1ELb1ELb0ELb1ELb1ELb1ELb0ELb0EEENS1_21CollectiveEpilogueFwdISB_S9_SC_SE_Li256ELb1ELb1ELb0ELb0EEENS1_36VarlenDynamicPersistentTileSchedulerILi128ELi128ELi256ELi128ELb0ELb1ELb1ELb0ELb1ELb1EEEEEEEEEvNT_6ParamsE)
        /*00a4*/ 	.word	0x00000030


	//----- nvinfo : EIATTR_REGCOUNT
	.align		4
.L_44:
        /*00a8*/ 	.byte	0x04, 0x2f
        /*00aa*/ 	.short	(.L_46 - .L_45)
	.align		4
.L_45:
        /*00ac*/ 	.word	index@(_ZN7cutlass13device_kernelIN5flash11enable_sm90INS1_16FlashAttnFwdSm90INS1_25CollectiveMainloopFwdSm90ILi2EN4cute5tupleIJNS5_1CILi1EEES8_S8_EEENS6_IJNS7_ILi128EEESA_SA_EEELi128ENS_6half_tEfNS_4arch4Sm90ELb0ELb0ELb0ELb1ELb1ELb0ELb0ELb1ELb1ELb1ELb0ELb0EEENS1_21CollectiveEpilogueFwdISB_S9_SC_SE_Li256ELb1ELb1ELb0ELb0EEENS1_36VarlenDynamicPersistentTileSchedulerILi128ELi128ELi256ELi128ELb0ELb1ELb1ELb0ELb1ELb1EEEEEEEEEvNT_6ParamsE)
        /*00b0*/ 	.word	0x000000a8


	//----- nvinfo : EIATTR_FRAME_SIZE
	.align		4
.L_46:
        /*00b4*/ 	.byte	0x04, 0x11
        /*00b6*/ 	.short	(.L_48 - .L_47)
	.align		4
.L_47:
        /*00b8*/ 	.word	index@(_ZN7cutlass13device_kernelIN5flash11enable_sm90INS1_16FlashAttnFwdSm90INS1_25CollectiveMainloopFwdSm90ILi2EN4cute5tupleIJNS5_1CILi1EEES8_S8_EEENS6_IJNS7_ILi128EEESA_SA_EEELi128ENS_6half_tEfNS_4arch4Sm90ELb0ELb0ELb0ELb1ELb1ELb0ELb0ELb1ELb1ELb1ELb0ELb0EEENS1_21CollectiveEpilogueFwdISB_S9_SC_SE_Li256ELb1ELb1ELb0ELb0EEENS1_36VarlenDynamicPersistentTileSchedulerILi128ELi128ELi256ELi128ELb0ELb1ELb1ELb0ELb1ELb1EEEEEEEEEvNT_6ParamsE)
        /*00bc*/ 	.word	0x00000020


	//----- nvinfo : EIATTR_REGCOUNT
	.align		4
.L_48:
        /*00c0*/ 	.byte	0x04, 0x2f
        /*00c2*/ 	.short	(.L_50 - .L_49)
	.align		4
.L_49:
        /*00c4*/ 	.word	index@(_ZN7cutlass13device_kernelIN5flash11enable_sm90INS1_16FlashAttnFwdSm90INS1_25CollectiveMainloopFwdSm90ILi2EN4cute5tupleIJNS5_1CILi1EEES8_S8_EEENS6_IJNS7_ILi128EEESA_SA_EEELi128ENS_6half_tEfNS_4arch4Sm90ELb0ELb0ELb0ELb0ELb1ELb0ELb0ELb1ELb1ELb1ELb0ELb0EEENS1_21CollectiveEpilogueFwdISB_S9_SC_SE_Li256ELb0ELb1ELb0ELb0EEENS1_29StaticPersistentTileSchedulerILb0EEEEEEEEEvNT_6ParamsE)
        /*00c8*/ 	.word	0x000000a8


	//----- nvinfo : EIATTR_FRAME_SIZE
	.align		4
.L_50:
        /*00cc*/ 	.byte	0x04, 0x11
        /*00ce*/ 	.short	(.L_52 - .L_51)
	.align		4
.L_51:
        /*00d0*/ 	.word	index@(_ZN7cutlass13device_kernelIN5flash11enable_sm90INS1_16FlashAttnFwdSm90INS1_25CollectiveMainloopFwdSm90ILi2EN4cute5tupleIJNS5_1CILi1EEES8_S8_EEENS6_IJNS7_ILi128EEESA_SA_EEELi128ENS_6half_tEfNS_4arch4Sm90ELb0ELb0ELb0ELb0ELb1ELb0ELb0ELb1ELb1ELb1ELb0ELb0EEENS1_21CollectiveEpilogueFwdISB_S9_SC_SE_Li256ELb0ELb1ELb0ELb0EEENS1_29StaticPersistentTileSchedulerILb0EEEEEEEEEvNT_6ParamsE)
        /*00d4*/ 	.word	0x00000000


	//----- nvinfo : EIATTR_MIN_STACK_SIZE
	.align		4
.L_52:
        /*00d8*/ 	.byte	0x04, 0x12
        /*00da*/ 	.short	(.L_54 - .L_53)
	.align		4
.L_53:
        /*00dc*/ 	.word	index@(_ZN7cutlass13device_kernelIN5flash11enable_sm90INS1_16FlashAttnFwdSm90INS1_25CollectiveMainloopFwdSm90ILi2EN4cute5tupleIJNS5_1CILi1EEES8_S8_EEENS6_IJNS7_ILi128EEESA_SA_EEELi128ENS_6half_tEfNS_4arch4Sm90ELb0ELb0ELb0ELb0ELb1ELb0ELb0ELb1ELb1ELb1ELb0ELb0EEENS1_21CollectiveEpilogueFwdISB_S9_SC_SE_Li256ELb0ELb1ELb0ELb0EEENS1_29StaticPersistentTileSchedulerILb0EEEEEEEEEvNT_6ParamsE)
        /*00e0*/ 	.word	0x00000000


	//----- nvinfo : EIATTR_MIN_STACK_SIZE
	.align		4
.L_54:
        /*00e4*/ 	.byte	0x04, 0x12
        /*00e6*/ 	.short	(.L_56 - .L_55)
	.align		4
.L_55:
        /*00e8*/ 	.word	index@(_ZN7cutlass13device_kernelIN5flash11enable_sm90INS1_16FlashAttnFwdSm90INS1_25CollectiveMainloopFwdSm90ILi2EN4cute5tupleIJNS5_1CILi1EEES8_S8_EEENS6_IJNS7_ILi128EEESA_SA_EEELi128ENS_6half_tEfNS_4arch4Sm90ELb0ELb0ELb0ELb1ELb1ELb0ELb0ELb1ELb1ELb1ELb0ELb0EEENS1_21CollectiveEpilogueFwdISB_S9_SC_SE_Li256ELb1ELb1ELb0ELb0EEENS1_36VarlenDynamicPersistentTileSchedulerILi128ELi128ELi256ELi128ELb0ELb1ELb1ELb0ELb1ELb1EEEEEEEEEvNT_6ParamsE)
        /*00ec*/ 	.word	0x00000020


	//----- nvinfo : EIATTR_MIN_STACK_SIZE
	.align		4
.L_56:
        /*00f0*/ 	.byte	0x04, 0x12
        /*00f2*/ 	.short	(.L_58 - .L_57)
	.align		4
.L_57:
        /*00f4*/ 	.word	index@(_ZN7cutlass13device_kernelIN5flash11enable_sm90INS1_16FlashAttnFwdSm90INS1_25CollectiveMainloopFwdSm90ILi2EN4cute5tupleIJNS5_1CILi1EEES8_S8_EEENS6_IJNS7_ILi128EEESA_SA_EEELi128ENS_6half_tEfNS_4arch4Sm90ELb0ELb0ELb0ELb1ELb1ELb1ELb0ELb1ELb1ELb1ELb0ELb0EEENS1_21CollectiveEpilogueFwdISB_S9_SC_SE_Li256ELb1ELb1ELb0ELb0EEENS1_36VarlenDynamicPersistentTileSchedulerILi128ELi128ELi256ELi128ELb0ELb1ELb1ELb0ELb1ELb1EEEEEEEEEvNT_6ParamsE)
        /*00f8*/ 	.word	0x00000030


	//----- nvinfo : EIATTR_MIN_STACK_SIZE
	.align		4
.L_58:
        /*00fc*/ 	.byte	0x04, 0x12
        /*00fe*/ 	.short	(.L_60 - .L_59)
	.align		4
.L_59:
        /*0100*/ 	.word	index@(_ZN7cutlass13device_kernelIN5flash11enable_sm90INS1_16FlashAttnFwdSm90INS1_25CollectiveMainloopFwdSm90ILi2EN4cute5tupleIJNS5_1CILi1EEES8_S8_EEENS6_IJNS7_ILi128EEESA_SA_EEELi128ENS_6half_tEfNS_4arch4Sm90ELb0ELb1ELb0ELb0ELb1ELb0ELb0ELb1ELb1ELb1ELb0ELb0EEENS1_21CollectiveEpilogueFwdISB_S9_SC_SE_Li256ELb0ELb1ELb0ELb0EEENS1_30DynamicPersistentTileSchedulerILi256ELi128ELb0ELb1ELb1EEEEEEEEEvNT_6ParamsE)
        /*0104*/ 	.word	0x00000000


	//----- nvinfo : EIATTR_MIN_STACK_SIZE
	.align		4
.L_60:
        /*0108*/ 	.byte	0x04, 0x12
        /*010a*/ 	.short	(.L_62 - .L_61)
	.align		4
.L_61:
        /*010c*/ 	.word	index@(_ZN7cutlass13device_kernelIN5flash11enable_sm90INS1_16FlashAttnFwdSm90INS1_25CollectiveMainloopFwdSm90ILi2EN4cute5tupleIJNS5_1CILi1EEES8_S8_EEENS6_IJNS7_ILi128EEESA_SA_EEELi128ENS_6half_tEfNS_4arch4Sm90ELb0ELb1ELb0ELb1ELb1ELb0ELb0ELb1ELb1ELb1ELb0ELb0EEENS1_21CollectiveEpilogueFwdISB_S9_SC_SE_Li256ELb1ELb1ELb0ELb0EEENS1_36VarlenDynamicPersistentTileSchedulerILi128ELi128ELi256ELi128ELb0ELb1ELb1ELb1ELb0ELb1EEEEEEEEEvNT_6ParamsE)
        /*0110*/ 	.word	0x00000020


	//----- nvinfo : EIATTR_MIN_STACK_SIZE
	.align		4
.L_62:
        /*0114*/ 	.byte	0x04, 0x12
        /*0116*/ 	.short	(.L_64 - .L_63)
	.align		4
.L_63:
        /*0118*/ 	.word	index@(_ZN7cutlass13device_kernelIN5flash11enable_sm90INS1_16FlashAttnFwdSm90INS1_25CollectiveMainloopFwdSm90ILi2EN4cute5tupleIJNS5_1CILi1EEES8_S8_EEENS6_IJNS7_ILi128EEESA_SA_EEELi128ENS_6half_tEfNS_4arch4Sm90ELb0ELb1ELb0ELb1ELb1ELb1ELb0ELb1ELb1ELb1ELb0ELb0EEENS1_21CollectiveEpilogueFwdISB_S9_SC_SE_Li256ELb1ELb1ELb0ELb0EEENS1_36VarlenDynamicPersistentTileSchedulerILi128ELi128ELi256ELi128ELb0ELb1ELb1ELb1ELb0ELb1EEEEEEEEEvNT_6ParamsE)
        /*011c*/ 	.word	0x00000030


	//----- nvinfo : EIATTR_MIN_STACK_SIZE
	.align		4
.L_64:
        /*0120*/ 	.byte	0x04, 0x12
        /*0122*/ 	.short	(.L_66 - .L_65)
	.align		4
.L_65:
        /*0124*/ 	.word	index@(_ZN7cutlass13device_kernelIN5flash11enable_sm90INS1_16FlashAttnFwdSm90INS1_25CollectiveMainloopFwdSm90ILi2EN4cute5tupleIJNS5_1CILi1EEES8_S8_EEENS6_IJNS7_ILi128EEESA_SA_EEELi128ENS_6half_tEfNS_4arch4Sm90ELb1ELb0ELb0ELb0ELb1ELb0ELb0ELb1ELb1ELb1ELb0ELb0EEENS1_21CollectiveEpilogueFwdISB_S9_SC_SE_Li256ELb0ELb1ELb0ELb0EEENS1_30DynamicPersistentTileSchedulerILi256ELi128ELb0ELb1ELb1EEEEEEEEEvNT_6ParamsE)
        /*0128*/ 	.word	0x00000000


	//----- nvinfo : EIATTR_MIN_STACK_SIZE
	.align		4
.L_66:
        /*012c*/ 	.byte	0x04, 0x12
        /*012e*/ 	.short	(.L_68 - .L_67)
	.align		4
.L_67:
        /*0130*/ 	.word	index@(_ZN7cutlass13device_kernelIN5flash11enable_sm90INS1_16FlashAttnFwdSm90INS1_25CollectiveMainloopFwdSm90ILi2EN4cute5tupleIJNS5_1CILi1EEES8_S8_EEENS6_IJNS7_ILi128EEESA_SA_EEELi128ENS_6half_tEfNS_4arch4Sm90ELb1ELb0ELb0ELb1ELb1ELb0ELb0ELb1ELb1ELb1ELb0ELb0EEENS1_21CollectiveEpilogueFwdISB_S9_SC_SE_Li256ELb1ELb1ELb0ELb0EEENS1_36VarlenDynamicPersistentTileSchedulerILi128ELi128ELi256ELi128ELb0ELb1ELb1ELb1ELb1ELb1EEEEEEEEEvNT_6ParamsE)
        /*0134*/ 	.word	0x00000020


	//----- nvinfo : EIATTR_MIN_STACK_SIZE
	.align		4
.L_68:
        /*0138*/ 	.byte	0x04, 0x12
        /*013a*/ 	.short	(.L_70 - .L_69)
	.align		4
.L_69:
        /*013c*/ 	.word	index@(_ZN7cutlass13device_kernelIN5flash11enable_sm90INS1_16FlashAttnFwdSm90INS1_25CollectiveMainloopFwdSm90ILi2EN4cute5tupleIJNS5_1CILi1EEES8_S8_EEENS6_IJNS7_ILi128EEESA_SA_EEELi128ENS_6half_tEfNS_4arch4Sm90ELb1ELb0ELb0ELb1ELb1ELb1ELb0ELb1ELb1ELb1ELb0ELb0EEENS1_21CollectiveEpilogueFwdISB_S9_SC_SE_Li256ELb1ELb1ELb0ELb0EEENS1_36VarlenDynamicPersistentTileSchedulerILi128ELi128ELi256ELi128ELb0ELb1ELb1ELb1ELb1ELb1EEEEEEEEEvNT_6ParamsE)
        /*0140*/ 	.word	0x00000028
.L_70:


//--------------------- .nv.compat                --------------------------
	.section	.nv.compat,"",@"SHT_CUDA_COMPAT_INFO"
	.align	4
        /*0000*/ 	.byte	0x02, 0x09, 0x01, 0x00, 0x02, 0x02, 0x04, 0x00, 0x02, 0x05, 0x05, 0x00, 0x03, 0x07, 0x01, 0x01
        /*0010*/ 	.byte	0x02, 0x03, 0x01, 0x00, 0x02, 0x06, 0x01, 0x00, 0x04, 0x0b, 0x08, 0x00, 0x00, 0x00, 0x00, 0x00
        /*0020*/ 	.byte	0x00, 0x00, 0x00, 0x00


//--------------------- .nv.info._ZN7cutlass13device_kernelIN5flash11enable_sm90INS1_16FlashAttnFwdSm90INS1_25CollectiveMainloopFwdSm90ILi2EN4cute5tupleIJNS5_1CILi1EEES8_S8_EEENS6_IJNS7_ILi128EEESA_SA_EEELi128ENS_6half_tEfNS_4arch4Sm90ELb0ELb0ELb0ELb0ELb1ELb0ELb0ELb1ELb1ELb1ELb0ELb0EEENS1_21CollectiveEpilogueFwdISB_S9_SC_SE_Li256ELb0ELb1ELb0ELb0EEENS1_29StaticPersistentTileSchedulerILb0EEEEEEEEEvNT_6ParamsE --------------------------
	.section	.nv.info._ZN7cutlass13device_kernelIN5flash11enable_sm90INS1_16FlashAttnFwdSm90INS1_25CollectiveMainloopFwdSm90ILi2EN4cute5tupleIJNS5_1CILi1EEES8_S8_EEENS6_IJNS7_ILi128EEESA_SA_EEELi128ENS_6half_tEfNS_4arch4Sm90ELb0ELb0ELb0ELb0ELb1ELb0ELb0ELb1ELb1ELb1ELb0ELb0EEENS1_21CollectiveEpilogueFwdISB_S9_SC_SE_Li256ELb0ELb1ELb0ELb0EEENS1_29StaticPersistentTileSchedulerILb0EEEEEEEEEvNT_6ParamsE,"",@"SHT_CUDA_INFO"
	.sectionflags	@""
	.align	4


	//----- nvinfo : EIATTR_CUDA_API_VERSION
	.align		4
        /*0000*/ 	.byte	0x04, 0x37
        /*0002*/ 	.short	(.L_72 - .L_71)
.L_71:
        /*0004*/ 	.word	0x00000082


	//----- nvinfo : EIATTR_KPARAM_INFO
	.align		4
.L_72:
        /*0008*/ 	.byte	0x04, 0x17
        /*000a*/ 	.short	(.L_74 - .L_73)
.L_73:
        /*000c*/ 	.word	0x00000000
        /*0010*/ 	.short	0x0000
        /*0012*/ 	.short	0x0070
        /*0014*/ 	.byte	0x00, 0xf0, 0x01, 0x28


	//----- nvinfo : EIATTR_SPARSE_MMA_MASK
	.align		4
.L_74:
        /*0018*/ 	.byte	0x03, 0x50
        /*001a*/ 	.short	0x0000


	//----- nvinfo : EIATTR_MAXREG_COUNT
	.align		4
        /*001c*/ 	.byte	0x03, 0x1b
        /*001e*/ 	.short	0x00a8


	//----- nvinfo : EIATTR_NUM_BARRIERS
	.align		4
        /*0020*/ 	.byte	0x02, 0x4c
        /*0022*/ 	.byte	0x10
	.zero		1


	//----- nvinfo : EIATTR_EXTERNS
	.align		4
        /*0024*/ 	.byte	0x04, 0x0f
        /*0026*/ 	.short	(.L_76 - .L_75)


	//   ....[0]....
	.align		4
.L_75:
        /*0028*/ 	.word	index@(__assertfail)


	//----- nvinfo : EIATTR_MERCURY_ISA_VERSION
	.align		4
.L_76:
        /*002c*/ 	.byte	0x03, 0x5f
        /*002e*/ 	.short	0x0101


	//----- nvinfo : EIATTR_INT_WARP_WIDE_INSTR_OFFSETS
	.align		4
        /*0030*/ 	.byte	0x04, 0x31
        /*0032*/ 	.short	(.L_78 - .L_77)


	//   ....[0]....
.L_77:
        /*0034*/ 	.word	0x000000b0


	//   ....[1]....
        /*0038*/ 	.word	0x000000c0


	//   ....[2]....
        /*003c*/ 	.word	0x00000160


	//----- nvinfo : EIATTR_COOP_GROUP_MASK_REGIDS
	.align		4
.L_78:
        /*0040*/ 	.byte	0x04, 0x29
        /*0042*/ 	.short	(.L_80 - .L_79)


	//   ....[0]....
.L_79:
        /*0044*/ 	.word	0xffffffff


	//   ....[1]....
        /*0048*/ 	.word	0xffffffff


	//   ....[2]....
        /*004c*/ 	.word	0xffffffff


	//   ....[3]....
        /*0050*/ 	.word	0xffffffff


	//   ....[4]....
        /*0054*/ 	.word	0xffffffff


	//   ....[5]....
        /*0058*/ 	.word	0xffffffff


	//   ....[6]....
        /*005c*/ 	.word	0xffffffff


	//   ....[7]....
        /*0060*/ 	.word	0xffffffff


	//   ....[8]....
        /*0064*/ 	.word	0xffffffff


	//   ....[9]....
        /*0068*/ 	.word	0xffffffff


	//   ....[10]....
        /*006c*/ 	.word	0xffffffff


	//   ....[11]....
        /*0070*/ 	.word	0xffffffff


	//   ....[12]....
        /*0074*/ 	.word	0xffffffff


	//   ....[13]....
        /*0078*/ 	.word	0xffffffff


	//   ....[14]....
        /*007c*/ 	.word	0xffffffff


	//   ....[15]....
        /*0080*/ 	.word	0xffffffff


	//   ....[16]....
        /*0084*/ 	.word	0xffffffff


	//   ....[17]....
        /*0088*/ 	.word	0xffffffff


	//   ....[18]....
        /*008c*/ 	.word	0xffffffff


	//   ....[19]....
        /*0090*/ 	.word	0xffffffff


	//   ....[20]....
        /*0094*/ 	.word	0xffffffff


	//   ....[21]....
        /*0098*/ 	.word	0xffffffff


	//   ....[22]....
        /*009c*/ 	.word	0xffffffff


	//   ....[23]....
        /*00a0*/ 	.word	0xffffffff


	//   ....[24]....
        /*00a4*/ 	.word	0xffffffff


	//   ....[25]....
        /*00a8*/ 	.word	0xffffffff


	//   ....[26]....
        /*00ac*/ 	.word	0xffffffff


	//   ....[27]....
        /*00b0*/ 	.word	0xffffffff


	//   ....[28]....
        /*00b4*/ 	.word	0xffffffff


	//   ....[29]....
        /*00b8*/ 	.word	0xffffffff


	//   ....[30]....
        /*00bc*/ 	.word	0xffffffff


	//   ....[31]....
        /*00c0*/ 	.word	0xffffffff


	//   ....[32]....
        /*00c4*/ 	.word	0xffffffff


	//   ....[33]....
        /*00c8*/ 	.word	0xffffffff


	//   ....[34]....
        /*00cc*/ 	.word	0xffffffff


	//   ....[35]....
        /*00d0*/ 	.word	0xffffffff


	//   ....[36]....
        /*00d4*/ 	.word	0xffffffff


	//   ....[37]....
        /*00d8*/ 	.word	0xffffffff


	//   ....[38]....
        /*00dc*/ 	.word	0xffffffff


	//   ....[39]....
        /*00e0*/ 	.word	0xffffffff


	//   ....[40]....
        /*00e4*/ 	.word	0xffffffff


	//   ....[41]....
        /*00e8*/ 	.word	0xffffffff


	//   ....[42]....
        /*00ec*/ 	.word	0xffffffff


	//   ....[43]....
        /*00f0*/ 	.word	0xffffffff


	//   ....[44]....
        /*00f4*/ 	.word	0xffffffff


	//   ....[45]....
        /*00f8*/ 	.word	0xffffffff


	//   ....[46]....
        /*00fc*/ 	.word	0xffffffff


	//   ....[47]....
        /*0100*/ 	.word	0xffffffff


	//   ....[48]....
        /*0104*/ 	.word	0xffffffff


	//   ....[49]....
        /*0108*/ 	.word	0xffffffff


	//   ....[50]....
        /*010c*/ 	.word	0xffffffff


	//   ....[51]....
        /*0110*/ 	.word	0xffffffff


	//   ....[52]....
        /*0114*/ 	.word	0xffffffff


	//   ....[53]....
        /*0118*/ 	.word	0xffffffff


	//   ....[54]....
        /*011c*/ 	.word	0xffffffff


	//   ....[55]....
        /*0120*/ 	.word	0xffffffff


	//   ....[56]....
        /*0124*/ 	.word	0xffffffff


	//   ....[57]....
        /*0128*/ 	.word	0xffffffff


	//   ....[58]....
        /*012c*/ 	.word	0xffffffff


	//   ....[59]....
        /*0130*/ 	.word	0xffffffff


	//   ....[60]....
        /*0134*/ 	.word	0xffffffff


	//   ....[61]....
        /*0138*/ 	.word	0xffffffff


	//   ....[62]....
        /*013c*/ 	.word	0xffffffff


	//   ....[63]....
        /*0140*/ 	.word	0xffffffff


	//   ....[64]....
        /*0144*/ 	.word	0xffffffff


	//   ....[65]....
        /*0148*/ 	.word	0xffffffff


	//   ....[66]....
        /*014c*/ 	.word	0xffffffff


	//   ....[67]....
        /*0150*/ 	.word	0xffffffff


	//   ....[68]....
        /*0154*/ 	.word	0xffffffff


	//   ....[69]....
        /*0158*/ 	.word	0xffffffff


	//   ....[70]....
        /*015c*/ 	.word	0xffffffff


	//   ....[71]....
        /*0160*/ 	.word	0xffffffff


	//   ....[72]....
        /*0164*/ 	.word	0xffffffff


	//   ....[73]....
        /*0168*/ 	.word	0xffffffff


	//   ....[74]....
        /*016c*/ 	.word	0xffffffff


	//   ....[75]....
        /*0170*/ 	.word	0xffffffff


	//   ....[76]....
        /*0174*/ 	.word	0xffffffff


	//   ....[77]....
        /*0178*/ 	.word	0xffffffff


	//   ....[78]....
        /*017c*/ 	.word	0xffffffff


	//   ....[79]....
        /*0180*/ 	.word	0xffffffff


	//   ....[80]....
        /*0184*/ 	.word	0xffffffff


	//   ....[81]....
        /*0188*/ 	.word	0xffffffff


	//   ....[82]....
        /*018c*/ 	.word	0xffffffff


	//   ....[83]....
        /*0190*/ 	.word	0xffffffff


	//   ....[84]....
        /*0194*/ 	.word	0xffffffff


	//   ....[85]....
        /*0198*/ 	.word	0xffffffff


	//   ....[86]....
        /*019c*/ 	.word	0xffffffff


	//   ....[87]....
        /*01a0*/ 	.word	0xffffffff


	//   ....[88]....
        /*01a4*/ 	.word	0xffffffff


	//   ....[89]....
        /*01a8*/ 	.word	0xffffffff


	//   ....[90]....
        /*01ac*/ 	.word	0xffffffff


	//   ....[91]....
        /*01b0*/ 	.word	0xffffffff


	//   ....[92]....
        /*01b4*/ 	.word	0xffffffff


	//   ....[93]....
        /*01b8*/ 	.word	0xffffffff


	//   ....[94]....
        /*01bc*/ 	.word	0xffffffff


	//   ....[95]....
        /*01c0*/ 	.word	0xffffffff


	//   ....[96]....
        /*01c4*/ 	.word	0xffffffff


	//   ....[97]....
        /*01c8*/ 	.word	0xffffffff


	//   ....[98]....
        /*01cc*/ 	.word	0xffffffff


	//   ....[99]....
        /*01d0*/ 	.word	0xffffffff


	//   ....[100]....
        /*01d4*/ 	.word	0xffffffff


	//   ....[101]....
        /*01d8*/ 	.word	0xffffffff


	//   ....[102]....
        /*01dc*/ 	.word	0xffffffff


	//   ....[103]....
        /*01e0*/ 	.word	0xffffffff


	//   ....[104]....
        /*01e4*/ 	.word	0xffffffff


	//   ....[105]....
        /*01e8*/ 	.word	0xffffffff


	//   ....[106]....
        /*01ec*/ 	.word	0xffffffff


	//   ....[107]....
        /*01f0*/ 	.word	0xffffffff


	//   ....[108]....
        /*01f4*/ 	.word	0xffffffff


	//   ....[109]....
        /*01f8*/ 	.word	0xffffffff


	//   ....[110]....
        /*01fc*/ 	.word	0xffffffff


	//   ....[111]....
        /*0200*/ 	.word	0xffffffff


	//   ....[112]....
        /*0204*/ 	.word	0x0500000f


	//   ....[113]....
        /*0208*/ 	.word	0x0500000f


	//   ....[114]....
        /*020c*/ 	.word	0x0500000f


	//   ....[115]....
        /*0210*/ 	.word	0x0500000f


	//   ....[116]....
        /*0214*/ 	.word	0x0500000f


	//   ....[117]....
        /*0218*/ 	.word	0x0500000f


	//   ....[118]....
        /*021c*/ 	.word	0x0500000f


	//   ....[119]....
        /*0220*/ 	.word	0x0500000f


	//   ....[120]....
        /*0224*/ 	.word	0x0500000f


	//   ....[121]....
        /*0228*/ 	.word	0x0500000f


	//   ....[122]....
        /*022c*/ 	.word	0x0500000f


	//   ....[123]....
        /*0230*/ 	.word	0x0500000f


	//   ....[124]....
        /*0234*/ 	.word	0x0500000f


	//   ....[125]....
        /*0238*/ 	.word	0x0500000f


	//   ....[126]....
        /*023c*/ 	.word	0x0500000f


	//   ....[127]....
        /*0240*/ 	.word	0x0500000f


	//   ....[128]....
        /*0244*/ 	.word	0x0500000f


	//   ....[129]....
        /*0248*/ 	.word	0x0500000f


	//   ....[130]....
        /*024c*/ 	.word	0x0500000f


	//   ....[131]....
        /*0250*/ 	.word	0x0500000f


	//   ....[132]....
        /*0254*/ 	.word	0x0500000f


	//   ....[133]....
        /*0258*/ 	.word	0x0500000f


	//   ....[134]....
        /*025c*/ 	.word	0x0500000f


	//   ....[135]....
        /*0260*/ 	.word	0x0500000f


	//   ....[136]....
        /*0264*/ 	.word	0x0500000f


	//   ....[137]....
        /*0268*/ 	.word	0x0500000f


	//   ....[138]....
        /*026c*/ 	.word	0x0500000f


	//   ....[139]....
        /*0270*/ 	.word	0x0500000f


	//   ....[140]....
        /*0274*/ 	.word	0x0500000f


	//   ....[141]....
        /*0278*/ 	.word	0x0500000f


	//   ....[142]....
        /*027c*/ 	.word	0x0500000f


	//   ....[143]....
        /*0280*/ 	.word	0x0500000f


	//   ....[144]....
        /*0284*/ 	.word	0x0500000f


	//   ....[145]....
        /*0288*/ 	.word	0x0500000f


	//   ....[146]....
        /*028c*/ 	.word	0x0500000f


	//   ....[147]....
        /*0290*/ 	.word	0x0500000f


	//   ....[148]....
        /*0294*/ 	.word	0x0500000f


	//   ....[149]....
        /*0298*/ 	.word	0x0500000f


	//   ....[150]....
        /*029c*/ 	.word	0x0500000f


	//   ....[151]....
        /*02a0*/ 	.word	0x0500000f


	//   ....[152]....
        /*02a4*/ 	.word	0x0500000f


	//   ....[153]....
        /*02a8*/ 	.word	0x0500000f


	//   ....[154]....
        /*02ac*/ 	.word	0x0500000f


	//   ....[155]....
        /*02b0*/ 	.word	0x0500000f


	//   ....[156]....
        /*02b4*/ 	.word	0x0500000f


	//   ....[157]....
        /*02b8*/ 	.word	0x0500000f


	//   ....[158]....
        /*02bc*/ 	.word	0x0500000f


	//   ....[159]....
        /*02c0*/ 	.word	0x0500000f


	//   ....[160]....
        /*02c4*/ 	.word	0x0500000f


	//   ....[161]....
        /*02c8*/ 	.word	0x0500000f


	//   ....[162]....
        /*02cc*/ 	.word	0x0500000f


	//   ....[163]....
        /*02d0*/ 	.word	0x0500000f


	//   ....[164]....
        /*02d4*/ 	.word	0x0500000f


	//   ....[165]....
        /*02d8*/ 	.word	0x0500000f


	//   ....[166]....
        /*02dc*/ 	.word	0x0500000f


	//   ....[167]....
        /*02e0*/ 	.word	0x0500000f


	//   ....[168]....
        /*02e4*/ 	.word	0x0500000f


	//   ....[169]....
        /*02e8*/ 	.word	0x0500000f


	//   ....[170]....
        /*02ec*/ 	.word	0x0500000f


	//   ....[171]....
        /*02f0*/ 	.word	0x0500000f


	//   ....[172]....
        /*02f4*/ 	.word	0x0500000f


	//   ....[173]....
        /*02f8*/ 	.word	0x0500000f


	//   ....[174]....
        /*02fc*/ 	.word	0x0500000f


	//   ....[175]....
        /*0300*/ 	.word	0x0500000f


	//   ....[176]....
        /*0304*/ 	.word	0x0500000f


	//   ....[177]....
        /*0308*/ 	.word	0x0500000f


	//   ....[178]....
        /*030c*/ 	.word	0x0500000f


	//   ....[179]....
        /*0310*/ 	.word	0x0500000f


	//   ....[180]....
        /*0314*/ 	.word	0x0500000f


	//   ....[181]....
        /*0318*/ 	.word	0x0500000f


	//   ....[182]....
        /*031c*/ 	.word	0x0500000f


	//   ....[183]....
        /*0320*/ 	.word	0x0500000f


	//   ....[184]....
        /*0324*/ 	.word	0x0500000f


	//   ....[185]....
        /*0328*/ 	.word	0x0500000f


	//   ....[186]....
        /*032c*/ 	.word	0x0500000f


	//   ....[187]....
        /*0330*/ 	.word	0x0500000f


	//   ....[188]....
        /*0334*/ 	.word	0x0500000f


	//   ....[189]....
        /*0338*/ 	.word	0x0500000f


	//   ....[190]....
        /*033c*/ 	.word	0x0500000f


	//   ....[191]....
        /*0340*/ 	.word	0x0500000f


	//   ....[192]....
        /*0344*/ 	.word	0x0500000f


	//   ....[193]....
        /*0348*/ 	.word	0x0500000f


	//----- nvinfo : EIATTR_COOP_GROUP_INSTR_OFFSETS
	.align		4
.L_80:
        /*034c*/ 	.byte	0x04, 0x28
        /*034e*/ 	.short	(.L_82 - .L_81)


	//   ....[0]....
.L_81:
        /*0350*/ 	.word	0x00000060


	//   ....[1]....
        /*0354*/ 	.word	0x000000a0


	//   ....[2]....
        /*0358*/ 	.word	0x000002c0


	//   ....[3]....
        /*035c*/ 	.word	0x00000420


	//   ....[4]....
        /*0360*/ 	.word	0x00000540


	//   ....[5]....
        /*0364*/ 	.word	0x000006a0


	//   ....[6]....
        /*0368*/ 	.word	0x00000cb0


	//   ....[7]....
        /*036c*/ 	.word	0x00001f50


	//   ....[8]....
        /*0370*/ 	.word	0x00002050


	//   ....[9]....
        /*0374*/ 	.word	0x00002770


	//   ....[10]....
        /*0378*/ 	.word	0x00002800


	//   ....[11]....
        /*037c*/ 	.word	0x000041d0


	//   ....[12]....
        /*0380*/ 	.word	0x000041e0


	//   ....[13]....
        /*0384*/ 	.word	0x00004220


	//   ....[14]....
        /*0388*/ 	.word	0x00004230


	//   ....[15]....
        /*038c*/ 	.word	0x000056b0


	//   ....[16]....
        /*0390*/ 	.word	0x000056f0


	//   ....[17]....
        /*0394*/ 	.word	0x000057a0


	//   ....[18]....
        /*0398*/ 	.word	0x000057b0


	//   ....[19]....
        /*039c*/ 	.word	0x00006810


	//   ....[20]....
        /*03a0*/ 	.word	0x00006870


	//   ....[21]....
        /*03a4*/ 	.word	0x000068a0


	//   ....[22]....
        /*03a8*/ 	.word	0x00006900


	//   ....[23]....
        /*03ac*/ 	.word	0x00006ec0


	//   ....[24]....
        /*03b0*/ 	.word	0x00006f00


	//   ....[25]....
        /*03b4*/ 	.word	0x00006fd0


	//   ....[26]....
        /*03b8*/ 	.word	0x00006ff0


	//   ....[27]....
        /*03bc*/ 	.word	0x000070a0


	//   ....[28]....
        /*03c0*/ 	.word	0x000070c0


	//   ....[29]....
        /*03c4*/ 	.word	0x00007180


	//   ....[30]....
        /*03c8*/ 	.word	0x000071c0


	//   ....[31]....
        /*03cc*/ 	.word	0x00008180


	//   ....[32]....
        /*03d0*/ 	.word	0x000081a0


	//   ....[33]....
        /*03d4*/ 	.word	0x000081b0


	//   ....[34]....
        /*03d8*/ 	.word	0x00008200


	//   ....[35]....
        /*03dc*/ 	.word	0x00008240


	//   ....[36]....
        /*03e0*/ 	.word	0x00008290


	//   ....[37]....
        /*03e4*/ 	.word	0x00008320


	//   ....[38]....
        /*03e8*/ 	.word	0x00008340


	//   ....[39]....
        /*03ec*/ 	.word	0x000083c0


	//   ....[40]....
        /*03f0*/ 	.word	0x000083e0


	//   ....[41]....
        /*03f4*/ 	.word	0x00008460


	//   ....[42]....
        /*03f8*/ 	.word	0x00008480


	//   ....[43]....
        /*03fc*/ 	.word	0x00008500


	//   ....[44]....
        /*0400*/ 	.word	0x00008520


	//   ....[45]....
        /*0404*/ 	.word	0x000085a0


	//   ....[46]....
        /*0408*/ 	.word	0x000085c0


	//   ....[47]....
        /*040c*/ 	.word	0x00008bc0


	//   ....[48]....
        /*0410*/ 	.word	0x00008be0


	//   ....[49]....
        /*0414*/ 	.word	0x00008c10


	//   ....[50]....
        /*0418*/ 	.word	0x00008c50


	//   ....[51]....
        /*041c*/ 	.word	0x00008cc0


	//   ....[52]....
        /*0420*/ 	.word	0x00008ce0


	//   ....[53]....
        /*0424*/ 	.word	0x00008d60


	//   ....[54]....
        /*0428*/ 	.word	0x00008d80


	//   ....[55]....
        /*042c*/ 	.word	0x00008e00


	//   ....[56]....
        /*0430*/ 	.word	0x00008e20


	//   ....[57]....
        /*0434*/ 	.word	0x00008ea0


	//   ....[58]....
        /*0438*/ 	.word	0x00008ec0


	//   ....[59]....
        /*043c*/ 	.word	0x00008f40


	//   ....[60]....
        /*0440*/ 	.word	0x00008f60


	//   ....[61]....
        /*0444*/ 	.word	0x00008fe0


	//   ....[62]....
        /*0448*/ 	.word	0x00009000


	//   ....[63]....
        /*044c*/ 	.word	0x00009630


	//   ....[64]....
        /*0450*/ 	.word	0x00009660


	//   ....[65]....
        /*0454*/ 	.word	0x00009680


	//   ....[66]....
        /*0458*/ 	.word	0x000096c0


	//   ....[67]....
        /*045c*/ 	.word	0x000096e0


	//   ....[68]....
        /*0460*/ 	.word	0x00009720


	//   ....[69]....
        /*0464*/ 	.word	0x00009740


	//   ....[70]....
        /*0468*/ 	.word	0x00009780


	//   ....[71]....
        /*046c*/ 	.word	0x000097a0


	//   ....[72]....
        /*0470*/ 	.word	0x000097e0


	//   ....[73]....
        /*0474*/ 	.word	0x00009800


	//   ....[74]....
        /*0478*/ 	.word	0x00009840


	//   ....[75]....
        /*047c*/ 	.word	0x00009860


	//   ....[76]....
        /*0480*/ 	.word	0x000098a0


	//   ....[77]....
        /*0484*/ 	.word	0x000098c0


	//   ....[78]....
        /*0488*/ 	.word	0x000098d0


	//   ....[79]....
        /*048c*/ 	.word	0x00009b60


	//   ....[80]....
        /*0490*/ 	.word	0x00009b80


	//   ....[81]....
        /*0494*/ 	.word	0x00009ba0


	//   ....[82]....
        /*0498*/ 	.word	0x00009c00


	//   ....[83]....
        /*049c*/ 	.word	0x00009c20


	//   ....[84]....
        /*04a0*/ 	.word	0x00009c80


	//   ....[85]....
        /*04a4*/ 	.word	0x00009ca0


	//   ....[86]....
        /*04a8*/ 	.word	0x00009d00


	//   ....[87]....
        /*04ac*/ 	.word	0x00009d20


	//   ....[88]....
        /*04b0*/ 	.word	0x00009d80


	//   ....[89]....
        /*04b4*/ 	.word	0x00009da0


	//   ....[90]....
        /*04b8*/ 	.word	0x00009e00


	//   ....[91]....
        /*04bc*/ 	.word	0x00009e20


	//   ....[92]....
        /*04c0*/ 	.word	0x00009e80


	//   ....[93]....
        /*04c4*/ 	.word	0x00009ea0


	//   ....[94]....
        /*04c8*/ 	.word	0x00009eb0


	//   ....[95]....
        /*04cc*/ 	.word	0x0000a330


	//   ....[96]....
        /*04d0*/ 	.word	0x0000a350


	//   ....[97]....
        /*04d4*/ 	.word	0x0000a370


	//   ....[98]....
        /*04d8*/ 	.word	0x0000a3b0


	//   ....[99]....
        /*04dc*/ 	.word	0x0000a400


	//   ....[100]....
        /*04e0*/ 	.word	0x0000a430


	//   ....[101]....
        /*04e4*/ 	.word	0x0000a480


	//   ....[102]....
        /*04e8*/ 	.word	0x0000a4b0


	//   ....[103]....
        /*04ec*/ 	.word	0x0000a500


	//   ....[104]....
        /*04f0*/ 	.word	0x0000a530


	//   ....[105]....
        /*04f4*/ 	.word	0x0000a580


	//   ....[106]....
        /*04f8*/ 	.word	0x0000a5b0


	//   ....[107]....
        /*04fc*/ 	.word	0x0000a600


	//   ....[108]....
        /*0500*/ 	.word	0x0000a630


	//   ....[109]....
        /*0504*/ 	.word	0x0000a680


	//   ....[110]....
        /*0508*/ 	.word	0x0000a6b0


	//   ....[111]....
        /*050c*/ 	.word	0x0000a9e0


	//   ....[112]....
        /*0510*/ 	.word	0x0000aec0


	//   ....[113]....
        /*0514*/ 	.word	0x0000afb0


	//   ....[114]....
        /*0518*/ 	.word	0x0000b050


	//   ....[115]....
        /*051c*/ 	.word	0x0000b0e0


	//   ....[116]....
        /*0520*/ 	.word	0x0000b1a0


	//   ....[117]....
        /*0524*/ 	.word	0x0000b220


	//   ....[118]....
        /*0528*/ 	.word	0x0000b2e0


	//   ....[119]....
        /*052c*/ 	.word	0x0000b370


	//   ....[120]....
        /*0530*/ 	.word	0x0000b440


	//   ....[121]....
        /*0534*/ 	.word	0x0000b4b0


	//   ....[122]....
        /*0538*/ 	.word	0x0000b580


	//   ....[123]....
        /*053c*/ 	.word	0x0000b600


	//   ....[124]....
        /*0540*/ 	.word	0x0000b6d0


	//   ....[125]....
        /*0544*/ 	.word	0x0000b750


	//   ....[126]....
        /*0548*/ 	.word	0x0000b820


	//   ....[127]....
        /*054c*/ 	.word	0x0000b8a0


	//   ....[128]....
        /*0550*/ 	.word	0x0000b960


	//   ....[129]....
        /*0554*/ 	.word	0x0000b9f0


	//   ....[130]....
        /*0558*/ 	.word	0x0000ba60


	//   ....[131]....
        /*055c*/ 	.word	0x0000bae0


	//   ....[132]....
        /*0560*/ 	.word	0x0000bb90


	//   ....[133]....
        /*0564*/ 	.word	0x0000bc00


	//   ....[134]....
        /*0568*/ 	.word	0x0000bce0


	//   ....[135]....
        /*056c*/ 	.word	0x0000bd50


	//   ....[136]....
        /*0570*/ 	.word	0x0000be30


	//   ....[137]....
        /*0574*/ 	.word	0x0000beb0


	//   ....[138]....
        /*0578*/ 	.word	0x0000bf80


	//   ....[139]....
        /*057c*/ 	.word	0x0000bff0


	//   ....[140]....
        /*0580*/ 	.word	0x0000c0d0


	//   ....[141]....
        /*0584*/ 	.word	0x0000c140


	//   ....[142]....
        /*0588*/ 	.word	0x0000c220


	//   ....[143]....
        /*058c*/ 	.word	0x0000c2a0


	//   ....[144]....
        /*0590*/ 	.word	0x0000c350


	//   ....[145]....
        /*0594*/ 	.word	0x0000c490


	//   ....[146]....
        /*0598*/ 	.word	0x0000c540


	//   ....[147]....
        /*059c*/ 	.word	0x0000c5a0


	//   ....[148]....
        /*05a0*/ 	.word	0x0000c650


	//   ....[149]....
        /*05a4*/ 	.word	0x0000c6b0


	//   ....[150]....
        /*05a8*/ 	.word	0x0000c760


	//   ....[151]....
        /*05ac*/ 	.word	0x0000c7c0


	//   ....[152]....
        /*05b0*/ 	.word	0x0000c870


	//   ....[153]....
        /*05b4*/ 	.word	0x0000c8d0


	//   ....[154]....
        /*05b8*/ 	.word	0x0000c980


	//   ....[155]....
        /*05bc*/ 	.word	0x0000c9e0


	//   ....[156]....
        /*05c0*/ 	.word	0x0000ca90


	//   ....[157]....
        /*05c4*/ 	.word	0x0000caf0


	//   ....[158]....
        /*05c8*/ 	.word	0x0000cba0


	//   ....[159]....
        /*05cc*/ 	.word	0x0000cc00


	//   ....[160]....
        /*05d0*/ 	.word	0x0000ccb0


	//   ....[161]....
        /*05d4*/ 	.word	0x0000cd90


	//   ....[162]....
        /*05d8*/ 	.word	0x0000ce30


	//   ....[163]....
        /*05dc*/ 	.word	0x0000ce90


	//   ....[164]....
        /*05e0*/ 	.word	0x0000cf60


	//   ....[165]....
        /*05e4*/ 	.word	0x0000cfc0


	//   ....[166]....
        /*05e8*/ 	.word	0x0000d090


	//   ....[167]....
        /*05ec*/ 	.word	0x0000d0f0


	//   ....[168]....
        /*05f0*/ 	.word	0x0000d1c0


	//   ....[169]....
        /*05f4*/ 	.word	0x0000d220


	//   ....[170]....
        /*05f8*/ 	.word	0x0000d2f0


	//   ....[171]....
        /*05fc*/ 	.word	0x0000d350


	//   ....[172]....
        /*0600*/ 	.word	0x0000d420


	//   ....[173]....
        /*0604*/ 	.word	0x0000d480


	//   ....[174]....
        /*0608*/ 	.word	0x0000d550


	//   ....[175]....
        /*060c*/ 	.word	0x0000d5b0


	//   ....[176]....
        /*0610*/ 	.word	0x0000d670


	//   ....[177]....
        /*0614*/ 	.word	0x0000d790


	//   ....[178]....
        /*0618*/ 	.word	0x0000d830


	//   ....[179]....
        /*061c*/ 	.word	0x0000d890


	//   ....[180]....
        /*0620*/ 	.word	0x0000d960


	//   ....[181]....
        /*0624*/ 	.word	0x0000da00


	//   ....[182]....
        /*0628*/ 	.word	0x0000dac0


	//   ....[183]....
        /*062c*/ 	.word	0x0000db60


	//   ....[184]....
        /*0630*/ 	.word	0x0000dc20


	//   ....[185]....
        /*0634*/ 	.word	0x0000dcc0


	//   ....[186]....
        /*0638*/ 	.word	0x0000dd80


	//   ....[187]....
        /*063c*/ 	.word	0x0000de20


	//   ....[188]....
        /*0640*/ 	.word	0x0000dee0


	//   ....[189]....
        /*0644*/ 	.word	0x0000df80


	//   ....[190]....
        /*0648*/ 	.word	0x0000e040


	//   ....[191]....
        /*064c*/ 	.word	0x0000e0e0


	//   ....[192]....
        /*0650*/ 	.word	0x0000e1a0


	//   ....[193]....
        /*0654*/ 	.word	0x0000e2f0


	//----- nvinfo : EIATTR_REG_RECONFIG
	.align		4
.L_82:
        /*0658*/ 	.byte	0x01, 0x54
	.zero		2


	//----- nvinfo : EIATTR_SYSCALL_OFFSETS
	.align		4
        /*065c*/ 	.byte	0x04, 0x46
        /*065e*/ 	.short	(.L_84 - .L_83)


	//   ....[0]....
.L_83:
        /*0660*/ 	.word	0x00001010


	//   ....[1]....
        /*0664*/ 	.word	0x00007960


	//   ....[2]....
        /*0668*/ 	.word	0x00007aa0


	//   ....[3]....
        /*066c*/ 	.word	0x00007b90


	//   ....[4]....
        /*0670*/ 	.word	0x000088b0


	//----- nvinfo : EIATTR_MBARRIER_INSTR_OFFSETS
	.align		4
.L_84:
        /*0674*/ 	.byte	0x04, 0x39
        /*0676*/ 	.short	(.L_86 - .L_85)


	//   ....[0]....
.L_85:
        /*0678*/ 	.word	0x00000170
        /*067c*/ 	.word	0x000000ff
        /*0680*/ 	.word	0x00028800
        /*0684*/ 	.short	0x0100
        /*0686*/ 	.byte	0x08
	.zero		1


	//   ....[1]....
        /*0688*/ 	.word	0x00000180
        /*068c*/ 	.word	0x000000ff
        /*0690*/ 	.word	0x00028820
        /*0694*/ 	.short	0x0100
        /*0696*/ 	.byte	0x08
	.zero		1


	//   ....[2]....
        /*0698*/ 	.word	0x00000270
        /*069c*/ 	.word	0x000000ff
        /*06a0*/ 	.word	0x00028830
        /*06a4*/ 	.short	0x0100
        /*06a6*/ 	.byte	0x08
	.zero		1


	//   ....[3]....
        /*06a8*/ 	.word	0x00000280
        /*06ac*/ 	.word	0x000000ff
        /*06b0*/ 	.word	0x00028840
        /*06b4*/ 	.short	0x0100
        /*06b6*/ 	.byte	0x08
	.zero		1


	//   ....[4]....
        /*06b8*/ 	.word	0x00000290
        /*06bc*/ 	.word	0x000000ff
        /*06c0*/ 	.word	0x00028838
        /*06c4*/ 	.short	0x0100
        /*06c6*/ 	.byte	0x08
	.zero		1


	//   ....[5]....
        /*06c8*/ 	.word	0x000002a0
        /*06cc*/ 	.word	0x000000ff
        /*06d0*/ 	.word	0x00028848
        /*06d4*/ 	.short	0x0100
        /*06d6*/ 	.byte	0x08
	.zero		1


	//   ....[6]....
        /*06d8*/ 	.word	0x000003d0
        /*06dc*/ 	.word	0x000000ff
        /*06e0*/ 	.word	0x00028850
        /*06e4*/ 	.short	0x0100
        /*06e6*/ 	.byte	0x08
	.zero		1


	//   ....[7]....
        /*06e8*/ 	.word	0x000003e0
        /*06ec*/ 	.word	0x000000ff
        /*06f0*/ 	.word	0x00028860
        /*06f4*/ 	.short	0x0100
        /*06f6*/ 	.byte	0x08
	.zero		1


	//   ....[8]....
        /*06f8*/ 	.word	0x000003f0
        /*06fc*/ 	.word	0x000000ff
        /*0700*/ 	.word	0x00028858
        /*0704*/ 	.short	0x0100
        /*0706*/ 	.byte	0x08
	.zero		1


	//   ....[9]....
        /*0708*/ 	.word	0x00000400
        /*070c*/ 	.word	0x000000ff
        /*0710*/ 	.word	0x00028868
        /*0714*/ 	.short	0x0100
        /*0716*/ 	.byte	0x08
	.zero		1


	//   ....[10]....
        /*0718*/ 	.word	0x000004f0
        /*071c*/ 	.word	0x000000ff
        /*0720*/ 	.word	0x00028870
        /*0724*/ 	.short	0x0100
        /*0726*/ 	.byte	0x06
	.zero		1


	//   ....[11]....
        /*0728*/ 	.word	0x00000500
        /*072c*/ 	.word	0x000000ff
        /*0730*/ 	.word	0x00028880
        /*0734*/ 	.short	0x0100
        /*0736*/ 	.byte	0x06
	.zero		1


	//   ....[12]....
        /*0738*/ 	.word	0x00000510
        /*073c*/ 	.word	0x000000ff
        /*0740*/ 	.word	0x00028878
        /*0744*/ 	.short	0x0100
        /*0746*/ 	.byte	0x06
	.zero		1


	//   ....[13]....
        /*0748*/ 	.word	0x00000520
        /*074c*/ 	.word	0x000000ff
        /*0750*/ 	.word	0x00028888
        /*0754*/ 	.short	0x0100
        /*0756*/ 	.byte	0x06
	.zero		1


	//   ....[14]....
        /*0758*/ 	.word	0x00000650
        /*075c*/ 	.word	0x000000ff
        /*0760*/ 	.word	0x00028890
        /*0764*/ 	.short	0x0100
        /*0766*/ 	.byte	0x08
	.zero		1


	//   ....[15]....
        /*0768*/ 	.word	0x00000660
        /*076c*/ 	.word	0x000000ff
        /*0770*/ 	.word	0x000288a0
        /*0774*/ 	.short	0x0100
        /*0776*/ 	.byte	0x08
	.zero		1


	//   ....[16]....
        /*0778*/ 	.word	0x00000670
        /*077c*/ 	.word	0x000000ff
        /*0780*/ 	.word	0x00028898
        /*0784*/ 	.short	0x0100
        /*0786*/ 	.byte	0x08
	.zero		1


	//   ....[17]....
        /*0788*/ 	.word	0x00000680
        /*078c*/ 	.word	0x000000ff
        /*0790*/ 	.word	0x000288a8
        /*0794*/ 	.short	0x0100
        /*0796*/ 	.byte	0x08
	.zero		1


	//   ....[18]....
        /*0798*/ 	.word	0x000007c0
        /*079c*/ 	.word	0x000000ff
        /*07a0*/ 	.word	0x000288b0
        /*07a4*/ 	.short	0x0100
        /*07a6*/ 	.byte	0x08
	.zero		1


	//   ....[19]....
        /*07a8*/ 	.word	0x000007d0
        /*07ac*/ 	.word	0x000000ff
        /*07b0*/ 	.word	0x000288c0
        /*07b4*/ 	.short	0x0100
        /*07b6*/ 	.byte	0x08
	.zero		1


	//   ....[20]....
        /*07b8*/ 	.word	0x000007e0
        /*07bc*/ 	.word	0x000000ff
        /*07c0*/ 	.word	0x000288b8
        /*07c4*/ 	.short	0x0100
        /*07c6*/ 	.byte	0x08
	.zero		1


	//   ....[21]....
        /*07c8*/ 	.word	0x000007f0
        /*07cc*/ 	.word	0x000000ff
        /*07d0*/ 	.word	0x000288c8
        /*07d4*/ 	.short	0x0100
        /*07d6*/ 	.byte	0x08
	.zero		1


	//   ....[22]....
        /*07d8*/ 	.word	0x00001070
        /*07dc*/ 	.word	0x000000ff
        /*07e0*/ 	.word	0x00028800
        /*07e4*/ 	.short	0x010a
        /*07e6*/ 	.byte	0x27
	.zero		1


	//   ....[23]....
        /*07e8*/ 	.word	0x000010f0
        /*07ec*/ 	.word	0x00000005
        /*07f0*/ 	.word	0x00028830
        /*07f4*/ 	.short	0x010a
        /*07f6*/ 	.byte	0x3f
	.zero		1


	//   ....[24]....
        /*07f8*/ 	.word	0x00001140
        /*07fc*/ 	.word	0x00000005
        /*0800*/ 	.word	0x00028830
        /*0804*/ 	.short	0x010a
        /*0806*/ 	.byte	0x3f
	.zero		1


	//   ....[25]....
        /*0808*/ 	.word	0x00002130
        /*080c*/ 	.word	0x000000ff
        /*0810*/ 	.word	0x00000000
        /*0814*/ 	.short	0x0101
        /*0816*/ 	.byte	0x06
	.zero		1


	//   ....[26]....
        /*0818*/ 	.word	0x00003690
        /*081c*/ 	.word	0x000000ff
        /*0820*/ 	.word	0x00028830
        /*0824*/ 	.short	0x010a
        /*0826*/ 	.byte	0x06
	.zero		1


	//   ....[27]....
        /*0828*/ 	.word	0x000036d0
        /*082c*/ 	.word	0x000000ff
        /*0830*/ 	.word	0x00028830
        /*0834*/ 	.short	0x010a
        /*0836*/ 	.byte	0x06
	.zero		1


	//   ....[28]....
        /*0838*/ 	.word	0x00003a20
        /*083c*/ 	.word	0x000000ff
        /*0840*/ 	.word	0x00028850
        /*0844*/ 	.short	0x010a
        /*0846*/ 	.byte	0x06
	.zero		1


	//   ....[29]....
        /*0848*/ 	.word	0x00003a60
        /*084c*/ 	.word	0x000000ff
        /*0850*/ 	.word	0x00028850
        /*0854*/ 	.short	0x010a
        /*0856*/ 	.byte	0x06
	.zero		1


	//   ....[30]....
        /*0858*/ 	.word	0x00003e60
        /*085c*/ 	.word	0x000000ff
        /*0860*/ 	.word	0x00000000
        /*0864*/ 	.short	0x0101
        /*0866*/ 	.byte	0x06
	.zero		1


	//   ....[31]....
        /*0868*/ 	.word	0x00005010
        /*086c*/ 	.word	0x000000ff
        /*0870*/ 	.word	0x00000000
        /*0874*/ 	.short	0x0101
        /*0876*/ 	.byte	0x06
	.zero		1


	//   ....[32]....
        /*0878*/ 	.word	0x00005620
        /*087c*/ 	.word	0x000000ff
        /*0880*/ 	.word	0x00028850
        /*0884*/ 	.short	0x010a
        /*0886*/ 	.byte	0x0a
	.zero		1


	//   ....[33]....
        /*0888*/ 	.word	0x00005660
        /*088c*/ 	.word	0x000000ff
        /*0890*/ 	.word	0x00028850
        /*0894*/ 	.short	0x010a
        /*0896*/ 	.byte	0x0a
	.zero		1


	//   ....[34]....
        /*0898*/ 	.word	0x00005ff0
        /*089c*/ 	.word	0x000000ff
        /*08a0*/ 	.word	0x00000000
        /*08a4*/ 	.short	0x0101
        /*08a6*/ 	.byte	0x04
	.zero		1


	//   ....[35]....
        /*08a8*/ 	.word	0x00006ee0
        /*08ac*/ 	.word	0x000000ff
        /*08b0*/ 	.word	0x00000000
        /*08b4*/ 	.short	0x0101
        /*08b6*/ 	.byte	0x27
	.zero		1


	//   ....[36]....
        /*08b8*/ 	.word	0x00007fe0
        /*08bc*/ 	.word	0x00000000
        /*08c0*/ 	.word	0x00028840
        /*08c4*/ 	.short	0x010a
        /*08c6*/ 	.byte	0x3f
	.zero		1


	//   ....[37]....
        /*08c8*/ 	.word	0x00008690
        /*08cc*/ 	.word	0x00000000
        /*08d0*/ 	.word	0x00028830
        /*08d4*/ 	.short	0x0107
        /*08d6*/ 	.byte	0x3f
	.zero		1


	//   ....[38]....
        /*08d8*/ 	.word	0x00008750
        /*08dc*/ 	.word	0x00000000
        /*08e0*/ 	.word	0x00028830
        /*08e4*/ 	.short	0x0101
        /*08e6*/ 	.byte	0x3f
	.zero		1


	//   ....[39]....
        /*08e8*/ 	.word	0x000090e0
        /*08ec*/ 	.word	0x000000ff
        /*08f0*/ 	.word	0x00028800
        /*08f4*/ 	.short	0x0107
        /*08f6*/ 	.byte	0x27
	.zero		1


	//   ....[40]....
        /*08f8*/ 	.word	0x00009120
        /*08fc*/ 	.word	0x000000ff
        /*0900*/ 	.word	0x00028800
        /*0904*/ 	.short	0x0101
        /*0906*/ 	.byte	0x27
	.zero		1


	//   ....[41]....
        /*0908*/ 	.word	0x00009140
        /*090c*/ 	.word	0x000000ff
        /*0910*/ 	.word	0x00028820
        /*0914*/ 	.short	0x010a
        /*0916*/ 	.byte	0x27
	.zero		1


	//   ....[42]....
        /*0918*/ 	.word	0x00009480
        /*091c*/ 	.word	0x00000006
        /*0920*/ 	.word	0x00028840
        /*0924*/ 	.short	0x010a
        /*0926*/ 	.byte	0x3f
	.zero		1


	//   ....[43]....
        /*0928*/ 	.word	0x00009990
        /*092c*/ 	.word	0x00000006
        /*0930*/ 	.word	0x00028830
        /*0934*/ 	.short	0x0107
        /*0936*/ 	.byte	0x3f
	.zero		1


	//   ....[44]....
        /*0938*/ 	.word	0x00009a50
        /*093c*/ 	.word	0x00000006
        /*0940*/ 	.word	0x00028830
        /*0944*/ 	.short	0x0101
        /*0946*/ 	.byte	0x3f
	.zero		1


	//   ....[45]....
        /*0948*/ 	.word	0x00009ad0
        /*094c*/ 	.word	0x00000006
        /*0950*/ 	.word	0x00028860
        /*0954*/ 	.short	0x010a
        /*0956*/ 	.byte	0x3f
	.zero		1


	//   ....[46]....
        /*0958*/ 	.word	0x0000a070
        /*095c*/ 	.word	0x00000006
        /*0960*/ 	.word	0x00028850
        /*0964*/ 	.short	0x0107
        /*0966*/ 	.byte	0x3f
	.zero		1


	//   ....[47]....
        /*0968*/ 	.word	0x0000a1a0
        /*096c*/ 	.word	0x00000006
        /*0970*/ 	.word	0x00028850
        /*0974*/ 	.short	0x0101
        /*0976*/ 	.byte	0x3f
	.zero		1


	//   ....[48]....
        /*0978*/ 	.word	0x0000a2a0
        /*097c*/ 	.word	0x00000004
        /*0980*/ 	.word	0x00028860
        /*0984*/ 	.short	0x010a
        /*0986*/ 	.byte	0x3f
	.zero		1


	//   ....[49]....
        /*0988*/ 	.word	0x0000a790
        /*098c*/ 	.word	0x00000004
        /*0990*/ 	.word	0x00028850
        /*0994*/ 	.short	0x0107
        /*0996*/ 	.byte	0x3f
	.zero		1


	//   ....[50]....
        /*0998*/ 	.word	0x0000a880
        /*099c*/ 	.word	0x00000004
        /*09a0*/ 	.word	0x00028850
        /*09a4*/ 	.short	0x0101
        /*09a6*/ 	.byte	0x3f
	.zero		1


	//   ....[51]....
        /*09a8*/ 	.word	0x0000a960
        /*09ac*/ 	.word	0x00000005
        /*09b0*/ 	.word	0x00028820
        /*09b4*/ 	.short	0x010a
        /*09b6*/ 	.byte	0x3f
	.zero		1


	//   ....[52]....
        /*09b8*/ 	.word	0x0000aae0
        /*09bc*/ 	.word	0x00000003
        /*09c0*/ 	.word	0x00028840
        /*09c4*/ 	.short	0x010a
        /*09c6*/ 	.byte	0x3f
	.zero		1


	//   ....[53]....
        /*09c8*/ 	.word	0x0000ab80
        /*09cc*/ 	.word	0x00000005
        /*09d0*/ 	.word	0x00028840
        /*09d4*/ 	.short	0x010a
        /*09d6*/ 	.byte	0x3f
	.zero		1


	//   ....[54]....
        /*09d8*/ 	.word	0x0000abc0
        /*09dc*/ 	.word	0x00000003
        /*09e0*/ 	.word	0x00028860
        /*09e4*/ 	.short	0x010a
        /*09e6*/ 	.byte	0x3f
	.zero		1


	//   ....[55]....
        /*09e8*/ 	.word	0x0000ac00
        /*09ec*/ 	.word	0x00000005
        /*09f0*/ 	.word	0x00028860
        /*09f4*/ 	.short	0x010a
        /*09f6*/ 	.byte	0x3f
	.zero		1


	//   ....[56]....
        /*09f8*/ 	.word	0x0000ac70
        /*09fc*/ 	.word	0x00000003
        /*0a00*/ 	.word	0x00028800
        /*0a04*/ 	.short	0x010a
        /*0a06*/ 	.byte	0x3f
	.zero		1


	//   ....[57]....
        /*0a08*/ 	.word	0x0000acc0
        /*0a0c*/ 	.word	0x00000005
        /*0a10*/ 	.word	0x00028830
        /*0a14*/ 	.short	0x010a
        /*0a16*/ 	.byte	0x3f
	.zero		1


	//   ....[58]....
        /*0a18*/ 	.word	0x0000ad20
        /*0a1c*/ 	.word	0x00000003
        /*0a20*/ 	.word	0x00028830
        /*0a24*/ 	.short	0x010a
        /*0a26*/ 	.byte	0x3f
	.zero		1


	//   ....[59]....
        /*0a28*/ 	.word	0x0000ad80
        /*0a2c*/ 	.word	0x00000003
        /*0a30*/ 	.word	0x00028850
        /*0a34*/ 	.short	0x010a
        /*0a36*/ 	.byte	0x3f
	.zero		1


	//   ....[60]....
        /*0a38*/ 	.word	0x0000ade0
        /*0a3c*/ 	.word	0x00000008
        /*0a40*/ 	.word	0x00028850
        /*0a44*/ 	.short	0x010a
        /*0a46*/ 	.byte	0x3f
	.zero		1


	//   ....[61]....
        /*0a48*/ 	.word	0x0000af00
        /*0a4c*/ 	.word	0x00000000
        /*0a50*/ 	.word	0x00028840
        /*0a54*/ 	.short	0x010a
        /*0a56*/ 	.byte	0x3f
	.zero		1


	//   ....[62]....
        /*0a58*/ 	.word	0x0000c390
        /*0a5c*/ 	.word	0x00000003
        /*0a60*/ 	.word	0x00028820
        /*0a64*/ 	.short	0x010a
        /*0a66*/ 	.byte	0x3f
	.zero		1


	//   ....[63]....
        /*0a68*/ 	.word	0x0000c3e0
        /*0a6c*/ 	.word	0x00000006
        /*0a70*/ 	.word	0x00028840
        /*0a74*/ 	.short	0x010a
        /*0a76*/ 	.byte	0x3f
	.zero		1


	//   ....[64]....
        /*0a78*/ 	.word	0x0000cce0
        /*0a7c*/ 	.word	0x00000006
        /*0a80*/ 	.word	0x00028860
        /*0a84*/ 	.short	0x010a
        /*0a86*/ 	.byte	0x3f
	.zero		1


	//   ....[65]....
        /*0a88*/ 	.word	0x0000d6e0
        /*0a8c*/ 	.word	0x00000004
        /*0a90*/ 	.word	0x00028860
        /*0a94*/ 	.short	0x010a
        /*0a96*/ 	.byte	0x3f
	.zero		1


	//   ....[66]....
        /*0a98*/ 	.word	0x0000e210
        /*0a9c*/ 	.word	0x00000005
        /*0aa0*/ 	.word	0x00028820
        /*0aa4*/ 	.short	0x010a
        /*0aa6*/ 	.byte	0x3f
	.zero		1


	//   ....[67]....
        /*0aa8*/ 	.word	0x0000e3b0
        /*0aac*/ 	.word	0x00000003
        /*0ab0*/ 	.word	0x00028840
        /*0ab4*/ 	.short	0x010a
        /*0ab6*/ 	.byte	0x3f
	.zero		1


	//   ....[68]....
        /*0ab8*/ 	.word	0x0000e400
        /*0abc*/ 	.word	0x00000005
        /*0ac0*/ 	.word	0x00028840
        /*0ac4*/ 	.short	0x010a
        /*0ac6*/ 	.byte	0x3f
	.zero		1


	//   ....[69]....
        /*0ac8*/ 	.word	0x0000e450
        /*0acc*/ 	.word	0x00000003
        /*0ad0*/ 	.word	0x00028860
        /*0ad4*/ 	.short	0x010a
        /*0ad6*/ 	.byte	0x3f
	.zero		1


	//----- nvinfo : EIATTR_NUM_MBARRIERS
	.align		4
.L_86:
        /*0ad8*/ 	.byte	0x03, 0x38
        /*0ada*/ 	.short	0x0016


	//----- nvinfo : EIATTR_EXIT_INSTR_OFFSETS
	.align		4
        /*0adc*/ 	.byte	0x04, 0x1c
        /*0ade*/ 	.short	(.L_88 - .L_87)


	//   ....[0]....
.L_87:
        /*0ae0*/ 	.word	0x00000940


	//   ....[1]....
        /*0ae4*/ 	.word	0x000072a0


	//   ....[2]....
        /*0ae8*/ 	.word	0x0000ac50


	//----- nvinfo : EIATTR_MAX_THREADS
	.align		4
.L_88:
        /*0aec*/ 	.byte	0x04, 0x05
        /*0aee*/ 	.short	(.L_90 - .L_89)
.L_89:
        /*0af0*/ 	.word	0x00000180
        /*0af4*/ 	.word	0x00000001
        /*0af8*/ 	.word	0x00000001


	//----- nvinfo : EIATTR_CRS_STACK_SIZE
	.align		4
.L_90:
        /*0afc*/ 	.byte	0x04, 0x1e
        /*0afe*/ 	.short	(.L_92 - .L_91)
.L_91:
        /*0b00*/ 	.word	0x00000000


	//----- nvinfo : EIATTR_CBANK_PARAM_SIZE
	.align		4
.L_92:
        /*0b04*/ 	.byte	0x03, 0x19
        /*0b06*/ 	.short	0x0a70


	//----- nvinfo : EIATTR_PARAM_CBANK
	.align		4
        /*0b08*/ 	.byte	0x04, 0x0a
        /*0b0a*/ 	.short	(.L_94 - .L_93)
	.align		4
.L_93:
        /*0b0c*/ 	.word	index@(.nv.constant0._ZN7cutlass13device_kernelIN5flash11enable_sm90INS1_16FlashAttnFwdSm90INS1_25CollectiveMainloopFwdSm90ILi2EN4cute5tupleIJNS5_1CILi1EEES8_S8_EEENS6_IJNS7_ILi128EEESA_SA_EEELi128ENS_6half_tEfNS_4arch4Sm90ELb0ELb0ELb0ELb0ELb1ELb0ELb0ELb1ELb1ELb1ELb0ELb0EEENS1_21CollectiveEpilogueFwdISB_S9_SC_SE_Li256ELb0ELb1ELb0ELb0EEENS1_29StaticPersistentTileSchedulerILb0EEEEEEEEEvNT_6ParamsE)
        /*0b10*/ 	.short	0x0210
        /*0b12*/ 	.short	0x0a70


	//----- nvinfo : EIATTR_SW_WAR
	.align		4
.L_94:
        /*0b14*/ 	.byte	0x04, 0x36
        /*0b16*/ 	.short	(.L_96 - .L_95)
.L_95:
        /*0b18*/ 	.word	0x00000008
.L_96:


//--------------------- .nv.info._ZN7cutlass13device_kernelIN5flash11enable_sm90INS1_16FlashAttnFwdSm90INS1_25CollectiveMainloopFwdSm90ILi2EN4cute5tupleIJNS5_1CILi1EEES8_S8_EEENS6_IJNS7_ILi128EEESA_SA_EEELi128ENS_6half_tEfNS_4arch4Sm90ELb0ELb0ELb0ELb1ELb1ELb0ELb0ELb1ELb1ELb1ELb0ELb0EEENS1_21CollectiveEpilogueFwdISB_S9_SC_SE_Li256ELb1ELb1ELb0ELb0EEENS1_36VarlenDynamicPersistentTileSchedulerILi128ELi128ELi256ELi128ELb0ELb1ELb1ELb0ELb1ELb1EEEEEEEEEvNT_6ParamsE --------------------------
	.section	.nv.info._ZN7cutlass13device_kernelIN5flash11enable_sm90INS1_16FlashAttnFwdSm90INS1_25CollectiveMainloopFwdSm90ILi2EN4cute5tupleIJNS5_1CILi1EEES8_S8_EEENS6_IJNS7_ILi128EEESA_SA_EEELi128ENS_6half_tEfNS_4arch4Sm90ELb0ELb0ELb0ELb1ELb1ELb0ELb0ELb1ELb1ELb1ELb0ELb0EEENS1_21CollectiveEpilogueFwdISB_S9_SC_SE_Li256ELb1ELb1ELb0ELb0EEENS1_36VarlenDynamicPersistentTileSchedulerILi128ELi128ELi256ELi128ELb0ELb1ELb1ELb0ELb1ELb1EEEEEEEEEvNT_6ParamsE,"",@"SHT_CUDA_INFO"
	.sectionflags	@""
	.align	4


	//----- nvinfo : EIATTR_CUDA_API_VERSION
	.align		4
        /*0000*/ 	.byte	0x04, 0x37
        /*0002*/ 	.short	(.L_98 - .L_97)
.L_97:
        /*0004*/ 	.word	0x00000082


	//----- nvinfo : EIATTR_KPARAM_INFO
	.align		4
.L_98:
        /*0008*/ 	.byte	0x04, 0x17
        /*000a*/ 	.short	(.L_100 - .L_99)
.L_99:
        /*000c*/ 	.word	0x00000000
        /*0010*/ 	.short	0x0000
        /*0012*/ 	.short	0x0070
        /*0014*/ 	.byte	0x00, 0xf0, 0x01, 0x2a


	//----- nvinfo : EIATTR_SPARSE_MMA_MASK
	.align		4
.L_100:
        /*0018*/ 	.byte	0x03, 0x50
        /*001a*/ 	.short	0x0000


	//----- nvinfo : EIATTR_MAXREG_COUNT
	.align		4
        /*001c*/ 	.byte	0x03, 0x1b
        /*001e*/ 	.short	0x00a8


	//----- nvinfo : EIATTR_NUM_BARRIERS
	.align		4
        /*0020*/ 	.byte	0x02, 0x4c
        /*0022*/ 	.byte	0x10
	.zero		1


	//----- nvinfo : EIATTR_EXTERNS
	.align		4
        /*0024*/ 	.byte	0x04, 0x0f
        /*0026*/ 	.short	(.L_102 - .L_101)


	//   ....[0]....
	.align		4
.L_101:
        /*0028*/ 	.word	index@(__assertfail)


	//----- nvinfo : EIATTR_ANNOTATIONS
	.align		4
.L_102:
        /*002c*/ 	.byte	0x04, 0x55
        /*002e*/ 	.short	(.L_104 - .L_103)


	//   ....[0]....
.L_103:
        /*0030*/ 	.word	0x00000001
        /*0034*/ 	.byte	0x90, 0x90, 0x00, 0x00, 0x01, 0x00, 0x00, 0x00, 0x30, 0x91, 0x00, 0x00, 0x01, 0x00, 0x00, 0x00
        /* <DEDUP_REMOVED lines=10> */
        /*00e4*/ 	.byte	0xd0, 0xd7, 0x00, 0x00


	//----- nvinfo : EIATTR_MERCURY_ISA_VERSION
	.align		4
.L_104:
        /*00e8*/ 	.byte	0x03, 0x5f
        /*00ea*/ 	.short	0x0101


	//----- nvinfo : EIATTR_UNUSED_LOAD_BYTE_OFFSET
	.align		4
        /*00ec*/ 	.byte	0x04, 0x44
        /*00ee*/ 	.short	(.L_106 - .L_105)


	//   ....[0]....
.L_105:
        /*00f0*/ 	.word	0x00000970
        /*00f4*/ 	.word	0x0000fff0


	//   ....[1]....
        /*00f8*/ 	.word	0x00006640
        /*00fc*/ 	.word	0x0000fff0


	//----- nvinfo : EIATTR_INT_WARP_WIDE_INSTR_OFFSETS
	.align		4
.L_106:
        /*0100*/ 	.byte	0x04, 0x31
        /*0102*/ 	.short	(.L_108 - .L_107)


	//   ....[0]....
.L_107:
        /*0104*/ 	.word	0x000000c0


	//   ....[1]....
        /*0108*/ 	.word	0x000000d0


	//   ....[2]....
        /*010c*/ 	.word	0x00000170


	//   ....[3]....
        /*0110*/ 	.word	0x00009720


	//   ....[4]....
        /*0114*/ 	.word	0x000097b0


	//   ....[5]....
        /*0118*/ 	.word	0x0000c640


	//   ....[6]....
        /*011c*/ 	.word	0x0000c6d0


	//----- nvinfo : EIATTR_COOP_GROUP_MASK_REGIDS
	.align		4
.L_108:
        /*0120*/ 	.byte	0x04, 0x29
        /*0122*/ 	.short	(.L_110 - .L_109)


	//   ....[0]....
.L_109:
        /*0124*/ 	.word	0xffffffff


	//   ....[1]....
        /*0128*/ 	.word	0xffffffff


	//   ....[2]....
        /*012c*/ 	.word	0xffffffff


	//   ....[3]....
        /*0130*/ 	.word	0xffffffff


	//   ....[4]....
        /*0134*/ 	.word	0xffffffff


	//   ....[5]....
        /*0138*/ 	.word	0xffffffff


	//   ....[6]....
        /*013c*/ 	.word	0xffffffff


	//   ....[7]....
        /*0140*/ 	.word	0xffffffff


	//   ....[8]....
        /*0144*/ 	.word	0xffffffff


	//   ....[9]....
        /*0148*/ 	.word	0xffffffff


	//   ....[10]....
        /*014c*/ 	.word	0xffffffff


	//   ....[11]....
        /*0150*/ 	.word	0xffffffff


	//   ....[12]....
        /*0154*/ 	.word	0xffffffff


	//   ....[13]....
        /*0158*/ 	.word	0xffffffff


	//   ....[14]....
        /*015c*/ 	.word	0xffffffff


	//   ....[15]....
        /*0160*/ 	.word	0xffffffff


	//   ....[16]....
        /*0164*/ 	.word	0xffffffff


	//   ....[17]....
        /*0168*/ 	.word	0xffffffff


	//   ....[18]....
        /*016c*/ 	.word	0xffffffff


	//   ....[19]....
        /*0170*/ 	.word	0xffffffff


	//   ....[20]....
        /*0174*/ 	.word	0xffffffff


	//   ....[21]....
        /*0178*/ 	.word	0xffffffff


	//   ....[22]....
        /*017c*/ 	.word	0xffffffff


	//   ....[23]....
        /*0180*/ 	.word	0xffffffff


	//   ....[24]....
        /*0184*/ 	.word	0xffffffff


	//   ....[25]....
        /*0188*/ 	.word	0xffffffff


	//   ....[26]....
        /*018c*/ 	.word	0xffffffff


	//   ....[27]....
        /*0190*/ 	.word	0xffffffff


	//   ....[28]....
        /*0194*/ 	.word	0xffffffff


	//   ....[29]....
        /*0198*/ 	.word	0xffffffff


	//   ....[30]....
        /*019c*/ 	.word	0xffffffff


	//   ....[31]....
        /*01a0*/ 	.word	0xffffffff


	//   ....[32]....
        /*01a4*/ 	.word	0xffffffff


	//   ....[33]....
        /*01a8*/ 	.word	0xffffffff


	//   ....[34]....
        /*01ac*/ 	.word	0xffffffff


	//   ....[35]....
        /*01b0*/ 	.word	0xffffffff


	//   ....[36]....
        /*01b4*/ 	.word	0xffffffff


	//   ....[37]....
        /*01b8*/ 	.word	0xffffffff


	//   ....[38]....
        /*01bc*/ 	.word	0xffffffff


	//   ....[39]....
        /*01c0*/ 	.word	0xffffffff


	//   ....[40]....
        /*01c4*/ 	.word	0xffffffff


	//   ....[41]....
        /*01c8*/ 	.word	0xffffffff


	//   ....[42]....
        /*01cc*/ 	.word	0xffffffff


	//   ....[43]....
        /*01d0*/ 	.word	0xffffffff


	//   ....[44]....
        /*01d4*/ 	.word	0xffffffff


	//   ....[45]....
        /*01d8*/ 	.word	0xffffffff


	//   ....[46]....
        /*01dc*/ 	.word	0xffffffff


	//   ....[47]....
        /*01e0*/ 	.word	0xffffffff


	//   ....[48]....
        /*01e4*/ 	.word	0xffffffff


	//   ....[49]....
        /*01e8*/ 	.word	0xffffffff


	//   ....[50]....
        /*01ec*/ 	.word	0xffffffff


	//   ....[51]....
        /*01f0*/ 	.word	0xffffffff


	//   ....[52]....
        /*01f4*/ 	.word	0xffffffff


	//   ....[53]....
        /*01f8*/ 	.word	0xffffffff


	//   ....[54]....
        /*01fc*/ 	.word	0xffffffff


	//   ....[55]....
        /*0200*/ 	.word	0xffffffff


	//   ....[56]....
        /*0204*/ 	.word	0xffffffff


	//   ....[57]....
        /*0208*/ 	.word	0xffffffff


	//   ....[58]....
        /*020c*/ 	.word	0xffffffff


	//   ....[59]....
        /*0210*/ 	.word	0xffffffff


	//   ....[60]....
        /*0214*/ 	.word	0xffffffff


	//   ....[61]....
        /*0218*/ 	.word	0xffffffff


	//   ....[62]....
        /*021c*/ 	.word	0xffffffff


	//   ....[63]....
        /*0220*/ 	.word	0xffffffff


	//   ....[64]....
        /*0224*/ 	.word	0xffffffff


	//   ....[65]....
        /*0228*/ 	.word	0xffffffff


	//   ....[66]....
        /*022c*/ 	.word	0xffffffff


	//   ....[67]....
        /*0230*/ 	.word	0xffffffff


	//   ....[68]....
        /*0234*/ 	.word	0xffffffff


	//   ....[69]....
        /*0238*/ 	.word	0xffffffff


	//   ....[70]....
        /*023c*/ 	.word	0xffffffff


	//   ....[71]....
        /*0240*/ 	.word	0xffffffff


	//   ....[72]....
        /*0244*/ 	.word	0xffffffff


	//   ....[73]....
        /*0248*/ 	.word	0xffffffff


	//   ....[74]....
        /*024c*/ 	.word	0xffffffff


	//   ....[75]....
        /*0250*/ 	.word	0xffffffff


	//   ....[76]....
        /*0254*/ 	.word	0xffffffff


	//   ....[77]....
        /*0258*/ 	.word	0xffffffff


	//   ....[78]....
        /*025c*/ 	.word	0xffffffff


	//   ....[79]....
        /*0260*/ 	.word	0xffffffff


	//   ....[80]....
        /*0264*/ 	.word	0xffffffff


	//   ....[81]....
        /*0268*/ 	.word	0xffffffff


	//   ....[82]....
        /*026c*/ 	.word	0xffffffff


	//   ....[83]....
        /*0270*/ 	.word	0xffffffff


	//   ....[84]....
        /*0274*/ 	.word	0xffffffff


	//   ....[85]....
        /*0278*/ 	.word	0xffffffff


	//   ....[86]....
        /*027c*/ 	.word	0xffffffff


	//   ....[87]....
        /*0280*/ 	.word	0xffffffff


	//   ....[88]....
        /*0284*/ 	.word	0xffffffff


	//   ....[89]....
        /*0288*/ 	.word	0xffffffff


	//   ....[90]....
        /*028c*/ 	.word	0xffffffff


	//   ....[91]....
        /*0290*/ 	.word	0xffffffff


	//   ....[92]....
        /*0294*/ 	.word	0xffffffff


	//   ....[93]....
        /*0298*/ 	.word	0xffffffff


	//   ....[94]....
        /*029c*/ 	.word	0xffffffff


	//   ....[95]....
        /*02a0*/ 	.word	0xffffffff


	//   ....[96]....
        /*02a4*/ 	.word	0xffffffff


	//   ....[97]....
        /*02a8*/ 	.word	0xffffffff


	//   ....[98]....
        /*02ac*/ 	.word	0xffffffff


	//   ....[99]....
        /*02b0*/ 	.word	0xffffffff


	//   ....[100]....
        /*02b4*/ 	.word	0xffffffff


	//   ....[101]....
        /*02b8*/ 	.word	0xffffffff


	//   ....[102]....
        /*02bc*/ 	.word	0xffffffff


	//   ....[103]....
        /*02c0*/ 	.word	0xffffffff


	//   ....[104]....
        /*02c4*/ 	.word	0xffffffff


	//   ....[105]....
        /*02c8*/ 	.word	0xffffffff


	//   ....[106]....
        /*02cc*/ 	.word	0xffffffff


	//   ....[107]....
        /*02d0*/ 	.word	0xffffffff


	//   ....[108]....
        /*02d4*/ 	.word	0xffffffff


	//   ....[109]....
        /*02d8*/ 	.word	0xffffffff


	//   ....[110]....
        /*02dc*/ 	.word	0xffffffff


	//   ....[111]....
        /*02e0*/ 	.word	0xffffffff


	//   ....[112]....
        /*02e4*/ 	.word	0xffffffff


	//   ....[113]....
        /*02e8*/ 	.word	0xffffffff


	//   ....[114]....
        /*02ec*/ 	.word	0xffffffff


	//   ....[115]....
        /*02f0*/ 	.word	0xffffffff


	//   ....[116]....
        /*02f4*/ 	.word	0xffffffff


	//   ....[117]....
        /*02f8*/ 	.word	0xffffffff


	//   ....[118]....
        /*02fc*/ 	.word	0xffffffff


	//   ....[119]....
        /*0300*/ 	.word	0xffffffff


	//   ....[120]....
        /*0304*/ 	.word	0xffffffff


	//   ....[121]....
        /*0308*/ 	.word	0xffffffff


	//   ....[122]....
        /*030c*/ 	.word	0xffffffff


	//   ....[123]....
        /*0310*/ 	.word	0xffffffff


	//   ....[124]....
        /*0314*/ 	.word	0xffffffff


	//   ....[125]....
        /*0318*/ 	.word	0xffffffff


	//   ....[126]....
        /*031c*/ 	.word	0xffffffff


	//   ....[127]....
        /*0320*/ 	.word	0xffffffff


	//   ....[128]....
        /*0324*/ 	.word	0xffffffff


	//   ....[129]....
        /*0328*/ 	.word	0xffffffff


	//   ....[130]....
        /*032c*/ 	.word	0xffffffff


	//   ....[131]....
        /*0330*/ 	.word	0xffffffff


	//   ....[132]....
        /*0334*/ 	.word	0xffffffff


	//   ....[133]....
        /*0338*/ 	.word	0xffffffff


	//   ....[134]....
        /*033c*/ 	.word	0xffffffff


	//   ....[135]....
        /*0340*/ 	.word	0xffffffff


	//   ....[136]....
        /*0344*/ 	.word	0xffffffff


	//   ....[137]....
        /*0348*/ 	.word	0xffffffff


	//   ....[138]....
        /*034c*/ 	.word	0xffffffff


	//   ....[139]....
        /*0350*/ 	.word	0xffffffff


	//   ....[140]....
        /*0354*/ 	.word	0xffffffff


	//   ....[141]....
        /*0358*/ 	.word	0xffffffff


	//   ....[142]....
        /*035c*/ 	.word	0xffffffff


	//   ....[143]....
        /*0360*/ 	.word	0xffffffff


	//   ....[144]....
        /*0364*/ 	.word	0xffffffff


	//   ....[145]....
        /*0368*/ 	.word	0xffffffff


	//   ....[146]....
        /*036c*/ 	.word	0xffffffff


	//   ....[147]....
        /*0370*/ 	.word	0xffffffff


	//   ....[148]....
        /*0374*/ 	.word	0xffffffff


	//   ....[149]....
        /*0378*/ 	.word	0xffffffff


	//   ....[150]....
        /*037c*/ 	.word	0xffffffff


	//   ....[151]....
        /*0380*/ 	.word	0xffffffff


	//   ....[152]....
        /*0384*/ 	.word	0xffffffff


	//   ....[153]....
        /*0388*/ 	.word	0x0500000f


	//   ....[154]....
        /*038c*/ 	.word	0x0500000f


	//   ....[155]....
        /*0390*/ 	.word	0x0500000f


	//   ....[156]....
        /*0394*/ 	.word	0x0500000f


	//   ....[157]....
        /*0398*/ 	.word	0x0500000f


	//   ....[158]....
        /*039c*/ 	.word	0x0500000f


	//   ....[159]....
        /*03a0*/ 	.word	0x0500000f


	//   ....[160]....
        /*03a4*/ 	.word	0x0500000f


	//   ....[161]....
        /*03a8*/ 	.word	0x0500000f


	//   ....[162]....
        /*03ac*/ 	.word	0x0500000f


	//   ....[163]....
        /*03b0*/ 	.word	0x0500000f


	//   ....[164]....
        /*03b4*/ 	.word	0x0500000f


	//   ....[165]....
        /*03b8*/ 	.word	0x0500000f


	//   ....[166]....
        /*03bc*/ 	.word	0x0500000f


	//   ....[167]....
        /*03c0*/ 	.word	0x0500000f


	//   ....[168]....
        /*03c4*/ 	.word	0x0500000f


	//   ....[169]....
        /*03c8*/ 	.word	0x0500000f


	//   ....[170]....
        /*03cc*/ 	.word	0x0500000f


	//   ....[171]....
        /*03d0*/ 	.word	0x0500000f


	//   ....[172]....
        /*03d4*/ 	.word	0x0500000f


	//   ....[173]....
        /*03d8*/ 	.word	0x0500000f


	//   ....[174]....
        /*03dc*/ 	.word	0x0500000f


	//   ....[175]....
        /*03e0*/ 	.word	0x0500000f


	//   ....[176]....
        /*03e4*/ 	.word	0x0500000f


	//   ....[177]....
        /*03e8*/ 	.word	0x0500000f


	//   ....[178]....
        /*03ec*/ 	.word	0x0500000f


	//   ....[179]....
        /*03f0*/ 	.word	0x0500000f


	//   ....[180]....
        /*03f4*/ 	.word	0x0500000f


	//   ....[181]....
        /*03f8*/ 	.word	0x0500000f


	//   ....[182]....
        /*03fc*/ 	.word	0x0500000f


	//   ....[183]....
        /*0400*/ 	.word	0x0500000f


	//   ....[184]....
        /*0404*/ 	.word	0x0500000f


	//   ....[185]....
        /*0408*/ 	.word	0x0500000f


	//   ....[186]....
        /*040c*/ 	.word	0x0500000f


	//   ....[187]....
        /*0410*/ 	.word	0x0500000f


	//   ....[188]....
        /*0414*/ 	.word	0x0500000f


	//   ....[189]....
        /*0418*/ 	.word	0x0500000f


	//   ....[190]....
        /*041c*/ 	.word	0x0500000f


	//   ....[191]....
        /*0420*/ 	.word	0x0500000f


	//   ....[192]....
        /*0424*/ 	.word	0x0500000f


	//   ....[193]....
        /*0428*/ 	.word	0x0500000f


	//   ....[194]....
        /*042c*/ 	.word	0x0500000f


	//   ....[195]....
        /*0430*/ 	.word	0x0500000f


	//   ....[196]....
        /*0434*/ 	.word	0x0500000f


	//   ....[197]....
        /*0438*/ 	.word	0x0500000f


	//   ....[198]....
        /*043c*/ 	.word	0x0500000f


	//   ....[199]....
        /*0440*/ 	.word	0x0500000f


	//   ....[200]....
        /*0444*/ 	.word	0x0500000f


	//   ....[201]....
        /*0448*/ 	.word	0x0500000f


	//   ....[202]....
        /*044c*/ 	.word	0x0500000f


	//   ....[203]....
        /*0450*/ 	.word	0x0500000f


	//   ....[204]....
        /*0454*/ 	.word	0x0500000f


	//   ....[205]....
        /*0458*/ 	.word	0x0500000f


	//   ....[206]....
        /*045c*/ 	.word	0x0500000f


	//   ....[207]....
        /*0460*/ 	.word	0x0500000f


	//   ....[208]....
        /*0464*/ 	.word	0x0500000f


	//   ....[209]....
        /*0468*/ 	.word	0x0500000f


	//   ....[210]....
        /*046c*/ 	.word	0x0500000f


	//   ....[211]....
        /*0470*/ 	.word	0x0500000f


	//   ....[212]....
        /*0474*/ 	.word	0x0500000f


	//   ....[213]....
        /*0478*/ 	.word	0x0500000f


	//   ....[214]....
        /*047c*/ 	.word	0x0500000f


	//   ....[215]....
        /*0480*/ 	.word	0x0500000f


	//   ....[216]....
        /*0484*/ 	.word	0x0500000f


	//   ....[217]....
        /*0488*/ 	.word	0x0500000f


	//   ....[218]....
        /*048c*/ 	.word	0x0500000f


	//   ....[219]....
        /*0490*/ 	.word	0x0500000f


	//   ....[220]....
        /*0494*/ 	.word	0x0500000f


	//   ....[221]....
        /*0498*/ 	.word	0x0500000f


	//   ....[222]....
        /*049c*/ 	.word	0x0500000f


	//   ....[223]....
        /*04a0*/ 	.word	0x0500000f


	//   ....[224]....
        /*04a4*/ 	.word	0x0500000f


	//   ....[225]....
        /*04a8*/ 	.word	0x0500000f


	//   ....[226]....
        /*04ac*/ 	.word	0x0500000f


	//   ....[227]....
        /*04b0*/ 	.word	0x0500000f


	//   ....[228]....
        /*04b4*/ 	.word	0x0500000f


	//   ....[229]....
        /*04b8*/ 	.word	0x0500000f


	//   ....[230]....
        /*04bc*/ 	.word	0x0500000f


	//   ....[231]....
        /*04c0*/ 	.word	0x0500000f


	//   ....[232]....
        /*04c4*/ 	.word	0x0500000f


	//   ....[233]....
        /*04c8*/ 	.word	0x0500000f


	//   ....[234]....
        /*04cc*/ 	.word	0x0500000f


	//   ....[235]....
        /*04d0*/ 	.word	0x0500000f


	//   ....[236]....
        /*04d4*/ 	.word	0x0500000f


	//   ....[237]....
        /*04d8*/ 	.word	0x0500000f


	//   ....[238]....
        /*04dc*/ 	.word	0x0500000f


	//   ....[239]....
        /*04e0*/ 	.word	0x0500000f


	//   ....[240]....
        /*04e4*/ 	.word	0x0500000f


	//   ....[241]....
        /*04e8*/ 	.word	0x0500000f


	//   ....[242]....
        /*04ec*/ 	.word	0x0500000f


	//   ....[243]....
        /*04f0*/ 	.word	0x0500000f


	//   ....[244]....
        /*04f4*/ 	.word	0x0500000f


	//   ....[245]....
        /*04f8*/ 	.word	0x0500000f


	//   ....[246]....
        /*04fc*/ 	.word	0x0500000f


	//   ....[247]....
        /*0500*/ 	.word	0x0500000f


	//   ....[248]....
        /*0504*/ 	.word	0x0500000f


	//   ....[249]....
        /*0508*/ 	.word	0x0500000f


	//   ....[250]....
        /*050c*/ 	.word	0x0500000f


	//   ....[251]....
        /*0510*/ 	.word	0x0500000f


	//----- nvinfo : EIATTR_COOP_GROUP_INSTR_OFFSETS
	.align		4
.L_110:
        /*0514*/ 	.byte	0x04, 0x28
        /*0516*/ 	.short	(.L_112 - .L_111)


	//   ....[0]....
.L_111:
        /*0518*/ 	.word	0x00000070


	//   ....[1]....
        /*051c*/ 	.word	0x000000b0


	//   ....[2]....
        /*0520*/ 	.word	0x000002d0


	//   ....[3]....
        /*0524*/ 	.word	0x00000430


	//   ....[4]....
        /*0528*/ 	.word	0x00000550


	//   ....[5]....
        /*052c*/ 	.word	0x000006b0


	//   ....[6]....
        /*0530*/ 	.word	0x00001330


	//   ....[7]....
        /*0534*/ 	.word	0x000024e0


	//   ....[8]....
        /*0538*/ 	.word	0x000025e0


	//   ....[9]....
        /*053c*/ 	.word	0x00002cb0


	//   ....[10]....
        /*0540*/ 	.word	0x00002d40


	//   ....[11]....
        /*0544*/ 	.word	0x00004790


	//   ....[12]....
        /*0548*/ 	.word	0x000047a0


	//   ....[13]....
        /*054c*/ 	.word	0x000047e0


	//   ....[14]....
        /*0550*/ 	.word	0x000047f0


	//   ....[15]....
        /*0554*/ 	.word	0x00005ca0


	//   ....[16]....
        /*0558*/ 	.word	0x00005ce0


	//   ....[17]....
        /*055c*/ 	.word	0x00005dc0


	//   ....[18]....
        /*0560*/ 	.word	0x00005dd0


	//   ....[19]....
        /*0564*/ 	.word	0x00007190


	//   ....[20]....
        /*0568*/ 	.word	0x000071c0


	//   ....[21]....
        /*056c*/ 	.word	0x00007200


	//   ....[22]....
        /*0570*/ 	.word	0x00007230


	//   ....[23]....
        /*0574*/ 	.word	0x000077f0


	//   ....[24]....
        /*0578*/ 	.word	0x00007820


	//   ....[25]....
        /*057c*/ 	.word	0x000078e0


	//   ....[26]....
        /*0580*/ 	.word	0x00007900


	//   ....[27]....
        /*0584*/ 	.word	0x000079c0


	//   ....[28]....
        /*0588*/ 	.word	0x000079e0


	//   ....[29]....
        /*058c*/ 	.word	0x00007ab0


	//   ....[30]....
        /*0590*/ 	.word	0x00007ad0


	//   ....[31]....
        /*0594*/ 	.word	0x000083c0


	//   ....[32]....
        /*0598*/ 	.word	0x000083e0


	//   ....[33]....
        /*059c*/ 	.word	0x000084a0


	//   ....[34]....
        /*05a0*/ 	.word	0x000084c0


	//   ....[35]....
        /*05a4*/ 	.word	0x00008580


	//   ....[36]....
        /*05a8*/ 	.word	0x000085a0


	//   ....[37]....
        /*05ac*/ 	.word	0x00008670


	//   ....[38]....
        /*05b0*/ 	.word	0x00008690


	//   ....[39]....
        /*05b4*/ 	.word	0x000087d0


	//   ....[40]....
        /*05b8*/ 	.word	0x000089a0


	//   ....[41]....
        /*05bc*/ 	.word	0x000089d0


	//   ....[42]....
        /*05c0*/ 	.word	0x00008a00


	//   ....[43]....
        /*05c4*/ 	.word	0x00008a30


	//   ....[44]....
        /*05c8*/ 	.word	0x00008a60


	//   ....[45]....
        /*05cc*/ 	.word	0x00008a90


	//   ....[46]....
        /*05d0*/ 	.word	0x00008be0


	//   ....[47]....
        /*05d4*/ 	.word	0x00008c10


	//   ....[48]....
        /*05d8*/ 	.word	0x00008c40


	//   ....[49]....
        /*05dc*/ 	.word	0x00008c70


	//   ....[50]....
        /*05e0*/ 	.word	0x00008ca0


	//   ....[51]....
        /*05e4*/ 	.word	0x00008cd0


	//   ....[52]....
        /*05e8*/ 	.word	0x00008d60


	//   ....[53]....
        /*05ec*/ 	.word	0x00008d90


	//   ....[54]....
        /*05f0*/ 	.word	0x00008e10


	//   ....[55]....
        /*05f4*/ 	.word	0x0000a250


	//   ....[56]....
        /*05f8*/ 	.word	0x0000a270


	//   ....[57]....
        /*05fc*/ 	.word	0x0000a310


	//   ....[58]....
        /*0600*/ 	.word	0x0000a330


	//   ....[59]....
        /*0604*/ 	.word	0x0000a3c0


	//   ....[60]....
        /*0608*/ 	.word	0x0000a3e0


	//   ....[61]....
        /*060c*/ 	.word	0x0000a470


	//   ....[62]....
        /*0610*/ 	.word	0x0000a490


	//   ....[63]....
        /*0614*/ 	.word	0x0000a520


	//   ....[64]....
        /*0618*/ 	.word	0x0000a540


	//   ....[65]....
        /*061c*/ 	.word	0x0000a5d0


	//   ....[66]....
        /*0620*/ 	.word	0x0000a5f0


	//   ....[67]....
        /*0624*/ 	.word	0x0000a680


	//   ....[68]....
        /*0628*/ 	.word	0x0000a6a0


	//   ....[69]....
        /*062c*/ 	.word	0x0000a6b0


	//   ....[70]....
        /*0630*/ 	.word	0x0000a730


	//   ....[71]....
        /*0634*/ 	.word	0x0000ae50


	//   ....[72]....
        /*0638*/ 	.word	0x0000ae80


	//   ....[73]....
        /*063c*/ 	.word	0x0000aee0


	//   ....[74]....
        /*0640*/ 	.word	0x0000af20


	//   ....[75]....
        /*0644*/ 	.word	0x0000af60


	//   ....[76]....
        /*0648*/ 	.word	0x0000afc0


	//   ....[77]....
        /*064c*/ 	.word	0x0000b010


	//   ....[78]....
        /*0650*/ 	.word	0x0000b060


	//   ....[79]....
        /*0654*/ 	.word	0x0000b0a0


	//   ....[80]....
        /*0658*/ 	.word	0x0000b100


	//   ....[81]....
        /*065c*/ 	.word	0x0000b150


	//   ....[82]....
        /*0660*/ 	.word	0x0000b1a0


	//   ....[83]....
        /*0664*/ 	.word	0x0000b1e0


	//   ....[84]....
        /*0668*/ 	.word	0x0000b240


	//   ....[85]....
        /*066c*/ 	.word	0x0000b260


	//   ....[86]....
        /*0670*/ 	.word	0x0000b2a0


	//   ....[87]....
        /*0674*/ 	.word	0x0000b9f0


	//   ....[88]....
        /*0678*/ 	.word	0x0000ba20


	//   ....[89]....
        /*067c*/ 	.word	0x0000ba80


	//   ....[90]....
        /*0680*/ 	.word	0x0000ba90


	//   ....[91]....
        /*0684*/ 	.word	0x0000bae0


	//   ....[92]....
        /*0688*/ 	.word	0x0000baf0


	//   ....[93]....
        /*068c*/ 	.word	0x0000bb40


	//   ....[94]....
        /*0690*/ 	.word	0x0000bb50


	//   ....[95]....
        /*0694*/ 	.word	0x0000bba0


	//   ....[96]....
        /*0698*/ 	.word	0x0000bbb0


	//   ....[97]....
        /*069c*/ 	.word	0x0000bc00


	//   ....[98]....
        /*06a0*/ 	.word	0x0000bc10


	//   ....[99]....
        /*06a4*/ 	.word	0x0000bc60


	//   ....[100]....
        /*06a8*/ 	.word	0x0000bc70


	//   ....[101]....
        /*06ac*/ 	.word	0x0000bc80


	//   ....[102]....
        /*06b0*/ 	.word	0x0000bcd0


	//   ....[103]....
        /*06b4*/ 	.word	0x0000bf30


	//   ....[104]....
        /*06b8*/ 	.word	0x0000bf50


	//   ....[105]....
        /*06bc*/ 	.word	0x0000bf70


	//   ....[106]....
        /*06c0*/ 	.word	0x0000bfd0


	//   ....[107]....
        /*06c4*/ 	.word	0x0000bff0


	//   ....[108]....
        /*06c8*/ 	.word	0x0000c050


	//   ....[109]....
        /*06cc*/ 	.word	0x0000c070


	//   ....[110]....
        /*06d0*/ 	.word	0x0000c0d0


	//   ....[111]....
        /*06d4*/ 	.word	0x0000c0f0


	//   ....[112]....
        /*06d8*/ 	.word	0x0000c150


	//   ....[113]....
        /*06dc*/ 	.word	0x0000c170


	//   ....[114]....
        /*06e0*/ 	.word	0x0000c1d0


	//   ....[115]....
        /*06e4*/ 	.word	0x0000c1f0


	//   ....[116]....
        /*06e8*/ 	.word	0x0000c250


	//   ....[117]....
        /*06ec*/ 	.word	0x0000c270


	//   ....[118]....
        /*06f0*/ 	.word	0x0000c280


	//   ....[119]....
        /*06f4*/ 	.word	0x0000c820


	//   ....[120]....
        /*06f8*/ 	.word	0x0000c860


	//   ....[121]....
        /*06fc*/ 	.word	0x0000c8a0


	//   ....[122]....
        /*0700*/ 	.word	0x0000c8c0


	//   ....[123]....
        /*0704*/ 	.word	0x0000c8d0


	//   ....[124]....
        /*0708*/ 	.word	0x0000c8f0


	//   ....[125]....
        /*070c*/ 	.word	0x0000c960


	//   ....[126]....
        /*0710*/ 	.word	0x0000c980


	//   ....[127]....
        /*0714*/ 	.word	0x0000c9e0


	//   ....[128]....
        /*0718*/ 	.word	0x0000ca00


	//   ....[129]....
        /*071c*/ 	.word	0x0000ca60


	//   ....[130]....
        /*0720*/ 	.word	0x0000ca80


	//   ....[131]....
        /*0724*/ 	.word	0x0000cae0


	//   ....[132]....
        /*0728*/ 	.word	0x0000cb00


	//   ....[133]....
        /*072c*/ 	.word	0x0000cb50


	//   ....[134]....
        /*0730*/ 	.word	0x0000cb70


	//   ....[135]....
        /*0734*/ 	.word	0x0000cf70


	//   ....[136]....
        /*0738*/ 	.word	0x0000cfc0


	//   ....[137]....
        /*073c*/ 	.word	0x0000cff0


	//   ....[138]....
        /*0740*/ 	.word	0x0000d000


	//   ....[139]....
        /*0744*/ 	.word	0x0000d030


	//   ....[140]....
        /*0748*/ 	.word	0x0000d060


	//   ....[141]....
        /*074c*/ 	.word	0x0000d090


	//   ....[142]....
        /*0750*/ 	.word	0x0000d0c0


	//   ....[143]....
        /*0754*/ 	.word	0x0000d240


	//   ....[144]....
        /*0758*/ 	.word	0x0000d270


	//   ....[145]....
        /*075c*/ 	.word	0x0000d2a0


	//   ....[146]....
        /*0760*/ 	.word	0x0000d2d0


	//   ....[147]....
        /*0764*/ 	.word	0x0000d300


	//   ....[148]....
        /*0768*/ 	.word	0x0000d330


	//   ....[149]....
        /*076c*/ 	.word	0x0000d3f0


	//   ....[150]....
        /*0770*/ 	.word	0x0000d410


	//   ....[151]....
        /*0774*/ 	.word	0x0000d480


	//   ....[152]....
        /*0778*/ 	.word	0x0000d8f0


	//   ....[153]....
        /*077c*/ 	.word	0x0000ddd0


	//   ....[154]....
        /*0780*/ 	.word	0x0000dec0


	//   ....[155]....
        /*0784*/ 	.word	0x0000df60


	//   ....[156]....
        /*0788*/ 	.word	0x0000dfc0


	//   ....[157]....
        /*078c*/ 	.word	0x0000e0c0


	//   ....[158]....
        /*0790*/ 	.word	0x0000e130


	//   ....[159]....
        /*0794*/ 	.word	0x0000e230


	//   ....[160]....
        /*0798*/ 	.word	0x0000e2a0


	//   ....[161]....
        /*079c*/ 	.word	0x0000e3a0


	//   ....[162]....
        /*07a0*/ 	.word	0x0000e410


	//   ....[163]....
        /*07a4*/ 	.word	0x0000e510


	//   ....[164]....
        /*07a8*/ 	.word	0x0000e580


	//   ....[165]....
        /*07ac*/ 	.word	0x0000e680


	//   ....[166]....
        /*07b0*/ 	.word	0x0000e6f0


	//   ....[167]....
        /*07b4*/ 	.word	0x0000e7f0


	//   ....[168]....
        /*07b8*/ 	.word	0x0000e860


	//   ....[169]....
        /*07bc*/ 	.word	0x0000e900


	//   ....[170]....
        /*07c0*/ 	.word	0x0000ea00


	//   ....[171]....
        /*07c4*/ 	.word	0x0000ea70


	//   ....[172]....
        /*07c8*/ 	.word	0x0000eaf0


	//   ....[173]....
        /*07cc*/ 	.word	0x0000eba0


	//   ....[174]....
        /*07d0*/ 	.word	0x0000ec20


	//   ....[175]....
        /*07d4*/ 	.word	0x0000ecf0


	//   ....[176]....
        /*07d8*/ 	.word	0x0000ed70


	//   ....[177]....
        /*07dc*/ 	.word	0x0000ee40


	//   ....[178]....
        /*07e0*/ 	.word	0x0000eec0


	//   ....[179]....
        /*07e4*/ 	.word	0x0000ef90


	//   ....[180]....
        /*07e8*/ 	.word	0x0000f010


	//   ....[181]....
        /*07ec*/ 	.word	0x0000f0e0


	//   ....[182]....
        /*07f0*/ 	.word	0x0000f160


	//   ....[183]....
        /*07f4*/ 	.word	0x0000f230


	//   ....[184]....
        /*07f8*/ 	.word	0x0000f2b0


	//   ....[185]....
        /*07fc*/ 	.word	0x0000f360


	//   ....[186]....
        /*0800*/ 	.word	0x0000f490


	//   ....[187]....
        /*0804*/ 	.word	0x0000f530


	//   ....[188]....
        /*0808*/ 	.word	0x0000f5a0


	//   ....[189]....
        /*080c*/ 	.word	0x0000f660


	//   ....[190]....
        /*0810*/ 	.word	0x0000f6c0


	//   ....[191]....
        /*0814*/ 	.word	0x0000f780


	//   ....[192]....
        /*0818*/ 	.word	0x0000f7e0


	//   ....[193]....
        /*081c*/ 	.word	0x0000f8a0


	//   ....[194]....
        /*0820*/ 	.word	0x0000f900


	//   ....[195]....
        /*0824*/ 	.word	0x0000f9c0


	//   ....[196]....
        /*0828*/ 	.word	0x0000fa20


	//   ....[197]....
        /*082c*/ 	.word	0x0000fae0


	//   ....[198]....
        /*0830*/ 	.word	0x0000fb40


	//   ....[199]....
        /*0834*/ 	.word	0x0000fc00


	//   ....[200]....
        /*0838*/ 	.word	0x0000fc60


	//   ....[201]....
        /*083c*/ 	.word	0x0000fd20


	//   ....[202]....
        /*0840*/ 	.word	0x0000fe10


	//   ....[203]....
        /*0844*/ 	.word	0x0000feb0


	//   ....[204]....
        /*0848*/ 	.word	0x0000ff10


	//   ....[205]....
        /*084c*/ 	.word	0x0000ffe0


	//   ....[206]....
        /*0850*/ 	.word	0x00010040


	//   ....[207]....
        /*0854*/ 	.word	0x00010110


	//   ....[208]....
        /*0858*/ 	.word	0x00010170


	//   ....[209]....
        /*085c*/ 	.word	0x00010240


	//   ....[210]....
        /*0860*/ 	.word	0x000102a0


	//   ....[211]....
        /*0864*/ 	.word	0x00010370


	//   ....[212]....
        /*0868*/ 	.word	0x000103d0


	//   ....[213]....
        /*086c*/ 	.word	0x000104a0


	//   ....[214]....
        /*0870*/ 	.word	0x00010500


	//   ....[215]....
        /*0874*/ 	.word	0x000105d0


	//   ....[216]....
        /*0878*/ 	.word	0x00010630


	//   ....[217]....
        /*087c*/ 	.word	0x000106f0


	//   ....[218]....
        /*0880*/ 	.word	0x00010810


	//   ....[219]....
        /*0884*/ 	.word	0x000108b0


	//   ....[220]....
        /*0888*/ 	.word	0x00010970


	//   ....[221]....
        /*088c*/ 	.word	0x00010a40


	//   ....[222]....
        /*0890*/ 	.word	0x00010aa0


	//   ....[223]....
        /*0894*/ 	.word	0x00010b80


	//   ....[224]....
        /*0898*/ 	.word	0x00010be0


	//   ....[225]....
        /*089c*/ 	.word	0x00010cb0


	//   ....[226]....
        /*08a0*/ 	.word	0x00010d10


	//   ....[227]....
        /*08a4*/ 	.word	0x00010de0


	//   ....[228]....
        /*08a8*/ 	.word	0x00010e40


	//   ....[229]....
        /*08ac*/ 	.word	0x00010f20


	//   ....[230]....
        /*08b0*/ 	.word	0x00010f80


	//   ....[231]....
        /*08b4*/ 	.word	0x00011050


	//   ....[232]....
        /*08b8*/ 	.word	0x000110b0


	//   ....[233]....
        /*08bc*/ 	.word	0x00011170


	//   ....[234]....
        /*08c0*/ 	.word	0x00011200


	//   ....[235]....
        /*08c4*/ 	.word	0x000112a0


	//   ....[236]....
        /*08c8*/ 	.word	0x000113c0


	//   ....[237]....
        /*08cc*/ 	.word	0x00011430


	//   ....[238]....
        /*08d0*/ 	.word	0x000114a0


	//   ....[239]....
        /*08d4*/ 	.word	0x00011510


	//   ....[240]....
        /*08d8*/ 	.word	0x00011580


	//   ....[241]....
        /*08dc*/ 	.word	0x00011600


	//   ....[242]....
        /*08e0*/ 	.word	0x00011690


	//   ....[243]....
        /*08e4*/ 	.word	0x00011720


	//   ....[244]....
        /*08e8*/ 	.word	0x00011790


	//   ....[245]....
        /*08ec*/ 	.word	0x00011800


	//   ....[246]....
        /*08f0*/ 	.word	0x00011870


	//   ....[247]....
        /*08f4*/ 	.word	0x000118f0


	//   ....[248]....
        /*08f8*/ 	.word	0x00011960


	//   ....[249]....
        /*08fc*/ 	.word	0x00011a00


	//   ....[250]....
        /*0900*/ 	.word	0x00011a90


	//   ....[251]....
        /*0904*/ 	.word	0x00011bb0


	//----- nvinfo : EIATTR_REG_RECONFIG
	.align		4
.L_112:
        /*0908*/ 	.byte	0x01, 0x54
	.zero		2


	//----- nvinfo : EIATTR_SYSCALL_OFFSETS
	.align		4
        /*090c*/ 	.byte	0x04, 0x46
        /*090e*/ 	.short	(.L_114 - .L_113)


	//   ....[0]....
.L_113:
        /*0910*/ 	.word	0x00001520


	//   ....[1]....
        /*0914*/ 	.word	0x00009910


	//   ....[2]....
        /*0918*/ 	.word	0x00009a60


	//   ....[3]....
        /*091c*/ 	.word	0x00009b50


	//   ....[4]....
        /*0920*/ 	.word	0x0000aae0


	//----- nvinfo : EIATTR_MBARRIER_INSTR_OFFSETS
	.align		4
.L_114:
        /*0924*/ 	.byte	0x04, 0x39
        /*0926*/ 	.short	(.L_116 - .L_115)


	//   ....[0]....
.L_115:
        /*0928*/ 	.word	0x00000180
        /*092c*/ 	.word	0x000000ff
        /*0930*/ 	.word	0x00028800
        /*0934*/ 	.short	0x0100
        /*0936*/ 	.byte	0x08
	.zero		1


	//   ....[1]....
        /*0938*/ 	.word	0x00000190
        /*093c*/ 	.word	0x000000ff
        /*0940*/ 	.word	0x00028820
        /*0944*/ 	.short	0x0100
        /*0946*/ 	.byte	0x08
	.zero		1


	//   ....[2]....
        /*0948*/ 	.word	0x00000280
        /*094c*/ 	.word	0x000000ff
        /*0950*/ 	.word	0x00028830
        /*0954*/ 	.short	0x0100
        /*0956*/ 	.byte	0x08
	.zero		1


	//   ....[3]....
        /*0958*/ 	.word	0x00000290
        /*095c*/ 	.word	0x000000ff
        /*0960*/ 	.word	0x00028840
        /*0964*/ 	.short	0x0100
        /*0966*/ 	.byte	0x08
	.zero		1


	//   ....[4]....
        /*0968*/ 	.word	0x000002a0
        /*096c*/ 	.word	0x000000ff
        /*0970*/ 	.word	0x00028838
        /*0974*/ 	.short	0x0100
        /*0976*/ 	.byte	0x08
	.zero		1


	//   ....[5]....
        /*0978*/ 	.word	0x000002b0
        /*097c*/ 	.word	0x000000ff
        /*0980*/ 	.word	0x00028848
        /*0984*/ 	.short	0x0100
        /*0986*/ 	.byte	0x08
	.zero		1


	//   ....[6]....
        /*0988*/ 	.word	0x000003e0
        /*098c*/ 	.word	0x000000ff
        /*0990*/ 	.word	0x00028850
        /*0994*/ 	.short	0x0100
        /*0996*/ 	.byte	0x08
	.zero		1


	//   ....[7]....
        /*0998*/ 	.word	0x000003f0
        /*099c*/ 	.word	0x000000ff
        /*09a0*/ 	.word	0x00028860
        /*09a4*/ 	.short	0x0100
        /*09a6*/ 	.byte	0x08
	.zero		1


	//   ....[8]....
        /*09a8*/ 	.word	0x00000400
        /*09ac*/ 	.word	0x000000ff
        /*09b0*/ 	.word	0x00028858
        /*09b4*/ 	.short	0x0100
        /*09b6*/ 	.byte	0x08
	.zero		1


	//   ....[9]....
        /*09b8*/ 	.word	0x00000410
        /*09bc*/ 	.word	0x000000ff
        /*09c0*/ 	.word	0x00028868
        /*09c4*/ 	.short	0x0100
        /*09c6*/ 	.byte	0x08
	.zero		1


	//   ....[10]....
        /*09c8*/ 	.word	0x00000500
        /*09cc*/ 	.word	0x000000ff
        /*09d0*/ 	.word	0x00028870
        /*09d4*/ 	.short	0x0100
        /*09d6*/ 	.byte	0x06
	.zero		1


	//   ....[11]....
        /*09d8*/ 	.word	0x00000510
        /*09dc*/ 	.word	0x000000ff
        /*09e0*/ 	.word	0x00028880
        /*09e4*/ 	.short	0x0100
        /*09e6*/ 	.byte	0x06
	.zero		1


	//   ....[12]....
        /*09e8*/ 	.word	0x00000520
        /*09ec*/ 	.word	0x000000ff
        /*09f0*/ 	.word	0x00028878
        /*09f4*/ 	.short	0x0100
        /*09f6*/ 	.byte	0x06
	.zero		1


	//   ....[13]....
        /*09f8*/ 	.word	0x00000530
        /*09fc*/ 	.word	0x000000ff
        /*0a00*/ 	.word	0x00028888
        /*0a04*/ 	.short	0x0100
        /*0a06*/ 	.byte	0x06
	.zero		1


	//   ....[14]....
        /*0a08*/ 	.word	0x00000660
        /*0a0c*/ 	.word	0x000000ff
        /*0a10*/ 	.word	0x00028890
        /*0a14*/ 	.short	0x0100
        /*0a16*/ 	.byte	0x08
	.zero		1


	//   ....[15]....
        /*0a18*/ 	.word	0x00000670
        /*0a1c*/ 	.word	0x000000ff
        /*0a20*/ 	.word	0x000288a0
        /*0a24*/ 	.short	0x0100
        /*0a26*/ 	.byte	0x08
	.zero		1


	//   ....[16]....
        /*0a28*/ 	.word	0x00000680
        /*0a2c*/ 	.word	0x000000ff
        /*0a30*/ 	.word	0x00028898
        /*0a34*/ 	.short	0x0100
        /*0a36*/ 	.byte	0x08
	.zero		1


	//   ....[17]....
        /*0a38*/ 	.word	0x00000690
        /*0a3c*/ 	.word	0x000000ff
        /*0a40*/ 	.word	0x000288a8
        /*0a44*/ 	.short	0x0100
        /*0a46*/ 	.byte	0x08
	.zero		1


	//   ....[18]....
        /*0a48*/ 	.word	0x000007d0
        /*0a4c*/ 	.word	0x000000ff
        /*0a50*/ 	.word	0x000288b0
        /*0a54*/ 	.short	0x0100
        /*0a56*/ 	.byte	0x08
	.zero		1


	//   ....[19]....
        /*0a58*/ 	.word	0x000007e0
        /*0a5c*/ 	.word	0x000000ff
        /*0a60*/ 	.word	0x000288c0
        /*0a64*/ 	.short	0x0100
        /*0a66*/ 	.byte	0x08
	.zero		1


	//   ....[20]....
        /*0a68*/ 	.word	0x000007f0
        /*0a6c*/ 	.word	0x000000ff
        /*0a70*/ 	.word	0x000288b8
        /*0a74*/ 	.short	0x0100
        /*0a76*/ 	.byte	0x08
	.zero		1


	//   ....[21]....
        /*0a78*/ 	.word	0x00000800
        /*0a7c*/ 	.word	0x000000ff
        /*0a80*/ 	.word	0x000288c8
        /*0a84*/ 	.short	0x0100
        /*0a86*/ 	.byte	0x08
	.zero		1


	//   ....[22]....
        /*0a88*/ 	.word	0x000015a0
        /*0a8c*/ 	.word	0x000000ff
        /*0a90*/ 	.word	0x00028800
        /*0a94*/ 	.short	0x010a
        /*0a96*/ 	.byte	0x31
	.zero		1


	//   ....[23]....
        /*0a98*/ 	.word	0x00001620
        /*0a9c*/ 	.word	0x00000005
        /*0aa0*/ 	.word	0x00028830
        /*0aa4*/ 	.short	0x010a
        /*0aa6*/ 	.byte	0x3f
	.zero		1


	//   ....[24]....
        /*0aa8*/ 	.word	0x00001670
        /*0aac*/ 	.word	0x00000005
        /*0ab0*/ 	.word	0x00028830
        /*0ab4*/ 	.short	0x010a
        /*0ab6*/ 	.byte	0x3f
	.zero		1


	//   ....[25]....
        /*0ab8*/ 	.word	0x00002660
        /*0abc*/ 	.word	0x000000ff
        /*0ac0*/ 	.word	0x00000000
        /*0ac4*/ 	.short	0x0101
        /*0ac6*/ 	.byte	0x06
	.zero		1


	//   ....[26]....
        /*0ac8*/ 	.word	0x00003bf0
        /*0acc*/ 	.word	0x000000ff
        /*0ad0*/ 	.word	0x00028830
        /*0ad4*/ 	.short	0x010a
        /*0ad6*/ 	.byte	0x06
	.zero		1


	//   ....[27]....
        /*0ad8*/ 	.word	0x00003c30
        /*0adc*/ 	.word	0x000000ff
        /*0ae0*/ 	.word	0x00028830
        /*0ae4*/ 	.short	0x010a
        /*0ae6*/ 	.byte	0x06
	.zero		1


	//   ....[28]....
        /*0ae8*/ 	.word	0x00003fb0
        /*0aec*/ 	.word	0x000000ff
        /*0af0*/ 	.word	0x00028850
        /*0af4*/ 	.short	0x010a
        /*0af6*/ 	.byte	0x06
	.zero		1


	//   ....[29]....
        /*0af8*/ 	.word	0x00003ff0
        /*0afc*/ 	.word	0x000000ff
        /*0b00*/ 	.word	0x00028850
        /*0b04*/ 	.short	0x010a
        /*0b06*/ 	.byte	0x06
	.zero		1


	//   ....[30]....
        /*0b08*/ 	.word	0x00004420
        /*0b0c*/ 	.word	0x000000ff
        /*0b10*/ 	.word	0x00000000
        /*0b14*/ 	.short	0x0101
        /*0b16*/ 	.byte	0x06
	.zero		1


	//   ....[31]....
        /*0b18*/ 	.word	0x000055d0
        /*0b1c*/ 	.word	0x000000ff
        /*0b20*/ 	.word	0x00000000
        /*0b24*/ 	.short	0x0101
        /*0b26*/ 	.byte	0x06
	.zero		1


	//   ....[32]....
        /*0b28*/ 	.word	0x00005c10
        /*0b2c*/ 	.word	0x000000ff
        /*0b30*/ 	.word	0x00028850
        /*0b34*/ 	.short	0x010a
        /*0b36*/ 	.byte	0x05
	.zero		1


	//   ....[33]....
        /*0b38*/ 	.word	0x00005c50
        /*0b3c*/ 	.word	0x000000ff
        /*0b40*/ 	.word	0x00028850
        /*0b44*/ 	.short	0x010a
        /*0b46*/ 	.byte	0x05
	.zero		1


	//   ....[34]....
        /*0b48*/ 	.word	0x00006220
        /*0b4c*/ 	.word	0x000000ff
        /*0b50*/ 	.word	0x00000000
        /*0b54*/ 	.short	0x0101
        /*0b56*/ 	.byte	0x04
	.zero		1


	//   ....[35]....
        /*0b58*/ 	.word	0x00007810
        /*0b5c*/ 	.word	0x00000000
        /*0b60*/ 	.word	0x00000000
        /*0b64*/ 	.short	0x0101
        /*0b66*/ 	.byte	0x3f
	.zero		1


	//   ....[36]....
        /*0b68*/ 	.word	0x0000a060
        /*0b6c*/ 	.word	0x00000007
        /*0b70*/ 	.word	0x00028840
        /*0b74*/ 	.short	0x010a
        /*0b76*/ 	.byte	0x3f
	.zero		1


	//   ....[37]....
        /*0b78*/ 	.word	0x0000a7e0
        /*0b7c*/ 	.word	0x00000007
        /*0b80*/ 	.word	0x00028830
        /*0b84*/ 	.short	0x0107
        /*0b86*/ 	.byte	0x3f
	.zero		1


	//   ....[38]....
        /*0b88*/ 	.word	0x0000a8b0
        /*0b8c*/ 	.word	0x00000007
        /*0b90*/ 	.word	0x00028830
        /*0b94*/ 	.short	0x0101
        /*0b96*/ 	.byte	0x3f
	.zero		1


	//   ....[39]....
        /*0b98*/ 	.word	0x0000b390
        /*0b9c*/ 	.word	0x00000016
        /*0ba0*/ 	.word	0x00028800
        /*0ba4*/ 	.short	0x0107
        /*0ba6*/ 	.byte	0x3f
	.zero		1


	//   ....[40]....
        /*0ba8*/ 	.word	0x0000b490
        /*0bac*/ 	.word	0x00000016
        /*0bb0*/ 	.word	0x00028800
        /*0bb4*/ 	.short	0x0101
        /*0bb6*/ 	.byte	0x3f
	.zero		1


	//   ....[41]....
        /*0bb8*/ 	.word	0x0000b4c0
        /*0bbc*/ 	.word	0x00000016
        /*0bc0*/ 	.word	0x00028820
        /*0bc4*/ 	.short	0x010a
        /*0bc6*/ 	.byte	0x3f
	.zero		1


	//   ....[42]....
        /*0bc8*/ 	.word	0x0000b840
        /*0bcc*/ 	.word	0x00000006
        /*0bd0*/ 	.word	0x00028840
        /*0bd4*/ 	.short	0x010a
        /*0bd6*/ 	.byte	0x3f
	.zero		1


	//   ....[43]....
        /*0bd8*/ 	.word	0x0000bd60
        /*0bdc*/ 	.word	0x00000006
        /*0be0*/ 	.word	0x00028830
        /*0be4*/ 	.short	0x0107
        /*0be6*/ 	.byte	0x3f
	.zero		1


	//   ....[44]....
        /*0be8*/ 	.word	0x0000be20
        /*0bec*/ 	.word	0x00000006
        /*0bf0*/ 	.word	0x00028830
        /*0bf4*/ 	.short	0x0101
        /*0bf6*/ 	.byte	0x3f
	.zero		1


	//   ....[45]....
        /*0bf8*/ 	.word	0x0000be90
        /*0bfc*/ 	.word	0x00000006
        /*0c00*/ 	.word	0x00028860
        /*0c04*/ 	.short	0x010a
        /*0c06*/ 	.byte	0x3f
	.zero		1


	//   ....[46]....
        /*0c08*/ 	.word	0x0000c410
        /*0c0c*/ 	.word	0x00000006
        /*0c10*/ 	.word	0x00028850
        /*0c14*/ 	.short	0x0107
        /*0c16*/ 	.byte	0x3f
	.zero		1


	//   ....[47]....
        /*0c18*/ 	.word	0x0000c570
        /*0c1c*/ 	.word	0x00000006
        /*0c20*/ 	.word	0x00028850
        /*0c24*/ 	.short	0x0101
        /*0c26*/ 	.byte	0x3f
	.zero		1


	//   ....[48]....
        /*0c28*/ 	.word	0x0000c780
        /*0c2c*/ 	.word	0x00000000
        /*0c30*/ 	.word	0x00028860
        /*0c34*/ 	.short	0x010a
        /*0c36*/ 	.byte	0x3f
	.zero		1


	//   ....[49]....
        /*0c38*/ 	.word	0x0000ccb0
        /*0c3c*/ 	.word	0x00000000
        /*0c40*/ 	.word	0x00028850
        /*0c44*/ 	.short	0x0107
        /*0c46*/ 	.byte	0x3f
	.zero		1


	//   ....[50]....
        /*0c48*/ 	.word	0x0000cd70
        /*0c4c*/ 	.word	0x00000000
        /*0c50*/ 	.word	0x00028850
        /*0c54*/ 	.short	0x0101
        /*0c56*/ 	.byte	0x3f
	.zero		1


	//   ....[51]....
        /*0c58*/ 	.word	0x0000d870
        /*0c5c*/ 	.word	0x00000004
        /*0c60*/ 	.word	0x00028820
        /*0c64*/ 	.short	0x010a
        /*0c66*/ 	.byte	0x3f
	.zero		1


	//   ....[52]....
        /*0c68*/ 	.word	0x0000d9f0
        /*0c6c*/ 	.word	0x00000005
        /*0c70*/ 	.word	0x00028840
        /*0c74*/ 	.short	0x010a
        /*0c76*/ 	.byte	0x3f
	.zero		1


	//   ....[53]....
        /*0c78*/ 	.word	0x0000da90
        /*0c7c*/ 	.word	0x00000019
        /*0c80*/ 	.word	0x00028840
        /*0c84*/ 	.short	0x010a
        /*0c86*/ 	.byte	0x3f
	.zero		1


	//   ....[54]....
        /*0c88*/ 	.word	0x0000dad0
        /*0c8c*/ 	.word	0x00000005
        /*0c90*/ 	.word	0x00028860
        /*0c94*/ 	.short	0x010a
        /*0c96*/ 	.byte	0x3f
	.zero		1


	//   ....[55]....
        /*0c98*/ 	.word	0x0000db10
        /*0c9c*/ 	.word	0x00000019
        /*0ca0*/ 	.word	0x00028860
        /*0ca4*/ 	.short	0x010a
        /*0ca6*/ 	.byte	0x3f
	.zero		1


	//   ....[56]....
        /*0ca8*/ 	.word	0x0000db80
        /*0cac*/ 	.word	0x00000003
        /*0cb0*/ 	.word	0x00028800
        /*0cb4*/ 	.short	0x010a
        /*0cb6*/ 	.byte	0x3f
	.zero		1


	//   ....[57]....
        /*0cb8*/ 	.word	0x0000dbd0
        /*0cbc*/ 	.word	0x00000005
        /*0cc0*/ 	.word	0x00028830
        /*0cc4*/ 	.short	0x010a
        /*0cc6*/ 	.byte	0x3f
	.zero		1


	//   ....[58]....
        /*0cc8*/ 	.word	0x0000dc30
        /*0ccc*/ 	.word	0x00000003
        /*0cd0*/ 	.word	0x00028830
        /*0cd4*/ 	.short	0x010a
        /*0cd6*/ 	.byte	0x3f
	.zero		1


	//   ....[59]....
        /*0cd8*/ 	.word	0x0000dc90
        /*0cdc*/ 	.word	0x00000003
        /*0ce0*/ 	.word	0x00028850
        /*0ce4*/ 	.short	0x010a
        /*0ce6*/ 	.byte	0x3f
	.zero		1


	//   ....[60]....
        /*0ce8*/ 	.word	0x0000dcf0
        /*0cec*/ 	.word	0x00000008
        /*0cf0*/ 	.word	0x00028850
        /*0cf4*/ 	.short	0x010a
        /*0cf6*/ 	.byte	0x3f
	.zero		1


	//   ....[61]....
        /*0cf8*/ 	.word	0x0000de10
        /*0cfc*/ 	.word	0x00000007
        /*0d00*/ 	.word	0x00028840
        /*0d04*/ 	.short	0x010a
        /*0d06*/ 	.byte	0x3f
	.zero		1


	//   ....[62]....
        /*0d08*/ 	.word	0x0000f390
        /*0d0c*/ 	.word	0x00000016
        /*0d10*/ 	.word	0x00028820
        /*0d14*/ 	.short	0x010a
        /*0d16*/ 	.byte	0x3f
	.zero		1


	//   ....[63]....
        /*0d18*/ 	.word	0x0000f3e0
        /*0d1c*/ 	.word	0x00000006
        /*0d20*/ 	.word	0x00028840
        /*0d24*/ 	.short	0x010a
        /*0d26*/ 	.byte	0x3f
	.zero		1


	//   ....[64]....
        /*0d28*/ 	.word	0x0000fd60
        /*0d2c*/ 	.word	0x00000006
        /*0d30*/ 	.word	0x00028860
        /*0d34*/ 	.short	0x010a
        /*0d36*/ 	.byte	0x3f
	.zero		1


	//   ....[65]....
        /*0d38*/ 	.word	0x00010760
        /*0d3c*/ 	.word	0x00000000
        /*0d40*/ 	.word	0x00028860
        /*0d44*/ 	.short	0x010a
        /*0d46*/ 	.byte	0x3f
	.zero		1


	//   ....[66]....
        /*0d48*/ 	.word	0x00011ad0
        /*0d4c*/ 	.word	0x00000004
        /*0d50*/ 	.word	0x00028820
        /*0d54*/ 	.short	0x010a
        /*0d56*/ 	.byte	0x3f
	.zero		1


	//   ....[67]....
        /*0d58*/ 	.word	0x00011c70
        /*0d5c*/ 	.word	0x00000005
        /*0d60*/ 	.word	0x00028840
        /*0d64*/ 	.short	0x010a
        /*0d66*/ 	.byte	0x3f
	.zero		1


	//   ....[68]....
        /*0d68*/ 	.word	0x00011cc0
        /*0d6c*/ 	.word	0x00000019
        /*0d70*/ 	.word	0x00028840
        /*0d74*/ 	.short	0x010a
        /*0d76*/ 	.byte	0x3f
	.zero		1


	//   ....[69]....
        /*0d78*/ 	.word	0x00011d10
        /*0d7c*/ 	.word	0x00000005
        /*0d80*/ 	.word	0x00028860
        /*0d84*/ 	.short	0x010a
        /*0d86*/ 	.byte	0x3f
	.zero		1


	//----- nvinfo : EIATTR_NUM_MBARRIERS
	.align		4
.L_116:
        /*0d88*/ 	.byte	0x03, 0x38
        /*0d8a*/ 	.short	0x0016


	//----- nvinfo : EIATTR_EXIT_INSTR_OFFSETS
	.align		4
        /*0d8c*/ 	.byte	0x04, 0x1c
        /*0d8e*/ 	.short	(.L_118 - .L_117)


	//   ....[0]....
.L_117:
        /*0d90*/ 	.word	0x000009b0


	//   ....[1]....
        /*0d94*/ 	.word	0x00008780


	//   ....[2]....
        /*0d98*/ 	.word	0x0000db60


	//----- nvinfo : EIATTR_MAX_THREADS
	.align		4
.L_118:
        /*0d9c*/ 	.byte	0x04, 0x05
        /*0d9e*/ 	.short	(.L_120 - .L_119)
.L_119:
        /*0da0*/ 	.word	0x00000180
        /*0da4*/ 	.word	0x00000001
        /*0da8*/ 	.word	0x00000001


	//----- nvinfo : EIATTR_CRS_STACK_SIZE
	.align		4
.L_120:
        /*0dac*/ 	.byte	0x04, 0x1e
        /*0dae*/ 	.short	(.L_122 - .L_121)
.L_121:
        /*0db0*/ 	.word	0x00000000


	//----- nvinfo : EIATTR_CBANK_PARAM_SIZE
	.align		4
.L_122:
        /*0db4*/ 	.byte	0x03, 0x19
        /*0db6*/ 	.short	0x0af0


	//----- nvinfo : EIATTR_PARAM_CBANK
	.align		4
        /*0db8*/ 	.byte	0x04, 0x0a
        /*0dba*/ 	.short	(.L_124 - .L_123)
	.align		4
.L_123:
        /*0dbc*/ 	.word	index@(.nv.constant0._ZN7cutlass13device_kernelIN5flash11enable_sm90INS1_16FlashAttnFwdSm90INS1_25CollectiveMainloopFwdSm90ILi2EN4cute5tupleIJNS5_1CILi1EEES8_S8_EEENS6_IJNS7_ILi128EEESA_SA_EEELi128ENS_6half_tEfNS_4arch4Sm90ELb0ELb0ELb0ELb1ELb1ELb0ELb0ELb1ELb1ELb1ELb0ELb0EEENS1_21CollectiveEpilogueFwdISB_S9_SC_SE_Li256ELb1ELb1ELb0ELb0EEENS1_36VarlenDynamicPersistentTileSchedulerILi128ELi128ELi256ELi128ELb0ELb1ELb1ELb0ELb1ELb1EEEEEEEEEvNT_6ParamsE)
        /*0dc0*/ 	.short	0x0210
        /*0dc2*/ 	.short	0x0af0


	//----- nvinfo : EIATTR_SW_WAR
	.align		4
.L_124:
        /*0dc4*/ 	.byte	0x04, 0x36
        /*0dc6*/ 	.short	(.L_126 - .L_125)
.L_125:
        /*0dc8*/ 	.word	0x00000008
.L_126:


//--------------------- .nv.info._ZN7cutlass13device_kernelIN5flash11enable_sm90INS1_16FlashAttnFwdSm90INS1_25CollectiveMainloopFwdSm90ILi2EN4cute5tupleIJNS5_1CILi1EEES8_S8_EEENS6_IJNS7_ILi128EEESA_SA_EEELi128ENS_6half_tEfNS_4arch4Sm90ELb0ELb0ELb0ELb1ELb1ELb1ELb0ELb1ELb1ELb1ELb0ELb0EEENS1_21CollectiveEpilogueFwdISB_S9_SC_SE_Li256ELb1ELb1ELb0ELb0EEENS1_36VarlenDynamicPersistentTileSchedulerILi128ELi128ELi256ELi128ELb0ELb1ELb1ELb0ELb1ELb1EEEEEEEEEvNT_6ParamsE --------------------------
	.section	.nv.info._ZN7cutlass13device_kernelIN5flash11enable_sm90INS1_16FlashAttnFwdSm90INS1_25CollectiveMainloopFwdSm90ILi2EN4cute5tupleIJNS5_1CILi1EEES8_S8_EEENS6_IJNS7_ILi128EEESA_SA_EEELi128ENS_6half_tEfNS_4arch4Sm90ELb0ELb0ELb0ELb1ELb1ELb1ELb0ELb1ELb1ELb1ELb0ELb0EEENS1_21CollectiveEpilogueFwdISB_S9_SC_SE_Li256ELb1ELb1ELb0ELb0EEENS1_36VarlenDynamicPersistentTileSchedulerILi128ELi128ELi256ELi128ELb0ELb1ELb1ELb0ELb1ELb1EEEEEEEEEvNT_6ParamsE,"",@"SHT_CUDA_INFO"
	.sectionflags	@""
	.align	4


	//----- nvinfo : EIATTR_CUDA_API_VERSION
	.align		4
        /*0000*/ 	.byte	0x04, 0x37
        /*0002*/ 	.short	(.L_128 - .L_127)
.L_127:
        /*0004*/ 	.word	0x00000082


	//----- nvinfo : EIATTR_KPARAM_INFO
	.align		4
.L_128:
        /*0008*/ 	.byte	0x04, 0x17
        /*000a*/ 	.short	(.L_130 - .L_129)
.L_129:
        /*000c*/ 	.word	0x00000000
        /*0010*/ 	.short	0x0000
        /*0012*/ 	.short	0x0070
        /*0014*/ 	.byte	0x00, 0xf0, 0x01, 0x2a


	//----- nvinfo : EIATTR_SPARSE_MMA_MASK
	.align		4
.L_130:
        /*0018*/ 	.byte	0x03, 0x50
        /*001a*/ 	.short	0x0000


	//----- nvinfo : EIATTR_MAXREG_COUNT
	.align		4
        /*001c*/ 	.byte	0x03, 0x1b
        /*001e*/ 	.short	0x00a8


	//----- nvinfo : EIATTR_NUM_BARRIERS
	.align		4
        /*0020*/ 	.byte	0x02, 0x4c
        /*0022*/ 	.byte	0x10
	.zero		1


	//----- nvinfo : EIATTR_EXTERNS
	.align		4
        /*0024*/ 	.byte	0x04, 0x0f
        /*0026*/ 	.short	(.L_132 - .L_131)


	//   ....[0]....
	.align		4
.L_131:
        /*0028*/ 	.word	index@(__assertfail)


	//----- nvinfo : EIATTR_ANNOTATIONS
	.align		4
.L_132:
        /*002c*/ 	.byte	0x04, 0x55
        /*002e*/ 	.short	(.L_134 - .L_133)


	//   ....[0]....
.L_133:
        /* <DEDUP_REMOVED lines=22> */


	//----- nvinfo : EIATTR_MERCURY_ISA_VERSION
	.align		4
.L_134:
        /*0178*/ 	.byte	0x03, 0x5f
        /*017a*/ 	.short	0x0101


	//----- nvinfo : EIATTR_UNUSED_LOAD_BYTE_OFFSET
	.align		4
        /*017c*/ 	.byte	0x04, 0x44
        /*017e*/ 	.short	(.L_136 - .L_135)


	//   ....[0]....
.L_135:
        /*0180*/ 	.word	0x00000a40
        /*0184*/ 	.word	0x0000fff0


	//   ....[1]....
        /*0188*/ 	.word	0x000110e0
        /*018c*/ 	.word	0x0000fff0


	//----- nvinfo : EIATTR_INT_WARP_WIDE_INSTR_OFFSETS
	.align		4
.L_136:
        /*0190*/ 	.byte	0x04, 0x31
        /*0192*/ 	.short	(.L_138 - .L_137)


	//   ....[0]....
.L_137:
        /*0194*/ 	.word	0x00000120


	//   ....[1]....
        /*0198*/ 	.word	0x000001c0


	//   ....[2]....
        /*019c*/ 	.word	0x00000230


	//   ....[3]....
        /*01a0*/ 	.word	0x000152b0


	//   ....[4]....
        /*01a4*/ 	.word	0x00015340


	//   ....[5]....
        /*01a8*/ 	.word	0x00018210


	//   ....[6]....
        /*01ac*/ 	.word	0x000182a0


	//----- nvinfo : EIATTR_COOP_GROUP_MASK_REGIDS
	.align		4
.L_138:
        /*01b0*/ 	.byte	0x04, 0x29
        /*01b2*/ 	.short	(.L_140 - .L_139)


	//   ....[0]....
.L_139:
        /*01b4*/ 	.word	0xffffffff


	//   ....[1]....
        /*01b8*/ 	.word	0xffffffff


	//   ....[2]....
        /*01bc*/ 	.word	0xffffffff


	//   ....[3]....
        /*01c0*/ 	.word	0xffffffff


	//   ....[4]....
        /*01c4*/ 	.word	0xffffffff


	//   ....[5]....
        /*01c8*/ 	.word	0xffffffff


	//   ....[6]....
        /*01cc*/ 	.word	0xffffffff


	//   ....[7]....
        /*01d0*/ 	.word	0xffffffff


	//   ....[8]....
        /*01d4*/ 	.word	0xffffffff


	//   ....[9]....
        /*01d8*/ 	.word	0xffffffff


	//   ....[10]....
        /*01dc*/ 	.word	0xffffffff


	//   ....[11]....
        /*01e0*/ 	.word	0xffffffff


	//   ....[12]....
        /*01e4*/ 	.word	0xffffffff


	//   ....[13]....
        /*01e8*/ 	.word	0xffffffff


	//   ....[14]....
        /*01ec*/ 	.word	0xffffffff


	//   ....[15]....
        /*01f0*/ 	.word	0xffffffff


	//   ....[16]....
        /*01f4*/ 	.word	0xffffffff


	//   ....[17]....
        /*01f8*/ 	.word	0xffffffff


	//   ....[18]....
        /*01fc*/ 	.word	0xffffffff


	//   ....[19]....
        /*0200*/ 	.word	0xffffffff


	//   ....[20]....
        /*0204*/ 	.word	0xffffffff


	//   ....[21]....
        /*0208*/ 	.word	0xffffffff


	//   ....[22]....
        /*020c*/ 	.word	0xffffffff


	//   ....[23]....
        /*0210*/ 	.word	0xffffffff


	//   ....[24]....
        /*0214*/ 	.word	0xffffffff


	//   ....[25]....
        /*0218*/ 	.word	0xffffffff


	//   ....[26]....
        /*021c*/ 	.word	0xffffffff


	//   ....[27]....
        /*0220*/ 	.word	0xffffffff


	//   ....[28]....
        /*0224*/ 	.word	0xffffffff


	//   ....[29]....
        /*0228*/ 	.word	0xffffffff


	//   ....[30]....
        /*022c*/ 	.word	0xffffffff


	//   ....[31]....
        /*0230*/ 	.word	0xffffffff


	//   ....[32]....
        /*0234*/ 	.word	0xffffffff


	//   ....[33]....
        /*0238*/ 	.word	0xffffffff


	//   ....[34]....
        /*023c*/ 	.word	0xffffffff


	//   ....[35]....
        /*0240*/ 	.word	0xffffffff


	//   ....[36]....
        /*0244*/ 	.word	0xffffffff


	//   ....[37]....
        /*0248*/ 	.word	0xffffffff


	//   ....[38]....
        /*024c*/ 	.word	0xffffffff


	//   ....[39]....
        /*0250*/ 	.word	0xffffffff


	//   ....[40]....
        /*0254*/ 	.word	0xffffffff


	//   ....[41]....
        /*0258*/ 	.word	0xffffffff


	//   ....[42]....
        /*025c*/ 	.word	0xffffffff


	//   ....[43]....
        /*0260*/ 	.word	0xffffffff


	//   ....[44]....
        /*0264*/ 	.word	0xffffffff


	//   ....[45]....
        /*0268*/ 	.word	0xffffffff


	//   ....[46]....
        /*026c*/ 	.word	0xffffffff


	//   ....[47]....
        /*0270*/ 	.word	0xffffffff


	//   ....[48]....
        /*0274*/ 	.word	0xffffffff


	//   ....[49]....
        /*0278*/ 	.word	0xffffffff


	//   ....[50]....
        /*027c*/ 	.word	0xffffffff


	//   ....[51]....
        /*0280*/ 	.word	0xffffffff


	//   ....[52]....
        /*0284*/ 	.word	0xffffffff


	//   ....[53]....
        /*0288*/ 	.word	0xffffffff


	//   ....[54]....
        /*028c*/ 	.word	0xffffffff


	//   ....[55]....
        /*0290*/ 	.word	0xffffffff


	//   ....[56]....
        /*0294*/ 	.word	0xffffffff


	//   ....[57]....
        /*0298*/ 	.word	0xffffffff


	//   ....[58]....
        /*029c*/ 	.word	0xffffffff


	//   ....[59]....
        /*02a0*/ 	.word	0xffffffff


	//   ....[60]....
        /*02a4*/ 	.word	0xffffffff


	//   ....[61]....
        /*02a8*/ 	.word	0xffffffff


	//   ....[62]....
        /*02ac*/ 	.word	0xffffffff


	//   ....[63]....
        /*02b0*/ 	.word	0xffffffff


	//   ....[64]....
        /*02b4*/ 	.word	0xffffffff


	//   ....[65]....
        /*02b8*/ 	.word	0xffffffff


	//   ....[66]....
        /*02bc*/ 	.word	0xffffffff


	//   ....[67]....
        /*02c0*/ 	.word	0xffffffff


	//   ....[68]....
        /*02c4*/ 	.word	0xffffffff


	//   ....[69]....
        /*02c8*/ 	.word	0xffffffff


	//   ....[70]....
        /*02cc*/ 	.word	0xffffffff


	//   ....[71]....
        /*02d0*/ 	.word	0xffffffff


	//   ....[72]....
        /*02d4*/ 	.word	0xffffffff


	//   ....[73]....
        /*02d8*/ 	.word	0xffffffff


	//   ....[74]....
        /*02dc*/ 	.word	0xffffffff


	//   ....[75]....
        /*02e0*/ 	.word	0xffffffff


	//   ....[76]....
        /*02e4*/ 	.word	0xffffffff


	//   ....[77]....
        /*02e8*/ 	.word	0xffffffff


	//   ....[78]....
        /*02ec*/ 	.word	0xffffffff


	//   ....[79]....
        /*02f0*/ 	.word	0xffffffff


	//   ....[80]....
        /*02f4*/ 	.word	0xffffffff


	//   ....[81]....
        /*02f8*/ 	.word	0xffffffff


	//   ....[82]....
        /*02fc*/ 	.word	0xffffffff


	//   ....[83]....
        /*0300*/ 	.word	0xffffffff


	//   ....[84]....
        /*0304*/ 	.word	0xffffffff


	//   ....[85]....
        /*0308*/ 	.word	0xffffffff


	//   ....[86]....
        /*030c*/ 	.word	0xffffffff


	//   ....[87]....
        /*0310*/ 	.word	0xffffffff


	//   ....[88]....
        /*0314*/ 	.word	0xffffffff


	//   ....[89]....
        /*0318*/ 	.word	0xffffffff


	//   ....[90]....
        /*031c*/ 	.word	0xffffffff


	//   ....[91]....
        /*0320*/ 	.word	0xffffffff


	//   ....[92]....
        /*0324*/ 	.word	0xffffffff


	//   ....[93]....
        /*0328*/ 	.word	0xffffffff


	//   ....[94]....
        /*032c*/ 	.word	0xffffffff


	//   ....[95]....
        /*0330*/ 	.word	0xffffffff


	//   ....[96]....
        /*0334*/ 	.word	0xffffffff


	//   ....[97]....
        /*0338*/ 	.word	0xffffffff


	//   ....[98]....
        /*033c*/ 	.word	0xffffffff


	//   ....[99]....
        /*0340*/ 	.word	0xffffffff


	//   ....[100]....
        /*0344*/ 	.word	0xffffffff


	//   ....[101]....
        /*0348*/ 	.word	0xffffffff


	//   ....[102]....
        /*034c*/ 	.word	0xffffffff


	//   ....[103]....
        /*0350*/ 	.word	0xffffffff


	//   ....[104]....
        /*0354*/ 	.word	0xffffffff


	//   ....[105]....
        /*0358*/ 	.word	0xffffffff


	//   ....[106]....
        /*035c*/ 	.word	0xffffffff


	//   ....[107]....
        /*0360*/ 	.word	0xffffffff


	//   ....[108]....
        /*0364*/ 	.word	0xffffffff


	//   ....[109]....
        /*0368*/ 	.word	0xffffffff


	//   ....[110]....
        /*036c*/ 	.word	0xffffffff


	//   ....[111]....
        /*0370*/ 	.word	0xffffffff


	//   ....[112]....
        /*0374*/ 	.word	0xffffffff


	//   ....[113]....
        /*0378*/ 	.word	0xffffffff


	//   ....[114]....
        /*037c*/ 	.word	0xffffffff


	//   ....[115]....
        /*0380*/ 	.word	0xffffffff


	//   ....[116]....
        /*0384*/ 	.word	0xffffffff


	//   ....[117]....
        /*0388*/ 	.word	0xffffffff


	//   ....[118]....
        /*038c*/ 	.word	0xffffffff


	//   ....[119]....
        /*0390*/ 	.word	0xffffffff


	//   ....[120]....
        /*0394*/ 	.word	0xffffffff


	//   ....[121]....
        /*0398*/ 	.word	0xffffffff


	//   ....[122]....
        /*039c*/ 	.word	0xffffffff


	//   ....[123]....
        /*03a0*/ 	.word	0xffffffff


	//   ....[124]....
        /*03a4*/ 	.word	0xffffffff


	//   ....[125]....
        /*03a8*/ 	.word	0xffffffff


	//   ....[126]....
        /*03ac*/ 	.word	0xffffffff


	//   ....[127]....
        /*03b0*/ 	.word	0xffffffff


	//   ....[128]....
        /*03b4*/ 	.word	0xffffffff


	//   ....[129]....
        /*03b8*/ 	.word	0xffffffff


	//   ....[130]....
        /*03bc*/ 	.word	0xffffffff


	//   ....[131]....
        /*03c0*/ 	.word	0xffffffff


	//   ....[132]....
        /*03c4*/ 	.word	0xffffffff


	//   ....[133]....
        /*03c8*/ 	.word	0xffffffff


	//   ....[134]....
        /*03cc*/ 	.word	0xffffffff


	//   ....[135]....
        /*03d0*/ 	.word	0xffffffff


	//   ....[136]....
        /*03d4*/ 	.word	0xffffffff


	//   ....[137]....
        /*03d8*/ 	.word	0xffffffff


	//   ....[138]....
        /*03dc*/ 	.word	0xffffffff


	//   ....[139]....
        /*03e0*/ 	.word	0xffffffff


	//   ....[140]....
        /*03e4*/ 	.word	0xffffffff


	//   ....[141]....
        /*03e8*/ 	.word	0xffffffff


	//   ....[142]....
        /*03ec*/ 	.word	0xffffffff


	//   ....[143]....
        /*03f0*/ 	.word	0xffffffff


	//   ....[144]....
        /*03f4*/ 	.word	0xffffffff


	//   ....[145]....
        /*03f8*/ 	.word	0xffffffff


	//   ....[146]....
        /*03fc*/ 	.word	0xffffffff


	//   ....[147]....
        /*0400*/ 	.word	0xffffffff


	//   ....[148]....
        /*0404*/ 	.word	0xffffffff


	//   ....[149]....
        /*0408*/ 	.word	0xffffffff


	//   ....[150]....
        /*040c*/ 	.word	0xffffffff


	//   ....[151]....
        /*0410*/ 	.word	0xffffffff


	//   ....[152]....
        /*0414*/ 	.word	0xffffffff


	//   ....[153]....
        /*0418*/ 	.word	0xffffffff


	//   ....[154]....
        /*041c*/ 	.word	0xffffffff


	//   ....[155]....
        /*0420*/ 	.word	0xffffffff


	//   ....[156]....
        /*0424*/ 	.word	0xffffffff


	//   ....[157]....
        /*0428*/ 	.word	0xffffffff


	//   ....[158]....
        /*042c*/ 	.word	0xffffffff


	//   ....[159]....
        /*0430*/ 	.word	0xffffffff


	//   ....[160]....
        /*0434*/ 	.word	0xffffffff


	//   ....[161]....
        /*0438*/ 	.word	0xffffffff


	//   ....[162]....
        /*043c*/ 	.word	0xffffffff


	//   ....[163]....
        /*0440*/ 	.word	0xffffffff


	//   ....[164]....
        /*0444*/ 	.word	0xffffffff


	//   ....[165]....
        /*0448*/ 	.word	0xffffffff


	//   ....[166]....
        /*044c*/ 	.word	0xffffffff


	//   ....[167]....
        /*0450*/ 	.word	0xffffffff


	//   ....[168]....
        /*0454*/ 	.word	0xffffffff


	//   ....[169]....
        /*0458*/ 	.word	0xffffffff


	//   ....[170]....
        /*045c*/ 	.word	0xffffffff


	//   ....[171]....
        /*0460*/ 	.word	0xffffffff


	//   ....[172]....
        /*0464*/ 	.word	0xffffffff


	//   ....[173]....
        /*0468*/ 	.word	0xffffffff


	//   ....[174]....
        /*046c*/ 	.word	0xffffffff


	//   ....[175]....
        /*0470*/ 	.word	0xffffffff


	//   ....[176]....
        /*0474*/ 	.word	0xffffffff


	//   ....[177]....
        /*0478*/ 	.word	0xffffffff


	//   ....[178]....
        /*047c*/ 	.word	0xffffffff


	//   ....[179]....
        /*0480*/ 	.word	0xffffffff


	//   ....[180]....
        /*0484*/ 	.word	0xffffffff


	//   ....[181]....
        /*0488*/ 	.word	0xffffffff


	//   ....[182]....
        /*048c*/ 	.word	0xffffffff


	//   ....[183]....
        /*0490*/ 	.word	0xffffffff


	//   ....[184]....
        /*0494*/ 	.word	0xffffffff


	//   ....[185]....
        /*0498*/ 	.word	0xffffffff


	//   ....[186]....
        /*049c*/ 	.word	0xffffffff


	//   ....[187]....
        /*04a0*/ 	.word	0xffffffff


	//   ....[188]....
        /*04a4*/ 	.word	0xffffffff


	//   ....[189]....
        /*04a8*/ 	.word	0xffffffff


	//   ....[190]....
        /*04ac*/ 	.word	0xffffffff


	//   ....[191]....
        /*04b0*/ 	.word	0xffffffff


	//   ....[192]....
        /*04b4*/ 	.word	0xffffffff


	//   ....[193]....
        /*04b8*/ 	.word	0xffffffff


	//   ....[194]....
        /*04bc*/ 	.word	0xffffffff


	//   ....[195]....
        /*04c0*/ 	.word	0x0500000f


	//   ....[196]....
        /*04c4*/ 	.word	0x0500000f


	//   ....[197]....
        /*04c8*/ 	.word	0x0500000f


	//   ....[198]....
        /*04cc*/ 	.word	0x0500000f


	//   ....[199]....
        /*04d0*/ 	.word	0x0500000f


	//   ....[200]....
        /*04d4*/ 	.word	0x0500000f


	//   ....[201]....
        /*04d8*/ 	.word	0x0500000f


	//   ....[202]....
        /*04dc*/ 	.word	0x0500000f


	//   ....[203]....
        /*04e0*/ 	.word	0x0500000f


	//   ....[204]....
        /*04e4*/ 	.word	0x0500000f


	//   ....[205]....
        /*04e8*/ 	.word	0x0500000f


	//   ....[206]....
        /*04ec*/ 	.word	0x0500000f


	//   ....[207]....
        /*04f0*/ 	.word	0x0500000f


	//   ....[208]....
        /*04f4*/ 	.word	0x0500000f


	//   ....[209]....
        /*04f8*/ 	.word	0x0500000f


	//   ....[210]....
        /*04fc*/ 	.word	0x0500000f


	//   ....[211]....
        /*0500*/ 	.word	0x0500000f


	//   ....[212]....
        /*0504*/ 	.word	0x0500000f


	//   ....[213]....
        /*0508*/ 	.word	0x0500000f


	//   ....[214]....
        /*050c*/ 	.word	0x0500000f


	//   ....[215]....
        /*0510*/ 	.word	0x0500000f


	//   ....[216]....
        /*0514*/ 	.word	0x0500000f


	//   ....[217]....
        /*0518*/ 	.word	0x0500000f


	//   ....[218]....
        /*051c*/ 	.word	0x0500000f


	//   ....[219]....
        /*0520*/ 	.word	0x0500000f


	//   ....[220]....
        /*0524*/ 	.word	0x0500000f


	//   ....[221]....
        /*0528*/ 	.word	0x0500000f


	//   ....[222]....
        /*052c*/ 	.word	0x0500000f


	//   ....[223]....
        /*0530*/ 	.word	0x0500000f


	//   ....[224]....
        /*0534*/ 	.word	0x0500000f


	//   ....[225]....
        /*0538*/ 	.word	0x0500000f


	//   ....[226]....
        /*053c*/ 	.word	0x0500000f


	//   ....[227]....
        /*0540*/ 	.word	0x0500000f


	//   ....[228]....
        /*0544*/ 	.word	0x0500000f


	//   ....[229]....
        /*0548*/ 	.word	0x0500000f


	//   ....[230]....
        /*054c*/ 	.word	0x0500000f


	//   ....[231]....
        /*0550*/ 	.word	0x0500000f


	//   ....[232]....
        /*0554*/ 	.word	0x0500000f


	//   ....[233]....
        /*0558*/ 	.word	0x0500000f


	//   ....[234]....
        /*055c*/ 	.word	0x0500000f


	//   ....[235]....
        /*0560*/ 	.word	0x0500000f


	//   ....[236]....
        /*0564*/ 	.word	0x0500000f


	//   ....[237]....
        /*0568*/ 	.word	0x0500000f


	//   ....[238]....
        /*056c*/ 	.word	0x0500000f


	//   ....[239]....
        /*0570*/ 	.word	0x0500000f


	//   ....[240]....
        /*0574*/ 	.word	0x0500000f


	//   ....[241]....
        /*0578*/ 	.word	0x0500000f


	//   ....[242]....
        /*057c*/ 	.word	0x0500000f


	//   ....[243]....
        /*0580*/ 	.word	0x0500000f


	//   ....[244]....
        /*0584*/ 	.word	0x0500000f


	//   ....[245]....
        /*0588*/ 	.word	0x0500000f


	//   ....[246]....
        /*058c*/ 	.word	0x0500000f


	//   ....[247]....
        /*0590*/ 	.word	0x0500000f


	//   ....[248]....
        /*0594*/ 	.word	0x0500000f


	//   ....[249]....
        /*0598*/ 	.word	0x0500000f


	//   ....[250]....
        /*059c*/ 	.word	0x0500000f


	//   ....[251]....
        /*05a0*/ 	.word	0x0500000f


	//   ....[252]....
        /*05a4*/ 	.word	0x0500000f


	//   ....[253]....
        /*05a8*/ 	.word	0x0500000f


	//   ....[254]....
        /*05ac*/ 	.word	0x0500000f


	//   ....[255]....
        /*05b0*/ 	.word	0x0500000f


	//   ....[0]....
        /*05b4*/ 	.word	0x0500000f


	//   ....[1]....
        /*05b8*/ 	.word	0x0500000f


	//   ....[2]....
        /*05bc*/ 	.word	0x0500000f


	//   ....[3]....
        /*05c0*/ 	.word	0x0500000f


	//   ....[4]....
        /*05c4*/ 	.word	0x0500000f


	//   ....[5]....
        /*05c8*/ 	.word	0x0500000f


	//   ....[6]....
        /*05cc*/ 	.word	0x0500000f


	//   ....[7]....
        /*05d0*/ 	.word	0x0500000f


	//   ....[8]....
        /*05d4*/ 	.word	0x0500000f


	//   ....[9]....
        /*05d8*/ 	.word	0x0500000f


	//   ....[10]....
        /*05dc*/ 	.word	0x0500000f


	//   ....[11]....
        /*05e0*/ 	.word	0x0500000f


	//   ....[12]....
        /*05e4*/ 	.word	0x0500000f


	//   ....[13]....
        /*05e8*/ 	.word	0x0500000f


	//   ....[14]....
        /*05ec*/ 	.word	0x0500000f


	//   ....[15]....
        /*05f0*/ 	.word	0x0500000f


	//   ....[16]....
        /*05f4*/ 	.word	0x0500000f


	//   ....[17]....
        /*05f8*/ 	.word	0x0500000f


	//   ....[18]....
        /*05fc*/ 	.word	0x0500000f


	//   ....[19]....
        /*0600*/ 	.word	0x0500000f


	//   ....[20]....
        /*0604*/ 	.word	0x0500000f


	//   ....[21]....
        /*0608*/ 	.word	0x0500000f


	//   ....[22]....
        /*060c*/ 	.word	0x0500000f


	//   ....[23]....
        /*0610*/ 	.word	0x0500000f


	//   ....[24]....
        /*0614*/ 	.word	0x0500000f


	//   ....[25]....
        /*0618*/ 	.word	0x0500000f


	//   ....[26]....
        /*061c*/ 	.word	0x0500000f


	//   ....[27]....
        /*0620*/ 	.word	0x0500000f


	//   ....[28]....
        /*0624*/ 	.word	0x0500000f


	//   ....[29]....
        /*0628*/ 	.word	0x0500000f


	//   ....[30]....
        /*062c*/ 	.word	0x0500000f


	//   ....[31]....
        /*0630*/ 	.word	0x0500000f


	//   ....[32]....
        /*0634*/ 	.word	0x0500000f


	//   ....[33]....
        /*0638*/ 	.word	0x0500000f


	//   ....[34]....
        /*063c*/ 	.word	0x0500000f


	//   ....[35]....
        /*0640*/ 	.word	0x0500000f


	//   ....[36]....
        /*0644*/ 	.word	0x0500000f


	//   ....[37]....
        /*0648*/ 	.word	0x0500000f


	//   ....[38]....
        /*064c*/ 	.word	0x0500000f


	//   ....[39]....
        /*0650*/ 	.word	0x0500000f


	//   ....[40]....
        /*0654*/ 	.word	0x0500000f


	//   ....[41]....
        /*0658*/ 	.word	0x0500000f


	//   ....[42]....
        /*065c*/ 	.word	0x0500000f


	//   ....[43]....
        /*0660*/ 	.word	0x0500000f


	//   ....[44]....
        /*0664*/ 	.word	0x0500000f


	//   ....[45]....
        /*0668*/ 	.word	0x0500000f


	//   ....[46]....
        /*066c*/ 	.word	0x0500000f


	//   ....[47]....
        /*0670*/ 	.word	0x0500000f


	//   ....[48]....
        /*0674*/ 	.word	0x0500000f


	//   ....[49]....
        /*0678*/ 	.word	0x0500000f


	//   ....[50]....
        /*067c*/ 	.word	0x0500000f


	//   ....[51]....
        /*0680*/ 	.word	0x0500000f


	//   ....[52]....
        /*0684*/ 	.word	0x0500000f


	//   ....[53]....
        /*0688*/ 	.word	0x0500000f


	//   ....[54]....
        /*068c*/ 	.word	0x0500000f


	//   ....[55]....
        /*0690*/ 	.word	0x0500000f


	//   ....[56]....
        /*0694*/ 	.word	0x0500000f


	//   ....[57]....
        /*0698*/ 	.word	0x0500000f


	//   ....[58]....
        /*069c*/ 	.word	0x0500000f


	//   ....[59]....
        /*06a0*/ 	.word	0x0500000f


	//   ....[60]....
        /*06a4*/ 	.word	0x0500000f


	//   ....[61]....
        /*06a8*/ 	.word	0x0500000f


	//   ....[62]....
        /*06ac*/ 	.word	0x0500000f


	//   ....[63]....
        /*06b0*/ 	.word	0x0500000f


	//   ....[64]....
        /*06b4*/ 	.word	0x0500000f


	//   ....[65]....
        /*06b8*/ 	.word	0x0500000f


	//   ....[66]....
        /*06bc*/ 	.word	0x0500000f


	//   ....[67]....
        /*06c0*/ 	.word	0x0500000f


	//   ....[68]....
        /*06c4*/ 	.word	0x0500000f


	//   ....[69]....
        /*06c8*/ 	.word	0x0500000f


	//   ....[70]....
        /*06cc*/ 	.word	0x0500000f


	//   ....[71]....
        /*06d0*/ 	.word	0x0500000f


	//   ....[72]....
        /*06d4*/ 	.word	0x0500000f


	//   ....[73]....
        /*06d8*/ 	.word	0x0500000f


	//   ....[74]....
        /*06dc*/ 	.word	0x0500000f


	//   ....[75]....
        /*06e0*/ 	.word	0x0500000f


	//   ....[76]....
        /*06e4*/ 	.word	0x0500000f


	//   ....[77]....
        /*06e8*/ 	.word	0x0500000f


	//   ....[78]....
        /*06ec*/ 	.word	0x0500000f


	//   ....[79]....
        /*06f0*/ 	.word	0x0500000f


	//----- nvinfo : EIATTR_COOP_GROUP_INSTR_OFFSETS
	.align		4
.L_140:
        /*06f4*/ 	.byte	0x04, 0x28
        /*06f6*/ 	.short	(.L_142 - .L_141)


	//   ....[0]....
.L_141:
        /*06f8*/ 	.word	0x00000060


	//   ....[1]....
        /*06fc*/ 	.word	0x00000130


	//   ....[2]....
        /*0700*/ 	.word	0x000001e0


	//   ....[3]....
        /*0704*/ 	.word	0x000003a0


	//   ....[4]....
        /*0708*/ 	.word	0x00000500


	//   ....[5]....
        /*070c*/ 	.word	0x00000620


	//   ....[6]....
        /*0710*/ 	.word	0x00000780


	//   ....[7]....
        /*0714*/ 	.word	0x00002f60


	//   ....[8]....
        /*0718*/ 	.word	0x00002f70


	//   ....[9]....
        /*071c*/ 	.word	0x00003620


	//   ....[10]....
        /*0720*/ 	.word	0x00003630


	//   ....[11]....
        /*0724*/ 	.word	0x00003ce0


	//   ....[12]....
        /*0728*/ 	.word	0x00003cf0


	//   ....[13]....
        /*072c*/ 	.word	0x00004390


	//   ....[14]....
        /*0730*/ 	.word	0x000043a0


	//   ....[15]....
        /*0734*/ 	.word	0x00005380


	//   ....[16]....
        /*0738*/ 	.word	0x00005390


	//   ....[17]....
        /*073c*/ 	.word	0x00005b20


	//   ....[18]....
        /*0740*/ 	.word	0x00005b30


	//   ....[19]....
        /*0744*/ 	.word	0x000062c0


	//   ....[20]....
        /*0748*/ 	.word	0x000062d0


	//   ....[21]....
        /*074c*/ 	.word	0x00006a60


	//   ....[22]....
        /*0750*/ 	.word	0x00006a70


	//   ....[23]....
        /*0754*/ 	.word	0x00007410


	//   ....[24]....
        /*0758*/ 	.word	0x00007420


	//   ....[25]....
        /*075c*/ 	.word	0x00007530


	//   ....[26]....
        /*0760*/ 	.word	0x00007540


	//   ....[27]....
        /*0764*/ 	.word	0x00007660


	//   ....[28]....
        /*0768*/ 	.word	0x00007670


	//   ....[29]....
        /*076c*/ 	.word	0x00007790


	//   ....[30]....
        /*0770*/ 	.word	0x000077a0


	//   ....[31]....
        /*0774*/ 	.word	0x00007b40


	//   ....[32]....
        /*0778*/ 	.word	0x00007b60


	//   ....[33]....
        /*077c*/ 	.word	0x00007c40


	//   ....[34]....
        /*0780*/ 	.word	0x00007c60


	//   ....[35]....
        /*0784*/ 	.word	0x00007d40


	//   ....[36]....
        /*0788*/ 	.word	0x00007d60


	//   ....[37]....
        /*078c*/ 	.word	0x00007e40


	//   ....[38]....
        /*0790*/ 	.word	0x00007e60


	//   ....[39]....
        /*0794*/ 	.word	0x00008350


	//   ....[40]....
        /*0798*/ 	.word	0x000088b0


	//   ....[41]....
        /*079c*/ 	.word	0x000088c0


	//   ....[42]....
        /*07a0*/ 	.word	0x000088d0


	//   ....[43]....
        /*07a4*/ 	.word	0x000088e0


	//   ....[44]....
        /*07a8*/ 	.word	0x0000a2d0


	//   ....[45]....
        /*07ac*/ 	.word	0x0000a2e0


	//   ....[46]....
        /*07b0*/ 	.word	0x0000a2f0


	//   ....[47]....
        /*07b4*/ 	.word	0x0000a300


	//   ....[48]....
        /*07b8*/ 	.word	0x0000cd60


	//   ....[49]....
        /*07bc*/ 	.word	0x0000ce70


	//   ....[50]....
        /*07c0*/ 	.word	0x0000d4c0


	//   ....[51]....
        /*07c4*/ 	.word	0x0000d560


	//   ....[52]....
        /*07c8*/ 	.word	0x0000f190


	//   ....[53]....
        /*07cc*/ 	.word	0x0000f1a0


	//   ....[54]....
        /*07d0*/ 	.word	0x0000f1d0


	//   ....[55]....
        /*07d4*/ 	.word	0x0000f1f0


	//   ....[56]....
        /*07d8*/ 	.word	0x00010720


	//   ....[57]....
        /*07dc*/ 	.word	0x00010760


	//   ....[58]....
        /*07e0*/ 	.word	0x00010800


	//   ....[59]....
        /*07e4*/ 	.word	0x00010a80


	//   ....[60]....
        /*07e8*/ 	.word	0x00011af0


	//   ....[61]....
        /*07ec*/ 	.word	0x00011b30


	//   ....[62]....
        /*07f0*/ 	.word	0x00011b60


	//   ....[63]....
        /*07f4*/ 	.word	0x00011b90


	//   ....[64]....
        /*07f8*/ 	.word	0x00012160


	//   ....[65]....
        /*07fc*/ 	.word	0x00012190


	//   ....[66]....
        /*0800*/ 	.word	0x00012250


	//   ....[67]....
        /*0804*/ 	.word	0x00012270


	//   ....[68]....
        /*0808*/ 	.word	0x00012330


	//   ....[69]....
        /*080c*/ 	.word	0x00012350


	//   ....[70]....
        /*0810*/ 	.word	0x00012420


	//   ....[71]....
        /*0814*/ 	.word	0x00012440


	//   ....[72]....
        /*0818*/ 	.word	0x00012c30


	//   ....[73]....
        /*081c*/ 	.word	0x00012c40


	//   ....[74]....
        /*0820*/ 	.word	0x00012d50


	//   ....[75]....
        /*0824*/ 	.word	0x00012d60


	//   ....[76]....
        /*0828*/ 	.word	0x00012e70


	//   ....[77]....
        /*082c*/ 	.word	0x00012e80


	//   ....[78]....
        /*0830*/ 	.word	0x00012f90


	//   ....[79]....
        /*0834*/ 	.word	0x00012fa0


	//   ....[80]....
        /*0838*/ 	.word	0x00013110


	//   ....[81]....
        /*083c*/ 	.word	0x000132c0


	//   ....[82]....
        /*0840*/ 	.word	0x000132f0


	//   ....[83]....
        /*0844*/ 	.word	0x00013320


	//   ....[84]....
        /*0848*/ 	.word	0x00013350


	//   ....[85]....
        /*084c*/ 	.word	0x00013380


	//   ....[86]....
        /*0850*/ 	.word	0x000133b0


	//   ....[87]....
        /*0854*/ 	.word	0x00013520


	//   ....[88]....
        /*0858*/ 	.word	0x00013550


	//   ....[89]....
        /*085c*/ 	.word	0x00013580


	//   ....[90]....
        /*0860*/ 	.word	0x000135b0


	//   ....[91]....
        /*0864*/ 	.word	0x000135e0


	//   ....[92]....
        /*0868*/ 	.word	0x00013610


	//   ....[93]....
        /*086c*/ 	.word	0x000136a0


	//   ....[94]....
        /*0870*/ 	.word	0x000136d0


	//   ....[95]....
        /*0874*/ 	.word	0x00013750


	//   ....[96]....
        /*0878*/ 	.word	0x00014220


	//   ....[97]....
        /*087c*/ 	.word	0x00015df0


	//   ....[98]....
        /*0880*/ 	.word	0x00015e10


	//   ....[99]....
        /*0884*/ 	.word	0x00015eb0


	//   ....[100]....
        /*0888*/ 	.word	0x00015ed0


	//   ....[101]....
        /*088c*/ 	.word	0x00015f60


	//   ....[102]....
        /*0890*/ 	.word	0x00015f80


	//   ....[103]....
        /*0894*/ 	.word	0x00016010


	//   ....[104]....
        /*0898*/ 	.word	0x00016030


	//   ....[105]....
        /*089c*/ 	.word	0x000160c0


	//   ....[106]....
        /*08a0*/ 	.word	0x000160e0


	//   ....[107]....
        /*08a4*/ 	.word	0x00016170


	//   ....[108]....
        /*08a8*/ 	.word	0x00016190


	//   ....[109]....
        /*08ac*/ 	.word	0x00016220


	//   ....[110]....
        /*08b0*/ 	.word	0x00016240


	//   ....[111]....
        /*08b4*/ 	.word	0x00016250


	//   ....[112]....
        /*08b8*/ 	.word	0x000162d0


	//   ....[113]....
        /*08bc*/ 	.word	0x00016a10


	//   ....[114]....
        /*08c0*/ 	.word	0x00016a40


	//   ....[115]....
        /*08c4*/ 	.word	0x00016aa0


	//   ....[116]....
        /*08c8*/ 	.word	0x00016ae0


	//   ....[117]....
        /*08cc*/ 	.word	0x00016b20


	//   ....[118]....
        /*08d0*/ 	.word	0x00016b80


	//   ....[119]....
        /*08d4*/ 	.word	0x00016bc0


	//   ....[120]....
        /*08d8*/ 	.word	0x00016c20


	//   ....[121]....
        /*08dc*/ 	.word	0x00016c60


	//   ....[122]....
        /*08e0*/ 	.word	0x00016cc0


	//   ....[123]....
        /*08e4*/ 	.word	0x00016d00


	//   ....[124]....
        /*08e8*/ 	.word	0x00016d60


	//   ....[125]....
        /*08ec*/ 	.word	0x00016da0


	//   ....[126]....
        /*08f0*/ 	.word	0x00016e00


	//   ....[127]....
        /*08f4*/ 	.word	0x00016e20


	//   ....[128]....
        /*08f8*/ 	.word	0x00016e50


	//   ....[129]....
        /*08fc*/ 	.word	0x000175c0


	//   ....[130]....
        /*0900*/ 	.word	0x000175f0


	//   ....[131]....
        /*0904*/ 	.word	0x00017650


	//   ....[132]....
        /*0908*/ 	.word	0x00017660


	//   ....[133]....
        /*090c*/ 	.word	0x000176b0


	//   ....[134]....
        /*0910*/ 	.word	0x000176c0


	//   ....[135]....
        /*0914*/ 	.word	0x00017710


	//   ....[136]....
        /*0918*/ 	.word	0x00017720


	//   ....[137]....
        /*091c*/ 	.word	0x00017770


	//   ....[138]....
        /*0920*/ 	.word	0x00017780


	//   ....[139]....
        /*0924*/ 	.word	0x000177d0


	//   ....[140]....
        /*0928*/ 	.word	0x000177e0


	//   ....[141]....
        /*092c*/ 	.word	0x00017830


	//   ....[142]....
        /*0930*/ 	.word	0x00017840


	//   ....[143]....
        /*0934*/ 	.word	0x00017850


	//   ....[144]....
        /*0938*/ 	.word	0x000178a0


	//   ....[145]....
        /*093c*/ 	.word	0x00017b00


	//   ....[146]....
        /*0940*/ 	.word	0x00017b20


	//   ....[147]....
        /*0944*/ 	.word	0x00017b30


	//   ....[148]....
        /*0948*/ 	.word	0x00017ba0


	//   ....[149]....
        /*094c*/ 	.word	0x00017bb0


	//   ....[150]....
        /*0950*/ 	.word	0x00017c20


	//   ....[151]....
        /*0954*/ 	.word	0x00017c30


	//   ....[152]....
        /*0958*/ 	.word	0x00017ca0


	//   ....[153]....
        /*095c*/ 	.word	0x00017cb0


	//   ....[154]....
        /*0960*/ 	.word	0x00017d20


	//   ....[155]....
        /*0964*/ 	.word	0x00017d30


	//   ....[156]....
        /*0968*/ 	.word	0x00017da0


	//   ....[157]....
        /*096c*/ 	.word	0x00017db0


	//   ....[158]....
        /*0970*/ 	.word	0x00017e20


	//   ....[159]....
        /*0974*/ 	.word	0x00017e30


	//   ....[160]....
        /*0978*/ 	.word	0x00017e40


	//   ....[161]....
        /*097c*/ 	.word	0x000183f0


	//   ....[162]....
        /*0980*/ 	.word	0x00018430


	//   ....[163]....
        /*0984*/ 	.word	0x00018460


	//   ....[164]....
        /*0988*/ 	.word	0x00018490


	//   ....[165]....
        /*098c*/ 	.word	0x000184a0


	//   ....[166]....
        /*0990*/ 	.word	0x000184c0


	//   ....[167]....
        /*0994*/ 	.word	0x00018530


	//   ....[168]....
        /*0998*/ 	.word	0x00018550


	//   ....[169]....
        /*099c*/ 	.word	0x000185b0


	//   ....[170]....
        /*09a0*/ 	.word	0x000185d0


	//   ....[171]....
        /*09a4*/ 	.word	0x00018630


	//   ....[172]....
        /*09a8*/ 	.word	0x00018650


	//   ....[173]....
        /*09ac*/ 	.word	0x000186b0


	//   ....[174]....
        /*09b0*/ 	.word	0x000186d0


	//   ....[175]....
        /*09b4*/ 	.word	0x00018720


	//   ....[176]....
        /*09b8*/ 	.word	0x00018740


	//   ....[177]....
        /*09bc*/ 	.word	0x00018b40


	//   ....[178]....
        /*09c0*/ 	.word	0x00018b90


	//   ....[179]....
        /*09c4*/ 	.word	0x00018bc0


	//   ....[180]....
        /*09c8*/ 	.word	0x00018bd0


	//   ....[181]....
        /*09cc*/ 	.word	0x00018c00


	//   ....[182]....
        /*09d0*/ 	.word	0x00018c30


	//   ....[183]....
        /*09d4*/ 	.word	0x00018c60


	//   ....[184]....
        /*09d8*/ 	.word	0x00018c90


	//   ....[185]....
        /*09dc*/ 	.word	0x00018e10


	//   ....[186]....
        /*09e0*/ 	.word	0x00018e40


	//   ....[187]....
        /*09e4*/ 	.word	0x00018e70


	//   ....[188]....
        /*09e8*/ 	.word	0x00018ea0


	//   ....[189]....
        /*09ec*/ 	.word	0x00018ed0


	//   ....[190]....
        /*09f0*/ 	.word	0x00018f00


	//   ....[191]....
        /*09f4*/ 	.word	0x00018fc0


	//   ....[192]....
        /*09f8*/ 	.word	0x00018fe0


	//   ....[193]....
        /*09fc*/ 	.word	0x00019050


	//   ....[194]....
        /*0a00*/ 	.word	0x000194c0


	//   ....[195]....
        /*0a04*/ 	.word	0x000197e0


	//   ....[196]....
        /*0a08*/ 	.word	0x00019870


	//   ....[197]....
        /*0a0c*/ 	.word	0x00019910


	//   ....[198]....
        /*0a10*/ 	.word	0x000199a0


	//   ....[199]....
        /*0a14*/ 	.word	0x00019a40


	//   ....[200]....
        /*0a18*/ 	.word	0x00019ad0


	//   ....[201]....
        /*0a1c*/ 	.word	0x00019b70


	//   ....[202]....
        /*0a20*/ 	.word	0x00019c00


	//   ....[203]....
        /*0a24*/ 	.word	0x00019cf0


	//   ....[204]....
        /*0a28*/ 	.word	0x00019d80


	//   ....[205]....
        /*0a2c*/ 	.word	0x00019e20


	//   ....[206]....
        /*0a30*/ 	.word	0x00019eb0


	//   ....[207]....
        /*0a34*/ 	.word	0x00019f50


	//   ....[208]....
        /*0a38*/ 	.word	0x00019fe0


	//   ....[209]....
        /*0a3c*/ 	.word	0x0001a080


	//   ....[210]....
        /*0a40*/ 	.word	0x0001a110


	//   ....[211]....
        /*0a44*/ 	.word	0x0001a200


	//   ....[212]....
        /*0a48*/ 	.word	0x0001a290


	//   ....[213]....
        /*0a4c*/ 	.word	0x0001a320


	//   ....[214]....
        /*0a50*/ 	.word	0x0001a3b0


	//   ....[215]....
        /*0a54*/ 	.word	0x0001a440


	//   ....[216]....
        /*0a58*/ 	.word	0x0001a4d0


	//   ....[217]....
        /*0a5c*/ 	.word	0x0001a560


	//   ....[218]....
        /*0a60*/ 	.word	0x0001a5f0


	//   ....[219]....
        /*0a64*/ 	.word	0x0001a6d0


	//   ....[220]....
        /*0a68*/ 	.word	0x0001a780


	//   ....[221]....
        /*0a6c*/ 	.word	0x0001a810


	//   ....[222]....
        /*0a70*/ 	.word	0x0001a860


	//   ....[223]....
        /*0a74*/ 	.word	0x0001a8b0


	//   ....[224]....
        /*0a78*/ 	.word	0x0001a990


	//   ....[225]....
        /*0a7c*/ 	.word	0x0001aa20


	//   ....[226]....
        /*0a80*/ 	.word	0x0001aa70


	//   ....[227]....
        /*0a84*/ 	.word	0x0001aac0


	//   ....[228]....
        /*0a88*/ 	.word	0x0001acd0


	//   ....[229]....
        /*0a8c*/ 	.word	0x0001ad20


	//   ....[230]....
        /*0a90*/ 	.word	0x0001adb0


	//   ....[231]....
        /*0a94*/ 	.word	0x0001ae40


	//   ....[232]....
        /*0a98*/ 	.word	0x0001aed0


	//   ....[233]....
        /*0a9c*/ 	.word	0x0001af60


	//   ....[234]....
        /*0aa0*/ 	.word	0x0001aff0


	//   ....[235]....
        /*0aa4*/ 	.word	0x0001b080


	//   ....[236]....
        /*0aa8*/ 	.word	0x0001b140


	//   ....[237]....
        /*0aac*/ 	.word	0x0001b420


	//   ....[238]....
        /*0ab0*/ 	.word	0x0001b510


	//   ....[239]....
        /*0ab4*/ 	.word	0x0001b5b0


	//   ....[240]....
        /*0ab8*/ 	.word	0x0001b610


	//   ....[241]....
        /*0abc*/ 	.word	0x0001b710


	//   ....[242]....
        /*0ac0*/ 	.word	0x0001b780


	//   ....[243]....
        /*0ac4*/ 	.word	0x0001b880


	//   ....[244]....
        /*0ac8*/ 	.word	0x0001b8f0


	//   ....[245]....
        /*0acc*/ 	.word	0x0001b9f0


	//   ....[246]....
        /*0ad0*/ 	.word	0x0001ba60


	//   ....[247]....
        /*0ad4*/ 	.word	0x0001bb60


	//   ....[248]....
        /*0ad8*/ 	.word	0x0001bbd0


	//   ....[249]....
        /*0adc*/ 	.word	0x0001bcd0


	//   ....[250]....
        /*0ae0*/ 	.word	0x0001bd40


	//   ....[251]....
        /*0ae4*/ 	.word	0x0001be40


	//   ....[252]....
        /*0ae8*/ 	.word	0x0001beb0


	//   ....[253]....
        /*0aec*/ 	.word	0x0001bf90


	//   ....[254]....
        /*0af0*/ 	.word	0x0001c080


	//   ....[255]....
        /*0af4*/ 	.word	0x0001c0f0


	//   ....[0]....
        /*0af8*/ 	.word	0x0001c170


	//   ....[1]....
        /*0afc*/ 	.word	0x0001c220


	//   ....[2]....
        /*0b00*/ 	.word	0x0001c2a0


	//   ....[3]....
        /*0b04*/ 	.word	0x0001c370


	//   ....[4]....
        /*0b08*/ 	.word	0x0001c3f0


	//   ....[5]....
        /*0b0c*/ 	.word	0x0001c4c0


	//   ....[6]....
        /*0b10*/ 	.word	0x0001c540


	//   ....[7]....
        /*0b14*/ 	.word	0x0001c610


	//   ....[8]....
        /*0b18*/ 	.word	0x0001c690


	//   ....[9]....
        /*0b1c*/ 	.word	0x0001c760


	//   ....[10]....
        /*0b20*/ 	.word	0x0001c7e0


	//   ....[11]....
        /*0b24*/ 	.word	0x0001c8a0


	//   ....[12]....
        /*0b28*/ 	.word	0x0001c930


	//   ....[13]....
        /*0b2c*/ 	.word	0x0001c9e0


	//   ....[14]....
        /*0b30*/ 	.word	0x0001cb10


	//   ....[15]....
        /*0b34*/ 	.word	0x0001cbc0


	//   ....[16]....
        /*0b38*/ 	.word	0x0001cc20


	//   ....[17]....
        /*0b3c*/ 	.word	0x0001cce0


	//   ....[18]....
        /*0b40*/ 	.word	0x0001cd40


	//   ....[19]....
        /*0b44*/ 	.word	0x0001ce00


	//   ....[20]....
        /*0b48*/ 	.word	0x0001ce60


	//   ....[21]....
        /*0b4c*/ 	.word	0x0001cf20


	//   ....[22]....
        /*0b50*/ 	.word	0x0001cf80


	//   ....[23]....
        /*0b54*/ 	.word	0x0001d040


	//   ....[24]....
        /*0b58*/ 	.word	0x0001d0a0


	//   ....[25]....
        /*0b5c*/ 	.word	0x0001d160


	//   ....[26]....
        /*0b60*/ 	.word	0x0001d1c0


	//   ....[27]....
        /*0b64*/ 	.word	0x0001d280


	//   ....[28]....
        /*0b68*/ 	.word	0x0001d2e0


	//   ....[29]....
        /*0b6c*/ 	.word	0x0001d3a0


	//   ....[30]....
        /*0b70*/ 	.word	0x0001d490


	//   ....[31]....
        /*0b74*/ 	.word	0x0001d530


	//   ....[32]....
        /*0b78*/ 	.word	0x0001d590


	//   ....[33]....
        /*0b7c*/ 	.word	0x0001d670


	//   ....[34]....
        /*0b80*/ 	.word	0x0001d6d0


	//   ....[35]....
        /*0b84*/ 	.word	0x0001d7b0


	//   ....[36]....
        /*0b88*/ 	.word	0x0001d810


	//   ....[37]....
        /*0b8c*/ 	.word	0x0001d8f0


	//   ....[38]....
        /*0b90*/ 	.word	0x0001d950


	//   ....[39]....
        /*0b94*/ 	.word	0x0001da30


	//   ....[40]....
        /*0b98*/ 	.word	0x0001da90


	//   ....[41]....
        /*0b9c*/ 	.word	0x0001db70


	//   ....[42]....
        /*0ba0*/ 	.word	0x0001dbd0


	//   ....[43]....
        /*0ba4*/ 	.word	0x0001dcb0


	//   ....[44]....
        /*0ba8*/ 	.word	0x0001dd10


	//   ....[45]....
        /*0bac*/ 	.word	0x0001dde0


	//   ....[46]....
        /*0bb0*/ 	.word	0x0001df00


	//   ....[47]....
        /*0bb4*/ 	.word	0x0001dfb0


	//   ....[48]....
        /*0bb8*/ 	.word	0x0001e060


	//   ....[49]....
        /*0bbc*/ 	.word	0x0001e130


	//   ....[50]....
        /*0bc0*/ 	.word	0x0001e190


	//   ....[51]....
        /*0bc4*/ 	.word	0x0001e270


	//   ....[52]....
        /*0bc8*/ 	.word	0x0001e2d0


	//   ....[53]....
        /*0bcc*/ 	.word	0x0001e3a0


	//   ....[54]....
        /*0bd0*/ 	.word	0x0001e400


	//   ....[55]....
        /*0bd4*/ 	.word	0x0001e4d0


	//   ....[56]....
        /*0bd8*/ 	.word	0x0001e530


	//   ....[57]....
        /*0bdc*/ 	.word	0x0001e610


	//   ....[58]....
        /*0be0*/ 	.word	0x0001e670


	//   ....[59]....
        /*0be4*/ 	.word	0x0001e740


	//   ....[60]....
        /*0be8*/ 	.word	0x0001e7a0


	//   ....[61]....
        /*0bec*/ 	.word	0x0001e860


	//   ....[62]....
        /*0bf0*/ 	.word	0x0001e8f0


	//   ....[63]....
        /*0bf4*/ 	.word	0x0001e990


	//   ....[64]....
        /*0bf8*/ 	.word	0x0001eab0


	//   ....[65]....
        /*0bfc*/ 	.word	0x0001eb20


	//   ....[66]....
        /*0c00*/ 	.word	0x0001eb90


	//   ....[67]....
        /*0c04*/ 	.word	0x0001ec00


	//   ....[68]....
        /*0c08*/ 	.word	0x0001ec70


	//   ....[69]....
        /*0c0c*/ 	.word	0x0001ecf0


	//   ....[70]....
        /*0c10*/ 	.word	0x0001ed80


	//   ....[71]....
        /*0c14*/ 	.word	0x0001ee10


	//   ....[72]....
        /*0c18*/ 	.word	0x0001ee80


	//   ....[73]....
        /*0c1c*/ 	.word	0x0001eef0


	//   ....[74]....
        /*0c20*/ 	.word	0x0001ef60


	//   ....[75]....
        /*0c24*/ 	.word	0x0001efe0


	//   ....[76]....
        /*0c28*/ 	.word	0x0001f050


	//   ....[77]....
        /*0c2c*/ 	.word	0x0001f0f0


	//   ....[78]....
        /*0c30*/ 	.word	0x0001f180


	//   ....[79]....
        /*0c34*/ 	.word	0x0001f2a0


	//----- nvinfo : EIATTR_REG_RECONFIG
	.align		4
.L_142:
        /*0c38*/ 	.byte	0x01, 0x54
	.zero		2


	//----- nvinfo : EIATTR_SYSCALL_OFFSETS
	.align		4
        /*0c3c*/ 	.byte	0x04, 0x46
        /*0c3e*/ 	.short	(.L_144 - .L_143)


	//   ....[0]....
.L_143:
        /*0c40*/ 	.word	0x00001890


	//   ....[1]....
        /*0c44*/ 	.word	0x000019e0


	//   ....[2]....
        /*0c48*/ 	.word	0x000084e0


	//   ....[3]....
        /*0c4c*/ 	.word	0x00008830


	//   ....[4]....
        /*0c50*/ 	.word	0x000154a0


	//   ....[5]....
        /*0c54*/ 	.word	0x000155f0


	//   ....[6]....
        /*0c58*/ 	.word	0x000156e0


	//   ....[7]....
        /*0c5c*/ 	.word	0x000166a0


	//----- nvinfo : EIATTR_MBARRIER_INSTR_OFFSETS
	.align		4
.L_144:
        /*0c60*/ 	.byte	0x04, 0x39
        /*0c62*/ 	.short	(.L_146 - .L_145)


	//   ....[0]....
.L_145:
        /*0c64*/ 	.word	0x00000250
        /*0c68*/ 	.word	0x000000ff
        /*0c6c*/ 	.word	0x00028800
        /*0c70*/ 	.short	0x0100
        /*0c72*/ 	.byte	0x08
	.zero		1


	//   ....[1]....
        /*0c74*/ 	.word	0x00000260
        /*0c78*/ 	.word	0x000000ff
        /*0c7c*/ 	.word	0x00028820
        /*0c80*/ 	.short	0x0100
        /*0c82*/ 	.byte	0x08
	.zero		1


	//   ....[2]....
        /*0c84*/ 	.word	0x00000350
        /*0c88*/ 	.word	0x000000ff
        /*0c8c*/ 	.word	0x00028830
        /*0c90*/ 	.short	0x0100
        /*0c92*/ 	.byte	0x08
	.zero		1


	//   ....[3]....
        /*0c94*/ 	.word	0x00000360
        /*0c98*/ 	.word	0x000000ff
        /*0c9c*/ 	.word	0x00028840
        /*0ca0*/ 	.short	0x0100
        /*0ca2*/ 	.byte	0x08
	.zero		1


	//   ....[4]....
        /*0ca4*/ 	.word	0x00000370
        /*0ca8*/ 	.word	0x000000ff
        /*0cac*/ 	.word	0x00028838
        /*0cb0*/ 	.short	0x0100
        /*0cb2*/ 	.byte	0x08
	.zero		1


	//   ....[5]....
        /*0cb4*/ 	.word	0x00000380
        /*0cb8*/ 	.word	0x000000ff
        /*0cbc*/ 	.word	0x00028848
        /*0cc0*/ 	.short	0x0100
        /*0cc2*/ 	.byte	0x08
	.zero		1


	//   ....[6]....
        /*0cc4*/ 	.word	0x000004b0
        /*0cc8*/ 	.word	0x000000ff
        /*0ccc*/ 	.word	0x00028850
        /*0cd0*/ 	.short	0x0100
        /*0cd2*/ 	.byte	0x08
	.zero		1


	//   ....[7]....
        /*0cd4*/ 	.word	0x000004c0
        /*0cd8*/ 	.word	0x000000ff
        /*0cdc*/ 	.word	0x00028860
        /*0ce0*/ 	.short	0x0100
        /*0ce2*/ 	.byte	0x08
	.zero		1


	//   ....[8]....
        /*0ce4*/ 	.word	0x000004d0
        /*0ce8*/ 	.word	0x000000ff
        /*0cec*/ 	.word	0x00028858
        /*0cf0*/ 	.short	0x0100
        /*0cf2*/ 	.byte	0x08
	.zero		1


	//   ....[9]....
        /*0cf4*/ 	.word	0x000004e0
        /*0cf8*/ 	.word	0x000000ff
        /*0cfc*/ 	.word	0x00028868
        /*0d00*/ 	.short	0x0100
        /*0d02*/ 	.byte	0x08
	.zero		1


	//   ....[10]....
        /*0d04*/ 	.word	0x000005d0
        /*0d08*/ 	.word	0x000000ff
        /*0d0c*/ 	.word	0x00028870
        /*0d10*/ 	.short	0x0100
        /*0d12*/ 	.byte	0x06
	.zero		1


	//   ....[11]....
        /*0d14*/ 	.word	0x000005e0
        /*0d18*/ 	.word	0x000000ff
        /*0d1c*/ 	.word	0x00028880
        /*0d20*/ 	.short	0x0100
        /*0d22*/ 	.byte	0x06
	.zero		1


	//   ....[12]....
        /*0d24*/ 	.word	0x000005f0
        /*0d28*/ 	.word	0x000000ff
        /*0d2c*/ 	.word	0x00028878
        /*0d30*/ 	.short	0x0100
        /*0d32*/ 	.byte	0x06
	.zero		1


	//   ....[13]....
        /*0d34*/ 	.word	0x00000600
        /*0d38*/ 	.word	0x000000ff
        /*0d3c*/ 	.word	0x00028888
        /*0d40*/ 	.short	0x0100
        /*0d42*/ 	.byte	0x06
	.zero		1


	//   ....[14]....
        /*0d44*/ 	.word	0x00000730
        /*0d48*/ 	.word	0x000000ff
        /*0d4c*/ 	.word	0x00028890
        /*0d50*/ 	.short	0x0100
        /*0d52*/ 	.byte	0x08
	.zero		1


	//   ....[15]....
        /*0d54*/ 	.word	0x00000740
        /*0d58*/ 	.word	0x000000ff
        /*0d5c*/ 	.word	0x000288a0
        /*0d60*/ 	.short	0x0100
        /*0d62*/ 	.byte	0x08
	.zero		1


	//   ....[16]....
        /*0d64*/ 	.word	0x00000750
        /*0d68*/ 	.word	0x000000ff
        /*0d6c*/ 	.word	0x00028898
        /*0d70*/ 	.short	0x0100
        /*0d72*/ 	.byte	0x08
	.zero		1


	//   ....[17]....
        /*0d74*/ 	.word	0x00000760
        /*0d78*/ 	.word	0x000000ff
        /*0d7c*/ 	.word	0x000288a8
        /*0d80*/ 	.short	0x0100
        /*0d82*/ 	.byte	0x08
	.zero		1


	//   ....[18]....
        /*0d84*/ 	.word	0x00000890
        /*0d88*/ 	.word	0x000000ff
        /*0d8c*/ 	.word	0x000288b0
        /*0d90*/ 	.short	0x0100
        /*0d92*/ 	.byte	0x08
	.zero		1


	//   ....[19]....
        /*0d94*/ 	.word	0x000008a0
        /*0d98*/ 	.word	0x000000ff
        /*0d9c*/ 	.word	0x000288c0
        /*0da0*/ 	.short	0x0100
        /*0da2*/ 	.byte	0x08
	.zero		1


	//   ....[20]....
        /*0da4*/ 	.word	0x000008b0
        /*0da8*/ 	.word	0x000000ff
        /*0dac*/ 	.word	0x000288b8
        /*0db0*/ 	.short	0x0100
        /*0db2*/ 	.byte	0x08
	.zero		1


	//   ....[21]....
        /*0db4*/ 	.word	0x000008c0
        /*0db8*/ 	.word	0x000000ff
        /*0dbc*/ 	.word	0x000288c8
        /*0dc0*/ 	.short	0x0100
        /*0dc2*/ 	.byte	0x08
	.zero		1


	//   ....[22]....
        /*0dc4*/ 	.word	0x00002f10
        /*0dc8*/ 	.word	0x0000005c
        /*0dcc*/ 	.word	0x00028890
        /*0dd0*/ 	.short	0x010a
        /*0dd2*/ 	.byte	0x3f
	.zero		1


	//   ....[23]....
        /*0dd4*/ 	.word	0x00005320
        /*0dd8*/ 	.word	0x0000005c
        /*0ddc*/ 	.word	0x00028890
        /*0de0*/ 	.short	0x010a
        /*0de2*/ 	.byte	0x3f
	.zero		1


	//   ....[24]....
        /*0de4*/ 	.word	0x00007250
        /*0de8*/ 	.word	0x0000005c
        /*0dec*/ 	.word	0x00028890
        /*0df0*/ 	.short	0x010a
        /*0df2*/ 	.byte	0x3f
	.zero		1


	//   ....[25]....
        /*0df4*/ 	.word	0x00007970
        /*0df8*/ 	.word	0x0000000b
        /*0dfc*/ 	.word	0x00000000
        /*0e00*/ 	.short	0x0101
        /*0e02*/ 	.byte	0x3f
	.zero		1


	//   ....[26]....
        /*0e04*/ 	.word	0x000079b0
        /*0e08*/ 	.word	0x0000005c
        /*0e0c*/ 	.word	0x000288b0
        /*0e10*/ 	.short	0x010a
        /*0e12*/ 	.byte	0x3f
	.zero		1


	//   ....[27]....
        /*0e14*/ 	.word	0x00007fe0
        /*0e18*/ 	.word	0x0000005c
        /*0e1c*/ 	.word	0x00000000
        /*0e20*/ 	.short	0x0101
        /*0e22*/ 	.byte	0x3f
	.zero		1


	//   ....[28]....
        /*0e24*/ 	.word	0x00008560
        /*0e28*/ 	.word	0x0000009c
        /*0e2c*/ 	.word	0x00028800
        /*0e30*/ 	.short	0x010a
        /*0e32*/ 	.byte	0x3f
	.zero		1


	//   ....[29]....
        /*0e34*/ 	.word	0x000085b0
        /*0e38*/ 	.word	0x0000009c
        /*0e3c*/ 	.word	0x00028800
        /*0e40*/ 	.short	0x010a
        /*0e42*/ 	.byte	0x3f
	.zero		1


	//   ....[30]....
        /*0e44*/ 	.word	0x00008b20
        /*0e48*/ 	.word	0x0000009c
        /*0e4c*/ 	.word	0x00028800
        /*0e50*/ 	.short	0x010a
        /*0e52*/ 	.byte	0x3f
	.zero		1


	//   ....[31]....
        /*0e54*/ 	.word	0x0000a540
        /*0e58*/ 	.word	0x0000009c
        /*0e5c*/ 	.word	0x00028800
        /*0e60*/ 	.short	0x010a
        /*0e62*/ 	.byte	0x3f
	.zero		1


	//   ....[32]....
        /*0e64*/ 	.word	0x0000be20
        /*0e68*/ 	.word	0x00000003
        /*0e6c*/ 	.word	0x00028830
        /*0e70*/ 	.short	0x010a
        /*0e72*/ 	.byte	0x3f
	.zero		1


	//   ....[33]....
        /*0e74*/ 	.word	0x0000be70
        /*0e78*/ 	.word	0x00000003
        /*0e7c*/ 	.word	0x00028830
        /*0e80*/ 	.short	0x010a
        /*0e82*/ 	.byte	0x3f
	.zero		1


	//   ....[34]....
        /*0e84*/ 	.word	0x0000c460
        /*0e88*/ 	.word	0x00000003
        /*0e8c*/ 	.word	0x00000000
        /*0e90*/ 	.short	0x0101
        /*0e92*/ 	.byte	0x3f
	.zero		1


	//   ....[35]....
        /*0e94*/ 	.word	0x0000e470
        /*0e98*/ 	.word	0x00000005
        /*0e9c*/ 	.word	0x00028830
        /*0ea0*/ 	.short	0x010a
        /*0ea2*/ 	.byte	0x3f
	.zero		1


	//   ....[36]....
        /*0ea4*/ 	.word	0x0000e4c0
        /*0ea8*/ 	.word	0x00000005
        /*0eac*/ 	.word	0x00028830
        /*0eb0*/ 	.short	0x010a
        /*0eb2*/ 	.byte	0x3f
	.zero		1


	//   ....[37]....
        /*0eb4*/ 	.word	0x0000e900
        /*0eb8*/ 	.word	0x00000005
        /*0ebc*/ 	.word	0x00028850
        /*0ec0*/ 	.short	0x010a
        /*0ec2*/ 	.byte	0x3f
	.zero		1


	//   ....[38]....
        /*0ec4*/ 	.word	0x0000e940
        /*0ec8*/ 	.word	0x00000005
        /*0ecc*/ 	.word	0x00028850
        /*0ed0*/ 	.short	0x010a
        /*0ed2*/ 	.byte	0x3f
	.zero		1


	//   ....[39]....
        /*0ed4*/ 	.word	0x0000fd30
        /*0ed8*/ 	.word	0x00000003
        /*0edc*/ 	.word	0x00000000
        /*0ee0*/ 	.short	0x0101
        /*0ee2*/ 	.byte	0x3f
	.zero		1


	//   ....[40]....
        /*0ee4*/ 	.word	0x0000ffd0
        /*0ee8*/ 	.word	0x0000000b
        /*0eec*/ 	.word	0x00000000
        /*0ef0*/ 	.short	0x0101
        /*0ef2*/ 	.byte	0x3f
	.zero		1


	//   ....[41]....
        /*0ef4*/ 	.word	0x00010610
        /*0ef8*/ 	.word	0x0000000d
        /*0efc*/ 	.word	0x00028850
        /*0f00*/ 	.short	0x010a
        /*0f02*/ 	.byte	0x3f
	.zero		1


	//   ....[42]....
        /*0f04*/ 	.word	0x00010690
        /*0f08*/ 	.word	0x0000000d
        /*0f0c*/ 	.word	0x00028850
        /*0f10*/ 	.short	0x010a
        /*0f12*/ 	.byte	0x3f
	.zero		1


	//   ....[43]....
        /*0f14*/ 	.word	0x00010c70
        /*0f18*/ 	.word	0x00000005
        /*0f1c*/ 	.word	0x00000000
        /*0f20*/ 	.short	0x0101
        /*0f22*/ 	.byte	0x3f
	.zero		1


	//   ....[44]....
        /*0f24*/ 	.word	0x00012180
        /*0f28*/ 	.word	0x00000000
        /*0f2c*/ 	.word	0x00000000
        /*0f30*/ 	.short	0x0101
        /*0f32*/ 	.byte	0x3f
	.zero		1


	//   ....[45]....
        /*0f34*/ 	.word	0x00014300
        /*0f38*/ 	.word	0x00000016
        /*0f3c*/ 	.word	0x00028820
        /*0f40*/ 	.short	0x010a
        /*0f42*/ 	.byte	0x3f
	.zero		1


	//   ....[46]....
        /*0f44*/ 	.word	0x00014390
        /*0f48*/ 	.word	0x00000005
        /*0f4c*/ 	.word	0x000288a0
        /*0f50*/ 	.short	0x010a
        /*0f52*/ 	.byte	0x3f
	.zero		1


	//   ....[47]....
        /*0f54*/ 	.word	0x000146f0
        /*0f58*/ 	.word	0x00000005
        /*0f5c*/ 	.word	0x000288c0
        /*0f60*/ 	.short	0x010a
        /*0f62*/ 	.byte	0x3f
	.zero		1


	//   ....[48]....
        /*0f64*/ 	.word	0x00014b20
        /*0f68*/ 	.word	0x00000008
        /*0f6c*/ 	.word	0x000288a0
        /*0f70*/ 	.short	0x010a
        /*0f72*/ 	.byte	0x3f
	.zero		1


	//   ....[49]....
        /*0f74*/ 	.word	0x00014e60
        /*0f78*/ 	.word	0x00000008
        /*0f7c*/ 	.word	0x000288c0
        /*0f80*/ 	.short	0x010a
        /*0f82*/ 	.byte	0x3f
	.zero		1


	//   ....[50]....
        /*0f84*/ 	.word	0x00015c00
        /*0f88*/ 	.word	0x00000007
        /*0f8c*/ 	.word	0x00028840
        /*0f90*/ 	.short	0x010a
        /*0f92*/ 	.byte	0x3f
	.zero		1


	//   ....[51]....
        /*0f94*/ 	.word	0x00016380
        /*0f98*/ 	.word	0x00000007
        /*0f9c*/ 	.word	0x00028830
        /*0fa0*/ 	.short	0x0107
        /*0fa2*/ 	.byte	0x3f
	.zero		1


	//   ....[52]....
        /*0fa4*/ 	.word	0x00016450
        /*0fa8*/ 	.word	0x00000007
        /*0fac*/ 	.word	0x00028830
        /*0fb0*/ 	.short	0x0101
        /*0fb2*/ 	.byte	0x3f
	.zero		1


	//   ....[53]....
        /*0fb4*/ 	.word	0x00016f50
        /*0fb8*/ 	.word	0x00000016
        /*0fbc*/ 	.word	0x00028800
        /*0fc0*/ 	.short	0x0107
        /*0fc2*/ 	.byte	0x3f
	.zero		1


	//   ....[54]....
        /*0fc4*/ 	.word	0x00017050
        /*0fc8*/ 	.word	0x00000016
        /*0fcc*/ 	.word	0x00028800
        /*0fd0*/ 	.short	0x0101
        /*0fd2*/ 	.byte	0x3f
	.zero		1


	//   ....[55]....
        /*0fd4*/ 	.word	0x00017080
        /*0fd8*/ 	.word	0x00000016
        /*0fdc*/ 	.word	0x00028820
        /*0fe0*/ 	.short	0x010a
        /*0fe2*/ 	.byte	0x3f
	.zero		1


	//   ....[56]....
        /*0fe4*/ 	.word	0x00017410
        /*0fe8*/ 	.word	0x00000006
        /*0fec*/ 	.word	0x00028840
        /*0ff0*/ 	.short	0x010a
        /*0ff2*/ 	.byte	0x3f
	.zero		1


	//   ....[57]....
        /*0ff4*/ 	.word	0x00017930
        /*0ff8*/ 	.word	0x00000006
        /*0ffc*/ 	.word	0x00028830
        /*1000*/ 	.short	0x0107
        /*1002*/ 	.byte	0x3f
	.zero		1


	//   ....[58]....
        /*1004*/ 	.word	0x000179f0
        /*1008*/ 	.word	0x00000006
        /*100c*/ 	.word	0x00028830
        /*1010*/ 	.short	0x0101
        /*1012*/ 	.byte	0x3f
	.zero		1


	//   ....[59]....
        /*1014*/ 	.word	0x00017a50
        /*1018*/ 	.word	0x00000006
        /*101c*/ 	.word	0x00028860
        /*1020*/ 	.short	0x010a
        /*1022*/ 	.byte	0x3f
	.zero		1


	//   ....[60]....
        /*1024*/ 	.word	0x00017f90
        /*1028*/ 	.word	0x00000006
        /*102c*/ 	.word	0x00028850
        /*1030*/ 	.short	0x0107
        /*1032*/ 	.byte	0x3f
	.zero		1


	//   ....[61]....
        /*1034*/ 	.word	0x00018140
        /*1038*/ 	.word	0x00000006
        /*103c*/ 	.word	0x00028850
        /*1040*/ 	.short	0x0101
        /*1042*/ 	.byte	0x3f
	.zero		1


	//   ....[62]....
        /*1044*/ 	.word	0x00018350
        /*1048*/ 	.word	0x00000000
        /*104c*/ 	.word	0x00028860
        /*1050*/ 	.short	0x010a
        /*1052*/ 	.byte	0x3f
	.zero		1


	//   ....[63]....
        /*1054*/ 	.word	0x00018880
        /*1058*/ 	.word	0x00000000
        /*105c*/ 	.word	0x00028850
        /*1060*/ 	.short	0x0107
        /*1062*/ 	.byte	0x3f
	.zero		1


	//   ....[64]....
        /*1064*/ 	.word	0x00018940
        /*1068*/ 	.word	0x00000000
        /*106c*/ 	.word	0x00028850
        /*1070*/ 	.short	0x0101
        /*1072*/ 	.byte	0x3f
	.zero		1


	//   ....[65]....
        /*1074*/ 	.word	0x00019440
        /*1078*/ 	.word	0x00000004
        /*107c*/ 	.word	0x00028820
        /*1080*/ 	.short	0x010a
        /*1082*/ 	.byte	0x3f
	.zero		1


	//   ....[66]....
        /*1084*/ 	.word	0x000195b0
        /*1088*/ 	.word	0x00000005
        /*108c*/ 	.word	0x00028840
        /*1090*/ 	.short	0x010a
        /*1092*/ 	.byte	0x3f
	.zero		1


	//   ....[67]....
        /*1094*/ 	.word	0x00019650
        /*1098*/ 	.word	0x00000019
        /*109c*/ 	.word	0x00028840
        /*10a0*/ 	.short	0x010a
        /*10a2*/ 	.byte	0x3f
	.zero		1


	//   ....[68]....
        /*10a4*/ 	.word	0x00019690
        /*10a8*/ 	.word	0x00000005
        /*10ac*/ 	.word	0x00028860
        /*10b0*/ 	.short	0x010a
        /*10b2*/ 	.byte	0x3f
	.zero		1


	//   ....[69]....
        /*10b4*/ 	.word	0x000196d0
        /*10b8*/ 	.word	0x00000019
        /*10bc*/ 	.word	0x00028860
        /*10c0*/ 	.short	0x010a
        /*10c2*/ 	.byte	0x3f
	.zero		1


	//   ....[70]....
        /*10c4*/ 	.word	0x00019730
        /*10c8*/ 	.word	0x0000005c
        /*10cc*/ 	.word	0x00028890
        /*10d0*/ 	.short	0x010a
        /*10d2*/ 	.byte	0x3f
	.zero		1


	//   ....[71]....
        /*10d4*/ 	.word	0x00019c40
        /*10d8*/ 	.word	0x0000005c
        /*10dc*/ 	.word	0x00028890
        /*10e0*/ 	.short	0x010a
        /*10e2*/ 	.byte	0x3f
	.zero		1


	//   ....[72]....
        /*10e4*/ 	.word	0x0001a150
        /*10e8*/ 	.word	0x0000005c
        /*10ec*/ 	.word	0x00028890
        /*10f0*/ 	.short	0x010a
        /*10f2*/ 	.byte	0x3f
	.zero		1


	//   ....[73]....
        /*10f4*/ 	.word	0x0001a620
        /*10f8*/ 	.word	0x0000005c
        /*10fc*/ 	.word	0x000288b0
        /*1100*/ 	.short	0x010a
        /*1102*/ 	.byte	0x3f
	.zero		1


	//   ....[74]....
        /*1104*/ 	.word	0x0001a8e0
        /*1108*/ 	.word	0x0000009c
        /*110c*/ 	.word	0x00028800
        /*1110*/ 	.short	0x010a
        /*1112*/ 	.byte	0x3f
	.zero		1


	//   ....[75]....
        /*1114*/ 	.word	0x0001aaf0
        /*1118*/ 	.word	0x0000009c
        /*111c*/ 	.word	0x00028800
        /*1120*/ 	.short	0x010a
        /*1122*/ 	.byte	0x3f
	.zero		1


	//   ....[76]....
        /*1124*/ 	.word	0x0001ab40
        /*1128*/ 	.word	0x00000003
        /*112c*/ 	.word	0x00028830
        /*1130*/ 	.short	0x010a
        /*1132*/ 	.byte	0x3f
	.zero		1


	//   ....[77]....
        /*1134*/ 	.word	0x0001ab90
        /*1138*/ 	.word	0x00000005
        /*113c*/ 	.word	0x00028830
        /*1140*/ 	.short	0x010a
        /*1142*/ 	.byte	0x3f
	.zero		1


	//   ....[78]....
        /*1144*/ 	.word	0x0001abe0
        /*1148*/ 	.word	0x00000005
        /*114c*/ 	.word	0x00028850
        /*1150*/ 	.short	0x010a
        /*1152*/ 	.byte	0x3f
	.zero		1


	//   ....[79]....
        /*1154*/ 	.word	0x0001ac30
        /*1158*/ 	.word	0x0000000d
        /*115c*/ 	.word	0x00028850
        /*1160*/ 	.short	0x010a
        /*1162*/ 	.byte	0x3f
	.zero		1


	//   ....[80]....
        /*1164*/ 	.word	0x0001b200
        /*1168*/ 	.word	0x00000016
        /*116c*/ 	.word	0x00028820
        /*1170*/ 	.short	0x010a
        /*1172*/ 	.byte	0x3f
	.zero		1


	//   ....[81]....
        /*1174*/ 	.word	0x0001b250
        /*1178*/ 	.word	0x00000005
        /*117c*/ 	.word	0x000288a0
        /*1180*/ 	.short	0x010a
        /*1182*/ 	.byte	0x3f
	.zero		1


	//   ....[82]....
        /*1184*/ 	.word	0x0001b2a0
        /*1188*/ 	.word	0x00000005
        /*118c*/ 	.word	0x000288c0
        /*1190*/ 	.short	0x010a
        /*1192*/ 	.byte	0x3f
	.zero		1


	//   ....[83]....
        /*1194*/ 	.word	0x0001b2f0
        /*1198*/ 	.word	0x00000008
        /*119c*/ 	.word	0x000288a0
        /*11a0*/ 	.short	0x010a
        /*11a2*/ 	.byte	0x3f
	.zero		1


	//   ....[84]....
        /*11a4*/ 	.word	0x0001b340
        /*11a8*/ 	.word	0x00000008
        /*11ac*/ 	.word	0x000288c0
        /*11b0*/ 	.short	0x010a
        /*11b2*/ 	.byte	0x3f
	.zero		1


	//   ....[85]....
        /*11b4*/ 	.word	0x0001b460
        /*11b8*/ 	.word	0x00000007
        /*11bc*/ 	.word	0x00028840
        /*11c0*/ 	.short	0x010a
        /*11c2*/ 	.byte	0x3f
	.zero		1


	//   ....[86]....
        /*11c4*/ 	.word	0x0001ca10
        /*11c8*/ 	.word	0x00000016
        /*11cc*/ 	.word	0x00028820
        /*11d0*/ 	.short	0x010a
        /*11d2*/ 	.byte	0x3f
	.zero		1


	//   ....[87]....
        /*11d4*/ 	.word	0x0001ca60
        /*11d8*/ 	.word	0x00000006
        /*11dc*/ 	.word	0x00028840
        /*11e0*/ 	.short	0x010a
        /*11e2*/ 	.byte	0x3f
	.zero		1


	//   ....[88]....
        /*11e4*/ 	.word	0x0001d3e0
        /*11e8*/ 	.word	0x00000006
        /*11ec*/ 	.word	0x00028860
        /*11f0*/ 	.short	0x010a
        /*11f2*/ 	.byte	0x3f
	.zero		1


	//   ....[89]....
        /*11f4*/ 	.word	0x0001de50
        /*11f8*/ 	.word	0x00000000
        /*11fc*/ 	.word	0x00028860
        /*1200*/ 	.short	0x010a
        /*1202*/ 	.byte	0x3f
	.zero		1


	//   ....[90]....
        /*1204*/ 	.word	0x0001f1c0
        /*1208*/ 	.word	0x00000004
        /*120c*/ 	.word	0x00028820
        /*1210*/ 	.short	0x010a
        /*1212*/ 	.byte	0x3f
	.zero		1


	//   ....[91]....
        /*1214*/ 	.word	0x0001f360
        /*1218*/ 	.word	0x00000005
        /*121c*/ 	.word	0x00028840
        /*1220*/ 	.short	0x010a
        /*1222*/ 	.byte	0x3f
	.zero		1


	//   ....[92]....
        /*1224*/ 	.word	0x0001f3b0
        /*1228*/ 	.word	0x00000019
        /*122c*/ 	.word	0x00028840
        /*1230*/ 	.short	0x010a
        /*1232*/ 	.byte	0x3f
	.zero		1


	//   ....[93]....
        /*1234*/ 	.word	0x0001f400
        /*1238*/ 	.word	0x00000005
        /*123c*/ 	.word	0x00028860
        /*1240*/ 	.short	0x010a
        /*1242*/ 	.byte	0x3f
	.zero		1


	//----- nvinfo : EIATTR_NUM_MBARRIERS
	.align		4
.L_146:
        /*1244*/ 	.byte	0x03, 0x38
        /*1246*/ 	.short	0x0016


	//----- nvinfo : EIATTR_EXIT_INSTR_OFFSETS
	.align		4
        /*1248*/ 	.byte	0x04, 0x1c
        /*124a*/ 	.short	(.L_148 - .L_147)


	//   ....[0]....
.L_147:
        /*124c*/ 	.word	0x00019720


	//----- nvinfo : EIATTR_MAX_THREADS
	.align		4
.L_148:
        /*1250*/ 	.byte	0x04, 0x05
        /*1252*/ 	.short	(.L_150 - .L_149)
.L_149:
        /*1254*/ 	.word	0x00000180
        /*1258*/ 	.word	0x00000001
        /*125c*/ 	.word	0x00000001


	//----- nvinfo : EIATTR_CRS_STACK_SIZE
	.align		4
.L_150:
        /*1260*/ 	.byte	0x04, 0x1e
        /*1262*/ 	.short	(.L_152 - .L_151)
.L_151:
        /*1264*/ 	.word	0x00000000


	//----- nvinfo : EIATTR_CBANK_PARAM_SIZE
	.align		4
.L_152:
        /*1268*/ 	.byte	0x03, 0x19
        /*126a*/ 	.short	0x0af0


	//----- nvinfo : EIATTR_PARAM_CBANK
	.align		4
        /*126c*/ 	.byte	0x04, 0x0a
        /*126e*/ 	.short	(.L_154 - .L_153)
	.align		4
.L_153:
        /*1270*/ 	.word	index@(.nv.constant0._ZN7cutlass13device_kernelIN5flash11enable_sm90INS1_16FlashAttnFwdSm90INS1_25CollectiveMainloopFwdSm90ILi2EN4cute5tupleIJNS5_1CILi1EEES8_S8_EEENS6_IJNS7_ILi128EEESA_SA_EEELi128ENS_6half_tEfNS_4arch4Sm90ELb0ELb0ELb0ELb1ELb1ELb1ELb0ELb1ELb1ELb1ELb0ELb0EEENS1_21CollectiveEpilogueFwdISB_S9_SC_SE_Li256ELb1ELb1ELb0ELb0EEENS1_36VarlenDynamicPersistentTileSchedulerILi128ELi128ELi256ELi128ELb0ELb1ELb1ELb0ELb1ELb1EEEEEEEEEvNT_6ParamsE)
        /*1274*/ 	.short	0x0210
        /*1276*/ 	.short	0x0af0


	//----- nvinfo : EIATTR_SW_WAR
	.align		4
.L_154:
        /*1278*/ 	.byte	0x04, 0x36
        /*127a*/ 	.short	(.L_156 - .L_155)
.L_155:
        /*127c*/ 	.word	0x00000008
.L_156:


//--------------------- .nv.info._ZN7cutlass13device_kernelIN5flash11enable_sm90INS1_16FlashAttnFwdSm90INS1_25CollectiveMainloopFwdSm90ILi2EN4cute5tupleIJNS5_1CILi1EEES8_S8_EEENS6_IJNS7_ILi128EEESA_SA_EEELi128ENS_6half_tEfNS_4arch4Sm90ELb0ELb1ELb0ELb0ELb1ELb0ELb0ELb1ELb1ELb1ELb0ELb0EEENS1_21CollectiveEpilogueFwdISB_S9_SC_SE_Li256ELb0ELb1ELb0ELb0EEENS1_30DynamicPersistentTileSchedulerILi256ELi128ELb0ELb1ELb1EEEEEEEEEvNT_6ParamsE --------------------------
	.section	.nv.info._ZN7cutlass13device_kernelIN5flash11enable_sm90INS1_16FlashAttnFwdSm90INS1_25CollectiveMainloopFwdSm90ILi2EN4cute5tupleIJNS5_1CILi1EEES8_S8_EEENS6_IJNS7_ILi128EEESA_SA_EEELi128ENS_6half_tEfNS_4arch4Sm90ELb0ELb1ELb0ELb0ELb1ELb0ELb0ELb1ELb1ELb1ELb0ELb0EEENS1_21CollectiveEpilogueFwdISB_S9_SC_SE_Li256ELb0ELb1ELb0ELb0EEENS1_30DynamicPersistentTileSchedulerILi256ELi128ELb0ELb1ELb1EEEEEEEEEvNT_6ParamsE,"",@"SHT_CUDA_INFO"
	.sectionflags	@""
	.align	4


	//----- nvinfo : EIATTR_CUDA_API_VERSION
	.align		4
        /*0000*/ 	.byte	0x04, 0x37
        /*0002*/ 	.short	(.L_158 - .L_157)
.L_157:
        /*0004*/ 	.word	0x00000082


	//----- nvinfo : EIATTR_KPARAM_INFO
	.align		4
.L_158:
        /*0008*/ 	.byte	0x04, 0x17
        /*000a*/ 	.short	(.L_160 - .L_159)
.L_159:
        /*000c*/ 	.word	0x00000000
        /*0010*/ 	.short	0x0000
        /*0012*/ 	.short	0x0070
        /*0014*/ 	.byte	0x00, 0xf0, 0x01, 0x2a


	//----- nvinfo : EIATTR_SPARSE_MMA_MASK
	.align		4
.L_160:
        /*0018*/ 	.byte	0x03, 0x50
        /*001a*/ 	.short	0x0000


	//----- nvinfo : EIATTR_MAXREG_COUNT
	.align		4
        /*001c*/ 	.byte	0x03, 0x1b
        /*001e*/ 	.short	0x00a8


	//----- nvinfo : EIATTR_NUM_BARRIERS
	.align		4
        /*0020*/ 	.byte	0x02, 0x4c
        /*0022*/ 	.byte	0x10
	.zero		1


	//----- nvinfo : EIATTR_EXTERNS
	.align		4
        /*0024*/ 	.byte	0x04, 0x0f
        /*0026*/ 	.short	(.L_162 - .L_161)


	//   ....[0]....
	.align		4
.L_161:
        /*0028*/ 	.word	index@(__assertfail)


	//----- nvinfo : EIATTR_MERCURY_ISA_VERSION
	.align		4
.L_162:
        /*002c*/ 	.byte	0x03, 0x5f
        /*002e*/ 	.short	0x0101


	//----- nvinfo : EIATTR_INT_WARP_WIDE_INSTR_OFFSETS
	.align		4
        /*0030*/ 	.byte	0x04, 0x31
        /*0032*/ 	.short	(.L_164 - .L_163)


	//   ....[0]....
.L_163:
        /*0034*/ 	.word	0x000000b0


	//   ....[1]....
        /*0038*/ 	.word	0x000000c0


	//   ....[2]....
        /*003c*/ 	.word	0x00000160


	//   ....[3]....
        /*0040*/ 	.word	0x000105a0


	//   ....[4]....
        /*0044*/ 	.word	0x00010630


	//   ....[5]....
        /*0048*/ 	.word	0x00013250


	//   ....[6]....
        /*004c*/ 	.word	0x000132e0


	//----- nvinfo : EIATTR_COOP_GROUP_MASK_REGIDS
	.align		4
.L_164:
        /*0050*/ 	.byte	0x04, 0x29
        /*0052*/ 	.short	(.L_166 - .L_165)


	//   ....[0]....
.L_165:
        /*0054*/ 	.word	0xffffffff


	//   ....[1]....
        /*0058*/ 	.word	0xffffffff


	//   ....[2]....
        /*005c*/ 	.word	0xffffffff


	//   ....[3]....
        /*0060*/ 	.word	0xffffffff


	//   ....[4]....
        /*0064*/ 	.word	0xffffffff


	//   ....[5]....
        /*0068*/ 	.word	0xffffffff


	//   ....[6]....
        /*006c*/ 	.word	0xffffffff


	//   ....[7]....
        /*0070*/ 	.word	0xffffffff


	//   ....[8]....
        /*0074*/ 	.word	0xffffffff


	//   ....[9]....
        /*0078*/ 	.word	0xffffffff


	//   ....[10]....
        /*007c*/ 	.word	0xffffffff


	//   ....[11]....
        /*0080*/ 	.word	0xffffffff


	//   ....[12]....
        /*0084*/ 	.word	0xffffffff


	//   ....[13]....
        /*0088*/ 	.word	0xffffffff


	//   ....[14]....
        /*008c*/ 	.word	0xffffffff


	//   ....[15]....
        /*0090*/ 	.word	0xffffffff


	//   ....[16]....
        /*0094*/ 	.word	0xffffffff


	//   ....[17]....
        /*0098*/ 	.word	0xffffffff


	//   ....[18]....
        /*009c*/ 	.word	0xffffffff


	//   ....[19]....
        /*00a0*/ 	.word	0xffffffff


	//   ....[20]....
        /*00a4*/ 	.word	0xffffffff


	//   ....[21]....
        /*00a8*/ 	.word	0xffffffff


	//   ....[22]....
        /*00ac*/ 	.word	0xffffffff


	//   ....[23]....
        /*00b0*/ 	.word	0xffffffff


	//   ....[24]....
        /*00b4*/ 	.word	0xffffffff


	//   ....[25]....
        /*00b8*/ 	.word	0xffffffff


	//   ....[26]....
        /*00bc*/ 	.word	0xffffffff


	//   ....[27]....
        /*00c0*/ 	.word	0xffffffff


	//   ....[28]....
        /*00c4*/ 	.word	0xffffffff


	//   ....[29]....
        /*00c8*/ 	.word	0xffffffff


	//   ....[30]....
        /*00cc*/ 	.word	0xffffffff


	//   ....[31]....
        /*00d0*/ 	.word	0xffffffff


	//   ....[32]....
        /*00d4*/ 	.word	0xffffffff


	//   ....[33]....
        /*00d8*/ 	.word	0xffffffff


	//   ....[34]....
        /*00dc*/ 	.word	0xffffffff


	//   ....[35]....
        /*00e0*/ 	.word	0xffffffff


	//   ....[36]....
        /*00e4*/ 	.word	0xffffffff


	//   ....[37]....
        /*00e8*/ 	.word	0xffffffff


	//   ....[38]....
        /*00ec*/ 	.word	0xffffffff


	//   ....[39]....
        /*00f0*/ 	.word	0xffffffff


	//   ....[40]....
        /*00f4*/ 	.word	0xffffffff


	//   ....[41]....
        /*00f8*/ 	.word	0xffffffff


	//   ....[42]....
        /*00fc*/ 	.word	0xffffffff


	//   ....[43]....
        /*0100*/ 	.word	0xffffffff


	//   ....[44]....
        /*0104*/ 	.word	0xffffffff


	//   ....[45]....
        /*0108*/ 	.word	0xffffffff


	//   ....[46]....
        /*010c*/ 	.word	0xffffffff


	//   ....[47]....
        /*0110*/ 	.word	0xffffffff


	//   ....[48]....
        /*0114*/ 	.word	0xffffffff


	//   ....[49]....
        /*0118*/ 	.word	0xffffffff


	//   ....[50]....
        /*011c*/ 	.word	0xffffffff


	//   ....[51]....
        /*0120*/ 	.word	0xffffffff


	//   ....[52]....
        /*0124*/ 	.word	0xffffffff


	//   ....[53]....
        /*0128*/ 	.word	0xffffffff


	//   ....[54]....
        /*012c*/ 	.word	0xffffffff


	//   ....[55]....
        /*0130*/ 	.word	0xffffffff


	//   ....[56]....
        /*0134*/ 	.word	0xffffffff


	//   ....[57]....
        /*0138*/ 	.word	0xffffffff


	//   ....[58]....
        /*013c*/ 	.word	0xffffffff


	//   ....[59]....
        /*0140*/ 	.word	0xffffffff


	//   ....[60]....
        /*0144*/ 	.word	0xffffffff


	//   ....[61]....
        /*0148*/ 	.word	0xffffffff


	//   ....[62]....
        /*014c*/ 	.word	0xffffffff


	//   ....[63]....
        /*0150*/ 	.word	0xffffffff


	//   ....[64]....
        /*0154*/ 	.word	0xffffffff


	//   ....[65]....
        /*0158*/ 	.word	0xffffffff


	//   ....[66]....
        /*015c*/ 	.word	0xffffffff


	//   ....[67]....
        /*0160*/ 	.word	0xffffffff


	//   ....[68]....
        /*0164*/ 	.word	0xffffffff


	//   ....[69]....
        /*0168*/ 	.word	0xffffffff


	//   ....[70]....
        /*016c*/ 	.word	0xffffffff


	//   ....[71]....
        /*0170*/ 	.word	0xffffffff


	//   ....[72]....
        /*0174*/ 	.word	0xffffffff


	//   ....[73]....
        /*0178*/ 	.word	0xffffffff


	//   ....[74]....
        /*017c*/ 	.word	0xffffffff


	//   ....[75]....
        /*0180*/ 	.word	0xffffffff


	//   ....[76]....
        /*0184*/ 	.word	0xffffffff


	//   ....[77]....
        /*0188*/ 	.word	0xffffffff


	//   ....[78]....
        /*018c*/ 	.word	0xffffffff


	//   ....[79]....
        /*0190*/ 	.word	0xffffffff


	//   ....[80]....
        /*0194*/ 	.word	0xffffffff


	//   ....[81]....
        /*0198*/ 	.word	0xffffffff


	//   ....[82]....
        /*019c*/ 	.word	0xffffffff


	//   ....[83]....
        /*01a0*/ 	.word	0xffffffff


	//   ....[84]....
        /*01a4*/ 	.word	0xffffffff


	//   ....[85]....
        /*01a8*/ 	.word	0xffffffff


	//   ....[86]....
        /*01ac*/ 	.word	0xffffffff


	//   ....[87]....
        /*01b0*/ 	.word	0xffffffff


	//   ....[88]....
        /*01b4*/ 	.word	0xffffffff


	//   ....[89]....
        /*01b8*/ 	.word	0xffffffff


	//   ....[90]....
        /*01bc*/ 	.word	0xffffffff


	//   ....[91]....
        /*01c0*/ 	.word	0xffffffff


	//   ....[92]....
        /*01c4*/ 	.word	0xffffffff


	//   ....[93]....
        /*01c8*/ 	.word	0xffffffff


	//   ....[94]....
        /*01cc*/ 	.word	0xffffffff


	//   ....[95]....
        /*01d0*/ 	.word	0xffffffff


	//   ....[96]....
        /*01d4*/ 	.word	0xffffffff


	//   ....[97]....
        /*01d8*/ 	.word	0xffffffff


	//   ....[98]....
        /*01dc*/ 	.word	0xffffffff


	//   ....[99]....
        /*01e0*/ 	.word	0xffffffff


	//   ....[100]....
        /*01e4*/ 	.word	0xffffffff


	//   ....[101]....
        /*01e8*/ 	.word	0xffffffff


	//   ....[102]....
        /*01ec*/ 	.word	0xffffffff


	//   ....[103]....
        /*01f0*/ 	.word	0xffffffff


	//   ....[104]....
        /*01f4*/ 	.word	0xffffffff


	//   ....[105]....
        /*01f8*/ 	.word	0xffffffff


	//   ....[106]....
        /*01fc*/ 	.word	0xffffffff


	//   ....[107]....
        /*0200*/ 	.word	0xffffffff


	//   ....[108]....
        /*0204*/ 	.word	0xffffffff


	//   ....[109]....
        /*0208*/ 	.word	0xffffffff


	//   ....[110]....
        /*020c*/ 	.word	0xffffffff


	//   ....[111]....
        /*0210*/ 	.word	0xffffffff


	//   ....[112]....
        /*0214*/ 	.word	0xffffffff


	//   ....[113]....
        /*0218*/ 	.word	0xffffffff


	//   ....[114]....
        /*021c*/ 	.word	0xffffffff


	//   ....[115]....
        /*0220*/ 	.word	0xffffffff


	//   ....[116]....
        /*0224*/ 	.word	0xffffffff


	//   ....[117]....
        /*0228*/ 	.word	0xffffffff


	//   ....[118]....
        /*022c*/ 	.word	0xffffffff


	//   ....[119]....
        /*0230*/ 	.word	0xffffffff


	//   ....[120]....
        /*0234*/ 	.word	0xffffffff


	//   ....[121]....
        /*0238*/ 	.word	0xffffffff


	//   ....[122]....
        /*023c*/ 	.word	0xffffffff


	//   ....[123]....
        /*0240*/ 	.word	0xffffffff


	//   ....[124]....
        /*0244*/ 	.word	0xffffffff


	//   ....[125]....
        /*0248*/ 	.word	0xffffffff


	//   ....[126]....
        /*024c*/ 	.word	0xffffffff


	//   ....[127]....
        /*0250*/ 	.word	0xffffffff


	//   ....[128]....
        /*0254*/ 	.word	0xffffffff


	//   ....[129]....
        /*0258*/ 	.word	0xffffffff


	//   ....[130]....
        /*025c*/ 	.word	0xffffffff


	//   ....[131]....
        /*0260*/ 	.word	0xffffffff


	//   ....[132]....
        /*0264*/ 	.word	0xffffffff


	//   ....[133]....
        /*0268*/ 	.word	0xffffffff


	//   ....[134]....
        /*026c*/ 	.word	0xffffffff


	//   ....[135]....
        /*0270*/ 	.word	0xffffffff


	//   ....[136]....
        /*0274*/ 	.word	0x0500000f


	//   ....[137]....
        /*0278*/ 	.word	0x0500000f


	//   ....[138]....
        /*027c*/ 	.word	0x0500000f


	//   ....[139]....
        /*0280*/ 	.word	0x0500000f


	//   ....[140]....
        /*0284*/ 	.word	0x0500000f


	//   ....[141]....
        /*0288*/ 	.word	0x0500000f


	//   ....[142]....
        /*028c*/ 	.word	0x0500000f


	//   ....[143]....
        /*0290*/ 	.word	0x0500000f


	//   ....[144]....
        /*0294*/ 	.word	0x0500000f


	//   ....[145]....
        /*0298*/ 	.word	0x0500000f


	//   ....[146]....
        /*029c*/ 	.word	0x0500000f


	//   ....[147]....
        /*02a0*/ 	.word	0x0500000f


	//   ....[148]....
        /*02a4*/ 	.word	0x0500000f


	//   ....[149]....
        /*02a8*/ 	.word	0x0500000f


	//   ....[150]....
        /*02ac*/ 	.word	0x0500000f


	//   ....[151]....
        /*02b0*/ 	.word	0x0500000f


	//   ....[152]....
        /*02b4*/ 	.word	0x0500000f


	//   ....[153]....
        /*02b8*/ 	.word	0x0500000f


	//   ....[154]....
        /*02bc*/ 	.word	0x0500000f


	//   ....[155]....
        /*02c0*/ 	.word	0x0500000f


	//   ....[156]....
        /*02c4*/ 	.word	0x0500000f


	//   ....[157]....
        /*02c8*/ 	.word	0x0500000f


	//   ....[158]....
        /*02cc*/ 	.word	0x0500000f


	//   ....[159]....
        /*02d0*/ 	.word	0x0500000f


	//   ....[160]....
        /*02d4*/ 	.word	0x0500000f


	//   ....[161]....
        /*02d8*/ 	.word	0x0500000f


	//   ....[162]....
        /*02dc*/ 	.word	0x0500000f


	//   ....[163]....
        /*02e0*/ 	.word	0x0500000f


	//   ....[164]....
        /*02e4*/ 	.word	0x0500000f


	//   ....[165]....
        /*02e8*/ 	.word	0x0500000f


	//   ....[166]....
        /*02ec*/ 	.word	0x0500000f


	//   ....[167]....
        /*02f0*/ 	.word	0x0500000f


	//   ....[168]....
        /*02f4*/ 	.word	0x0500000f


	//   ....[169]....
        /*02f8*/ 	.word	0x0500000f


	//   ....[170]....
        /*02fc*/ 	.word	0x0500000f


	//   ....[171]....
        /*0300*/ 	.word	0x0500000f


	//   ....[172]....
        /*0304*/ 	.word	0x0500000f


	//   ....[173]....
        /*0308*/ 	.word	0x0500000f


	//   ....[174]....
        /*030c*/ 	.word	0x0500000f


	//   ....[175]....
        /*0310*/ 	.word	0x0500000f


	//   ....[176]....
        /*0314*/ 	.word	0x0500000f


	//   ....[177]....
        /*0318*/ 	.word	0x0500000f


	//   ....[178]....
        /*031c*/ 	.word	0x0500000f


	//   ....[179]....
        /*0320*/ 	.word	0x0500000f


	//   ....[180]....
        /*0324*/ 	.word	0x0500000f


	//   ....[181]....
        /*0328*/ 	.word	0x0500000f


	//   ....[182]....
        /*032c*/ 	.word	0x0500000f


	//   ....[183]....
        /*0330*/ 	.word	0x0500000f


	//   ....[184]....
        /*0334*/ 	.word	0x0500000f


	//   ....[185]....
        /*0338*/ 	.word	0x0500000f


	//   ....[186]....
        /*033c*/ 	.word	0x0500000f


	//   ....[187]....
        /*0340*/ 	.word	0x0500000f


	//   ....[188]....
        /*0344*/ 	.word	0x0500000f


	//   ....[189]....
        /*0348*/ 	.word	0x0500000f


	//   ....[190]....
        /*034c*/ 	.word	0x0500000f


	//   ....[191]....
        /*0350*/ 	.word	0x0500000f


	//   ....[192]....
        /*0354*/ 	.word	0x0500000f


	//   ....[193]....
        /*0358*/ 	.word	0x0500000f


	//   ....[194]....
        /*035c*/ 	.word	0x0500000f


	//   ....[195]....
        /*0360*/ 	.word	0x0500000f


	//   ....[196]....
        /*0364*/ 	.word	0x0500000f


	//   ....[197]....
        /*0368*/ 	.word	0x0500000f


	//   ....[198]....
        /*036c*/ 	.word	0x0500000f


	//   ....[199]....
        /*0370*/ 	.word	0x0500000f


	//   ....[200]....
        /*0374*/ 	.word	0x0500000f


	//   ....[201]....
        /*0378*/ 	.word	0x0500000f


	//   ....[202]....
        /*037c*/ 	.word	0x0500000f


	//   ....[203]....
        /*0380*/ 	.word	0x0500000f


	//   ....[204]....
        /*0384*/ 	.word	0x0500000f


	//   ....[205]....
        /*0388*/ 	.word	0x0500000f


	//   ....[206]....
        /*038c*/ 	.word	0x0500000f


	//   ....[207]....
        /*0390*/ 	.word	0x0500000f


	//   ....[208]....
        /*0394*/ 	.word	0x0500000f


	//   ....[209]....
        /*0398*/ 	.word	0x0500000f


	//   ....[210]....
        /*039c*/ 	.word	0x0500000f


	//   ....[211]....
        /*03a0*/ 	.word	0x0500000f


	//   ....[212]....
        /*03a4*/ 	.word	0x0500000f


	//   ....[213]....
        /*03a8*/ 	.word	0x0500000f


	//   ....[214]....
        /*03ac*/ 	.word	0x0500000f


	//   ....[215]....
        /*03b0*/ 	.word	0x0500000f


	//   ....[216]....
        /*03b4*/ 	.word	0x0500000f


	//   ....[217]....
        /*03b8*/ 	.word	0x0500000f


	//   ....[218]....
        /*03bc*/ 	.word	0x0500000f


	//----- nvinfo : EIATTR_COOP_GROUP_INSTR_OFFSETS
	.align		4
.L_166:
        /*03c0*/ 	.byte	0x04, 0x28
        /*03c2*/ 	.short	(.L_168 - .L_167)


	//   ....[0]....
.L_167:
        /*03c4*/ 	.word	0x00000070


	//   ....[1]....
        /*03c8*/ 	.word	0x00000080


	//   ....[2]....
        /*03cc*/ 	.word	0x000002c0


	//   ....[3]....
        /*03d0*/ 	.word	0x00000420


	//   ....[4]....
        /*03d4*/ 	.word	0x00000540


	//   ....[5]....
        /*03d8*/ 	.word	0x000006a0


	//   ....[6]....
        /*03dc*/ 	.word	0x00001720


	//   ....[7]....
        /*03e0*/ 	.word	0x00001fc0


	//   ....[8]....
        /*03e4*/ 	.word	0x00002210


	//   ....[9]....
        /*03e8*/ 	.word	0x00003600


	//   ....[10]....
        /*03ec*/ 	.word	0x000036a0


	//   ....[11]....
        /*03f0*/ 	.word	0x00003d40


	//   ....[12]....
        /*03f4*/ 	.word	0x00003da0


	//   ....[13]....
        /*03f8*/ 	.word	0x00005600


	//   ....[14]....
        /*03fc*/ 	.word	0x00005800


	//   ....[15]....
        /*0400*/ 	.word	0x000063e0


	//   ....[16]....
        /*0404*/ 	.word	0x00006400


	//   ....[17]....
        /*0408*/ 	.word	0x00006d80


	//   ....[18]....
        /*040c*/ 	.word	0x00006e00


	//   ....[19]....
        /*0410*/ 	.word	0x00008cc0


	//   ....[20]....
        /*0414*/ 	.word	0x00008cd0


	//   ....[21]....
        /*0418*/ 	.word	0x00008d00


	//   ....[22]....
        /*041c*/ 	.word	0x00008d20


	//   ....[23]....
        /*0420*/ 	.word	0x0000aa20


	//   ....[24]....
        /*0424*/ 	.word	0x0000ac10


	//   ....[25]....
        /*0428*/ 	.word	0x0000b7f0


	//   ....[26]....
        /*042c*/ 	.word	0x0000b860


	//   ....[27]....
        /*0430*/ 	.word	0x0000c170


	//   ....[28]....
        /*0434*/ 	.word	0x0000c1e0


	//   ....[29]....
        /*0438*/ 	.word	0x0000d310


	//   ....[30]....
        /*043c*/ 	.word	0x0000d340


	//   ....[31]....
        /*0440*/ 	.word	0x0000d400


	//   ....[32]....
        /*0444*/ 	.word	0x0000d410


	//   ....[33]....
        /*0448*/ 	.word	0x0000e5a0


	//   ....[34]....
        /*044c*/ 	.word	0x0000e600


	//   ....[35]....
        /*0450*/ 	.word	0x0000e650


	//   ....[36]....
        /*0454*/ 	.word	0x0000e6b0


	//   ....[37]....
        /*0458*/ 	.word	0x0000eb90


	//   ....[38]....
        /*045c*/ 	.word	0x0000eba0


	//   ....[39]....
        /*0460*/ 	.word	0x0000ec60


	//   ....[40]....
        /*0464*/ 	.word	0x0000ec80


	//   ....[41]....
        /*0468*/ 	.word	0x0000ed40


	//   ....[42]....
        /*046c*/ 	.word	0x0000ed60


	//   ....[43]....
        /*0470*/ 	.word	0x0000ee30


	//   ....[44]....
        /*0474*/ 	.word	0x0000ee50


	//   ....[45]....
        /*0478*/ 	.word	0x0000f4f0


	//   ....[46]....
        /*047c*/ 	.word	0x0000f510


	//   ....[47]....
        /*0480*/ 	.word	0x0000f5d0


	//   ....[48]....
        /*0484*/ 	.word	0x0000f5f0


	//   ....[49]....
        /*0488*/ 	.word	0x0000f6b0


	//   ....[50]....
        /*048c*/ 	.word	0x0000f6d0


	//   ....[51]....
        /*0490*/ 	.word	0x0000f7a0


	//   ....[52]....
        /*0494*/ 	.word	0x0000f7c0


	//   ....[53]....
        /*0498*/ 	.word	0x0000f930


	//   ....[54]....
        /*049c*/ 	.word	0x000110b0


	//   ....[55]....
        /*04a0*/ 	.word	0x000110d0


	//   ....[56]....
        /*04a4*/ 	.word	0x000110e0


	//   ....[57]....
        /*04a8*/ 	.word	0x00011120


	//   ....[58]....
        /*04ac*/ 	.word	0x000111a0


	//   ....[59]....
        /*04b0*/ 	.word	0x000111c0


	//   ....[60]....
        /*04b4*/ 	.word	0x00011240


	//   ....[61]....
        /*04b8*/ 	.word	0x00011260


	//   ....[62]....
        /*04bc*/ 	.word	0x000112e0


	//   ....[63]....
        /*04c0*/ 	.word	0x00011300


	//   ....[64]....
        /*04c4*/ 	.word	0x00011380


	//   ....[65]....
        /*04c8*/ 	.word	0x000113a0


	//   ....[66]....
        /*04cc*/ 	.word	0x00011420


	//   ....[67]....
        /*04d0*/ 	.word	0x00011440


	//   ....[68]....
        /*04d4*/ 	.word	0x000114c0


	//   ....[69]....
        /*04d8*/ 	.word	0x000114e0


	//   ....[70]....
        /*04dc*/ 	.word	0x00011b10


	//   ....[71]....
        /*04e0*/ 	.word	0x00011b30


	//   ....[72]....
        /*04e4*/ 	.word	0x00011b60


	//   ....[73]....
        /*04e8*/ 	.word	0x00011ba0


	//   ....[74]....
        /*04ec*/ 	.word	0x00011c10


	//   ....[75]....
        /*04f0*/ 	.word	0x00011c30


	//   ....[76]....
        /*04f4*/ 	.word	0x00011cb0


	//   ....[77]....
        /*04f8*/ 	.word	0x00011cd0


	//   ....[78]....
        /*04fc*/ 	.word	0x00011d50


	//   ....[79]....
        /*0500*/ 	.word	0x00011d70


	//   ....[80]....
        /*0504*/ 	.word	0x00011df0


	//   ....[81]....
        /*0508*/ 	.word	0x00011e10


	//   ....[82]....
        /*050c*/ 	.word	0x00011e90


	//   ....[83]....
        /*0510*/ 	.word	0x00011eb0


	//   ....[84]....
        /*0514*/ 	.word	0x00011f30


	//   ....[85]....
        /*0518*/ 	.word	0x00011f50


	//   ....[86]....
        /*051c*/ 	.word	0x00012610


	//   ....[87]....
        /*0520*/ 	.word	0x00012640


	//   ....[88]....
        /*0524*/ 	.word	0x00012650


	//   ....[89]....
        /*0528*/ 	.word	0x000126a0


	//   ....[90]....
        /*052c*/ 	.word	0x000126b0


	//   ....[91]....
        /*0530*/ 	.word	0x00012700


	//   ....[92]....
        /*0534*/ 	.word	0x00012710


	//   ....[93]....
        /*0538*/ 	.word	0x00012760


	//   ....[94]....
        /*053c*/ 	.word	0x00012770


	//   ....[95]....
        /*0540*/ 	.word	0x000127c0


	//   ....[96]....
        /*0544*/ 	.word	0x000127d0


	//   ....[97]....
        /*0548*/ 	.word	0x00012820


	//   ....[98]....
        /*054c*/ 	.word	0x00012830


	//   ....[99]....
        /*0550*/ 	.word	0x00012880


	//   ....[100]....
        /*0554*/ 	.word	0x00012890


	//   ....[101]....
        /*0558*/ 	.word	0x000128a0


	//   ....[102]....
        /*055c*/ 	.word	0x00012b40


	//   ....[103]....
        /*0560*/ 	.word	0x00012b60


	//   ....[104]....
        /*0564*/ 	.word	0x00012b80


	//   ....[105]....
        /*0568*/ 	.word	0x00012be0


	//   ....[106]....
        /*056c*/ 	.word	0x00012c00


	//   ....[107]....
        /*0570*/ 	.word	0x00012c60


	//   ....[108]....
        /*0574*/ 	.word	0x00012c80


	//   ....[109]....
        /*0578*/ 	.word	0x00012ce0


	//   ....[110]....
        /*057c*/ 	.word	0x00012d00


	//   ....[111]....
        /*0580*/ 	.word	0x00012d60


	//   ....[112]....
        /*0584*/ 	.word	0x00012d80


	//   ....[113]....
        /*0588*/ 	.word	0x00012de0


	//   ....[114]....
        /*058c*/ 	.word	0x00012e00


	//   ....[115]....
        /*0590*/ 	.word	0x00012e60


	//   ....[116]....
        /*0594*/ 	.word	0x00012e80


	//   ....[117]....
        /*0598*/ 	.word	0x00012e90


	//   ....[118]....
        /*059c*/ 	.word	0x00013430


	//   ....[119]....
        /*05a0*/ 	.word	0x00013450


	//   ....[120]....
        /*05a4*/ 	.word	0x00013470


	//   ....[121]....
        /*05a8*/ 	.word	0x000134b0


	//   ....[122]....
        /*05ac*/ 	.word	0x00013500


	//   ....[123]....
        /*05b0*/ 	.word	0x00013530


	//   ....[124]....
        /*05b4*/ 	.word	0x00013580


	//   ....[125]....
        /*05b8*/ 	.word	0x000135b0


	//   ....[126]....
        /*05bc*/ 	.word	0x00013600


	//   ....[127]....
        /*05c0*/ 	.word	0x00013630


	//   ....[128]....
        /*05c4*/ 	.word	0x00013680


	//   ....[129]....
        /*05c8*/ 	.word	0x000136b0


	//   ....[130]....
        /*05cc*/ 	.word	0x00013700


	//   ....[131]....
        /*05d0*/ 	.word	0x00013730


	//   ....[132]....
        /*05d4*/ 	.word	0x00013780


	//   ....[133]....
        /*05d8*/ 	.word	0x000137b0


	//   ....[134]....
        /*05dc*/ 	.word	0x00013a90


	//   ....[135]....
        /*05e0*/ 	.word	0x00013c60


	//   ....[136]....
        /*05e4*/ 	.word	0x000142b0


	//   ....[137]....
        /*05e8*/ 	.word	0x00014390


	//   ....[138]....
        /*05ec*/ 	.word	0x00014430


	//   ....[139]....
        /*05f0*/ 	.word	0x000144b0


	//   ....[140]....
        /*05f4*/ 	.word	0x00014570


	//   ....[141]....
        /*05f8*/ 	.word	0x000145e0


	//   ....[142]....
        /*05fc*/ 	.word	0x000146b0


	//   ....[143]....
        /*0600*/ 	.word	0x00014730


	//   ....[144]....
        /*0604*/ 	.word	0x00014800


	//   ....[145]....
        /*0608*/ 	.word	0x00014880


	//   ....[146]....
        /*060c*/ 	.word	0x00014950


	//   ....[147]....
        /*0610*/ 	.word	0x000149d0


	//   ....[148]....
        /*0614*/ 	.word	0x00014aa0


	//   ....[149]....
        /*0618*/ 	.word	0x00014b20


	//   ....[150]....
        /*061c*/ 	.word	0x00014bf0


	//   ....[151]....
        /*0620*/ 	.word	0x00014c70


	//   ....[152]....
        /*0624*/ 	.word	0x00014d30


	//   ....[153]....
        /*0628*/ 	.word	0x00014dc0


	//   ....[154]....
        /*062c*/ 	.word	0x00014e30


	//   ....[155]....
        /*0630*/ 	.word	0x00014eb0


	//   ....[156]....
        /*0634*/ 	.word	0x00014f60


	//   ....[157]....
        /*0638*/ 	.word	0x00014fd0


	//   ....[158]....
        /*063c*/ 	.word	0x000150b0


	//   ....[159]....
        /*0640*/ 	.word	0x00015120


	//   ....[160]....
        /*0644*/ 	.word	0x00015200


	//   ....[161]....
        /*0648*/ 	.word	0x00015270


	//   ....[162]....
        /*064c*/ 	.word	0x00015350


	//   ....[163]....
        /*0650*/ 	.word	0x000153c0


	//   ....[164]....
        /*0654*/ 	.word	0x000154a0


	//   ....[165]....
        /*0658*/ 	.word	0x00015510


	//   ....[166]....
        /*065c*/ 	.word	0x000155f0


	//   ....[167]....
        /*0660*/ 	.word	0x00015660


	//   ....[168]....
        /*0664*/ 	.word	0x00015720


	//   ....[169]....
        /*0668*/ 	.word	0x00015850


	//   ....[170]....
        /*066c*/ 	.word	0x000158f0


	//   ....[171]....
        /*0670*/ 	.word	0x00015960


	//   ....[172]....
        /*0674*/ 	.word	0x00015a20


	//   ....[173]....
        /*0678*/ 	.word	0x00015a80


	//   ....[174]....
        /*067c*/ 	.word	0x00015b40


	//   ....[175]....
        /*0680*/ 	.word	0x00015ba0


	//   ....[176]....
        /*0684*/ 	.word	0x00015c60


	//   ....[177]....
        /*0688*/ 	.word	0x00015cc0


	//   ....[178]....
        /*068c*/ 	.word	0x00015d80


	//   ....[179]....
        /*0690*/ 	.word	0x00015de0


	//   ....[180]....
        /*0694*/ 	.word	0x00015ea0


	//   ....[181]....
        /*0698*/ 	.word	0x00015f00


	//   ....[182]....
        /*069c*/ 	.word	0x00015fc0


	//   ....[183]....
        /*06a0*/ 	.word	0x00016020


	//   ....[184]....
        /*06a4*/ 	.word	0x000160e0


	//   ....[185]....
        /*06a8*/ 	.word	0x000161c0


	//   ....[186]....
        /*06ac*/ 	.word	0x00016260


	//   ....[187]....
        /*06b0*/ 	.word	0x000162c0


	//   ....[188]....
        /*06b4*/ 	.word	0x00016390


	//   ....[189]....
        /*06b8*/ 	.word	0x000163f0


	//   ....[190]....
        /*06bc*/ 	.word	0x000164c0


	//   ....[191]....
        /*06c0*/ 	.word	0x00016520


	//   ....[192]....
        /*06c4*/ 	.word	0x000165f0


	//   ....[193]....
        /*06c8*/ 	.word	0x00016650


	//   ....[194]....
        /*06cc*/ 	.word	0x00016720


	//   ....[195]....
        /*06d0*/ 	.word	0x00016780


	//   ....[196]....
        /*06d4*/ 	.word	0x00016850


	//   ....[197]....
        /*06d8*/ 	.word	0x000168b0


	//   ....[198]....
        /*06dc*/ 	.word	0x00016980


	//   ....[199]....
        /*06e0*/ 	.word	0x000169e0


	//   ....[200]....
        /*06e4*/ 	.word	0x00016aa0


	//   ....[201]....
        /*06e8*/ 	.word	0x00016bc0


	//   ....[202]....
        /*06ec*/ 	.word	0x00016c60


	//   ....[203]....
        /*06f0*/ 	.word	0x00016cc0


	//   ....[204]....
        /*06f4*/ 	.word	0x00016d90


	//   ....[205]....
        /*06f8*/ 	.word	0x00016e30


	//   ....[206]....
        /*06fc*/ 	.word	0x00016ef0


	//   ....[207]....
        /*0700*/ 	.word	0x00016f90


	//   ....[208]....
        /*0704*/ 	.word	0x00017050


	//   ....[209]....
        /*0708*/ 	.word	0x000170f0


	//   ....[210]....
        /*070c*/ 	.word	0x000171b0


	//   ....[211]....
        /*0710*/ 	.word	0x00017250


	//   ....[212]....
        /*0714*/ 	.word	0x00017310


	//   ....[213]....
        /*0718*/ 	.word	0x000173b0


	//   ....[214]....
        /*071c*/ 	.word	0x00017470


	//   ....[215]....
        /*0720*/ 	.word	0x00017510


	//   ....[216]....
        /*0724*/ 	.word	0x000175d0


	//   ....[217]....
        /*0728*/ 	.word	0x000176a0


	//   ....[218]....
        /*072c*/ 	.word	0x000177c0


	//----- nvinfo : EIATTR_REG_RECONFIG
	.align		4
.L_168:
        /*0730*/ 	.byte	0x01, 0x54
	.zero		2


	//----- nvinfo : EIATTR_SYSCALL_OFFSETS
	.align		4
        /*0734*/ 	.byte	0x04, 0x46
        /*0736*/ 	.short	(.L_170 - .L_169)


	//   ....[0]....
.L_169:
        /*0738*/ 	.word	0x00001900


	//   ....[1]....
        /*073c*/ 	.word	0x00010790


	//   ....[2]....
        /*0740*/ 	.word	0x000108e0


	//   ....[3]....
        /*0744*/ 	.word	0x000109d0


	//   ....[4]....
        /*0748*/ 	.word	0x000117d0


	//----- nvinfo : EIATTR_MBARRIER_INSTR_OFFSETS
	.align		4
.L_170:
        /*074c*/ 	.byte	0x04, 0x39
        /*074e*/ 	.short	(.L_172 - .L_171)


	//   ....[0]....
.L_171:
        /*0750*/ 	.word	0x00000170
        /*0754*/ 	.word	0x000000ff
        /*0758*/ 	.word	0x00028800
        /*075c*/ 	.short	0x0100
        /*075e*/ 	.byte	0x08
	.zero		1


	//   ....[1]....
        /*0760*/ 	.word	0x00000180
        /*0764*/ 	.word	0x000000ff
        /*0768*/ 	.word	0x00028820
        /*076c*/ 	.short	0x0100
        /*076e*/ 	.byte	0x08
	.zero		1


	//   ....[2]....
        /*0770*/ 	.word	0x00000270
        /*0774*/ 	.word	0x000000ff
        /*0778*/ 	.word	0x00028830
        /*077c*/ 	.short	0x0100
        /*077e*/ 	.byte	0x08
	.zero		1


	//   ....[3]....
        /*0780*/ 	.word	0x00000280
        /*0784*/ 	.word	0x000000ff
        /*0788*/ 	.word	0x00028840
        /*078c*/ 	.short	0x0100
        /*078e*/ 	.byte	0x08
	.zero		1


	//   ....[4]....
        /*0790*/ 	.word	0x00000290
        /*0794*/ 	.word	0x000000ff
        /*0798*/ 	.word	0x00028838
        /*079c*/ 	.short	0x0100
        /*079e*/ 	.byte	0x08
	.zero		1


	//   ....[5]....
        /*07a0*/ 	.word	0x000002a0
        /*07a4*/ 	.word	0x000000ff
        /*07a8*/ 	.word	0x00028848
        /*07ac*/ 	.short	0x0100
        /*07ae*/ 	.byte	0x08
	.zero		1


	//   ....[6]....
        /*07b0*/ 	.word	0x000003d0
        /*07b4*/ 	.word	0x000000ff
        /*07b8*/ 	.word	0x00028850
        /*07bc*/ 	.short	0x0100
        /*07be*/ 	.byte	0x08
	.zero		1


	//   ....[7]....
        /*07c0*/ 	.word	0x000003e0
        /*07c4*/ 	.word	0x000000ff
        /*07c8*/ 	.word	0x00028860
        /*07cc*/ 	.short	0x0100
        /*07ce*/ 	.byte	0x08
	.zero		1


	//   ....[8]....
        /*07d0*/ 	.word	0x000003f0
        /*07d4*/ 	.word	0x000000ff
        /*07d8*/ 	.word	0x00028858
        /*07dc*/ 	.short	0x0100
        /*07de*/ 	.byte	0x08
	.zero		1


	//   ....[9]....
        /*07e0*/ 	.word	0x00000400
        /*07e4*/ 	.word	0x000000ff
        /*07e8*/ 	.word	0x00028868
        /*07ec*/ 	.short	0x0100
        /*07ee*/ 	.byte	0x08
	.zero		1


	//   ....[10]....
        /*07f0*/ 	.word	0x000004f0
        /*07f4*/ 	.word	0x000000ff
        /*07f8*/ 	.word	0x00028870
        /*07fc*/ 	.short	0x0100
        /*07fe*/ 	.byte	0x06
	.zero		1


	//   ....[11]....
        /*0800*/ 	.word	0x00000500
        /*0804*/ 	.word	0x000000ff
        /*0808*/ 	.word	0x00028880
        /*080c*/ 	.short	0x0100
        /*080e*/ 	.byte	0x06
	.zero		1


	//   ....[12]....
        /*0810*/ 	.word	0x00000510
        /*0814*/ 	.word	0x000000ff
        /*0818*/ 	.word	0x00028878
        /*081c*/ 	.short	0x0100
        /*081e*/ 	.byte	0x06
	.zero		1


	//   ....[13]....
        /*0820*/ 	.word	0x00000520
        /*0824*/ 	.word	0x000000ff
        /*0828*/ 	.word	0x00028888
        /*082c*/ 	.short	0x0100
        /*082e*/ 	.byte	0x06
	.zero		1


	//   ....[14]....
        /*0830*/ 	.word	0x00000650
        /*0834*/ 	.word	0x000000ff
        /*0838*/ 	.word	0x00028890
        /*083c*/ 	.short	0x0100
        /*083e*/ 	.byte	0x08
	.zero		1


	//   ....[15]....
        /*0840*/ 	.word	0x00000660
        /*0844*/ 	.word	0x000000ff
        /*0848*/ 	.word	0x000288a0
        /*084c*/ 	.short	0x0100
        /*084e*/ 	.byte	0x08
	.zero		1


	//   ....[16]....
        /*0850*/ 	.word	0x00000670
        /*0854*/ 	.word	0x000000ff
        /*0858*/ 	.word	0x00028898
        /*085c*/ 	.short	0x0100
        /*085e*/ 	.byte	0x08
	.zero		1


	//   ....[17]....
        /*0860*/ 	.word	0x00000680
        /*0864*/ 	.word	0x000000ff
        /*0868*/ 	.word	0x000288a8
        /*086c*/ 	.short	0x0100
        /*086e*/ 	.byte	0x08
	.zero		1


	//   ....[18]....
        /*0870*/ 	.word	0x000007c0
        /*0874*/ 	.word	0x000000ff
        /*0878*/ 	.word	0x000288b0
        /*087c*/ 	.short	0x0100
        /*087e*/ 	.byte	0x08
	.zero		1


	//   ....[19]....
        /*0880*/ 	.word	0x000007d0
        /*0884*/ 	.word	0x000000ff
        /*0888*/ 	.word	0x000288c0
        /*088c*/ 	.short	0x0100
        /*088e*/ 	.byte	0x08
	.zero		1


	//   ....[20]....
        /*0890*/ 	.word	0x000007e0
        /*0894*/ 	.word	0x000000ff
        /*0898*/ 	.word	0x000288b8
        /*089c*/ 	.short	0x0100
        /*089e*/ 	.byte	0x08
	.zero		1


	//   ....[21]....
        /*08a0*/ 	.word	0x000007f0
        /*08a4*/ 	.word	0x000000ff
        /*08a8*/ 	.word	0x000288c8
        /*08ac*/ 	.short	0x0100
        /*08ae*/ 	.byte	0x08
	.zero		1


	//   ....[22]....
        /*08b0*/ 	.word	0x00001980
        /*08b4*/ 	.word	0x000000ff
        /*08b8*/ 	.word	0x00028800
        /*08bc*/ 	.short	0x010a
        /*08be*/ 	.byte	0x29
	.zero		1


	//   ....[23]....
        /*08c0*/ 	.word	0x00001a00
        /*08c4*/ 	.word	0x00000003
        /*08c8*/ 	.word	0x00028830
        /*08cc*/ 	.short	0x010a
        /*08ce*/ 	.byte	0x3f
	.zero		1


	//   ....[24]....
        /*08d0*/ 	.word	0x00001a40
        /*08d4*/ 	.word	0x00000003
        /*08d8*/ 	.word	0x00028830
        /*08dc*/ 	.short	0x010a
        /*08de*/ 	.byte	0x3f
	.zero		1


	//   ....[25]....
        /*08e0*/ 	.word	0x00001fe0
        /*08e4*/ 	.word	0x000000ff
        /*08e8*/ 	.word	0x00000000
        /*08ec*/ 	.short	0x0101
        /*08ee*/ 	.byte	0x06
	.zero		1


	//   ....[26]....
        /*08f0*/ 	.word	0x00004dc0
        /*08f4*/ 	.word	0x000000ff
        /*08f8*/ 	.word	0x00028830
        /*08fc*/ 	.short	0x010a
        /*08fe*/ 	.byte	0x06
	.zero		1


	//   ....[27]....
        /*0900*/ 	.word	0x00004e00
        /*0904*/ 	.word	0x000000ff
        /*0908*/ 	.word	0x00028830
        /*090c*/ 	.short	0x010a
        /*090e*/ 	.byte	0x06
	.zero		1


	//   ....[28]....
        /*0910*/ 	.word	0x00005150
        /*0914*/ 	.word	0x000000ff
        /*0918*/ 	.word	0x00028850
        /*091c*/ 	.short	0x010a
        /*091e*/ 	.byte	0x06
	.zero		1


	//   ....[29]....
        /*0920*/ 	.word	0x00005190
        /*0924*/ 	.word	0x000000ff
        /*0928*/ 	.word	0x00028850
        /*092c*/ 	.short	0x010a
        /*092e*/ 	.byte	0x06
	.zero		1


	//   ....[30]....
        /*0930*/ 	.word	0x000055c0
        /*0934*/ 	.word	0x000000ff
        /*0938*/ 	.word	0x00000000
        /*093c*/ 	.short	0x0101
        /*093e*/ 	.byte	0x06
	.zero		1


	//   ....[31]....
        /*0940*/ 	.word	0x00007870
        /*0944*/ 	.word	0x000000ff
        /*0948*/ 	.word	0x00000000
        /*094c*/ 	.short	0x0101
        /*094e*/ 	.byte	0x06
	.zero		1


	//   ....[32]....
        /*0950*/ 	.word	0x00008180
        /*0954*/ 	.word	0x000000ff
        /*0958*/ 	.word	0x00028830
        /*095c*/ 	.short	0x010a
        /*095e*/ 	.byte	0x06
	.zero		1


	//   ....[33]....
        /*0960*/ 	.word	0x000081c0
        /*0964*/ 	.word	0x000000ff
        /*0968*/ 	.word	0x00028830
        /*096c*/ 	.short	0x010a
        /*096e*/ 	.byte	0x06
	.zero		1


	//   ....[34]....
        /*0970*/ 	.word	0x00008510
        /*0974*/ 	.word	0x000000ff
        /*0978*/ 	.word	0x00028850
        /*097c*/ 	.short	0x010a
        /*097e*/ 	.byte	0x06
	.zero		1


	//   ....[35]....
        /*0980*/ 	.word	0x00008550
        /*0984*/ 	.word	0x000000ff
        /*0988*/ 	.word	0x00028850
        /*098c*/ 	.short	0x010a
        /*098e*/ 	.byte	0x06
	.zero		1


	//   ....[36]....
        /*0990*/ 	.word	0x00008950
        /*0994*/ 	.word	0x000000ff
        /*0998*/ 	.word	0x00000000
        /*099c*/ 	.short	0x0101
        /*099e*/ 	.byte	0x06
	.zero		1


	//   ....[37]....
        /*09a0*/ 	.word	0x00009b00
        /*09a4*/ 	.word	0x000000ff
        /*09a8*/ 	.word	0x00000000
        /*09ac*/ 	.short	0x0101
        /*09ae*/ 	.byte	0x06
	.zero		1


	//   ....[38]....
        /*09b0*/ 	.word	0x0000a210
        /*09b4*/ 	.word	0x000000ff
        /*09b8*/ 	.word	0x00028830
        /*09bc*/ 	.short	0x010a
        /*09be*/ 	.byte	0x06
	.zero		1


	//   ....[39]....
        /*09c0*/ 	.word	0x0000a250
        /*09c4*/ 	.word	0x000000ff
        /*09c8*/ 	.word	0x00028830
        /*09cc*/ 	.short	0x010a
        /*09ce*/ 	.byte	0x06
	.zero		1


	//   ....[40]....
        /*09d0*/ 	.word	0x0000a570
        /*09d4*/ 	.word	0x000000ff
        /*09d8*/ 	.word	0x00028850
        /*09dc*/ 	.short	0x010a
        /*09de*/ 	.byte	0x06
	.zero		1


	//   ....[41]....
        /*09e0*/ 	.word	0x0000a5b0
        /*09e4*/ 	.word	0x000000ff
        /*09e8*/ 	.word	0x00028850
        /*09ec*/ 	.short	0x010a
        /*09ee*/ 	.byte	0x06
	.zero		1


	//   ....[42]....
        /*09f0*/ 	.word	0x0000a9e0
        /*09f4*/ 	.word	0x000000ff
        /*09f8*/ 	.word	0x00000000
        /*09fc*/ 	.short	0x0101
        /*09fe*/ 	.byte	0x06
	.zero		1


	//   ....[43]....
        /*0a00*/ 	.word	0x0000cc80
        /*0a04*/ 	.word	0x000000ff
        /*0a08*/ 	.word	0x00000000
        /*0a0c*/ 	.short	0x0101
        /*0a0e*/ 	.byte	0x06
	.zero		1


	//   ....[44]....
        /*0a10*/ 	.word	0x0000d280
        /*0a14*/ 	.word	0x000000ff
        /*0a18*/ 	.word	0x00028850
        /*0a1c*/ 	.short	0x010a
        /*0a1e*/ 	.byte	0x05
	.zero		1


	//   ....[45]....
        /*0a20*/ 	.word	0x0000d2c0
        /*0a24*/ 	.word	0x000000ff
        /*0a28*/ 	.word	0x00028850
        /*0a2c*/ 	.short	0x010a
        /*0a2e*/ 	.byte	0x05
	.zero		1


	//   ....[46]....
        /*0a30*/ 	.word	0x0000d830
        /*0a34*/ 	.word	0x000000ff
        /*0a38*/ 	.word	0x00000000
        /*0a3c*/ 	.short	0x0101
        /*0a3e*/ 	.byte	0x04
	.zero		1


	//   ....[47]....
        /*0a40*/ 	.word	0x0000eb80
        /*0a44*/ 	.word	0x00000000
        /*0a48*/ 	.word	0x00000000
        /*0a4c*/ 	.short	0x0101
        /*0a4e*/ 	.byte	0x3f
	.zero		1


	//   ....[48]....
        /*0a50*/ 	.word	0x00010ef0
        /*0a54*/ 	.word	0x00000007
        /*0a58*/ 	.word	0x00028840
        /*0a5c*/ 	.short	0x010a
        /*0a5e*/ 	.byte	0x3f
	.zero		1


	//   ....[49]....
        /*0a60*/ 	.word	0x000115b0
        /*0a64*/ 	.word	0x00000007
        /*0a68*/ 	.word	0x00028830
        /*0a6c*/ 	.short	0x0107
        /*0a6e*/ 	.byte	0x3f
	.zero		1


	//   ....[50]....
        /*0a70*/ 	.word	0x00011680
        /*0a74*/ 	.word	0x00000007
        /*0a78*/ 	.word	0x00028830
        /*0a7c*/ 	.short	0x0101
        /*0a7e*/ 	.byte	0x3f
	.zero		1


	//   ....[51]....
        /*0a80*/ 	.word	0x00012020
        /*0a84*/ 	.word	0x00000010
        /*0a88*/ 	.word	0x00028800
        /*0a8c*/ 	.short	0x0107
        /*0a8e*/ 	.byte	0x3f
	.zero		1


	//   ....[52]....
        /*0a90*/ 	.word	0x000120f0
        /*0a94*/ 	.word	0x00000010
        /*0a98*/ 	.word	0x00028800
        /*0a9c*/ 	.short	0x0101
        /*0a9e*/ 	.byte	0x3f
	.zero		1


	//   ....[53]....
        /*0aa0*/ 	.word	0x00012110
        /*0aa4*/ 	.word	0x00000010
        /*0aa8*/ 	.word	0x00028820
        /*0aac*/ 	.short	0x010a
        /*0aae*/ 	.byte	0x3f
	.zero		1


	//   ....[54]....
        /*0ab0*/ 	.word	0x00012460
        /*0ab4*/ 	.word	0x00000006
        /*0ab8*/ 	.word	0x00028840
        /*0abc*/ 	.short	0x010a
        /*0abe*/ 	.byte	0x3f
	.zero		1


	//   ....[55]....
        /*0ac0*/ 	.word	0x00012970
        /*0ac4*/ 	.word	0x00000006
        /*0ac8*/ 	.word	0x00028830
        /*0acc*/ 	.short	0x0107
        /*0ace*/ 	.byte	0x3f
	.zero		1


	//   ....[56]....
        /*0ad0*/ 	.word	0x00012a30
        /*0ad4*/ 	.word	0x00000006
        /*0ad8*/ 	.word	0x00028830
        /*0adc*/ 	.short	0x0101
        /*0ade*/ 	.byte	0x3f
	.zero		1


	//   ....[57]....
        /*0ae0*/ 	.word	0x00012a90
        /*0ae4*/ 	.word	0x00000006
        /*0ae8*/ 	.word	0x00028860
        /*0aec*/ 	.short	0x010a
        /*0aee*/ 	.byte	0x3f
	.zero		1


	//   ....[58]....
        /*0af0*/ 	.word	0x00013020
        /*0af4*/ 	.word	0x00000006
        /*0af8*/ 	.word	0x00028850
        /*0afc*/ 	.short	0x0107
        /*0afe*/ 	.byte	0x3f
	.zero		1


	//   ....[59]....
        /*0b00*/ 	.word	0x00013180
        /*0b04*/ 	.word	0x00000006
        /*0b08*/ 	.word	0x00028850
        /*0b0c*/ 	.short	0x0101
        /*0b0e*/ 	.byte	0x3f
	.zero		1


	//   ....[60]....
        /*0b10*/ 	.word	0x00013390
        /*0b14*/ 	.word	0x00000004
        /*0b18*/ 	.word	0x00028860
        /*0b1c*/ 	.short	0x010a
        /*0b1e*/ 	.byte	0x3f
	.zero		1


	//   ....[61]....
        /*0b20*/ 	.word	0x00013890
        /*0b24*/ 	.word	0x00000004
        /*0b28*/ 	.word	0x00028850
        /*0b2c*/ 	.short	0x0107
        /*0b2e*/ 	.byte	0x3f
	.zero		1


	//   ....[62]....
        /*0b30*/ 	.word	0x00013950
        /*0b34*/ 	.word	0x00000004
        /*0b38*/ 	.word	0x00028850
        /*0b3c*/ 	.short	0x0101
        /*0b3e*/ 	.byte	0x3f
	.zero		1


	//   ....[63]....
        /*0b40*/ 	.word	0x00013be0
        /*0b44*/ 	.word	0x00000004
        /*0b48*/ 	.word	0x00028820
        /*0b4c*/ 	.short	0x010a
        /*0b4e*/ 	.byte	0x3f
	.zero		1


	//   ....[64]....
        /*0b50*/ 	.word	0x00013d60
        /*0b54*/ 	.word	0x00000005
        /*0b58*/ 	.word	0x00028840
        /*0b5c*/ 	.short	0x010a
        /*0b5e*/ 	.byte	0x3f
	.zero		1


	//   ....[65]....
        /*0b60*/ 	.word	0x00013e00
        /*0b64*/ 	.word	0x00000017
        /*0b68*/ 	.word	0x00028840
        /*0b6c*/ 	.short	0x010a
        /*0b6e*/ 	.byte	0x3f
	.zero		1


	//   ....[66]....
        /*0b70*/ 	.word	0x00013e40
        /*0b74*/ 	.word	0x00000005
        /*0b78*/ 	.word	0x00028860
        /*0b7c*/ 	.short	0x010a
        /*0b7e*/ 	.byte	0x3f
	.zero		1


	//   ....[67]....
        /*0b80*/ 	.word	0x00013e80
        /*0b84*/ 	.word	0x00000017
        /*0b88*/ 	.word	0x00028860
        /*0b8c*/ 	.short	0x010a
        /*0b8e*/ 	.byte	0x3f
	.zero		1


	//   ....[68]....
        /*0b90*/ 	.word	0x00013ef0
        /*0b94*/ 	.word	0x00000003
        /*0b98*/ 	.word	0x00028800
        /*0b9c*/ 	.short	0x010a
        /*0b9e*/ 	.byte	0x3f
	.zero		1


	//   ....[69]....
        /*0ba0*/ 	.word	0x00013f40
        /*0ba4*/ 	.word	0x00000003
        /*0ba8*/ 	.word	0x00028830
        /*0bac*/ 	.short	0x010a
        /*0bae*/ 	.byte	0x3f
	.zero		1


	//   ....[70]....
        /*0bb0*/ 	.word	0x00013fa0
        /*0bb4*/ 	.word	0x00000005
        /*0bb8*/ 	.word	0x00028830
        /*0bbc*/ 	.short	0x010a
        /*0bbe*/ 	.byte	0x3f
	.zero		1


	//   ....[71]....
        /*0bc0*/ 	.word	0x00014000
        /*0bc4*/ 	.word	0x00000005
        /*0bc8*/ 	.word	0x00028850
        /*0bcc*/ 	.short	0x010a
        /*0bce*/ 	.byte	0x3f
	.zero		1


	//   ....[72]....
        /*0bd0*/ 	.word	0x00014060
        /*0bd4*/ 	.word	0x00000007
        /*0bd8*/ 	.word	0x00028830
        /*0bdc*/ 	.short	0x010a
        /*0bde*/ 	.byte	0x3f
	.zero		1


	//   ....[73]....
        /*0be0*/ 	.word	0x000140c0
        /*0be4*/ 	.word	0x00000007
        /*0be8*/ 	.word	0x00028850
        /*0bec*/ 	.short	0x010a
        /*0bee*/ 	.byte	0x3f
	.zero		1


	//   ....[74]....
        /*0bf0*/ 	.word	0x00014120
        /*0bf4*/ 	.word	0x00000007
        /*0bf8*/ 	.word	0x00028830
        /*0bfc*/ 	.short	0x010a
        /*0bfe*/ 	.byte	0x3f
	.zero		1


	//   ....[75]....
        /*0c00*/ 	.word	0x00014180
        /*0c04*/ 	.word	0x00000007
        /*0c08*/ 	.word	0x00028850
        /*0c0c*/ 	.short	0x010a
        /*0c0e*/ 	.byte	0x3f
	.zero		1


	//   ....[76]....
        /*0c10*/ 	.word	0x000141e0
        /*0c14*/ 	.word	0x00000006
        /*0c18*/ 	.word	0x00028850
        /*0c1c*/ 	.short	0x010a
        /*0c1e*/ 	.byte	0x3f
	.zero		1


	//   ....[77]....
        /*0c20*/ 	.word	0x000142e0
        /*0c24*/ 	.word	0x00000007
        /*0c28*/ 	.word	0x00028840
        /*0c2c*/ 	.short	0x010a
        /*0c2e*/ 	.byte	0x3f
	.zero		1


	//   ....[78]....
        /*0c30*/ 	.word	0x00015750
        /*0c34*/ 	.word	0x00000010
        /*0c38*/ 	.word	0x00028820
        /*0c3c*/ 	.short	0x010a
        /*0c3e*/ 	.byte	0x3f
	.zero		1


	//   ....[79]....
        /*0c40*/ 	.word	0x000157a0
        /*0c44*/ 	.word	0x00000006
        /*0c48*/ 	.word	0x00028840
        /*0c4c*/ 	.short	0x010a
        /*0c4e*/ 	.byte	0x3f
	.zero		1


	//   ....[80]....
        /*0c50*/ 	.word	0x00016110
        /*0c54*/ 	.word	0x00000006
        /*0c58*/ 	.word	0x00028860
        /*0c5c*/ 	.short	0x010a
        /*0c5e*/ 	.byte	0x3f
	.zero		1


	//   ....[81]....
        /*0c60*/ 	.word	0x00016b10
        /*0c64*/ 	.word	0x00000004
        /*0c68*/ 	.word	0x00028860
        /*0c6c*/ 	.short	0x010a
        /*0c6e*/ 	.byte	0x3f
	.zero		1


	//   ....[82]....
        /*0c70*/ 	.word	0x000176e0
        /*0c74*/ 	.word	0x00000004
        /*0c78*/ 	.word	0x00028820
        /*0c7c*/ 	.short	0x010a
        /*0c7e*/ 	.byte	0x3f
	.zero		1


	//   ....[83]....
        /*0c80*/ 	.word	0x00017880
        /*0c84*/ 	.word	0x00000005
        /*0c88*/ 	.word	0x00028840
        /*0c8c*/ 	.short	0x010a
        /*0c8e*/ 	.byte	0x3f
	.zero		1


	//   ....[84]....
        /*0c90*/ 	.word	0x000178d0
        /*0c94*/ 	.word	0x00000017
        /*0c98*/ 	.word	0x00028840
        /*0c9c*/ 	.short	0x010a
        /*0c9e*/ 	.byte	0x3f
	.zero		1


	//   ....[85]....
        /*0ca0*/ 	.word	0x00017920
        /*0ca4*/ 	.word	0x00000005
        /*0ca8*/ 	.word	0x00028860
        /*0cac*/ 	.short	0x010a
        /*0cae*/ 	.byte	0x3f
	.zero		1


	//----- nvinfo : EIATTR_NUM_MBARRIERS
	.align		4
.L_172:
        /*0cb0*/ 	.byte	0x03, 0x38
        /*0cb2*/ 	.short	0x0016


	//----- nvinfo : EIATTR_EXIT_INSTR_OFFSETS
	.align		4
        /*0cb4*/ 	.byte	0x04, 0x1c
        /*0cb6*/ 	.short	(.L_174 - .L_173)


	//   ....[0]....
.L_173:
        /*0cb8*/ 	.word	0x00000960


	//   ....[1]....
        /*0cbc*/ 	.word	0x0000f8c0


	//   ....[2]....
        /*0cc0*/ 	.word	0x00013ed0


	//----- nvinfo : EIATTR_MAX_THREADS
	.align		4
.L_174:
        /*0cc4*/ 	.byte	0x04, 0x05
        /*0cc6*/ 	.short	(.L_176 - .L_175)
.L_175:
        /*0cc8*/ 	.word	0x00000180
        /*0ccc*/ 	.word	0x00000001
        /*0cd0*/ 	.word	0x00000001


	//----- nvinfo : EIATTR_CRS_STACK_SIZE
	.align		4
.L_176:
        /*0cd4*/ 	.byte	0x04, 0x1e
        /*0cd6*/ 	.short	(.L_178 - .L_177)
.L_177:
        /*0cd8*/ 	.word	0x00000000


	//----- nvinfo : EIATTR_CBANK_PARAM_SIZE
	.align		4
.L_178:
        /*0cdc*/ 	.byte	0x03, 0x19
        /*0cde*/ 	.short	0x0af0


	//----- nvinfo : EIATTR_PARAM_CBANK
	.align		4
        /*0ce0*/ 	.byte	0x04, 0x0a
        /*0ce2*/ 	.short	(.L_180 - .L_179)
	.align		4
.L_179:
        /*0ce4*/ 	.word	index@(.nv.constant0._ZN7cutlass13device_kernelIN5flash11enable_sm90INS1_16FlashAttnFwdSm90INS1_25CollectiveMainloopFwdSm90ILi2EN4cute5tupleIJNS5_1CILi1EEES8_S8_EEENS6_IJNS7_ILi128EEESA_SA_EEELi128ENS_6half_tEfNS_4arch4Sm90ELb0ELb1ELb0ELb0ELb1ELb0ELb0ELb1ELb1ELb1ELb0ELb0EEENS1_21CollectiveEpilogueFwdISB_S9_SC_SE_Li256ELb0ELb1ELb0ELb0EEENS1_30DynamicPersistentTileSchedulerILi256ELi128ELb0ELb1ELb1EEEEEEEEEvNT_6ParamsE)
        /*0ce8*/ 	.short	0x0210
        /*0cea*/ 	.short	0x0af0


	//----- nvinfo : EIATTR_SW_WAR
	.align		4
.L_180:
        /*0cec*/ 	.byte	0x04, 0x36
        /*0cee*/ 	.short	(.L_182 - .L_181)
.L_181:
        /*0cf0*/ 	.word	0x00000008
.L_182:


//--------------------- .nv.info._ZN7cutlass13device_kernelIN5flash11enable_sm90INS1_16FlashAttnFwdSm90INS1_25CollectiveMainloopFwdSm90ILi2EN4cute5tupleIJNS5_1CILi1EEES8_S8_EEENS6_IJNS7_ILi128EEESA_SA_EEELi128ENS_6half_tEfNS_4arch4Sm90ELb0ELb1ELb0ELb1ELb1ELb0ELb0ELb1ELb1ELb1ELb0ELb0EEENS1_21CollectiveEpilogueFwdISB_S9_SC_SE_Li256ELb1ELb1ELb0ELb0EEENS1_36VarlenDynamicPersistentTileSchedulerILi128ELi128ELi256ELi128ELb0ELb1ELb1ELb1ELb0ELb1EEEEEEEEEvNT_6ParamsE --------------------------
	.section	.nv.info._ZN7cutlass13device_kernelIN5flash11enable_sm90INS1_16FlashAttnFwdSm90INS1_25CollectiveMainloopFwdSm90ILi2EN4cute5tupleIJNS5_1CILi1EEES8_S8_EEENS6_IJNS7_ILi128EEESA_SA_EEELi128ENS_6half_tEfNS_4arch4Sm90ELb0ELb1ELb0ELb1ELb1ELb0ELb0ELb1ELb1ELb1ELb0ELb0EEENS1_21CollectiveEpilogueFwdISB_S9_SC_SE_Li256ELb1ELb1ELb0ELb0EEENS1_36VarlenDynamicPersistentTileSchedulerILi128ELi128ELi256ELi128ELb0ELb1ELb1ELb1ELb0ELb1EEEEEEEEEvNT_6ParamsE,"",@"SHT_CUDA_INFO"
	.sectionflags	@""
	.align	4


	//----- nvinfo : EIATTR_CUDA_API_VERSION
	.align		4
        /*0000*/ 	.byte	0x04, 0x37
        /*0002*/ 	.short	(.L_184 - .L_183)
.L_183:
        /*0004*/ 	.word	0x00000082


	//----- nvinfo : EIATTR_KPARAM_INFO
	.align		4
.L_184:
        /*0008*/ 	.byte	0x04, 0x17
        /*000a*/ 	.short	(.L_186 - .L_185)
.L_185:
        /*000c*/ 	.word	0x00000000
        /*0010*/ 	.short	0x0000
        /*0012*/ 	.short	0x0070
        /*0014*/ 	.byte	0x00, 0xf0, 0x01, 0x2a


	//----- nvinfo : EIATTR_SPARSE_MMA_MASK
	.align		4
.L_186:
        /*0018*/ 	.byte	0x03, 0x50
        /*001a*/ 	.short	0x0000


	//----- nvinfo : EIATTR_MAXREG_COUNT
	.align		4
        /*001c*/ 	.byte	0x03, 0x1b
        /*001e*/ 	.short	0x00a8


	//----- nvinfo : EIATTR_NUM_BARRIERS
	.align		4
        /*0020*/ 	.byte	0x02, 0x4c
        /*0022*/ 	.byte	0x10
	.zero		1


	//----- nvinfo : EIATTR_EXTERNS
	.align		4
        /*0024*/ 	.byte	0x04, 0x0f
        /*0026*/ 	.short	(.L_188 - .L_187)


	//   ....[0]....
	.align		4
.L_187:
        /*0028*/ 	.word	index@(__assertfail)


	//----- nvinfo : EIATTR_ANNOTATIONS
	.align		4
.L_188:
        /*002c*/ 	.byte	0x04, 0x55
        /*002e*/ 	.short	(.L_190 - .L_189)


	//   ....[0]....
.L_189:
        /* <DEDUP_REMOVED lines=10> */


	//----- nvinfo : EIATTR_MERCURY_ISA_VERSION
	.align		4
.L_190:
        /*00b8*/ 	.byte	0x03, 0x5f
        /*00ba*/ 	.short	0x0101


	//----- nvinfo : EIATTR_UNUSED_LOAD_BYTE_OFFSET
	.align		4
        /*00bc*/ 	.byte	0x04, 0x44
        /*00be*/ 	.short	(.L_192 - .L_191)


	//   ....[0]....
.L_191:
        /*00c0*/ 	.word	0x00000970
        /*00c4*/ 	.word	0x0000fff0


	//   ....[1]....
        /*00c8*/ 	.word	0x0000ddd0
        /*00cc*/ 	.word	0x0000fff0


	//----- nvinfo : EIATTR_INT_WARP_WIDE_INSTR_OFFSETS
	.align		4
.L_192:
        /*00d0*/ 	.byte	0x04, 0x31
        /*00d2*/ 	.short	(.L_194 - .L_193)


	//   ....[0]....
.L_193:
        /*00d4*/ 	.word	0x000000c0


	//   ....[1]....
        /*00d8*/ 	.word	0x000000d0


	//   ....[2]....
        /*00dc*/ 	.word	0x00000170


	//   ....[3]....
        /*00e0*/ 	.word	0x00011490


	//   ....[4]....
        /*00e4*/ 	.word	0x00011520


	//   ....[5]....
        /*00e8*/ 	.word	0x00014400


	//   ....[6]....
        /*00ec*/ 	.word	0x00014490


	//----- nvinfo : EIATTR_COOP_GROUP_MASK_REGIDS
	.align		4
.L_194:
        /*00f0*/ 	.byte	0x04, 0x29
        /*00f2*/ 	.short	(.L_196 - .L_195)


	//   ....[0]....
.L_195:
        /*00f4*/ 	.word	0xffffffff


	//   ....[1]....
        /*00f8*/ 	.word	0xffffffff


	//   ....[2]....
        /*00fc*/ 	.word	0xffffffff


	//   ....[3]....
        /*0100*/ 	.word	0xffffffff


	//   ....[4]....
        /*0104*/ 	.word	0xffffffff


	//   ....[5]....
        /*0108*/ 	.word	0xffffffff


	//   ....[6]....
        /*010c*/ 	.word	0xffffffff


	//   ....[7]....
        /*0110*/ 	.word	0xffffffff


	//   ....[8]....
        /*0114*/ 	.word	0xffffffff


	//   ....[9]....
        /*0118*/ 	.word	0xffffffff


	//   ....[10]....
        /*011c*/ 	.word	0xffffffff


	//   ....[11]....
        /*0120*/ 	.word	0xffffffff


	//   ....[12]....
        /*0124*/ 	.word	0xffffffff


	//   ....[13]....
        /*0128*/ 	.word	0xffffffff


	//   ....[14]....
        /*012c*/ 	.word	0xffffffff


	//   ....[15]....
        /*0130*/ 	.word	0xffffffff


	//   ....[16]....
        /*0134*/ 	.word	0xffffffff


	//   ....[17]....
        /*0138*/ 	.word	0xffffffff


	//   ....[18]....
        /*013c*/ 	.word	0xffffffff


	//   ....[19]....
        /*0140*/ 	.word	0xffffffff


	//   ....[20]....
        /*0144*/ 	.word	0xffffffff


	//   ....[21]....
        /*0148*/ 	.word	0xffffffff


	//   ....[22]....
        /*014c*/ 	.word	0xffffffff


	//   ....[23]....
        /*0150*/ 	.word	0xffffffff


	//   ....[24]....
        /*0154*/ 	.word	0xffffffff


	//   ....[25]....
        /*0158*/ 	.word	0xffffffff


	//   ....[26]....
        /*015c*/ 	.word	0xffffffff


	//   ....[27]....
        /*0160*/ 	.word	0xffffffff


	//   ....[28]....
        /*0164*/ 	.word	0xffffffff


	//   ....[29]....
        /*0168*/ 	.word	0xffffffff


	//   ....[30]....
        /*016c*/ 	.word	0xffffffff


	//   ....[31]....
        /*0170*/ 	.word	0xffffffff


	//   ....[32]....
        /*0174*/ 	.word	0xffffffff


	//   ....[33]....
        /*0178*/ 	.word	0xffffffff


	//   ....[34]....
        /*017c*/ 	.word	0xffffffff


	//   ....[35]....
        /*0180*/ 	.word	0xffffffff


	//   ....[36]....
        /*0184*/ 	.word	0xffffffff


	//   ....[37]....
        /*0188*/ 	.word	0xffffffff


	//   ....[38]....
        /*018c*/ 	.word	0xffffffff


	//   ....[39]....
        /*0190*/ 	.word	0xffffffff


	//   ....[40]....
        /*0194*/ 	.word	0xffffffff


	//   ....[41]....
        /*0198*/ 	.word	0xffffffff


	//   ....[42]....
        /*019c*/ 	.word	0xffffffff


	//   ....[43]....
        /*01a0*/ 	.word	0xffffffff


	//   ....[44]....
        /*01a4*/ 	.word	0xffffffff


	//   ....[45]....
        /*01a8*/ 	.word	0xffffffff


	//   ....[46]....
        /*01ac*/ 	.word	0xffffffff


	//   ....[47]....
        /*01b0*/ 	.word	0xffffffff


	//   ....[48]....
        /*01b4*/ 	.word	0xffffffff


	//   ....[49]....
        /*01b8*/ 	.word	0xffffffff


	//   ....[50]....
        /*01bc*/ 	.word	0xffffffff


	//   ....[51]....
        /*01c0*/ 	.word	0xffffffff


	//   ....[52]....
        /*01c4*/ 	.word	0xffffffff


	//   ....[53]....
        /*01c8*/ 	.word	0xffffffff


	//   ....[54]....
        /*01cc*/ 	.word	0xffffffff


	//   ....[55]....
        /*01d0*/ 	.word	0xffffffff


	//   ....[56]....
        /*01d4*/ 	.word	0xffffffff


	//   ....[57]....
        /*01d8*/ 	.word	0xffffffff


	//   ....[58]....
        /*01dc*/ 	.word	0xffffffff


	//   ....[59]....
        /*01e0*/ 	.word	0xffffffff


	//   ....[60]....
        /*01e4*/ 	.word	0xffffffff


	//   ....[61]....
        /*01e8*/ 	.word	0xffffffff


	//   ....[62]....
        /*01ec*/ 	.word	0xffffffff


	//   ....[63]....
        /*01f0*/ 	.word	0xffffffff


	//   ....[64]....
        /*01f4*/ 	.word	0xffffffff


	//   ....[65]....
        /*01f8*/ 	.word	0xffffffff


	//   ....[66]....
        /*01fc*/ 	.word	0xffffffff


	//   ....[67]....
        /*0200*/ 	.word	0xffffffff


	//   ....[68]....
        /*0204*/ 	.word	0xffffffff


	//   ....[69]....
        /*0208*/ 	.word	0xffffffff


	//   ....[70]....
        /*020c*/ 	.word	0xffffffff


	//   ....[71]....
        /*0210*/ 	.word	0xffffffff


	//   ....[72]....
        /*0214*/ 	.word	0xffffffff


	//   ....[73]....
        /*0218*/ 	.word	0xffffffff


	//   ....[74]....
        /*021c*/ 	.word	0xffffffff


	//   ....[75]....
        /*0220*/ 	.word	0xffffffff


	//   ....[76]....
        /*0224*/ 	.word	0xffffffff


	//   ....[77]....
        /*0228*/ 	.word	0xffffffff


	//   ....[78]....
        /*022c*/ 	.word	0xffffffff


	//   ....[79]....
        /*0230*/ 	.word	0xffffffff


	//   ....[80]....
        /*0234*/ 	.word	0xffffffff


	//   ....[81]....
        /*0238*/ 	.word	0xffffffff


	//   ....[82]....
        /*023c*/ 	.word	0xffffffff


	//   ....[83]....
        /*0240*/ 	.word	0xffffffff


	//   ....[84]....
        /*0244*/ 	.word	0xffffffff


	//   ....[85]....
        /*0248*/ 	.word	0xffffffff


	//   ....[86]....
        /*024c*/ 	.word	0xffffffff


	//   ....[87]....
        /*0250*/ 	.word	0xffffffff


	//   ....[88]....
        /*0254*/ 	.word	0xffffffff


	//   ....[89]....
        /*0258*/ 	.word	0xffffffff


	//   ....[90]....
        /*025c*/ 	.word	0xffffffff


	//   ....[91]....
        /*0260*/ 	.word	0xffffffff


	//   ....[92]....
        /*0264*/ 	.word	0xffffffff


	//   ....[93]....
        /*0268*/ 	.word	0xffffffff


	//   ....[94]....
        /*026c*/ 	.word	0xffffffff


	//   ....[95]....
        /*0270*/ 	.word	0xffffffff


	//   ....[96]....
        /*0274*/ 	.word	0xffffffff


	//   ....[97]....
        /*0278*/ 	.word	0xffffffff


	//   ....[98]....
        /*027c*/ 	.word	0xffffffff


	//   ....[99]....
        /*0280*/ 	.word	0xffffffff


	//   ....[100]....
        /*0284*/ 	.word	0xffffffff


	//   ....[101]....
        /*0288*/ 	.word	0xffffffff


	//   ....[102]....
        /*028c*/ 	.word	0xffffffff


	//   ....[103]....
        /*0290*/ 	.word	0xffffffff


	//   ....[104]....
        /*0294*/ 	.word	0xffffffff


	//   ....[105]....
        /*0298*/ 	.word	0xffffffff


	//   ....[106]....
        /*029c*/ 	.word	0xffffffff


	//   ....[107]....
        /*02a0*/ 	.word	0xffffffff


	//   ....[108]....
        /*02a4*/ 	.word	0xffffffff


	//   ....[109]....
        /*02a8*/ 	.word	0xffffffff


	//   ....[110]....
        /*02ac*/ 	.word	0xffffffff


	//   ....[111]....
        /*02b0*/ 	.word	0xffffffff


	//   ....[112]....
        /*02b4*/ 	.word	0xffffffff


	//   ....[113]....
        /*02b8*/ 	.word	0xffffffff


	//   ....[114]....
        /*02bc*/ 	.word	0xffffffff


	//   ....[115]....
        /*02c0*/ 	.word	0xffffffff


	//   ....[116]....
        /*02c4*/ 	.word	0xffffffff


	//   ....[117]....
        /*02c8*/ 	.word	0xffffffff


	//   ....[118]....
        /*02cc*/ 	.word	0xffffffff


	//   ....[119]....
        /*02d0*/ 	.word	0xffffffff


	//   ....[120]....
        /*02d4*/ 	.word	0xffffffff


	//   ....[121]....
        /*02d8*/ 	.word	0xffffffff


	//   ....[122]....
        /*02dc*/ 	.word	0xffffffff


	//   ....[123]....
        /*02e0*/ 	.word	0xffffffff


	//   ....[124]....
        /*02e4*/ 	.word	0xffffffff


	//   ....[125]....
        /*02e8*/ 	.word	0xffffffff


	//   ....[126]....
        /*02ec*/ 	.word	0xffffffff


	//   ....[127]....
        /*02f0*/ 	.word	0xffffffff


	//   ....[128]....
        /*02f4*/ 	.word	0xffffffff


	//   ....[129]....
        /*02f8*/ 	.word	0xffffffff


	//   ....[130]....
        /*02fc*/ 	.word	0xffffffff


	//   ....[131]....
        /*0300*/ 	.word	0xffffffff


	//   ....[132]....
        /*0304*/ 	.word	0xffffffff


	//   ....[133]....
        /*0308*/ 	.word	0xffffffff


	//   ....[134]....
        /*030c*/ 	.word	0xffffffff


	//   ....[135]....
        /*0310*/ 	.word	0xffffffff


	//   ....[136]....
        /*0314*/ 	.word	0xffffffff


	//   ....[137]....
        /*0318*/ 	.word	0xffffffff


	//   ....[138]....
        /*031c*/ 	.word	0xffffffff


	//   ....[139]....
        /*0320*/ 	.word	0xffffffff


	//   ....[140]....
        /*0324*/ 	.word	0xffffffff


	//   ....[141]....
        /*0328*/ 	.word	0xffffffff


	//   ....[142]....
        /*032c*/ 	.word	0xffffffff


	//   ....[143]....
        /*0330*/ 	.word	0xffffffff


	//   ....[144]....
        /*0334*/ 	.word	0xffffffff


	//   ....[145]....
        /*0338*/ 	.word	0xffffffff


	//   ....[146]....
        /*033c*/ 	.word	0xffffffff


	//   ....[147]....
        /*0340*/ 	.word	0xffffffff


	//   ....[148]....
        /*0344*/ 	.word	0xffffffff


	//   ....[149]....
        /*0348*/ 	.word	0xffffffff


	//   ....[150]....
        /*034c*/ 	.word	0xffffffff


	//   ....[151]....
        /*0350*/ 	.word	0xffffffff


	//   ....[152]....
        /*0354*/ 	.word	0xffffffff


	//   ....[153]....
        /*0358*/ 	.word	0xffffffff


	//   ....[154]....
        /*035c*/ 	.word	0xffffffff


	//   ....[155]....
        /*0360*/ 	.word	0xffffffff


	//   ....[156]....
        /*0364*/ 	.word	0xffffffff


	//   ....[157]....
        /*0368*/ 	.word	0xffffffff


	//   ....[158]....
        /*036c*/ 	.word	0xffffffff


	//   ....[159]....
        /*0370*/ 	.word	0xffffffff


	//   ....[160]....
        /*0374*/ 	.word	0xffffffff


	//   ....[161]....
        /*0378*/ 	.word	0xffffffff


	//   ....[162]....
        /*037c*/ 	.word	0xffffffff


	//   ....[163]....
        /*0380*/ 	.word	0xffffffff


	//   ....[164]....
        /*0384*/ 	.word	0xffffffff


	//   ....[165]....
        /*0388*/ 	.word	0xffffffff


	//   ....[166]....
        /*038c*/ 	.word	0xffffffff


	//   ....[167]....
        /*0390*/ 	.word	0x0500000f


	//   ....[168]....
        /*0394*/ 	.word	0x0500000f


	//   ....[169]....
        /*0398*/ 	.word	0x0500000f


	//   ....[170]....
        /*039c*/ 	.word	0x0500000f


	//   ....[171]....
        /*03a0*/ 	.word	0x0500000f


	//   ....[172]....
        /*03a4*/ 	.word	0x0500000f


	//   ....[173]....
        /*03a8*/ 	.word	0x0500000f


	//   ....[174]....
        /*03ac*/ 	.word	0x0500000f


	//   ....[175]....
        /*03b0*/ 	.word	0x0500000f


	//   ....[176]....
        /*03b4*/ 	.word	0x0500000f


	//   ....[177]....
        /*03b8*/ 	.word	0x0500000f


	//   ....[178]....
        /*03bc*/ 	.word	0x0500000f


	//   ....[179]....
        /*03c0*/ 	.word	0x0500000f


	//   ....[180]....
        /*03c4*/ 	.word	0x0500000f


	//   ....[181]....
        /*03c8*/ 	.word	0x0500000f


	//   ....[182]....
        /*03cc*/ 	.word	0x0500000f


	//   ....[183]....
        /*03d0*/ 	.word	0x0500000f


	//   ....[184]....
        /*03d4*/ 	.word	0x0500000f


	//   ....[185]....
        /*03d8*/ 	.word	0x0500000f


	//   ....[186]....
        /*03dc*/ 	.word	0x0500000f


	//   ....[187]....
        /*03e0*/ 	.word	0x0500000f


	//   ....[188]....
        /*03e4*/ 	.word	0x0500000f


	//   ....[189]....
        /*03e8*/ 	.word	0x0500000f


	//   ....[190]....
        /*03ec*/ 	.word	0x0500000f


	//   ....[191]....
        /*03f0*/ 	.word	0x0500000f


	//   ....[192]....
        /*03f4*/ 	.word	0x0500000f


	//   ....[193]....
        /*03f8*/ 	.word	0x0500000f


	//   ....[194]....
        /*03fc*/ 	.word	0x0500000f


	//   ....[195]....
        /*0400*/ 	.word	0x0500000f


	//   ....[196]....
        /*0404*/ 	.word	0x0500000f


	//   ....[197]....
        /*0408*/ 	.word	0x0500000f


	//   ....[198]....
        /*040c*/ 	.word	0x0500000f


	//   ....[199]....
        /*0410*/ 	.word	0x0500000f


	//   ....[200]....
        /*0414*/ 	.word	0x0500000f


	//   ....[201]....
        /*0418*/ 	.word	0x0500000f


	//   ....[202]....
        /*041c*/ 	.word	0x0500000f


	//   ....[203]....
        /*0420*/ 	.word	0x0500000f


	//   ....[204]....
        /*0424*/ 	.word	0x0500000f


	//   ....[205]....
        /*0428*/ 	.word	0x0500000f


	//   ....[206]....
        /*042c*/ 	.word	0x0500000f


	//   ....[207]....
        /*0430*/ 	.word	0x0500000f


	//   ....[208]....
        /*0434*/ 	.word	0x0500000f


	//   ....[209]....
        /*0438*/ 	.word	0x0500000f


	//   ....[210]....
        /*043c*/ 	.word	0x0500000f


	//   ....[211]....
        /*0440*/ 	.word	0x0500000f


	//   ....[212]....
        /*0444*/ 	.word	0x0500000f


	//   ....[213]....
        /*0448*/ 	.word	0x0500000f


	//   ....[214]....
        /*044c*/ 	.word	0x0500000f


	//   ....[215]....
        /*0450*/ 	.word	0x0500000f


	//   ....[216]....
        /*0454*/ 	.word	0x0500000f


	//   ....[217]....
        /*0458*/ 	.word	0x0500000f


	//   ....[218]....
        /*045c*/ 	.word	0x0500000f


	//   ....[219]....
        /*0460*/ 	.word	0x0500000f


	//   ....[220]....
        /*0464*/ 	.word	0x0500000f


	//   ....[221]....
        /*0468*/ 	.word	0x0500000f


	//   ....[222]....
        /*046c*/ 	.word	0x0500000f


	//   ....[223]....
        /*0470*/ 	.word	0x0500000f


	//   ....[224]....
        /*0474*/ 	.word	0x0500000f


	//   ....[225]....
        /*0478*/ 	.word	0x0500000f


	//   ....[226]....
        /*047c*/ 	.word	0x0500000f


	//   ....[227]....
        /*0480*/ 	.word	0x0500000f


	//   ....[228]....
        /*0484*/ 	.word	0x0500000f


	//   ....[229]....
        /*0488*/ 	.word	0x0500000f


	//   ....[230]....
        /*048c*/ 	.word	0x0500000f


	//   ....[231]....
        /*0490*/ 	.word	0x0500000f


	//   ....[232]....
        /*0494*/ 	.word	0x0500000f


	//   ....[233]....
        /*0498*/ 	.word	0x0500000f


	//   ....[234]....
        /*049c*/ 	.word	0x0500000f


	//   ....[235]....
        /*04a0*/ 	.word	0x0500000f


	//   ....[236]....
        /*04a4*/ 	.word	0x0500000f


	//   ....[237]....
        /*04a8*/ 	.word	0x0500000f


	//   ....[238]....
        /*04ac*/ 	.word	0x0500000f


	//   ....[239]....
        /*04b0*/ 	.word	0x0500000f


	//   ....[240]....
        /*04b4*/ 	.word	0x0500000f


	//   ....[241]....
        /*04b8*/ 	.word	0x0500000f


	//   ....[242]....
        /*04bc*/ 	.word	0x0500000f


	//   ....[243]....
        /*04c0*/ 	.word	0x0500000f


	//   ....[244]....
        /*04c4*/ 	.word	0x0500000f


	//   ....[245]....
        /*04c8*/ 	.word	0x0500000f


	//   ....[246]....
        /*04cc*/ 	.word	0x0500000f


	//   ....[247]....
        /*04d0*/ 	.word	0x0500000f


	//   ....[248]....
        /*04d4*/ 	.word	0x0500000f


	//   ....[249]....
        /*04d8*/ 	.word	0x0500000f


	//   ....[250]....
        /*04dc*/ 	.word	0x0500000f


	//   ....[251]....
        /*04e0*/ 	.word	0x0500000f


	//   ....[252]....
        /*04e4*/ 	.word	0x0500000f


	//   ....[253]....
        /*04e8*/ 	.word	0x0500000f


	//   ....[254]....
        /*04ec*/ 	.word	0x0500000f


	//   ....[255]....
        /*04f0*/ 	.word	0x0500000f


	//   ....[0]....
        /*04f4*/ 	.word	0x0500000f


	//   ....[1]....
        /*04f8*/ 	.word	0x0500000f


	//   ....[2]....
        /*04fc*/ 	.word	0x0500000f


	//   ....[3]....
        /*0500*/ 	.word	0x0500000f


	//   ....[4]....
        /*0504*/ 	.word	0x0500000f


	//   ....[5]....
        /*0508*/ 	.word	0x0500000f


	//   ....[6]....
        /*050c*/ 	.word	0x0500000f


	//   ....[7]....
        /*0510*/ 	.word	0x0500000f


	//   ....[8]....
        /*0514*/ 	.word	0x0500000f


	//   ....[9]....
        /*0518*/ 	.word	0x0500000f


	//----- nvinfo : EIATTR_COOP_GROUP_INSTR_OFFSETS
	.align		4
.L_196:
        /*051c*/ 	.byte	0x04, 0x28
        /*051e*/ 	.short	(.L_198 - .L_197)


	//   ....[0]....
.L_197:
        /*0520*/ 	.word	0x00000080


	//   ....[1]....
        /*0524*/ 	.word	0x00000090


	//   ....[2]....
        /*0528*/ 	.word	0x000002d0


	//   ....[3]....
        /*052c*/ 	.word	0x00000430


	//   ....[4]....
        /*0530*/ 	.word	0x00000550


	//   ....[5]....
        /*0534*/ 	.word	0x000006b0


	//   ....[6]....
        /*0538*/ 	.word	0x000018d0


	//   ....[7]....
        /*053c*/ 	.word	0x00002160


	//   ....[8]....
        /*0540*/ 	.word	0x00002460


	//   ....[9]....
        /*0544*/ 	.word	0x00003530


	//   ....[10]....
        /*0548*/ 	.word	0x00003680


	//   ....[11]....
        /*054c*/ 	.word	0x00003ed0


	//   ....[12]....
        /*0550*/ 	.word	0x00003f30


	//   ....[13]....
        /*0554*/ 	.word	0x00005780


	//   ....[14]....
        /*0558*/ 	.word	0x00005970


	//   ....[15]....
        /*055c*/ 	.word	0x00006550


	//   ....[16]....
        /*0560*/ 	.word	0x000065c0


	//   ....[17]....
        /*0564*/ 	.word	0x00006ee0


	//   ....[18]....
        /*0568*/ 	.word	0x00006f50


	//   ....[19]....
        /*056c*/ 	.word	0x00008e70


	//   ....[20]....
        /*0570*/ 	.word	0x00008e80


	//   ....[21]....
        /*0574*/ 	.word	0x00008eb0


	//   ....[22]....
        /*0578*/ 	.word	0x00008ec0


	//   ....[23]....
        /*057c*/ 	.word	0x0000aba0


	//   ....[24]....
        /*0580*/ 	.word	0x0000ad90


	//   ....[25]....
        /*0584*/ 	.word	0x0000b970


	//   ....[26]....
        /*0588*/ 	.word	0x0000b9e0


	//   ....[27]....
        /*058c*/ 	.word	0x0000c300


	//   ....[28]....
        /*0590*/ 	.word	0x0000c370


	//   ....[29]....
        /*0594*/ 	.word	0x0000d490


	//   ....[30]....
        /*0598*/ 	.word	0x0000d4c0


	//   ....[31]....
        /*059c*/ 	.word	0x0000d580


	//   ....[32]....
        /*05a0*/ 	.word	0x0000d590


	//   ....[33]....
        /*05a4*/ 	.word	0x0000e910


	//   ....[34]....
        /*05a8*/ 	.word	0x0000e950


	//   ....[35]....
        /*05ac*/ 	.word	0x0000e980


	//   ....[36]....
        /*05b0*/ 	.word	0x0000e9b0


	//   ....[37]....
        /*05b4*/ 	.word	0x0000ef60


	//   ....[38]....
        /*05b8*/ 	.word	0x0000ef70


	//   ....[39]....
        /*05bc*/ 	.word	0x0000f030


	//   ....[40]....
        /*05c0*/ 	.word	0x0000f050


	//   ....[41]....
        /*05c4*/ 	.word	0x0000f110


	//   ....[42]....
        /*05c8*/ 	.word	0x0000f130


	//   ....[43]....
        /*05cc*/ 	.word	0x0000f200


	//   ....[44]....
        /*05d0*/ 	.word	0x0000f220


	//   ....[45]....
        /*05d4*/ 	.word	0x0000faf0


	//   ....[46]....
        /*05d8*/ 	.word	0x0000fb10


	//   ....[47]....
        /*05dc*/ 	.word	0x0000fbd0


	//   ....[48]....
        /*05e0*/ 	.word	0x0000fbf0


	//   ....[49]....
        /*05e4*/ 	.word	0x0000fcb0


	//   ....[50]....
        /*05e8*/ 	.word	0x0000fcd0


	//   ....[51]....
        /*05ec*/ 	.word	0x0000fda0


	//   ....[52]....
        /*05f0*/ 	.word	0x0000fdc0


	//   ....[53]....
        /*05f4*/ 	.word	0x0000ff10


	//   ....[54]....
        /*05f8*/ 	.word	0x000100e0


	//   ....[55]....
        /*05fc*/ 	.word	0x00010110


	//   ....[56]....
        /*0600*/ 	.word	0x00010140


	//   ....[57]....
        /*0604*/ 	.word	0x00010170


	//   ....[58]....
        /*0608*/ 	.word	0x000101a0


	//   ....[59]....
        /*060c*/ 	.word	0x000101d0


	//   ....[60]....
        /*0610*/ 	.word	0x00010320


	//   ....[61]....
        /*0614*/ 	.word	0x00010350


	//   ....[62]....
        /*0618*/ 	.word	0x00010380


	//   ....[63]....
        /*061c*/ 	.word	0x000103b0


	//   ....[64]....
        /*0620*/ 	.word	0x000103e0


	//   ....[65]....
        /*0624*/ 	.word	0x00010410


	//   ....[66]....
        /*0628*/ 	.word	0x000104a0


	//   ....[67]....
        /*062c*/ 	.word	0x00010500


	//   ....[68]....
        /*0630*/ 	.word	0x00010590


	//   ....[69]....
        /*0634*/ 	.word	0x00011fe0


	//   ....[70]....
        /*0638*/ 	.word	0x00012000


	//   ....[71]....
        /*063c*/ 	.word	0x000120a0


	//   ....[72]....
        /*0640*/ 	.word	0x000120c0


	//   ....[73]....
        /*0644*/ 	.word	0x00012150


	//   ....[74]....
        /*0648*/ 	.word	0x00012170


	//   ....[75]....
        /*064c*/ 	.word	0x00012200


	//   ....[76]....
        /*0650*/ 	.word	0x00012220


	//   ....[77]....
        /*0654*/ 	.word	0x000122b0


	//   ....[78]....
        /*0658*/ 	.word	0x000122d0


	//   ....[79]....
        /*065c*/ 	.word	0x00012360


	//   ....[80]....
        /*0660*/ 	.word	0x00012380


	//   ....[81]....
        /*0664*/ 	.word	0x00012410


	//   ....[82]....
        /*0668*/ 	.word	0x00012430


	//   ....[83]....
        /*066c*/ 	.word	0x00012440


	//   ....[84]....
        /*0670*/ 	.word	0x000124c0


	//   ....[85]....
        /*0674*/ 	.word	0x00012c00


	//   ....[86]....
        /*0678*/ 	.word	0x00012c30


	//   ....[87]....
        /*067c*/ 	.word	0x00012c90


	//   ....[88]....
        /*0680*/ 	.word	0x00012ce0


	//   ....[89]....
        /*0684*/ 	.word	0x00012d30


	//   ....[90]....
        /*0688*/ 	.word	0x00012d80


	//   ....[91]....
        /*068c*/ 	.word	0x00012dd0


	//   ....[92]....
        /*0690*/ 	.word	0x00012e20


	//   ....[93]....
        /*0694*/ 	.word	0x00012e70


	//   ....[94]....
        /*0698*/ 	.word	0x00012ec0


	//   ....[95]....
        /*069c*/ 	.word	0x00012f10


	//   ....[96]....
        /*06a0*/ 	.word	0x00012f60


	//   ....[97]....
        /*06a4*/ 	.word	0x00012fb0


	//   ....[98]....
        /*06a8*/ 	.word	0x00012ff0


	//   ....[99]....
        /*06ac*/ 	.word	0x00013010


	//   ....[100]....
        /*06b0*/ 	.word	0x00013050


	//   ....[101]....
        /*06b4*/ 	.word	0x000137b0


	//   ....[102]....
        /*06b8*/ 	.word	0x000137e0


	//   ....[103]....
        /*06bc*/ 	.word	0x00013840


	//   ....[104]....
        /*06c0*/ 	.word	0x00013850


	//   ....[105]....
        /*06c4*/ 	.word	0x000138a0


	//   ....[106]....
        /*06c8*/ 	.word	0x000138b0


	//   ....[107]....
        /*06cc*/ 	.word	0x00013900


	//   ....[108]....
        /*06d0*/ 	.word	0x00013910


	//   ....[109]....
        /*06d4*/ 	.word	0x00013960


	//   ....[110]....
        /*06d8*/ 	.word	0x00013970


	//   ....[111]....
        /*06dc*/ 	.word	0x000139c0


	//   ....[112]....
        /*06e0*/ 	.word	0x000139d0


	//   ....[113]....
        /*06e4*/ 	.word	0x00013a20


	//   ....[114]....
        /*06e8*/ 	.word	0x00013a30


	//   ....[115]....
        /*06ec*/ 	.word	0x00013a40


	//   ....[116]....
        /*06f0*/ 	.word	0x00013a90


	//   ....[117]....
        /*06f4*/ 	.word	0x00013cf0


	//   ....[118]....
        /*06f8*/ 	.word	0x00013d10


	//   ....[119]....
        /*06fc*/ 	.word	0x00013d20


	//   ....[120]....
        /*0700*/ 	.word	0x00013d90


	//   ....[121]....
        /*0704*/ 	.word	0x00013da0


	//   ....[122]....
        /*0708*/ 	.word	0x00013e10


	//   ....[123]....
        /*070c*/ 	.word	0x00013e20


	//   ....[124]....
        /*0710*/ 	.word	0x00013e90


	//   ....[125]....
        /*0714*/ 	.word	0x00013ea0


	//   ....[126]....
        /*0718*/ 	.word	0x00013f10


	//   ....[127]....
        /*071c*/ 	.word	0x00013f20


	//   ....[128]....
        /*0720*/ 	.word	0x00013f90


	//   ....[129]....
        /*0724*/ 	.word	0x00013fa0


	//   ....[130]....
        /*0728*/ 	.word	0x00014010


	//   ....[131]....
        /*072c*/ 	.word	0x00014020


	//   ....[132]....
        /*0730*/ 	.word	0x00014030


	//   ....[133]....
        /*0734*/ 	.word	0x000145e0


	//   ....[134]....
        /*0738*/ 	.word	0x00014620


	//   ....[135]....
        /*073c*/ 	.word	0x00014660


	//   ....[136]....
        /*0740*/ 	.word	0x00014680


	//   ....[137]....
        /*0744*/ 	.word	0x00014690


	//   ....[138]....
        /*0748*/ 	.word	0x000146b0


	//   ....[139]....
        /*074c*/ 	.word	0x00014720


	//   ....[140]....
        /*0750*/ 	.word	0x00014740


	//   ....[141]....
        /*0754*/ 	.word	0x000147a0


	//   ....[142]....
        /*0758*/ 	.word	0x000147c0


	//   ....[143]....
        /*075c*/ 	.word	0x00014820


	//   ....[144]....
        /*0760*/ 	.word	0x00014840


	//   ....[145]....
        /*0764*/ 	.word	0x000148a0


	//   ....[146]....
        /*0768*/ 	.word	0x000148c0


	//   ....[147]....
        /*076c*/ 	.word	0x00014910


	//   ....[148]....
        /*0770*/ 	.word	0x00014930


	//   ....[149]....
        /*0774*/ 	.word	0x00014d30


	//   ....[150]....
        /*0778*/ 	.word	0x00014d80


	//   ....[151]....
        /*077c*/ 	.word	0x00014db0


	//   ....[152]....
        /*0780*/ 	.word	0x00014dc0


	//   ....[153]....
        /*0784*/ 	.word	0x00014df0


	//   ....[154]....
        /*0788*/ 	.word	0x00014e20


	//   ....[155]....
        /*078c*/ 	.word	0x00014e50


	//   ....[156]....
        /*0790*/ 	.word	0x00014e80


	//   ....[157]....
        /*0794*/ 	.word	0x00015000


	//   ....[158]....
        /*0798*/ 	.word	0x00015030


	//   ....[159]....
        /*079c*/ 	.word	0x00015060


	//   ....[160]....
        /*07a0*/ 	.word	0x00015090


	//   ....[161]....
        /*07a4*/ 	.word	0x000150c0


	//   ....[162]....
        /*07a8*/ 	.word	0x000150f0


	//   ....[163]....
        /*07ac*/ 	.word	0x000151b0


	//   ....[164]....
        /*07b0*/ 	.word	0x000151d0


	//   ....[165]....
        /*07b4*/ 	.word	0x00015240


	//   ....[166]....
        /*07b8*/ 	.word	0x000158e0


	//   ....[167]....
        /*07bc*/ 	.word	0x00015f40


	//   ....[168]....
        /*07c0*/ 	.word	0x00016030


	//   ....[169]....
        /*07c4*/ 	.word	0x000160d0


	//   ....[170]....
        /*07c8*/ 	.word	0x00016130


	//   ....[171]....
        /*07cc*/ 	.word	0x00016230


	//   ....[172]....
        /*07d0*/ 	.word	0x000162a0


	//   ....[173]....
        /*07d4*/ 	.word	0x000163a0


	//   ....[174]....
        /*07d8*/ 	.word	0x00016410


	//   ....[175]....
        /*07dc*/ 	.word	0x00016510


	//   ....[176]....
        /*07e0*/ 	.word	0x00016580


	//   ....[177]....
        /*07e4*/ 	.word	0x00016680


	//   ....[178]....
        /*07e8*/ 	.word	0x000166f0


	//   ....[179]....
        /*07ec*/ 	.word	0x000167f0


	//   ....[180]....
        /*07f0*/ 	.word	0x00016860


	//   ....[181]....
        /*07f4*/ 	.word	0x00016960


	//   ....[182]....
        /*07f8*/ 	.word	0x000169d0


	//   ....[183]....
        /*07fc*/ 	.word	0x00016a70


	//   ....[184]....
        /*0800*/ 	.word	0x00016b70


	//   ....[185]....
        /*0804*/ 	.word	0x00016be0


	//   ....[186]....
        /*0808*/ 	.word	0x00016c60


	//   ....[187]....
        /*080c*/ 	.word	0x00016d20


	//   ....[188]....
        /*0810*/ 	.word	0x00016da0


	//   ....[189]....
        /*0814*/ 	.word	0x00016e70


	//   ....[190]....
        /*0818*/ 	.word	0x00016ef0


	//   ....[191]....
        /*081c*/ 	.word	0x00016fc0


	//   ....[192]....
        /*0820*/ 	.word	0x00017040


	//   ....[193]....
        /*0824*/ 	.word	0x00017110


	//   ....[194]....
        /*0828*/ 	.word	0x00017190


	//   ....[195]....
        /*082c*/ 	.word	0x00017260


	//   ....[196]....
        /*0830*/ 	.word	0x000172e0


	//   ....[197]....
        /*0834*/ 	.word	0x000173a0


	//   ....[198]....
        /*0838*/ 	.word	0x00017420


	//   ....[199]....
        /*083c*/ 	.word	0x000174d0


	//   ....[200]....
        /*0840*/ 	.word	0x00017600


	//   ....[201]....
        /*0844*/ 	.word	0x000176a0


	//   ....[202]....
        /*0848*/ 	.word	0x00017710


	//   ....[203]....
        /*084c*/ 	.word	0x000177d0


	//   ....[204]....
        /*0850*/ 	.word	0x00017830


	//   ....[205]....
        /*0854*/ 	.word	0x000178f0


	//   ....[206]....
        /*0858*/ 	.word	0x00017950


	//   ....[207]....
        /*085c*/ 	.word	0x00017a10


	//   ....[208]....
        /*0860*/ 	.word	0x00017a70


	//   ....[209]....
        /*0864*/ 	.word	0x00017b30


	//   ....[210]....
        /*0868*/ 	.word	0x00017b90


	//   ....[211]....
        /*086c*/ 	.word	0x00017c50


	//   ....[212]....
        /*0870*/ 	.word	0x00017cb0


	//   ....[213]....
        /*0874*/ 	.word	0x00017d70


	//   ....[214]....
        /*0878*/ 	.word	0x00017dd0


	//   ....[215]....
        /*087c*/ 	.word	0x00017e90


	//   ....[216]....
        /*0880*/ 	.word	0x00017f80


	//   ....[217]....
        /*0884*/ 	.word	0x00018020


	//   ....[218]....
        /*0888*/ 	.word	0x00018080


	//   ....[219]....
        /*088c*/ 	.word	0x00018160


	//   ....[220]....
        /*0890*/ 	.word	0x000181c0


	//   ....[221]....
        /*0894*/ 	.word	0x000182a0


	//   ....[222]....
        /*0898*/ 	.word	0x00018300


	//   ....[223]....
        /*089c*/ 	.word	0x000183e0


	//   ....[224]....
        /*08a0*/ 	.word	0x00018440


	//   ....[225]....
        /*08a4*/ 	.word	0x00018520


	//   ....[226]....
        /*08a8*/ 	.word	0x00018580


	//   ....[227]....
        /*08ac*/ 	.word	0x00018660


	//   ....[228]....
        /*08b0*/ 	.word	0x000186c0


	//   ....[229]....
        /*08b4*/ 	.word	0x000187a0


	//   ....[230]....
        /*08b8*/ 	.word	0x00018800


	//   ....[231]....
        /*08bc*/ 	.word	0x000188d0


	//   ....[232]....
        /*08c0*/ 	.word	0x000189f0


	//   ....[233]....
        /*08c4*/ 	.word	0x00018a90


	//   ....[234]....
        /*08c8*/ 	.word	0x00018b50


	//   ....[235]....
        /*08cc*/ 	.word	0x00018c20


	//   ....[236]....
        /*08d0*/ 	.word	0x00018c80


	//   ....[237]....
        /*08d4*/ 	.word	0x00018d60


	//   ....[238]....
        /*08d8*/ 	.word	0x00018dc0


	//   ....[239]....
        /*08dc*/ 	.word	0x00018e90


	//   ....[240]....
        /*08e0*/ 	.word	0x00018ef0


	//   ....[241]....
        /*08e4*/ 	.word	0x00018fc0


	//   ....[242]....
        /*08e8*/ 	.word	0x00019020


	//   ....[243]....
        /*08ec*/ 	.word	0x00019100


	//   ....[244]....
        /*08f0*/ 	.word	0x00019160


	//   ....[245]....
        /*08f4*/ 	.word	0x00019230


	//   ....[246]....
        /*08f8*/ 	.word	0x00019290


	//   ....[247]....
        /*08fc*/ 	.word	0x00019350


	//   ....[248]....
        /*0900*/ 	.word	0x000193e0


	//   ....[249]....
        /*0904*/ 	.word	0x00019480


	//   ....[250]....
        /*0908*/ 	.word	0x000195a0


	//   ....[251]....
        /*090c*/ 	.word	0x00019610


	//   ....[252]....
        /*0910*/ 	.word	0x00019680


	//   ....[253]....
        /*0914*/ 	.word	0x000196f0


	//   ....[254]....
        /*0918*/ 	.word	0x00019760


	//   ....[255]....
        /*091c*/ 	.word	0x000197e0


	//   ....[0]....
        /*0920*/ 	.word	0x00019870


	//   ....[1]....
        /*0924*/ 	.word	0x00019900


	//   ....[2]....
        /*0928*/ 	.word	0x00019970


	//   ....[3]....
        /*092c*/ 	.word	0x000199e0


	//   ....[4]....
        /*0930*/ 	.word	0x00019a50


	//   ....[5]....
        /*0934*/ 	.word	0x00019ad0


	//   ....[6]....
        /*0938*/ 	.word	0x00019b40


	//   ....[7]....
        /*093c*/ 	.word	0x00019be0


	//   ....[8]....
        /*0940*/ 	.word	0x00019c70


	//   ....[9]....
        /*0944*/ 	.word	0x00019d90


	//----- nvinfo : EIATTR_REG_RECONFIG
	.align		4
.L_198:
        /*0948*/ 	.byte	0x01, 0x54
	.zero		2


	//----- nvinfo : EIATTR_SYSCALL_OFFSETS
	.align		4
        /*094c*/ 	.byte	0x04, 0x46
        /*094e*/ 	.short	(.L_200 - .L_199)


	//   ....[0]....
.L_199:
        /*0950*/ 	.word	0x00001ab0


	//   ....[1]....
        /*0954*/ 	.word	0x00011680


	//   ....[2]....
        /*0958*/ 	.word	0x000117d0


	//   ....[3]....
        /*095c*/ 	.word	0x000118c0


	//   ....[4]....
        /*0960*/ 	.word	0x00012820


	//----- nvinfo : EIATTR_MBARRIER_INSTR_OFFSETS
	.align		4
.L_200:
        /*0964*/ 	.byte	0x04, 0x39
        /*0966*/ 	.short	(.L_202 - .L_201)


	//   ....[0]....
.L_201:
        /*0968*/ 	.word	0x00000180
        /*096c*/ 	.word	0x000000ff
        /*0970*/ 	.word	0x00028800
        /*0974*/ 	.short	0x0100
        /*0976*/ 	.byte	0x08
	.zero		1


	//   ....[1]....
        /*0978*/ 	.word	0x00000190
        /*097c*/ 	.word	0x000000ff
        /*0980*/ 	.word	0x00028820
        /*0984*/ 	.short	0x0100
        /*0986*/ 	.byte	0x08
	.zero		1


	//   ....[2]....
        /*0988*/ 	.word	0x00000280
        /*098c*/ 	.word	0x000000ff
        /*0990*/ 	.word	0x00028830
        /*0994*/ 	.short	0x0100
        /*0996*/ 	.byte	0x08
	.zero		1


	//   ....[3]....
        /*0998*/ 	.word	0x00000290
        /*099c*/ 	.word	0x000000ff
        /*09a0*/ 	.word	0x00028840
        /*09a4*/ 	.short	0x0100
        /*09a6*/ 	.byte	0x08
	.zero		1


	//   ....[4]....
        /*09a8*/ 	.word	0x000002a0
        /*09ac*/ 	.word	0x000000ff
        /*09b0*/ 	.word	0x00028838
        /*09b4*/ 	.short	0x0100
        /*09b6*/ 	.byte	0x08
	.zero		1


	//   ....[5]....
        /*09b8*/ 	.word	0x000002b0
        /*09bc*/ 	.word	0x000000ff
        /*09c0*/ 	.word	0x00028848
        /*09c4*/ 	.short	0x0100
        /*09c6*/ 	.byte	0x08
	.zero		1


	//   ....[6]....
        /*09c8*/ 	.word	0x000003e0
        /*09cc*/ 	.word	0x000000ff
        /*09d0*/ 	.word	0x00028850
        /*09d4*/ 	.short	0x0100
        /*09d6*/ 	.byte	0x08
	.zero		1


	//   ....[7]....
        /*09d8*/ 	.word	0x000003f0
        /*09dc*/ 	.word	0x000000ff
        /*09e0*/ 	.word	0x00028860
        /*09e4*/ 	.short	0x0100
        /*09e6*/ 	.byte	0x08
	.zero		1


	//   ....[8]....
        /*09e8*/ 	.word	0x00000400
        /*09ec*/ 	.word	0x000000ff
        /*09f0*/ 	.word	0x00028858
        /*09f4*/ 	.short	0x0100
        /*09f6*/ 	.byte	0x08
	.zero		1


	//   ....[9]....
        /*09f8*/ 	.word	0x00000410
        /*09fc*/ 	.word	0x000000ff
        /*0a00*/ 	.word	0x00028868
        /*0a04*/ 	.short	0x0100
        /*0a06*/ 	.byte	0x08
	.zero		1


	//   ....[10]....
        /*0a08*/ 	.word	0x00000500
        /*0a0c*/ 	.word	0x000000ff
        /*0a10*/ 	.word	0x00028870
        /*0a14*/ 	.short	0x0100
        /*0a16*/ 	.byte	0x06
	.zero		1


	//   ....[11]....
        /*0a18*/ 	.word	0x00000510
        /*0a1c*/ 	.word	0x000000ff
        /*0a20*/ 	.word	0x00028880
        /*0a24*/ 	.short	0x0100
        /*0a26*/ 	.byte	0x06
	.zero		1


	//   ....[12]....
        /*0a28*/ 	.word	0x00000520
        /*0a2c*/ 	.word	0x000000ff
        /*0a30*/ 	.word	0x00028878
        /*0a34*/ 	.short	0x0100
        /*0a36*/ 	.byte	0x06
	.zero		1


	//   ....[13]....
        /*0a38*/ 	.word	0x00000530
        /*0a3c*/ 	.word	0x000000ff
        /*0a40*/ 	.word	0x00028888
        /*0a44*/ 	.short	0x0100
        /*0a46*/ 	.byte	0x06
	.zero		1


	//   ....[14]....
        /*0a48*/ 	.word	0x00000660
        /*0a4c*/ 	.word	0x000000ff
        /*0a50*/ 	.word	0x00028890
        /*0a54*/ 	.short	0x0100
        /*0a56*/ 	.byte	0x08
	.zero		1


	//   ....[15]....
        /*0a58*/ 	.word	0x00000670
        /*0a5c*/ 	.word	0x000000ff
        /*0a60*/ 	.word	0x000288a0
        /*0a64*/ 	.short	0x0100
        /*0a66*/ 	.byte	0x08
	.zero		1


	//   ....[16]....
        /*0a68*/ 	.word	0x00000680
        /*0a6c*/ 	.word	0x000000ff
        /*0a70*/ 	.word	0x00028898
        /*0a74*/ 	.short	0x0100
        /*0a76*/ 	.byte	0x08
	.zero		1


	//   ....[17]....
        /*0a78*/ 	.word	0x00000690
        /*0a7c*/ 	.word	0x000000ff
        /*0a80*/ 	.word	0x000288a8
        /*0a84*/ 	.short	0x0100
        /*0a86*/ 	.byte	0x08
	.zero		1


	//   ....[18]....
        /*0a88*/ 	.word	0x000007d0
        /*0a8c*/ 	.word	0x000000ff
        /*0a90*/ 	.word	0x000288b0
        /*0a94*/ 	.short	0x0100
        /*0a96*/ 	.byte	0x08
	.zero		1


	//   ....[19]....
        /*0a98*/ 	.word	0x000007e0
        /*0a9c*/ 	.word	0x000000ff
        /*0aa0*/ 	.word	0x000288c0
        /*0aa4*/ 	.short	0x0100
        /*0aa6*/ 	.byte	0x08
	.zero		1


	//   ....[20]....
        /*0aa8*/ 	.word	0x000007f0
        /*0aac*/ 	.word	0x000000ff
        /*0ab0*/ 	.word	0x000288b8
        /*0ab4*/ 	.short	0x0100
        /*0ab6*/ 	.byte	0x08
	.zero		1


	//   ....[21]....
        /*0ab8*/ 	.word	0x00000800
        /*0abc*/ 	.word	0x000000ff
        /*0ac0*/ 	.word	0x000288c8
        /*0ac4*/ 	.short	0x0100
        /*0ac6*/ 	.byte	0x08
	.zero		1


	//   ....[22]....
        /*0ac8*/ 	.word	0x00001b30
        /*0acc*/ 	.word	0x000000ff
        /*0ad0*/ 	.word	0x00028800
        /*0ad4*/ 	.short	0x010a
        /*0ad6*/ 	.byte	0x29
	.zero		1


	//   ....[23]....
        /*0ad8*/ 	.word	0x00001bb0
        /*0adc*/ 	.word	0x00000003
        /*0ae0*/ 	.word	0x00028830
        /*0ae4*/ 	.short	0x010a
        /*0ae6*/ 	.byte	0x3f
	.zero		1


	//   ....[24]....
        /*0ae8*/ 	.word	0x00001bf0
        /*0aec*/ 	.word	0x00000003
        /*0af0*/ 	.word	0x00028830
        /*0af4*/ 	.short	0x010a
        /*0af6*/ 	.byte	0x3f
	.zero		1


	//   ....[25]....
        /*0af8*/ 	.word	0x00002170
        /*0afc*/ 	.word	0x000000ff
        /*0b00*/ 	.word	0x00000000
        /*0b04*/ 	.short	0x0101
        /*0b06*/ 	.byte	0x06
	.zero		1


	//   ....[26]....
        /*0b08*/ 	.word	0x00004f50
        /*0b0c*/ 	.word	0x000000ff
        /*0b10*/ 	.word	0x00028830
        /*0b14*/ 	.short	0x010a
        /*0b16*/ 	.byte	0x06
	.zero		1


	//   ....[27]....
        /*0b18*/ 	.word	0x00004f90
        /*0b1c*/ 	.word	0x000000ff
        /*0b20*/ 	.word	0x00028830
        /*0b24*/ 	.short	0x010a
        /*0b26*/ 	.byte	0x06
	.zero		1


	//   ....[28]....
        /*0b28*/ 	.word	0x000052e0
        /*0b2c*/ 	.word	0x000000ff
        /*0b30*/ 	.word	0x00028850
        /*0b34*/ 	.short	0x010a
        /*0b36*/ 	.byte	0x06
	.zero		1


	//   ....[29]....
        /*0b38*/ 	.word	0x00005320
        /*0b3c*/ 	.word	0x000000ff
        /*0b40*/ 	.word	0x00028850
        /*0b44*/ 	.short	0x010a
        /*0b46*/ 	.byte	0x06
	.zero		1


	//   ....[30]....
        /*0b48*/ 	.word	0x00005740
        /*0b4c*/ 	.word	0x000000ff
        /*0b50*/ 	.word	0x00000000
        /*0b54*/ 	.short	0x0101
        /*0b56*/ 	.byte	0x06
	.zero		1


	//   ....[31]....
        /*0b58*/ 	.word	0x000079e0
        /*0b5c*/ 	.word	0x000000ff
        /*0b60*/ 	.word	0x00000000
        /*0b64*/ 	.short	0x0101
        /*0b66*/ 	.byte	0x06
	.zero		1


	//   ....[32]....
        /*0b68*/ 	.word	0x00008320
        /*0b6c*/ 	.word	0x000000ff
        /*0b70*/ 	.word	0x00028830
        /*0b74*/ 	.short	0x010a
        /*0b76*/ 	.byte	0x06
	.zero		1


	//   ....[33]....
        /*0b78*/ 	.word	0x00008360
        /*0b7c*/ 	.word	0x000000ff
        /*0b80*/ 	.word	0x00028830
        /*0b84*/ 	.short	0x010a
        /*0b86*/ 	.byte	0x06
	.zero		1


	//   ....[34]....
        /*0b88*/ 	.word	0x000086b0
        /*0b8c*/ 	.word	0x000000ff
        /*0b90*/ 	.word	0x00028850
        /*0b94*/ 	.short	0x010a
        /*0b96*/ 	.byte	0x06
	.zero		1


	//   ....[35]....
        /*0b98*/ 	.word	0x000086f0
        /*0b9c*/ 	.word	0x000000ff
        /*0ba0*/ 	.word	0x00028850
        /*0ba4*/ 	.short	0x010a
        /*0ba6*/ 	.byte	0x06
	.zero		1


	//   ....[36]....
        /*0ba8*/ 	.word	0x00008af0
        /*0bac*/ 	.word	0x000000ff
        /*0bb0*/ 	.word	0x00000000
        /*0bb4*/ 	.short	0x0101
        /*0bb6*/ 	.byte	0x06
	.zero		1


	//   ....[37]....
        /*0bb8*/ 	.word	0x00009ca0
        /*0bbc*/ 	.word	0x000000ff
        /*0bc0*/ 	.word	0x00000000
        /*0bc4*/ 	.short	0x0101
        /*0bc6*/ 	.byte	0x06
	.zero		1


	//   ....[38]....
        /*0bc8*/ 	.word	0x0000a3a0
        /*0bcc*/ 	.word	0x000000ff
        /*0bd0*/ 	.word	0x00028830
        /*0bd4*/ 	.short	0x010a
        /*0bd6*/ 	.byte	0x06
	.zero		1


	//   ....[39]....
        /*0bd8*/ 	.word	0x0000a3e0
        /*0bdc*/ 	.word	0x000000ff
        /*0be0*/ 	.word	0x00028830
        /*0be4*/ 	.short	0x010a
        /*0be6*/ 	.byte	0x06
	.zero		1


	//   ....[40]....
        /*0be8*/ 	.word	0x0000a700
        /*0bec*/ 	.word	0x000000ff
        /*0bf0*/ 	.word	0x00028850
        /*0bf4*/ 	.short	0x010a
        /*0bf6*/ 	.byte	0x06
	.zero		1


	//   ....[41]....
        /*0bf8*/ 	.word	0x0000a740
        /*0bfc*/ 	.word	0x000000ff
        /*0c00*/ 	.word	0x00028850
        /*0c04*/ 	.short	0x010a
        /*0c06*/ 	.byte	0x06
	.zero		1


	//   ....[42]....
        /*0c08*/ 	.word	0x0000ab60
        /*0c0c*/ 	.word	0x000000ff
        /*0c10*/ 	.word	0x00000000
        /*0c14*/ 	.short	0x0101
        /*0c16*/ 	.byte	0x06
	.zero		1


	//   ....[43]....
        /*0c18*/ 	.word	0x0000ce00
        /*0c1c*/ 	.word	0x000000ff
        /*0c20*/ 	.word	0x00000000
        /*0c24*/ 	.short	0x0101
        /*0c26*/ 	.byte	0x06
	.zero		1


	//   ....[44]....
        /*0c28*/ 	.word	0x0000d400
        /*0c2c*/ 	.word	0x000000ff
        /*0c30*/ 	.word	0x00028850
        /*0c34*/ 	.short	0x010a
        /*0c36*/ 	.byte	0x05
	.zero		1


	//   ....[45]....
        /*0c38*/ 	.word	0x0000d440
        /*0c3c*/ 	.word	0x000000ff
        /*0c40*/ 	.word	0x00028850
        /*0c44*/ 	.short	0x010a
        /*0c46*/ 	.byte	0x05
	.zero		1


	//   ....[46]....
        /*0c48*/ 	.word	0x0000d9b0
        /*0c4c*/ 	.word	0x000000ff
        /*0c50*/ 	.word	0x00000000
        /*0c54*/ 	.short	0x0101
        /*0c56*/ 	.byte	0x04
	.zero		1


	//   ....[47]....
        /*0c58*/ 	.word	0x0000ef50
        /*0c5c*/ 	.word	0x00000000
        /*0c60*/ 	.word	0x00000000
        /*0c64*/ 	.short	0x0101
        /*0c66*/ 	.byte	0x3f
	.zero		1


	//   ....[48]....
        /*0c68*/ 	.word	0x00011df0
        /*0c6c*/ 	.word	0x00000007
        /*0c70*/ 	.word	0x00028840
        /*0c74*/ 	.short	0x010a
        /*0c76*/ 	.byte	0x3f
	.zero		1


	//   ....[49]....
        /*0c78*/ 	.word	0x00012570
        /*0c7c*/ 	.word	0x00000007
        /*0c80*/ 	.word	0x00028830
        /*0c84*/ 	.short	0x0107
        /*0c86*/ 	.byte	0x3f
	.zero		1


	//   ....[50]....
        /*0c88*/ 	.word	0x00012640
        /*0c8c*/ 	.word	0x00000007
        /*0c90*/ 	.word	0x00028830
        /*0c94*/ 	.short	0x0101
        /*0c96*/ 	.byte	0x3f
	.zero		1


	//   ....[51]....
        /*0c98*/ 	.word	0x00013140
        /*0c9c*/ 	.word	0x00000016
        /*0ca0*/ 	.word	0x00028800
        /*0ca4*/ 	.short	0x0107
        /*0ca6*/ 	.byte	0x3f
	.zero		1


	//   ....[52]....
        /*0ca8*/ 	.word	0x00013250
        /*0cac*/ 	.word	0x00000016
        /*0cb0*/ 	.word	0x00028800
        /*0cb4*/ 	.short	0x0101
        /*0cb6*/ 	.byte	0x3f
	.zero		1


	//   ....[53]....
        /*0cb8*/ 	.word	0x00013270
        /*0cbc*/ 	.word	0x00000016
        /*0cc0*/ 	.word	0x00028820
        /*0cc4*/ 	.short	0x010a
        /*0cc6*/ 	.byte	0x3f
	.zero		1


	//   ....[54]....
        /*0cc8*/ 	.word	0x00013600
        /*0ccc*/ 	.word	0x00000006
        /*0cd0*/ 	.word	0x00028840
        /*0cd4*/ 	.short	0x010a
        /*0cd6*/ 	.byte	0x3f
	.zero		1


	//   ....[55]....
        /*0cd8*/ 	.word	0x00013b20
        /*0cdc*/ 	.word	0x00000006
        /*0ce0*/ 	.word	0x00028830
        /*0ce4*/ 	.short	0x0107
        /*0ce6*/ 	.byte	0x3f
	.zero		1


	//   ....[56]....
        /*0ce8*/ 	.word	0x00013be0
        /*0cec*/ 	.word	0x00000006
        /*0cf0*/ 	.word	0x00028830
        /*0cf4*/ 	.short	0x0101
        /*0cf6*/ 	.byte	0x3f
	.zero		1


	//   ....[57]....
        /*0cf8*/ 	.word	0x00013c40
        /*0cfc*/ 	.word	0x00000006
        /*0d00*/ 	.word	0x00028860
        /*0d04*/ 	.short	0x010a
        /*0d06*/ 	.byte	0x3f
	.zero		1


	//   ....[58]....
        /*0d08*/ 	.word	0x000141d0
        /*0d0c*/ 	.word	0x00000006
        /*0d10*/ 	.word	0x00028850
        /*0d14*/ 	.short	0x0107
        /*0d16*/ 	.byte	0x3f
	.zero		1


	//   ....[59]....
        /*0d18*/ 	.word	0x00014330
        /*0d1c*/ 	.word	0x00000006
        /*0d20*/ 	.word	0x00028850
        /*0d24*/ 	.short	0x0101
        /*0d26*/ 	.byte	0x3f
	.zero		1


	//   ....[60]....
        /*0d28*/ 	.word	0x00014540
        /*0d2c*/ 	.word	0x00000000
        /*0d30*/ 	.word	0x00028860
        /*0d34*/ 	.short	0x010a
        /*0d36*/ 	.byte	0x3f
	.zero		1


	//   ....[61]....
        /*0d38*/ 	.word	0x00014a70
        /*0d3c*/ 	.word	0x00000000
        /*0d40*/ 	.word	0x00028850
        /*0d44*/ 	.short	0x0107
        /*0d46*/ 	.byte	0x3f
	.zero		1


	//   ....[62]....
        /*0d48*/ 	.word	0x00014b30
        /*0d4c*/ 	.word	0x00000000
        /*0d50*/ 	.word	0x00028850
        /*0d54*/ 	.short	0x0101
        /*0d56*/ 	.byte	0x3f
	.zero		1


	//   ....[63]....
        /*0d58*/ 	.word	0x00015860
        /*0d5c*/ 	.word	0x00000007
        /*0d60*/ 	.word	0x00028820
        /*0d64*/ 	.short	0x010a
        /*0d66*/ 	.byte	0x3f
	.zero		1


	//   ....[64]....
        /*0d68*/ 	.word	0x000159e0
        /*0d6c*/ 	.word	0x00000005
        /*0d70*/ 	.word	0x00028840
        /*0d74*/ 	.short	0x010a
        /*0d76*/ 	.byte	0x3f
	.zero		1


	//   ....[65]....
        /*0d78*/ 	.word	0x00015a80
        /*0d7c*/ 	.word	0x00000003
        /*0d80*/ 	.word	0x00028840
        /*0d84*/ 	.short	0x010a
        /*0d86*/ 	.byte	0x3f
	.zero		1


	//   ....[66]....
        /*0d88*/ 	.word	0x00015ac0
        /*0d8c*/ 	.word	0x00000005
        /*0d90*/ 	.word	0x00028860
        /*0d94*/ 	.short	0x010a
        /*0d96*/ 	.byte	0x3f
	.zero		1


	//   ....[67]....
        /*0d98*/ 	.word	0x00015b00
        /*0d9c*/ 	.word	0x00000003
        /*0da0*/ 	.word	0x00028860
        /*0da4*/ 	.short	0x010a
        /*0da6*/ 	.byte	0x3f
	.zero		1


	//   ....[68]....
        /*0da8*/ 	.word	0x00015b70
        /*0dac*/ 	.word	0x00000003
        /*0db0*/ 	.word	0x00028800
        /*0db4*/ 	.short	0x010a
        /*0db6*/ 	.byte	0x3f
	.zero		1


	//   ....[69]....
        /*0db8*/ 	.word	0x00015bc0
        /*0dbc*/ 	.word	0x00000003
        /*0dc0*/ 	.word	0x00028830
        /*0dc4*/ 	.short	0x010a
        /*0dc6*/ 	.byte	0x3f
	.zero		1


	//   ....[70]....
        /*0dc8*/ 	.word	0x00015c20
        /*0dcc*/ 	.word	0x00000005
        /*0dd0*/ 	.word	0x00028830
        /*0dd4*/ 	.short	0x010a
        /*0dd6*/ 	.byte	0x3f
	.zero		1


	//   ....[71]....
        /*0dd8*/ 	.word	0x00015c80
        /*0ddc*/ 	.word	0x00000005
        /*0de0*/ 	.word	0x00028850
        /*0de4*/ 	.short	0x010a
        /*0de6*/ 	.byte	0x3f
	.zero		1


	//   ....[72]....
        /*0de8*/ 	.word	0x00015ce0
        /*0dec*/ 	.word	0x00000005
        /*0df0*/ 	.word	0x00028830
        /*0df4*/ 	.short	0x010a
        /*0df6*/ 	.byte	0x3f
	.zero		1


	//   ....[73]....
        /*0df8*/ 	.word	0x00015d40
        /*0dfc*/ 	.word	0x00000005
        /*0e00*/ 	.word	0x00028850
        /*0e04*/ 	.short	0x010a
        /*0e06*/ 	.byte	0x3f
	.zero		1


	//   ....[74]....
        /*0e08*/ 	.word	0x00015da0
        /*0e0c*/ 	.word	0x00000005
        /*0e10*/ 	.word	0x00028830
        /*0e14*/ 	.short	0x010a
        /*0e16*/ 	.byte	0x3f
	.zero		1


	//   ....[75]....
        /*0e18*/ 	.word	0x00015e00
        /*0e1c*/ 	.word	0x00000005
        /*0e20*/ 	.word	0x00028850
        /*0e24*/ 	.short	0x010a
        /*0e26*/ 	.byte	0x3f
	.zero		1


	//   ....[76]....
        /*0e28*/ 	.word	0x00015e60
        /*0e2c*/ 	.word	0x00000007
        /*0e30*/ 	.word	0x00028850
        /*0e34*/ 	.short	0x010a
        /*0e36*/ 	.byte	0x3f
	.zero		1


	//   ....[77]....
        /*0e38*/ 	.word	0x00015f80
        /*0e3c*/ 	.word	0x00000007
        /*0e40*/ 	.word	0x00028840
        /*0e44*/ 	.short	0x010a
        /*0e46*/ 	.byte	0x3f
	.zero		1


	//   ....[78]....
        /*0e48*/ 	.word	0x00017500
        /*0e4c*/ 	.word	0x00000016
        /*0e50*/ 	.word	0x00028820
        /*0e54*/ 	.short	0x010a
        /*0e56*/ 	.byte	0x3f
	.zero		1


	//   ....[79]....
        /*0e58*/ 	.word	0x00017550
        /*0e5c*/ 	.word	0x00000006
        /*0e60*/ 	.word	0x00028840
        /*0e64*/ 	.short	0x010a
        /*0e66*/ 	.byte	0x3f
	.zero		1


	//   ....[80]....
        /*0e68*/ 	.word	0x00017ed0
        /*0e6c*/ 	.word	0x00000006
        /*0e70*/ 	.word	0x00028860
        /*0e74*/ 	.short	0x010a
        /*0e76*/ 	.byte	0x3f
	.zero		1


	//   ....[81]....
        /*0e78*/ 	.word	0x00018940
        /*0e7c*/ 	.word	0x00000000
        /*0e80*/ 	.word	0x00028860
        /*0e84*/ 	.short	0x010a
        /*0e86*/ 	.byte	0x3f
	.zero		1


	//   ....[82]....
        /*0e88*/ 	.word	0x00019cb0
        /*0e8c*/ 	.word	0x00000007
        /*0e90*/ 	.word	0x00028820
        /*0e94*/ 	.short	0x010a
        /*0e96*/ 	.byte	0x3f
	.zero		1


	//   ....[83]....
        /*0e98*/ 	.word	0x00019e50
        /*0e9c*/ 	.word	0x00000005
        /*0ea0*/ 	.word	0x00028840
        /*0ea4*/ 	.short	0x010a
        /*0ea6*/ 	.byte	0x3f
	.zero		1


	//   ....[84]....
        /*0ea8*/ 	.word	0x00019ea0
        /*0eac*/ 	.word	0x00000003
        /*0eb0*/ 	.word	0x00028840
        /*0eb4*/ 	.short	0x010a
        /*0eb6*/ 	.byte	0x3f
	.zero		1


	//   ....[85]....
        /*0eb8*/ 	.word	0x00019ef0
        /*0ebc*/ 	.word	0x00000005
        /*0ec0*/ 	.word	0x00028860
        /*0ec4*/ 	.short	0x010a
        /*0ec6*/ 	.byte	0x3f
	.zero		1


	//----- nvinfo : EIATTR_NUM_MBARRIERS
	.align		4
.L_202:
        /*0ec8*/ 	.byte	0x03, 0x38
        /*0eca*/ 	.short	0x0016


	//----- nvinfo : EIATTR_EXIT_INSTR_OFFSETS
	.align		4
        /*0ecc*/ 	.byte	0x04, 0x1c
        /*0ece*/ 	.short	(.L_204 - .L_203)


	//   ....[0]....
.L_203:
        /*0ed0*/ 	.word	0x000009b0


	//   ....[1]....
        /*0ed4*/ 	.word	0x0000fec0


	//   ....[2]....
        /*0ed8*/ 	.word	0x00015b50


	//----- nvinfo : EIATTR_MAX_THREADS
	.align		4
.L_204:
        /*0edc*/ 	.byte	0x04, 0x05
        /*0ede*/ 	.short	(.L_206 - .L_205)
.L_205:
        /*0ee0*/ 	.word	0x00000180
        /*0ee4*/ 	.word	0x00000001
        /*0ee8*/ 	.word	0x00000001


	//----- nvinfo : EIATTR_CRS_STACK_SIZE
	.align		4
.L_206:
        /*0eec*/ 	.byte	0x04, 0x1e
        /*0eee*/ 	.short	(.L_208 - .L_207)
.L_207:
        /*0ef0*/ 	.word	0x00000000


	//----- nvinfo : EIATTR_CBANK_PARAM_SIZE
	.align		4
.L_208:
        /*0ef4*/ 	.byte	0x03, 0x19
        /*0ef6*/ 	.short	0x0af0


	//----- nvinfo : EIATTR_PARAM_CBANK
	.align		4
        /*0ef8*/ 	.byte	0x04, 0x0a
        /*0efa*/ 	.short	(.L_210 - .L_209)
	.align		4
.L_209:
        /*0efc*/ 	.word	index@(.nv.constant0._ZN7cutlass13device_kernelIN5flash11enable_sm90INS1_16FlashAttnFwdSm90INS1_25CollectiveMainloopFwdSm90ILi2EN4cute5tupleIJNS5_1CILi1EEES8_S8_EEENS6_IJNS7_ILi128EEESA_SA_EEELi128ENS_6half_tEfNS_4arch4Sm90ELb0ELb1ELb0ELb1ELb1ELb0ELb0ELb1ELb1ELb1ELb0ELb0EEENS1_21CollectiveEpilogueFwdISB_S9_SC_SE_Li256ELb1ELb1ELb0ELb0EEENS1_36VarlenDynamicPersistentTileSchedulerILi128ELi128ELi256ELi128ELb0ELb1ELb1ELb1ELb0ELb1EEEEEEEEEvNT_6ParamsE)
        /*0f00*/ 	.short	0x0210
        /*0f02*/ 	.short	0x0af0


	//----- nvinfo : EIATTR_SW_WAR
	.align		4
.L_210:
        /*0f04*/ 	.byte	0x04, 0x36
        /*0f06*/ 	.short	(.L_212 - .L_211)
.L_211:
        /*0f08*/ 	.word	0x00000008
.L_212:


//--------------------- .nv.info._ZN7cutlass13device_kernelIN5flash11enable_sm90INS1_16FlashAttnFwdSm90INS1_25CollectiveMainloopFwdSm90ILi2EN4cute5tupleIJNS5_1CILi1EEES8_S8_EEENS6_IJNS7_ILi128EEESA_SA_EEELi128ENS_6half_tEfNS_4arch4Sm90ELb0ELb1ELb0ELb1ELb1ELb1ELb0ELb1ELb1ELb1ELb0ELb0EEENS1_21CollectiveEpilogueFwdISB_S9_SC_SE_Li256ELb1ELb1ELb0ELb0EEENS1_36VarlenDynamicPersistentTileSchedulerILi128ELi128ELi256ELi128ELb0ELb1ELb1ELb1ELb0ELb1EEEEEEEEEvNT_6ParamsE --------------------------
	.section	.nv.info._ZN7cutlass13device_kernelIN5flash11enable_sm90INS1_16FlashAttnFwdSm90INS1_25CollectiveMainloopFwdSm90ILi2EN4cute5tupleIJNS5_1CILi1EEES8_S8_EEENS6_IJNS7_ILi128EEESA_SA_EEELi128ENS_6half_tEfNS_4arch4Sm90ELb0ELb1ELb0ELb1ELb1ELb1ELb0ELb1ELb1ELb1ELb0ELb0EEENS1_21CollectiveEpilogueFwdISB_S9_SC_SE_Li256ELb1ELb1ELb0ELb0EEENS1_36VarlenDynamicPersistentTileSchedulerILi128ELi128ELi256ELi128ELb0ELb1ELb1ELb1ELb0ELb1EEEEEEEEEvNT_6ParamsE,"",@"SHT_CUDA_INFO"
	.sectionflags	@""
	.align	4


	//----- nvinfo : EIATTR_CUDA_API_VERSION
	.align		4
        /*0000*/ 	.byte	0x04, 0x37
        /*0002*/ 	.short	(.L_214 - .L_213)
.L_213:
        /*0004*/ 	.word	0x00000082


	//----- nvinfo : EIATTR_KPARAM_INFO
	.align		4
.L_214:
        /*0008*/ 	.byte	0x04, 0x17
        /*000a*/ 	.short	(.L_216 - .L_215)
.L_215:
        /*000c*/ 	.word	0x00000000
        /*0010*/ 	.short	0x0000
        /*0012*/ 	.short	0x0070
        /*0014*/ 	.byte	0x00, 0xf0, 0x01, 0x2a


	//----- nvinfo : EIATTR_SPARSE_MMA_MASK
	.align		4
.L_216:
        /*0018*/ 	.byte	0x03, 0x50
        /*001a*/ 	.short	0x0000


	//----- nvinfo : EIATTR_MAXREG_COUNT
	.align		4
        /*001c*/ 	.byte	0x03, 0x1b
        /*001e*/ 	.short	0x00a8


	//----- nvinfo : EIATTR_NUM_BARRIERS
	.align		4
        /*0020*/ 	.byte	0x02, 0x4c
        /*0022*/ 	.byte	0x10
	.zero		1


	//----- nvinfo : EIATTR_EXTERNS
	.align		4
        /*0024*/ 	.byte	0x04, 0x0f
        /*0026*/ 	.short	(.L_218 - .L_217)


	//   ....[0]....
	.align		4
.L_217:
        /*0028*/ 	.word	index@(__assertfail)


	//----- nvinfo : EIATTR_ANNOTATIONS
	.align		4
.L_218:
        /*002c*/ 	.byte	0x04, 0x55
        /*002e*/ 	.short	(.L_220 - .L_219)


	//   ....[0]....
.L_219:
        /* <DEDUP_REMOVED lines=14> */
        /*0104*/ 	.byte	0xb0, 0x21, 0x02, 0x00, 0x01, 0x00, 0x00, 0x00, 0x60, 0x36, 0x02, 0x00


	//----- nvinfo : EIATTR_MERCURY_ISA_VERSION
	.align		4
.L_220:
        /*0110*/ 	.byte	0x03, 0x5f
        /*0112*/ 	.short	0x0101


	//----- nvinfo : EIATTR_UNUSED_LOAD_BYTE_OFFSET
	.align		4
        /*0114*/ 	.byte	0x04, 0x44
        /*0116*/ 	.short	(.L_222 - .L_221)


	//   ....[0]....
.L_221:
        /*0118*/ 	.word	0x00000a60
        /*011c*/ 	.word	0x0000fff0


	//   ....[1]....
        /*0120*/ 	.word	0x0001a6e0
        /*0124*/ 	.word	0x0000fff0


	//----- nvinfo : EIATTR_INT_WARP_WIDE_INSTR_OFFSETS
	.align		4
.L_222:
        /*0128*/ 	.byte	0x04, 0x31
        /*012a*/ 	.short	(.L_224 - .L_223)


	//   ....[0]....
.L_223:
        /*012c*/ 	.word	0x00000130


	//   ....[1]....
        /*0130*/ 	.word	0x00000170


	//   ....[2]....
        /*0134*/ 	.word	0x000001e0


	//   ....[3]....
        /*0138*/ 	.word	0x0001f2d0


	//   ....[4]....
        /*013c*/ 	.word	0x0001f360


	//   ....[5]....
        /*0140*/ 	.word	0x000222a0


	//   ....[6]....
        /*0144*/ 	.word	0x00022330


	//----- nvinfo : EIATTR_COOP_GROUP_MASK_REGIDS
	.align		4
.L_224:
        /*0148*/ 	.byte	0x04, 0x29
        /*014a*/ 	.short	(.L_226 - .L_225)


	//   ....[0]....
.L_225:
        /*014c*/ 	.word	0xffffffff


	//   ....[1]....
        /*0150*/ 	.word	0xffffffff


	//   ....[2]....
        /*0154*/ 	.word	0xffffffff


	//   ....[3]....
        /*0158*/ 	.word	0xffffffff


	//   ....[4]....
        /*015c*/ 	.word	0xffffffff


	//   ....[5]....
        /*0160*/ 	.word	0xffffffff


	//   ....[6]....
        /*0164*/ 	.word	0xffffffff


	//   ....[7]....
        /*0168*/ 	.word	0xffffffff


	//   ....[8]....
        /*016c*/ 	.word	0xffffffff


	//   ....[9]....
        /*0170*/ 	.word	0xffffffff


	//   ....[10]....
        /*0174*/ 	.word	0xffffffff


	//   ....[11]....
        /*0178*/ 	.word	0xffffffff


	//   ....[12]....
        /*017c*/ 	.word	0xffffffff


	//   ....[13]....
        /*0180*/ 	.word	0xffffffff


	//   ....[14]....
        /*0184*/ 	.word	0xffffffff


	//   ....[15]....
        /*0188*/ 	.word	0xffffffff


	//   ....[16]....
        /*018c*/ 	.word	0xffffffff


	//   ....[17]....
        /*0190*/ 	.word	0xffffffff


	//   ....[18]....
        /*0194*/ 	.word	0xffffffff


	//   ....[19]....
        /*0198*/ 	.word	0xffffffff


	//   ....[20]....
        /*019c*/ 	.word	0xffffffff


	//   ....[21]....
        /*01a0*/ 	.word	0xffffffff


	//   ....[22]....
        /*01a4*/ 	.word	0xffffffff


	//   ....[23]....
        /*01a8*/ 	.word	0xffffffff


	//   ....[24]....
        /*01ac*/ 	.word	0xffffffff


	//   ....[25]....
        /*01b0*/ 	.word	0xffffffff


	//   ....[26]....
        /*01b4*/ 	.word	0xffffffff


	//   ....[27]....
        /*01b8*/ 	.word	0xffffffff


	//   ....[28]....
        /*01bc*/ 	.word	0xffffffff


	//   ....[29]....
        /*01c0*/ 	.word	0xffffffff


	//   ....[30]....
        /*01c4*/ 	.word	0xffffffff


	//   ....[31]....
        /*01c8*/ 	.word	0xffffffff


	//   ....[32]....
        /*01cc*/ 	.word	0xffffffff


	//   ....[33]....
        /*01d0*/ 	.word	0xffffffff


	//   ....[34]....
        /*01d4*/ 	.word	0xffffffff


	//   ....[35]....
        /*01d8*/ 	.word	0xffffffff


	//   ....[36]....
        /*01dc*/ 	.word	0xffffffff


	//   ....[37]....
        /*01e0*/ 	.word	0xffffffff


	//   ....[38]....
        /*01e4*/ 	.word	0xffffffff


	//   ....[39]....
        /*01e8*/ 	.word	0xffffffff


	//   ....[40]....
        /*01ec*/ 	.word	0xffffffff


	//   ....[41]....
        /*01f0*/ 	.word	0xffffffff


	//   ....[42]....
        /*01f4*/ 	.word	0xffffffff


	//   ....[43]....
        /*01f8*/ 	.word	0xffffffff


	//   ....[44]....
        /*01fc*/ 	.word	0xffffffff


	//   ....[45]....
        /*0200*/ 	.word	0xffffffff


	//   ....[46]....
        /*0204*/ 	.word	0xffffffff


	//   ....[47]....
        /*0208*/ 	.word	0xffffffff


	//   ....[48]....
        /*020c*/ 	.word	0xffffffff


	//   ....[49]....
        /*0210*/ 	.word	0xffffffff


	//   ....[50]....
        /*0214*/ 	.word	0xffffffff


	//   ....[51]....
        /*0218*/ 	.word	0xffffffff


	//   ....[52]....
        /*021c*/ 	.word	0xffffffff


	//   ....[53]....
        /*0220*/ 	.word	0xffffffff


	//   ....[54]....
        /*0224*/ 	.word	0xffffffff


	//   ....[55]....
        /*0228*/ 	.word	0xffffffff


	//   ....[56]....
        /*022c*/ 	.word	0xffffffff


	//   ....[57]....
        /*0230*/ 	.word	0xffffffff


	//   ....[58]....
        /*0234*/ 	.word	0xffffffff


	//   ....[59]....
        /*0238*/ 	.word	0xffffffff


	//   ....[60]....
        /*023c*/ 	.word	0xffffffff


	//   ....[61]....
        /*0240*/ 	.word	0xffffffff


	//   ....[62]....
        /*0244*/ 	.word	0xffffffff


	//   ....[63]....
        /*0248*/ 	.word	0xffffffff


	//   ....[64]....
        /*024c*/ 	.word	0xffffffff


	//   ....[65]....
        /*0250*/ 	.word	0xffffffff


	//   ....[66]....
        /*0254*/ 	.word	0xffffffff


	//   ....[67]....
        /*0258*/ 	.word	0xffffffff


	//   ....[68]....
        /*025c*/ 	.word	0xffffffff


	//   ....[69]....
        /*0260*/ 	.word	0xffffffff


	//   ....[70]....
        /*0264*/ 	.word	0xffffffff


	//   ....[71]....
        /*0268*/ 	.word	0xffffffff


	//   ....[72]....
        /*026c*/ 	.word	0xffffffff


	//   ....[73]....
        /*0270*/ 	.word	0xffffffff


	//   ....[74]....
        /*0274*/ 	.word	0xffffffff


	//   ....[75]....
        /*0278*/ 	.word	0xffffffff


	//   ....[76]....
        /*027c*/ 	.word	0xffffffff


	//   ....[77]....
        /*0280*/ 	.word	0xffffffff


	//   ....[78]....
        /*0284*/ 	.word	0xffffffff


	//   ....[79]....
        /*0288*/ 	.word	0xffffffff


	//   ....[80]....
        /*028c*/ 	.word	0xffffffff


	//   ....[81]....
        /*0290*/ 	.word	0xffffffff


	//   ....[82]....
        /*0294*/ 	.word	0xffffffff


	//   ....[83]....
        /*0298*/ 	.word	0xffffffff


	//   ....[84]....
        /*029c*/ 	.word	0xffffffff


	//   ....[85]....
        /*02a0*/ 	.word	0xffffffff


	//   ....[86]....
        /*02a4*/ 	.word	0xffffffff


	//   ....[87]....
        /*02a8*/ 	.word	0xffffffff


	//   ....[88]....
        /*02ac*/ 	.word	0xffffffff


	//   ....[89]....
        /*02b0*/ 	.word	0xffffffff


	//   ....[90]....
        /*02b4*/ 	.word	0xffffffff


	//   ....[91]....
        /*02b8*/ 	.word	0xffffffff


	//   ....[92]....
        /*02bc*/ 	.word	0xffffffff


	//   ....[93]....
        /*02c0*/ 	.word	0xffffffff


	//   ....[94]....
        /*02c4*/ 	.word	0xffffffff


	//   ....[95]....
        /*02c8*/ 	.word	0xffffffff


	//   ....[96]....
        /*02cc*/ 	.word	0xffffffff


	//   ....[97]....
        /*02d0*/ 	.word	0xffffffff


	//   ....[98]....
        /*02d4*/ 	.word	0xffffffff


	//   ....[99]....
        /*02d8*/ 	.word	0xffffffff


	//   ....[100]....
        /*02dc*/ 	.word	0xffffffff


	//   ....[101]....
        /*02e0*/ 	.word	0xffffffff


	//   ....[102]....
        /*02e4*/ 	.word	0xffffffff


	//   ....[103]....
        /*02e8*/ 	.word	0xffffffff


	//   ....[104]....
        /*02ec*/ 	.word	0xffffffff


	//   ....[105]....
        /*02f0*/ 	.word	0xffffffff


	//   ....[106]....
        /*02f4*/ 	.word	0xffffffff


	//   ....[107]....
        /*02f8*/ 	.word	0xffffffff


	//   ....[108]....
        /*02fc*/ 	.word	0xffffffff


	//   ....[109]....
        /*0300*/ 	.word	0xffffffff


	//   ....[110]....
        /*0304*/ 	.word	0xffffffff


	//   ....[111]....
        /*0308*/ 	.word	0xffffffff


	//   ....[112]....
        /*030c*/ 	.word	0xffffffff


	//   ....[113]....
        /*0310*/ 	.word	0xffffffff


	//   ....[114]....
        /*0314*/ 	.word	0xffffffff


	//   ....[115]....
        /*0318*/ 	.word	0xffffffff


	//   ....[116]....
        /*031c*/ 	.word	0xffffffff


	//   ....[117]....
        /*0320*/ 	.word	0xffffffff


	//   ....[118]....
        /*0324*/ 	.word	0xffffffff


	//   ....[119]....
        /*0328*/ 	.word	0xffffffff


	//   ....[120]....
        /*032c*/ 	.word	0xffffffff


	//   ....[121]....
        /*0330*/ 	.word	0xffffffff


	//   ....[122]....
        /*0334*/ 	.word	0xffffffff


	//   ....[123]....
        /*0338*/ 	.word	0xffffffff


	//   ....[124]....
        /*033c*/ 	.word	0xffffffff


	//   ....[125]....
        /*0340*/ 	.word	0xffffffff


	//   ....[126]....
        /*0344*/ 	.word	0xffffffff


	//   ....[127]....
        /*0348*/ 	.word	0xffffffff


	//   ....[128]....
        /*034c*/ 	.word	0xffffffff


	//   ....[129]....
        /*0350*/ 	.word	0xffffffff


	//   ....[130]....
        /*0354*/ 	.word	0xffffffff


	//   ....[131]....
        /*0358*/ 	.word	0xffffffff


	//   ....[132]....
        /*035c*/ 	.word	0xffffffff


	//   ....[133]....
        /*0360*/ 	.word	0xffffffff


	//   ....[134]....
        /*0364*/ 	.word	0xffffffff


	//   ....[135]....
        /*0368*/ 	.word	0xffffffff


	//   ....[136]....
        /*036c*/ 	.word	0xffffffff


	//   ....[137]....
        /*0370*/ 	.word	0xffffffff


	//   ....[138]....
        /*0374*/ 	.word	0xffffffff


	//   ....[139]....
        /*0378*/ 	.word	0xffffffff


	//   ....[140]....
        /*037c*/ 	.word	0xffffffff


	//   ....[141]....
        /*0380*/ 	.word	0xffffffff


	//   ....[142]....
        /*0384*/ 	.word	0xffffffff


	//   ....[143]....
        /*0388*/ 	.word	0xffffffff


	//   ....[144]....
        /*038c*/ 	.word	0xffffffff


	//   ....[145]....
        /*0390*/ 	.word	0xffffffff


	//   ....[146]....
        /*0394*/ 	.word	0xffffffff


	//   ....[147]....
        /*0398*/ 	.word	0xffffffff


	//   ....[148]....
        /*039c*/ 	.word	0xffffffff


	//   ....[149]....
        /*03a0*/ 	.word	0xffffffff


	//   ....[150]....
        /*03a4*/ 	.word	0xffffffff


	//   ....[151]....
        /*03a8*/ 	.word	0xffffffff


	//   ....[152]....
        /*03ac*/ 	.word	0xffffffff


	//   ....[153]....
        /*03b0*/ 	.word	0xffffffff


	//   ....[154]....
        /*03b4*/ 	.word	0xffffffff


	//   ....[155]....
        /*03b8*/ 	.word	0xffffffff


	//   ....[156]....
        /*03bc*/ 	.word	0xffffffff


	//   ....[157]....
        /*03c0*/ 	.word	0xffffffff


	//   ....[158]....
        /*03c4*/ 	.word	0xffffffff


	//   ....[159]....
        /*03c8*/ 	.word	0xffffffff


	//   ....[160]....
        /*03cc*/ 	.word	0xffffffff


	//   ....[161]....
        /*03d0*/ 	.word	0xffffffff


	//   ....[162]....
        /*03d4*/ 	.word	0xffffffff


	//   ....[163]....
        /*03d8*/ 	.word	0xffffffff


	//   ....[164]....
        /*03dc*/ 	.word	0xffffffff


	//   ....[165]....
        /*03e0*/ 	.word	0xffffffff


	//   ....[166]....
        /*03e4*/ 	.word	0xffffffff


	//   ....[167]....
        /*03e8*/ 	.word	0xffffffff


	//   ....[168]....
        /*03ec*/ 	.word	0xffffffff


	//   ....[169]....
        /*03f0*/ 	.word	0xffffffff


	//   ....[170]....
        /*03f4*/ 	.word	0xffffffff


	//   ....[171]....
        /*03f8*/ 	.word	0xffffffff


	//   ....[172]....
        /*03fc*/ 	.word	0xffffffff


	//   ....[173]....
        /*0400*/ 	.word	0xffffffff


	//   ....[174]....
        /*0404*/ 	.word	0xffffffff


	//   ....[175]....
        /*0408*/ 	.word	0xffffffff


	//   ....[176]....
        /*040c*/ 	.word	0xffffffff


	//   ....[177]....
        /*0410*/ 	.word	0xffffffff


	//   ....[178]....
        /*0414*/ 	.word	0xffffffff


	//   ....[179]....
        /*0418*/ 	.word	0xffffffff


	//   ....[180]....
        /*041c*/ 	.word	0xffffffff


	//   ....[181]....
        /*0420*/ 	.word	0xffffffff


	//   ....[182]....
        /*0424*/ 	.word	0xffffffff


	//   ....[183]....
        /*0428*/ 	.word	0xffffffff


	//   ....[184]....
        /*042c*/ 	.word	0xffffffff


	//   ....[185]....
        /*0430*/ 	.word	0xffffffff


	//   ....[186]....
        /*0434*/ 	.word	0xffffffff


	//   ....[187]....
        /*0438*/ 	.word	0xffffffff


	//   ....[188]....
        /*043c*/ 	.word	0xffffffff


	//   ....[189]....
        /*0440*/ 	.word	0xffffffff


	//   ....[190]....
        /*0444*/ 	.word	0xffffffff


	//   ....[191]....
        /*0448*/ 	.word	0xffffffff


	//   ....[192]....
        /*044c*/ 	.word	0xffffffff


	//   ....[193]....
        /*0450*/ 	.word	0xffffffff


	//   ....[194]....
        /*0454*/ 	.word	0xffffffff


	//   ....[195]....
        /*0458*/ 	.word	0xffffffff


	//   ....[196]....
        /*045c*/ 	.word	0xffffffff


	//   ....[197]....
        /*0460*/ 	.word	0xffffffff


	//   ....[198]....
        /*0464*/ 	.word	0xffffffff


	//   ....[199]....
        /*0468*/ 	.word	0xffffffff


	//   ....[200]....
        /*046c*/ 	.word	0xffffffff


	//   ....[201]....
        /*0470*/ 	.word	0xffffffff


	//   ....[202]....
        /*0474*/ 	.word	0xffffffff


	//   ....[203]....
        /*0478*/ 	.word	0xffffffff


	//   ....[204]....
        /*047c*/ 	.word	0xffffffff


	//   ....[205]....
        /*0480*/ 	.word	0xffffffff


	//   ....[206]....
        /*0484*/ 	.word	0xffffffff


	//   ....[207]....
        /*0488*/ 	.word	0xffffffff


	//   ....[208]....
        /*048c*/ 	.word	0xffffffff


	//   ....[209]....
        /*0490*/ 	.word	0xffffffff


	//   ....[210]....
        /*0494*/ 	.word	0xffffffff


	//   ....[211]....
        /*0498*/ 	.word	0xffffffff


	//   ....[212]....
        /*049c*/ 	.word	0xffffffff


	//   ....[213]....
        /*04a0*/ 	.word	0xffffffff


	//   ....[214]....
        /*04a4*/ 	.word	0xffffffff


	//   ....[215]....
        /*04a8*/ 	.word	0xffffffff


	//   ....[216]....
        /*04ac*/ 	.word	0xffffffff


	//   ....[217]....
        /*04b0*/ 	.word	0xffffffff


	//   ....[218]....
        /*04b4*/ 	.word	0xffffffff


	//   ....[219]....
        /*04b8*/ 	.word	0xffffffff


	//   ....[220]....
        /*04bc*/ 	.word	0xffffffff


	//   ....[221]....
        /*04c0*/ 	.word	0xffffffff


	//   ....[222]....
        /*04c4*/ 	.word	0xffffffff


	//   ....[223]....
        /*04c8*/ 	.word	0xffffffff


	//   ....[224]....
        /*04cc*/ 	.word	0xffffffff


	//   ....[225]....
        /*04d0*/ 	.word	0xffffffff


	//   ....[226]....
        /*04d4*/ 	.word	0xffffffff


	//   ....[227]....
        /*04d8*/ 	.word	0xffffffff


	//   ....[228]....
        /*04dc*/ 	.word	0xffffffff


	//   ....[229]....
        /*04e0*/ 	.word	0xffffffff


	//   ....[230]....
        /*04e4*/ 	.word	0xffffffff


	//   ....[231]....
        /*04e8*/ 	.word	0xffffffff


	//   ....[232]....
        /*04ec*/ 	.word	0xffffffff


	//   ....[233]....
        /*04f0*/ 	.word	0x0500000f


	//   ....[234]....
        /*04f4*/ 	.word	0x0500000f


	//   ....[235]....
        /*04f8*/ 	.word	0x0500000f


	//   ....[236]....
        /*04fc*/ 	.word	0x0500000f


	//   ....[237]....
        /*0500*/ 	.word	0x0500000f


	//   ....[238]....
        /*0504*/ 	.word	0x0500000f


	//   ....[239]....
        /*0508*/ 	.word	0x0500000f


	//   ....[240]....
        /*050c*/ 	.word	0x0500000f


	//   ....[241]....
        /*0510*/ 	.word	0x0500000f


	//   ....[242]....
        /*0514*/ 	.word	0x0500000f


	//   ....[243]....
        /*0518*/ 	.word	0x0500000f


	//   ....[244]....
        /*051c*/ 	.word	0x0500000f


	//   ....[245]....
        /*0520*/ 	.word	0x0500000f


	//   ....[246]....
        /*0524*/ 	.word	0x0500000f


	//   ....[247]....
        /*0528*/ 	.word	0x0500000f


	//   ....[248]....
        /*052c*/ 	.word	0x0500000f


	//   ....[249]....
        /*0530*/ 	.word	0x0500000f


	//   ....[250]....
        /*0534*/ 	.word	0x0500000f


	//   ....[251]....
        /*0538*/ 	.word	0x0500000f


	//   ....[252]....
        /*053c*/ 	.word	0x0500000f


	//   ....[253]....
        /*0540*/ 	.word	0x0500000f


	//   ....[254]....
        /*0544*/ 	.word	0x0500000f


	//   ....[255]....
        /*0548*/ 	.word	0x0500000f


	//   ....[0]....
        /*054c*/ 	.word	0x0500000f


	//   ....[1]....
        /*0550*/ 	.word	0x0500000f


	//   ....[2]....
        /*0554*/ 	.word	0x0500000f


	//   ....[3]....
        /*0558*/ 	.word	0x0500000f


	//   ....[4]....
        /*055c*/ 	.word	0x0500000f


	//   ....[5]....
        /*0560*/ 	.word	0x0500000f


	//   ....[6]....
        /*0564*/ 	.word	0x0500000f


	//   ....[7]....
        /*0568*/ 	.word	0x0500000f


	//   ....[8]....
        /*056c*/ 	.word	0x0500000f


	//   ....[9]....
        /*0570*/ 	.word	0x0500000f


	//   ....[10]....
        /*0574*/ 	.word	0x0500000f


	//   ....[11]....
        /*0578*/ 	.word	0x0500000f


	//   ....[12]....
        /*057c*/ 	.word	0x0500000f


	//   ....[13]....
        /*0580*/ 	.word	0x0500000f


	//   ....[14]....
        /*0584*/ 	.word	0x0500000f


	//   ....[15]....
        /*0588*/ 	.word	0x0500000f


	//   ....[16]....
        /*058c*/ 	.word	0x0500000f


	//   ....[17]....
        /*0590*/ 	.word	0x0500000f


	//   ....[18]....
        /*0594*/ 	.word	0x0500000f


	//   ....[19]....
        /*0598*/ 	.word	0x0500000f


	//   ....[20]....
        /*059c*/ 	.word	0x0500000f


	//   ....[21]....
        /*05a0*/ 	.word	0x0500000f


	//   ....[22]....
        /*05a4*/ 	.word	0x0500000f


	//   ....[23]....
        /*05a8*/ 	.word	0x0500000f


	//   ....[24]....
        /*05ac*/ 	.word	0x0500000f


	//   ....[25]....
        /*05b0*/ 	.word	0x0500000f


	//   ....[26]....
        /*05b4*/ 	.word	0x0500000f


	//   ....[27]....
        /*05b8*/ 	.word	0x0500000f


	//   ....[28]....
        /*05bc*/ 	.word	0x0500000f


	//   ....[29]....
        /*05c0*/ 	.word	0x0500000f


	//   ....[30]....
        /*05c4*/ 	.word	0x0500000f


	//   ....[31]....
        /*05c8*/ 	.word	0x0500000f


	//   ....[32]....
        /*05cc*/ 	.word	0x0500000f


	//   ....[33]....
        /*05d0*/ 	.word	0x0500000f


	//   ....[34]....
        /*05d4*/ 	.word	0x0500000f


	//   ....[35]....
        /*05d8*/ 	.word	0x0500000f


	//   ....[36]....
        /*05dc*/ 	.word	0x0500000f


	//   ....[37]....
        /*05e0*/ 	.word	0x0500000f


	//   ....[38]....
        /*05e4*/ 	.word	0x0500000f


	//   ....[39]....
        /*05e8*/ 	.word	0x0500000f


	//   ....[40]....
        /*05ec*/ 	.word	0x0500000f


	//   ....[41]....
        /*05f0*/ 	.word	0x0500000f


	//   ....[42]....
        /*05f4*/ 	.word	0x0500000f


	//   ....[43]....
        /*05f8*/ 	.word	0x0500000f


	//   ....[44]....
        /*05fc*/ 	.word	0x0500000f


	//   ....[45]....
        /*0600*/ 	.word	0x0500000f


	//   ....[46]....
        /*0604*/ 	.word	0x0500000f


	//   ....[47]....
        /*0608*/ 	.word	0x0500000f


	//   ....[48]....
        /*060c*/ 	.word	0x0500000f


	//   ....[49]....
        /*0610*/ 	.word	0x0500000f


	//   ....[50]....
        /*0614*/ 	.word	0x0500000f


	//   ....[51]....
        /*0618*/ 	.word	0x0500000f


	//   ....[52]....
        /*061c*/ 	.word	0x0500000f


	//   ....[53]....
        /*0620*/ 	.word	0x0500000f


	//   ....[54]....
        /*0624*/ 	.word	0x0500000f


	//   ....[55]....
        /*0628*/ 	.word	0x0500000f


	//   ....[56]....
        /*062c*/ 	.word	0x0500000f


	//   ....[57]....
        /*0630*/ 	.word	0x0500000f


	//   ....[58]....
        /*0634*/ 	.word	0x0500000f


	//   ....[59]....
        /*0638*/ 	.word	0x0500000f


	//   ....[60]....
        /*063c*/ 	.word	0x0500000f


	//   ....[61]....
        /*0640*/ 	.word	0x0500000f


	//   ....[62]....
        /*0644*/ 	.word	0x0500000f


	//   ....[63]....
        /*0648*/ 	.word	0x0500000f


	//   ....[64]....
        /*064c*/ 	.word	0x0500000f


	//   ....[65]....
        /*0650*/ 	.word	0x0500000f


	//   ....[66]....
        /*0654*/ 	.word	0x0500000f


	//   ....[67]....
        /*0658*/ 	.word	0x0500000f


	//   ....[68]....
        /*065c*/ 	.word	0x0500000f


	//   ....[69]....
        /*0660*/ 	.word	0x0500000f


	//   ....[70]....
        /*0664*/ 	.word	0x0500000f


	//   ....[71]....
        /*0668*/ 	.word	0x0500000f


	//   ....[72]....
        /*066c*/ 	.word	0x0500000f


	//   ....[73]....
        /*0670*/ 	.word	0x0500000f


	//   ....[74]....
        /*0674*/ 	.word	0x0500000f


	//   ....[75]....
        /*0678*/ 	.word	0x0500000f


	//   ....[76]....
        /*067c*/ 	.word	0x0500000f


	//   ....[77]....
        /*0680*/ 	.word	0x0500000f


	//   ....[78]....
        /*0684*/ 	.word	0x0500000f


	//   ....[79]....
        /*0688*/ 	.word	0x0500000f


	//   ....[80]....
        /*068c*/ 	.word	0x0500000f


	//   ....[81]....
        /*0690*/ 	.word	0x0500000f


	//   ....[82]....
        /*0694*/ 	.word	0x0500000f


	//   ....[83]....
        /*0698*/ 	.word	0x0500000f


	//   ....[84]....
        /*069c*/ 	.word	0x0500000f


	//   ....[85]....
        /*06a0*/ 	.word	0x0500000f


	//   ....[86]....
        /*06a4*/ 	.word	0x0500000f


	//   ....[87]....
        /*06a8*/ 	.word	0x0500000f


	//   ....[88]....
        /*06ac*/ 	.word	0x0500000f


	//   ....[89]....
        /*06b0*/ 	.word	0x0500000f


	//   ....[90]....
        /*06b4*/ 	.word	0x0500000f


	//   ....[91]....
        /*06b8*/ 	.word	0x0500000f


	//   ....[92]....
        /*06bc*/ 	.word	0x0500000f


	//   ....[93]....
        /*06c0*/ 	.word	0x0500000f


	//   ....[94]....
        /*06c4*/ 	.word	0x0500000f


	//   ....[95]....
        /*06c8*/ 	.word	0x0500000f


	//   ....[96]....
        /*06cc*/ 	.word	0x0500000f


	//   ....[97]....
        /*06d0*/ 	.word	0x0500000f


	//   ....[98]....
        /*06d4*/ 	.word	0x0500000f


	//   ....[99]....
        /*06d8*/ 	.word	0x0500000f


	//   ....[100]....
        /*06dc*/ 	.word	0x0500000f


	//   ....[101]....
        /*06e0*/ 	.word	0x0500000f


	//   ....[102]....
        /*06e4*/ 	.word	0x0500000f


	//   ....[103]....
        /*06e8*/ 	.word	0x0500000f


	//   ....[104]....
        /*06ec*/ 	.word	0x0500000f


	//   ....[105]....
        /*06f0*/ 	.word	0x0500000f


	//   ....[106]....
        /*06f4*/ 	.word	0x0500000f


	//   ....[107]....
        /*06f8*/ 	.word	0x0500000f


	//   ....[108]....
        /*06fc*/ 	.word	0x0500000f


	//   ....[109]....
        /*0700*/ 	.word	0x0500000f


	//   ....[110]....
        /*0704*/ 	.word	0x0500000f


	//   ....[111]....
        /*0708*/ 	.word	0x0500000f


	//   ....[112]....
        /*070c*/ 	.word	0x0500000f


	//   ....[113]....
        /*0710*/ 	.word	0x0500000f


	//   ....[114]....
        /*0714*/ 	.word	0x0500000f


	//   ....[115]....
        /*0718*/ 	.word	0x0500000f


	//   ....[116]....
        /*071c*/ 	.word	0x0500000f


	//   ....[117]....
        /*0720*/ 	.word	0x0500000f


	//   ....[118]....
        /*0724*/ 	.word	0x0500000f


	//   ....[119]....
        /*0728*/ 	.word	0x0500000f


	//   ....[120]....
        /*072c*/ 	.word	0x0500000f


	//   ....[121]....
        /*0730*/ 	.word	0x0500000f


	//   ....[122]....
        /*0734*/ 	.word	0x0500000f


	//   ....[123]....
        /*0738*/ 	.word	0x0500000f


	//   ....[124]....
        /*073c*/ 	.word	0x0500000f


	//   ....[125]....
        /*0740*/ 	.word	0x0500000f


	//   ....[126]....
        /*0744*/ 	.word	0x0500000f


	//   ....[127]....
        /*0748*/ 	.word	0x0500000f


	//   ....[128]....
        /*074c*/ 	.word	0x0500000f


	//   ....[129]....
        /*0750*/ 	.word	0x0500000f


	//   ....[130]....
        /*0754*/ 	.word	0x0500000f


	//   ....[131]....
        /*0758*/ 	.word	0x0500000f


	//   ....[132]....
        /*075c*/ 	.word	0x0500000f


	//   ....[133]....
        /*0760*/ 	.word	0x0500000f


	//   ....[134]....
        /*0764*/ 	.word	0x0500000f


	//   ....[135]....
        /*0768*/ 	.word	0x0500000f


	//   ....[136]....
        /*076c*/ 	.word	0x0500000f


	//   ....[137]....
        /*0770*/ 	.word	0x0500000f


	//   ....[138]....
        /*0774*/ 	.word	0x0500000f


	//   ....[139]....
        /*0778*/ 	.word	0x0500000f


	//   ....[140]....
        /*077c*/ 	.word	0x0500000f


	//   ....[141]....
        /*0780*/ 	.word	0x0500000f


	//----- nvinfo : EIATTR_COOP_GROUP_INSTR_OFFSETS
	.align		4
.L_226:
        /*0784*/ 	.byte	0x04, 0x28
        /*0786*/ 	.short	(.L_228 - .L_227)


	//   ....[0]....
.L_227:
        /*0788*/ 	.word	0x00000070


	//   ....[1]....
        /*078c*/ 	.word	0x00000140


	//   ....[2]....
        /*0790*/ 	.word	0x00000190


	//   ....[3]....
        /*0794*/ 	.word	0x000003c0


	//   ....[4]....
        /*0798*/ 	.word	0x00000520


	//   ....[5]....
        /*079c*/ 	.word	0x00000640


	//   ....[6]....
        /*07a0*/ 	.word	0x000007a0


	//   ....[7]....
        /*07a4*/ 	.word	0x00003330


	//   ....[8]....
        /*07a8*/ 	.word	0x00003340


	//   ....[9]....
        /*07ac*/ 	.word	0x000039f0


	//   ....[10]....
        /*07b0*/ 	.word	0x00003a00


	//   ....[11]....
        /*07b4*/ 	.word	0x000040b0


	//   ....[12]....
        /*07b8*/ 	.word	0x000040c0


	//   ....[13]....
        /*07bc*/ 	.word	0x00004760


	//   ....[14]....
        /*07c0*/ 	.word	0x00004770


	//   ....[15]....
        /*07c4*/ 	.word	0x00005740


	//   ....[16]....
        /*07c8*/ 	.word	0x00005750


	//   ....[17]....
        /*07cc*/ 	.word	0x00005ee0


	//   ....[18]....
        /*07d0*/ 	.word	0x00005ef0


	//   ....[19]....
        /*07d4*/ 	.word	0x00006690


	//   ....[20]....
        /*07d8*/ 	.word	0x000066a0


	//   ....[21]....
        /*07dc*/ 	.word	0x00006e40


	//   ....[22]....
        /*07e0*/ 	.word	0x00006e50


	//   ....[23]....
        /*07e4*/ 	.word	0x00007800


	//   ....[24]....
        /*07e8*/ 	.word	0x00007810


	//   ....[25]....
        /*07ec*/ 	.word	0x00007920


	//   ....[26]....
        /*07f0*/ 	.word	0x00007930


	//   ....[27]....
        /*07f4*/ 	.word	0x00007a50


	//   ....[28]....
        /*07f8*/ 	.word	0x00007a60


	//   ....[29]....
        /*07fc*/ 	.word	0x00007b80


	//   ....[30]....
        /*0800*/ 	.word	0x00007b90


	//   ....[31]....
        /*0804*/ 	.word	0x00007f30


	//   ....[32]....
        /*0808*/ 	.word	0x00007f50


	//   ....[33]....
        /*080c*/ 	.word	0x00008030


	//   ....[34]....
        /*0810*/ 	.word	0x00008050


	//   ....[35]....
        /*0814*/ 	.word	0x00008130


	//   ....[36]....
        /*0818*/ 	.word	0x00008150


	//   ....[37]....
        /*081c*/ 	.word	0x00008230


	//   ....[38]....
        /*0820*/ 	.word	0x00008250


	//   ....[39]....
        /*0824*/ 	.word	0x00008b90


	//   ....[40]....
        /*0828*/ 	.word	0x00009270


	//   ....[41]....
        /*082c*/ 	.word	0x00009280


	//   ....[42]....
        /*0830*/ 	.word	0x00009290


	//   ....[43]....
        /*0834*/ 	.word	0x000092a0


	//   ....[44]....
        /*0838*/ 	.word	0x000095e0


	//   ....[45]....
        /*083c*/ 	.word	0x000095f0


	//   ....[46]....
        /*0840*/ 	.word	0x00009600


	//   ....[47]....
        /*0844*/ 	.word	0x00009610


	//   ....[48]....
        /*0848*/ 	.word	0x00009910


	//   ....[49]....
        /*084c*/ 	.word	0x00009920


	//   ....[50]....
        /*0850*/ 	.word	0x00009930


	//   ....[51]....
        /*0854*/ 	.word	0x00009940


	//   ....[52]....
        /*0858*/ 	.word	0x00009c40


	//   ....[53]....
        /*085c*/ 	.word	0x00009c50


	//   ....[54]....
        /*0860*/ 	.word	0x00009c60


	//   ....[55]....
        /*0864*/ 	.word	0x00009c70


	//   ....[56]....
        /*0868*/ 	.word	0x0000b940


	//   ....[57]....
        /*086c*/ 	.word	0x0000b960


	//   ....[58]....
        /*0870*/ 	.word	0x0000b970


	//   ....[59]....
        /*0874*/ 	.word	0x0000b980


	//   ....[60]....
        /*0878*/ 	.word	0x0000ba90


	//   ....[61]....
        /*087c*/ 	.word	0x0000bab0


	//   ....[62]....
        /*0880*/ 	.word	0x0000bb60


	//   ....[63]....
        /*0884*/ 	.word	0x0000bba0


	//   ....[64]....
        /*0888*/ 	.word	0x0000be70


	//   ....[65]....
        /*088c*/ 	.word	0x0000be90


	//   ....[66]....
        /*0890*/ 	.word	0x0000beb0


	//   ....[67]....
        /*0894*/ 	.word	0x0000bec0


	//   ....[68]....
        /*0898*/ 	.word	0x0000bff0


	//   ....[69]....
        /*089c*/ 	.word	0x0000c020


	//   ....[70]....
        /*08a0*/ 	.word	0x0000c060


	//   ....[71]....
        /*08a4*/ 	.word	0x0000c0a0


	//   ....[72]....
        /*08a8*/ 	.word	0x0000e3b0


	//   ....[73]....
        /*08ac*/ 	.word	0x0000e5e0


	//   ....[74]....
        /*08b0*/ 	.word	0x0000f620


	//   ....[75]....
        /*08b4*/ 	.word	0x0000fa90


	//   ....[76]....
        /*08b8*/ 	.word	0x00010030


	//   ....[77]....
        /*08bc*/ 	.word	0x000100a0


	//   ....[78]....
        /*08c0*/ 	.word	0x00011af0


	//   ....[79]....
        /*08c4*/ 	.word	0x00011d10


	//   ....[80]....
        /*08c8*/ 	.word	0x000128d0


	//   ....[81]....
        /*08cc*/ 	.word	0x000129d0


	//   ....[82]....
        /*08d0*/ 	.word	0x000131e0


	//   ....[83]....
        /*08d4*/ 	.word	0x00013260


	//   ....[84]....
        /*08d8*/ 	.word	0x00015410


	//   ....[85]....
        /*08dc*/ 	.word	0x00015420


	//   ....[86]....
        /*08e0*/ 	.word	0x00015450


	//   ....[87]....
        /*08e4*/ 	.word	0x00015460


	//   ....[88]....
        /*08e8*/ 	.word	0x00017370


	//   ....[89]....
        /*08ec*/ 	.word	0x00017590


	//   ....[90]....
        /*08f0*/ 	.word	0x00018150


	//   ....[91]....
        /*08f4*/ 	.word	0x00018250


	//   ....[92]....
        /*08f8*/ 	.word	0x00018a60


	//   ....[93]....
        /*08fc*/ 	.word	0x00018ae0


	//   ....[94]....
        /*0900*/ 	.word	0x00019ce0


	//   ....[95]....
        /*0904*/ 	.word	0x00019d30


	//   ....[96]....
        /*0908*/ 	.word	0x0001a040


	//   ....[97]....
        /*090c*/ 	.word	0x0001a050


	//   ....[98]....
        /*0910*/ 	.word	0x0001b130


	//   ....[99]....
        /*0914*/ 	.word	0x0001b170


	//   ....[100]....
        /*0918*/ 	.word	0x0001b1b0


	//   ....[101]....
        /*091c*/ 	.word	0x0001b1e0


	//   ....[102]....
        /*0920*/ 	.word	0x0001b780


	//   ....[103]....
        /*0924*/ 	.word	0x0001b7b0


	//   ....[104]....
        /*0928*/ 	.word	0x0001b870


	//   ....[105]....
        /*092c*/ 	.word	0x0001b890


	//   ....[106]....
        /*0930*/ 	.word	0x0001b950


	//   ....[107]....
        /*0934*/ 	.word	0x0001b970


	//   ....[108]....
        /*0938*/ 	.word	0x0001ba40


	//   ....[109]....
        /*093c*/ 	.word	0x0001ba60


	//   ....[110]....
        /*0940*/ 	.word	0x0001c230


	//   ....[111]....
        /*0944*/ 	.word	0x0001c240


	//   ....[112]....
        /*0948*/ 	.word	0x0001c350


	//   ....[113]....
        /*094c*/ 	.word	0x0001c360


	//   ....[114]....
        /*0950*/ 	.word	0x0001c470


	//   ....[115]....
        /*0954*/ 	.word	0x0001c480


	//   ....[116]....
        /*0958*/ 	.word	0x0001c590


	//   ....[117]....
        /*095c*/ 	.word	0x0001c5a0


	//   ....[118]....
        /*0960*/ 	.word	0x0001c710


	//   ....[119]....
        /*0964*/ 	.word	0x0001c8c0


	//   ....[120]....
        /*0968*/ 	.word	0x0001c8f0


	//   ....[121]....
        /*096c*/ 	.word	0x0001c920


	//   ....[122]....
        /*0970*/ 	.word	0x0001c950


	//   ....[123]....
        /*0974*/ 	.word	0x0001c980


	//   ....[124]....
        /*0978*/ 	.word	0x0001c9b0


	//   ....[125]....
        /*097c*/ 	.word	0x0001cb20


	//   ....[126]....
        /*0980*/ 	.word	0x0001cb50


	//   ....[127]....
        /*0984*/ 	.word	0x0001cb80


	//   ....[128]....
        /*0988*/ 	.word	0x0001cbb0


	//   ....[129]....
        /*098c*/ 	.word	0x0001cbe0


	//   ....[130]....
        /*0990*/ 	.word	0x0001cc10


	//   ....[131]....
        /*0994*/ 	.word	0x0001cca0


	//   ....[132]....
        /*0998*/ 	.word	0x0001cd00


	//   ....[133]....
        /*099c*/ 	.word	0x0001cd90


	//   ....[134]....
        /*09a0*/ 	.word	0x0001de10


	//   ....[135]....
        /*09a4*/ 	.word	0x0001fe10


	//   ....[136]....
        /*09a8*/ 	.word	0x0001fe30


	//   ....[137]....
        /*09ac*/ 	.word	0x0001fed0


	//   ....[138]....
        /*09b0*/ 	.word	0x0001fef0


	//   ....[139]....
        /*09b4*/ 	.word	0x0001ff80


	//   ....[140]....
        /*09b8*/ 	.word	0x0001ffa0


	//   ....[141]....
        /*09bc*/ 	.word	0x00020030


	//   ....[142]....
        /*09c0*/ 	.word	0x00020050


	//   ....[143]....
        /*09c4*/ 	.word	0x000200e0


	//   ....[144]....
        /*09c8*/ 	.word	0x00020100


	//   ....[145]....
        /*09cc*/ 	.word	0x00020190


	//   ....[146]....
        /*09d0*/ 	.word	0x000201b0


	//   ....[147]....
        /*09d4*/ 	.word	0x00020240


	//   ....[148]....
        /*09d8*/ 	.word	0x00020260


	//   ....[149]....
        /*09dc*/ 	.word	0x00020270


	//   ....[150]....
        /*09e0*/ 	.word	0x000202f0


	//   ....[151]....
        /*09e4*/ 	.word	0x00020a70


	//   ....[152]....
        /*09e8*/ 	.word	0x00020aa0


	//   ....[153]....
        /*09ec*/ 	.word	0x00020ad0


	//   ....[154]....
        /*09f0*/ 	.word	0x00020b40


	//   ....[155]....
        /*09f4*/ 	.word	0x00020b60


	//   ....[156]....
        /*09f8*/ 	.word	0x00020be0


	//   ....[157]....
        /*09fc*/ 	.word	0x00020c00


	//   ....[158]....
        /*0a00*/ 	.word	0x00020c80


	//   ....[159]....
        /*0a04*/ 	.word	0x00020ca0


	//   ....[160]....
        /*0a08*/ 	.word	0x00020d20


	//   ....[161]....
        /*0a0c*/ 	.word	0x00020d40


	//   ....[162]....
        /*0a10*/ 	.word	0x00020dc0


	//   ....[163]....
        /*0a14*/ 	.word	0x00020de0


	//   ....[164]....
        /*0a18*/ 	.word	0x00020e60


	//   ....[165]....
        /*0a1c*/ 	.word	0x00020e70


	//   ....[166]....
        /*0a20*/ 	.word	0x00020e80


	//   ....[167]....
        /*0a24*/ 	.word	0x00021630


	//   ....[168]....
        /*0a28*/ 	.word	0x00021660


	//   ....[169]....
        /*0a2c*/ 	.word	0x000216c0


	//   ....[170]....
        /*0a30*/ 	.word	0x000216d0


	//   ....[171]....
        /*0a34*/ 	.word	0x00021720


	//   ....[172]....
        /*0a38*/ 	.word	0x00021730


	//   ....[173]....
        /*0a3c*/ 	.word	0x00021780


	//   ....[174]....
        /*0a40*/ 	.word	0x00021790


	//   ....[175]....
        /*0a44*/ 	.word	0x000217e0


	//   ....[176]....
        /*0a48*/ 	.word	0x000217f0


	//   ....[177]....
        /*0a4c*/ 	.word	0x00021840


	//   ....[178]....
        /*0a50*/ 	.word	0x00021850


	//   ....[179]....
        /*0a54*/ 	.word	0x000218a0


	//   ....[180]....
        /*0a58*/ 	.word	0x000218b0


	//   ....[181]....
        /*0a5c*/ 	.word	0x000218c0


	//   ....[182]....
        /*0a60*/ 	.word	0x00021910


	//   ....[183]....
        /*0a64*/ 	.word	0x00021b70


	//   ....[184]....
        /*0a68*/ 	.word	0x00021b90


	//   ....[185]....
        /*0a6c*/ 	.word	0x00021c10


	//   ....[186]....
        /*0a70*/ 	.word	0x00021c20


	//   ....[187]....
        /*0a74*/ 	.word	0x00021c90


	//   ....[188]....
        /*0a78*/ 	.word	0x00021ca0


	//   ....[189]....
        /*0a7c*/ 	.word	0x00021d10


	//   ....[190]....
        /*0a80*/ 	.word	0x00021d20


	//   ....[191]....
        /*0a84*/ 	.word	0x00021d90


	//   ....[192]....
        /*0a88*/ 	.word	0x00021da0


	//   ....[193]....
        /*0a8c*/ 	.word	0x00021e10


	//   ....[194]....
        /*0a90*/ 	.word	0x00021e20


	//   ....[195]....
        /*0a94*/ 	.word	0x00021e90


	//   ....[196]....
        /*0a98*/ 	.word	0x00021ea0


	//   ....[197]....
        /*0a9c*/ 	.word	0x00021eb0


	//   ....[198]....
        /*0aa0*/ 	.word	0x00021f20


	//   ....[199]....
        /*0aa4*/ 	.word	0x00022480


	//   ....[200]....
        /*0aa8*/ 	.word	0x000224c0


	//   ....[201]....
        /*0aac*/ 	.word	0x000224f0


	//   ....[202]....
        /*0ab0*/ 	.word	0x00022520


	//   ....[203]....
        /*0ab4*/ 	.word	0x00022530


	//   ....[204]....
        /*0ab8*/ 	.word	0x00022550


	//   ....[205]....
        /*0abc*/ 	.word	0x000225c0


	//   ....[206]....
        /*0ac0*/ 	.word	0x000225e0


	//   ....[207]....
        /*0ac4*/ 	.word	0x00022640


	//   ....[208]....
        /*0ac8*/ 	.word	0x00022660


	//   ....[209]....
        /*0acc*/ 	.word	0x000226c0


	//   ....[210]....
        /*0ad0*/ 	.word	0x000226e0


	//   ....[211]....
        /*0ad4*/ 	.word	0x00022740


	//   ....[212]....
        /*0ad8*/ 	.word	0x00022760


	//   ....[213]....
        /*0adc*/ 	.word	0x000227b0


	//   ....[214]....
        /*0ae0*/ 	.word	0x000227d0


	//   ....[215]....
        /*0ae4*/ 	.word	0x00022bd0


	//   ....[216]....
        /*0ae8*/ 	.word	0x00022c00


	//   ....[217]....
        /*0aec*/ 	.word	0x00022c30


	//   ....[218]....
        /*0af0*/ 	.word	0x00022c60


	//   ....[219]....
        /*0af4*/ 	.word	0x00022c90


	//   ....[220]....
        /*0af8*/ 	.word	0x00022cc0


	//   ....[221]....
        /*0afc*/ 	.word	0x00022cf0


	//   ....[222]....
        /*0b00*/ 	.word	0x00022d20


	//   ....[223]....
        /*0b04*/ 	.word	0x00022ea0


	//   ....[224]....
        /*0b08*/ 	.word	0x00022ed0


	//   ....[225]....
        /*0b0c*/ 	.word	0x00022f00


	//   ....[226]....
        /*0b10*/ 	.word	0x00022f30


	//   ....[227]....
        /*0b14*/ 	.word	0x00022f60


	//   ....[228]....
        /*0b18*/ 	.word	0x00022f90


	//   ....[229]....
        /*0b1c*/ 	.word	0x00023050


	//   ....[230]....
        /*0b20*/ 	.word	0x00023070


	//   ....[231]....
        /*0b24*/ 	.word	0x000230e0


	//   ....[232]....
        /*0b28*/ 	.word	0x00023780


	//   ....[233]....
        /*0b2c*/ 	.word	0x00023aa0


	//   ....[234]....
        /*0b30*/ 	.word	0x00023b30


	//   ....[235]....
        /*0b34*/ 	.word	0x00023bd0


	//   ....[236]....
        /*0b38*/ 	.word	0x00023c60


	//   ....[237]....
        /*0b3c*/ 	.word	0x00023d00


	//   ....[238]....
        /*0b40*/ 	.word	0x00023d90


	//   ....[239]....
        /*0b44*/ 	.word	0x00023e30


	//   ....[240]....
        /*0b48*/ 	.word	0x00023ec0


	//   ....[241]....
        /*0b4c*/ 	.word	0x00023fb0


	//   ....[242]....
        /*0b50*/ 	.word	0x00024040


	//   ....[243]....
        /*0b54*/ 	.word	0x000240e0


	//   ....[244]....
        /*0b58*/ 	.word	0x00024170


	//   ....[245]....
        /*0b5c*/ 	.word	0x00024210


	//   ....[246]....
        /*0b60*/ 	.word	0x000242a0


	//   ....[247]....
        /*0b64*/ 	.word	0x00024330


	//   ....[248]....
        /*0b68*/ 	.word	0x000243c0


	//   ....[249]....
        /*0b6c*/ 	.word	0x000244b0


	//   ....[250]....
        /*0b70*/ 	.word	0x00024540


	//   ....[251]....
        /*0b74*/ 	.word	0x000245d0


	//   ....[252]....
        /*0b78*/ 	.word	0x00024660


	//   ....[253]....
        /*0b7c*/ 	.word	0x000246f0


	//   ....[254]....
        /*0b80*/ 	.word	0x00024780


	//   ....[255]....
        /*0b84*/ 	.word	0x00024810


	//   ....[0]....
        /*0b88*/ 	.word	0x000248a0


	//   ....[1]....
        /*0b8c*/ 	.word	0x00024980


	//   ....[2]....
        /*0b90*/ 	.word	0x00024a30


	//   ....[3]....
        /*0b94*/ 	.word	0x00024ac0


	//   ....[4]....
        /*0b98*/ 	.word	0x00024b10


	//   ....[5]....
        /*0b9c*/ 	.word	0x00024b60


	//   ....[6]....
        /*0ba0*/ 	.word	0x00024bf0


	//   ....[7]....
        /*0ba4*/ 	.word	0x00024c80


	//   ....[8]....
        /*0ba8*/ 	.word	0x00024cd0


	//   ....[9]....
        /*0bac*/ 	.word	0x00024d20


	//   ....[10]....
        /*0bb0*/ 	.word	0x00024db0


	//   ....[11]....
        /*0bb4*/ 	.word	0x00024e40


	//   ....[12]....
        /*0bb8*/ 	.word	0x00024e90


	//   ....[13]....
        /*0bbc*/ 	.word	0x00024ee0


	//   ....[14]....
        /*0bc0*/ 	.word	0x00024f70


	//   ....[15]....
        /*0bc4*/ 	.word	0x00025000


	//   ....[16]....
        /*0bc8*/ 	.word	0x00025050


	//   ....[17]....
        /*0bcc*/ 	.word	0x000250a0


	//   ....[18]....
        /*0bd0*/ 	.word	0x00025190


	//   ....[19]....
        /*0bd4*/ 	.word	0x00025240


	//   ....[20]....
        /*0bd8*/ 	.word	0x000252c0


	//   ....[21]....
        /*0bdc*/ 	.word	0x00025360


	//   ....[22]....
        /*0be0*/ 	.word	0x000253f0


	//   ....[23]....
        /*0be4*/ 	.word	0x000254b0


	//   ....[24]....
        /*0be8*/ 	.word	0x00025530


	//   ....[25]....
        /*0bec*/ 	.word	0x00025580


	//   ....[26]....
        /*0bf0*/ 	.word	0x00025720


	//   ....[27]....
        /*0bf4*/ 	.word	0x000257c0


	//   ....[28]....
        /*0bf8*/ 	.word	0x00025840


	//   ....[29]....
        /*0bfc*/ 	.word	0x000258e0


	//   ....[30]....
        /*0c00*/ 	.word	0x00025980


	//   ....[31]....
        /*0c04*/ 	.word	0x00025a60


	//   ....[32]....
        /*0c08*/ 	.word	0x00025ab0


	//   ....[33]....
        /*0c0c*/ 	.word	0x00025b10


	//   ....[34]....
        /*0c10*/ 	.word	0x00025f60


	//   ....[35]....
        /*0c14*/ 	.word	0x00025fb0


	//   ....[36]....
        /*0c18*/ 	.word	0x00026040


	//   ....[37]....
        /*0c1c*/ 	.word	0x000260d0


	//   ....[38]....
        /*0c20*/ 	.word	0x00026160


	//   ....[39]....
        /*0c24*/ 	.word	0x000261f0


	//   ....[40]....
        /*0c28*/ 	.word	0x00026280


	//   ....[41]....
        /*0c2c*/ 	.word	0x00026310


	//   ....[42]....
        /*0c30*/ 	.word	0x000263d0


	//   ....[43]....
        /*0c34*/ 	.word	0x000266b0


	//   ....[44]....
        /*0c38*/ 	.word	0x000267a0


	//   ....[45]....
        /*0c3c*/ 	.word	0x00026840


	//   ....[46]....
        /*0c40*/ 	.word	0x000268a0


	//   ....[47]....
        /*0c44*/ 	.word	0x000269a0


	//   ....[48]....
        /*0c48*/ 	.word	0x00026a10


	//   ....[49]....
        /*0c4c*/ 	.word	0x00026b10


	//   ....[50]....
        /*0c50*/ 	.word	0x00026b80


	//   ....[51]....
        /*0c54*/ 	.word	0x00026c80


	//   ....[52]....
        /*0c58*/ 	.word	0x00026cf0


	//   ....[53]....
        /*0c5c*/ 	.word	0x00026df0


	//   ....[54]....
        /*0c60*/ 	.word	0x00026e60


	//   ....[55]....
        /*0c64*/ 	.word	0x00026f60


	//   ....[56]....
        /*0c68*/ 	.word	0x00026fd0


	//   ....[57]....
        /*0c6c*/ 	.word	0x000270d0


	//   ....[58]....
        /*0c70*/ 	.word	0x00027140


	//   ....[59]....
        /*0c74*/ 	.word	0x00027220


	//   ....[60]....
        /*0c78*/ 	.word	0x00027310


	//   ....[61]....
        /*0c7c*/ 	.word	0x00027380


	//   ....[62]....
        /*0c80*/ 	.word	0x000273e0


	//   ....[63]....
        /*0c84*/ 	.word	0x000274c0


	//   ....[64]....
        /*0c88*/ 	.word	0x00027520


	//   ....[65]....
        /*0c8c*/ 	.word	0x00027610


	//   ....[66]....
        /*0c90*/ 	.word	0x00027670


	//   ....[67]....
        /*0c94*/ 	.word	0x00027760


	//   ....[68]....
        /*0c98*/ 	.word	0x000277c0


	//   ....[69]....
        /*0c9c*/ 	.word	0x000278b0


	//   ....[70]....
        /*0ca0*/ 	.word	0x00027910


	//   ....[71]....
        /*0ca4*/ 	.word	0x00027a00


	//   ....[72]....
        /*0ca8*/ 	.word	0x00027a60


	//   ....[73]....
        /*0cac*/ 	.word	0x00027b50


	//   ....[74]....
        /*0cb0*/ 	.word	0x00027bb0


	//   ....[75]....
        /*0cb4*/ 	.word	0x00027c90


	//   ....[76]....
        /*0cb8*/ 	.word	0x00027dc0


	//   ....[77]....
        /*0cbc*/ 	.word	0x00027e60


	//   ....[78]....
        /*0cc0*/ 	.word	0x00027ed0


	//   ....[79]....
        /*0cc4*/ 	.word	0x00027f90


	//   ....[80]....
        /*0cc8*/ 	.word	0x00027ff0


	//   ....[81]....
        /*0ccc*/ 	.word	0x000280b0


	//   ....[82]....
        /*0cd0*/ 	.word	0x00028110


	//   ....[83]....
        /*0cd4*/ 	.word	0x000281d0


	//   ....[84]....
        /*0cd8*/ 	.word	0x00028230


	//   ....[85]....
        /*0cdc*/ 	.word	0x000282f0


	//   ....[86]....
        /*0ce0*/ 	.word	0x00028350


	//   ....[87]....
        /*0ce4*/ 	.word	0x00028410


	//   ....[88]....
        /*0ce8*/ 	.word	0x00028470


	//   ....[89]....
        /*0cec*/ 	.word	0x00028530


	//   ....[90]....
        /*0cf0*/ 	.word	0x00028590


	//   ....[91]....
        /*0cf4*/ 	.word	0x00028650


	//   ....[92]....
        /*0cf8*/ 	.word	0x00028740


	//   ....[93]....
        /*0cfc*/ 	.word	0x000287e0


	//   ....[94]....
        /*0d00*/ 	.word	0x00028840


	//   ....[95]....
        /*0d04*/ 	.word	0x00028920


	//   ....[96]....
        /*0d08*/ 	.word	0x00028980


	//   ....[97]....
        /*0d0c*/ 	.word	0x00028a60


	//   ....[98]....
        /*0d10*/ 	.word	0x00028ac0


	//   ....[99]....
        /*0d14*/ 	.word	0x00028ba0


	//   ....[100]....
        /*0d18*/ 	.word	0x00028c00


	//   ....[101]....
        /*0d1c*/ 	.word	0x00028ce0


	//   ....[102]....
        /*0d20*/ 	.word	0x00028d40


	//   ....[103]....
        /*0d24*/ 	.word	0x00028e20


	//   ....[104]....
        /*0d28*/ 	.word	0x00028e80


	//   ....[105]....
        /*0d2c*/ 	.word	0x00028f60


	//   ....[106]....
        /*0d30*/ 	.word	0x00028fc0


	//   ....[107]....
        /*0d34*/ 	.word	0x00029090


	//   ....[108]....
        /*0d38*/ 	.word	0x000291c0


	//   ....[109]....
        /*0d3c*/ 	.word	0x00029270


	//   ....[110]....
        /*0d40*/ 	.word	0x00029320


	//   ....[111]....
        /*0d44*/ 	.word	0x000293f0


	//   ....[112]....
        /*0d48*/ 	.word	0x00029450


	//   ....[113]....
        /*0d4c*/ 	.word	0x00029530


	//   ....[114]....
        /*0d50*/ 	.word	0x00029590


	//   ....[115]....
        /*0d54*/ 	.word	0x00029660


	//   ....[116]....
        /*0d58*/ 	.word	0x000296c0


	//   ....[117]....
        /*0d5c*/ 	.word	0x00029790


	//   ....[118]....
        /*0d60*/ 	.word	0x000297f0


	//   ....[119]....
        /*0d64*/ 	.word	0x000298d0


	//   ....[120]....
        /*0d68*/ 	.word	0x00029930


	//   ....[121]....
        /*0d6c*/ 	.word	0x00029a00


	//   ....[122]....
        /*0d70*/ 	.word	0x00029a60


	//   ....[123]....
        /*0d74*/ 	.word	0x00029b20


	//   ....[124]....
        /*0d78*/ 	.word	0x00029bb0


	//   ....[125]....
        /*0d7c*/ 	.word	0x00029c50


	//   ....[126]....
        /*0d80*/ 	.word	0x00029d70


	//   ....[127]....
        /*0d84*/ 	.word	0x00029de0


	//   ....[128]....
        /*0d88*/ 	.word	0x00029e50


	//   ....[129]....
        /*0d8c*/ 	.word	0x00029ec0


	//   ....[130]....
        /*0d90*/ 	.word	0x00029f30


	//   ....[131]....
        /*0d94*/ 	.word	0x00029fb0


	//   ....[132]....
        /*0d98*/ 	.word	0x0002a040


	//   ....[133]....
        /*0d9c*/ 	.word	0x0002a0d0


	//   ....[134]....
        /*0da0*/ 	.word	0x0002a140


	//   ....[135]....
        /*0da4*/ 	.word	0x0002a1b0


	//   ....[136]....
        /*0da8*/ 	.word	0x0002a220


	//   ....[137]....
        /*0dac*/ 	.word	0x0002a2a0


	//   ....[138]....
        /*0db0*/ 	.word	0x0002a310


	//   ....[139]....
        /*0db4*/ 	.word	0x0002a3b0


	//   ....[140]....
        /*0db8*/ 	.word	0x0002a440


	//   ....[141]....
        /*0dbc*/ 	.word	0x0002a560


	//----- nvinfo : EIATTR_REG_RECONFIG
	.align		4
.L_228:
        /*0dc0*/ 	.byte	0x01, 0x54
	.zero		2


	//----- nvinfo : EIATTR_SYSCALL_OFFSETS
	.align		4
        /*0dc4*/ 	.byte	0x04, 0x46
        /*0dc6*/ 	.short	(.L_230 - .L_229)


	//   ....[0]....
.L_229:
        /*0dc8*/ 	.word	0x00001c60


	//   ....[1]....
        /*0dcc*/ 	.word	0x00001db0


	//   ....[2]....
        /*0dd0*/ 	.word	0x00008d30


	//   ....[3]....
        /*0dd4*/ 	.word	0x00009030


	//   ....[4]....
        /*0dd8*/ 	.word	0x0001f4c0


	//   ....[5]....
        /*0ddc*/ 	.word	0x0001f610


	//   ....[6]....
        /*0de0*/ 	.word	0x0001f700


	//   ....[7]....
        /*0de4*/ 	.word	0x000206d0


	//----- nvinfo : EIATTR_MBARRIER_INSTR_OFFSETS
	.align		4
.L_230:
        /*0de8*/ 	.byte	0x04, 0x39
        /*0dea*/ 	.short	(.L_232 - .L_231)


	//   ....[0]....
.L_231:
        /*0dec*/ 	.word	0x00000270
        /*0df0*/ 	.word	0x000000ff
        /*0df4*/ 	.word	0x00028800
        /*0df8*/ 	.short	0x0100
        /*0dfa*/ 	.byte	0x08
	.zero		1


	//   ....[1]....
        /*0dfc*/ 	.word	0x00000280
        /*0e00*/ 	.word	0x000000ff
        /*0e04*/ 	.word	0x00028820
        /*0e08*/ 	.short	0x0100
        /*0e0a*/ 	.byte	0x08
	.zero		1


	//   ....[2]....
        /*0e0c*/ 	.word	0x00000370
        /*0e10*/ 	.word	0x000000ff
        /*0e14*/ 	.word	0x00028830
        /*0e18*/ 	.short	0x0100
        /*0e1a*/ 	.byte	0x08
	.zero		1


	//   ....[3]....
        /*0e1c*/ 	.word	0x00000380
        /*0e20*/ 	.word	0x000000ff
        /*0e24*/ 	.word	0x00028840
        /*0e28*/ 	.short	0x0100
        /*0e2a*/ 	.byte	0x08
	.zero		1


	//   ....[4]....
        /*0e2c*/ 	.word	0x00000390
        /*0e30*/ 	.word	0x000000ff
        /*0e34*/ 	.word	0x00028838
        /*0e38*/ 	.short	0x0100
        /*0e3a*/ 	.byte	0x08
	.zero		1


	//   ....[5]....
        /*0e3c*/ 	.word	0x000003a0
        /*0e40*/ 	.word	0x000000ff
        /*0e44*/ 	.word	0x00028848
        /*0e48*/ 	.short	0x0100
        /*0e4a*/ 	.byte	0x08
	.zero		1


	//   ....[6]....
        /*0e4c*/ 	.word	0x000004d0
        /*0e50*/ 	.word	0x000000ff
        /*0e54*/ 	.word	0x00028850
        /*0e58*/ 	.short	0x0100
        /*0e5a*/ 	.byte	0x08
	.zero		1


	//   ....[7]....
        /*0e5c*/ 	.word	0x000004e0
        /*0e60*/ 	.word	0x000000ff
        /*0e64*/ 	.word	0x00028860
        /*0e68*/ 	.short	0x0100
        /*0e6a*/ 	.byte	0x08
	.zero		1


	//   ....[8]....
        /*0e6c*/ 	.word	0x000004f0
        /*0e70*/ 	.word	0x000000ff
        /*0e74*/ 	.word	0x00028858
        /*0e78*/ 	.short	0x0100
        /*0e7a*/ 	.byte	0x08
	.zero		1


	//   ....[9]....
        /*0e7c*/ 	.word	0x00000500
        /*0e80*/ 	.word	0x000000ff
        /*0e84*/ 	.word	0x00028868
        /*0e88*/ 	.short	0x0100
        /*0e8a*/ 	.byte	0x08
	.zero		1


	//   ....[10]....
        /*0e8c*/ 	.word	0x000005f0
        /*0e90*/ 	.word	0x000000ff
        /*0e94*/ 	.word	0x00028870
        /*0e98*/ 	.short	0x0100
        /*0e9a*/ 	.byte	0x06
	.zero		1


	//   ....[11]....
        /*0e9c*/ 	.word	0x00000600
        /*0ea0*/ 	.word	0x000000ff
        /*0ea4*/ 	.word	0x00028880
        /*0ea8*/ 	.short	0x0100
        /*0eaa*/ 	.byte	0x06
	.zero		1


	//   ....[12]....
        /*0eac*/ 	.word	0x00000610
        /*0eb0*/ 	.word	0x000000ff
        /*0eb4*/ 	.word	0x00028878
        /*0eb8*/ 	.short	0x0100
        /*0eba*/ 	.byte	0x06
	.zero		1


	//   ....[13]....
        /*0ebc*/ 	.word	0x00000620
        /*0ec0*/ 	.word	0x000000ff
        /*0ec4*/ 	.word	0x00028888
        /*0ec8*/ 	.short	0x0100
        /*0eca*/ 	.byte	0x06
	.zero		1


	//   ....[14]....
        /*0ecc*/ 	.word	0x00000750
        /*0ed0*/ 	.word	0x000000ff
        /*0ed4*/ 	.word	0x00028890
        /*0ed8*/ 	.short	0x0100
        /*0eda*/ 	.byte	0x08
	.zero		1


	//   ....[15]....
        /*0edc*/ 	.word	0x00000760
        /*0ee0*/ 	.word	0x000000ff
        /*0ee4*/ 	.word	0x000288a0
        /*0ee8*/ 	.short	0x0100
        /*0eea*/ 	.byte	0x08
	.zero		1


	//   ....[16]....
        /*0eec*/ 	.word	0x00000770
        /*0ef0*/ 	.word	0x000000ff
        /*0ef4*/ 	.word	0x00028898
        /*0ef8*/ 	.short	0x0100
        /*0efa*/ 	.byte	0x08
	.zero		1


	//   ....[17]....
        /*0efc*/ 	.word	0x00000780
        /*0f00*/ 	.word	0x000000ff
        /*0f04*/ 	.word	0x000288a8
        /*0f08*/ 	.short	0x0100
        /*0f0a*/ 	.byte	0x08
	.zero		1


	//   ....[18]....
        /*0f0c*/ 	.word	0x000008b0
        /*0f10*/ 	.word	0x000000ff
        /*0f14*/ 	.word	0x000288b0
        /*0f18*/ 	.short	0x0100
        /*0f1a*/ 	.byte	0x08
	.zero		1


	//   ....[19]....
        /*0f1c*/ 	.word	0x000008c0
        /*0f20*/ 	.word	0x000000ff
        /*0f24*/ 	.word	0x000288c0
        /*0f28*/ 	.short	0x0100
        /*0f2a*/ 	.byte	0x08
	.zero		1


	//   ....[20]....
        /*0f2c*/ 	.word	0x000008d0
        /*0f30*/ 	.word	0x000000ff
        /*0f34*/ 	.word	0x000288b8
        /*0f38*/ 	.short	0x0100
        /*0f3a*/ 	.byte	0x08
	.zero		1


	//   ....[21]....
        /*0f3c*/ 	.word	0x000008e0
        /*0f40*/ 	.word	0x000000ff
        /*0f44*/ 	.word	0x000288c8
        /*0f48*/ 	.short	0x0100
        /*0f4a*/ 	.byte	0x08
	.zero		1


	//   ....[22]....
        /*0f4c*/ 	.word	0x000032e0
        /*0f50*/ 	.word	0x0000005b
        /*0f54*/ 	.word	0x00028890
        /*0f58*/ 	.short	0x010a
        /*0f5a*/ 	.byte	0x3f
	.zero		1


	//   ....[23]....
        /*0f5c*/ 	.word	0x000056e0
        /*0f60*/ 	.word	0x0000005b
        /*0f64*/ 	.word	0x00028890
        /*0f68*/ 	.short	0x010a
        /*0f6a*/ 	.byte	0x3f
	.zero		1


	//   ....[24]....
        /*0f6c*/ 	.word	0x00007640
        /*0f70*/ 	.word	0x0000005b
        /*0f74*/ 	.word	0x00028890
        /*0f78*/ 	.short	0x010a
        /*0f7a*/ 	.byte	0x3f
	.zero		1


	//   ....[25]....
        /*0f7c*/ 	.word	0x00007d60
        /*0f80*/ 	.word	0x0000000b
        /*0f84*/ 	.word	0x00000000
        /*0f88*/ 	.short	0x0101
        /*0f8a*/ 	.byte	0x3f
	.zero		1


	//   ....[26]....
        /*0f8c*/ 	.word	0x00007da0
        /*0f90*/ 	.word	0x0000005b
        /*0f94*/ 	.word	0x000288b0
        /*0f98*/ 	.short	0x010a
        /*0f9a*/ 	.byte	0x3f
	.zero		1


	//   ....[27]....
        /*0f9c*/ 	.word	0x000083d0
        /*0fa0*/ 	.word	0x0000005b
        /*0fa4*/ 	.word	0x00000000
        /*0fa8*/ 	.short	0x0101
        /*0faa*/ 	.byte	0x3f
	.zero		1


	//   ....[28]....
        /*0fac*/ 	.word	0x00008dc0
        /*0fb0*/ 	.word	0x00000012
        /*0fb4*/ 	.word	0x00028800
        /*0fb8*/ 	.short	0x010a
        /*0fba*/ 	.byte	0x3f
	.zero		1


	//   ....[29]....
        /*0fbc*/ 	.word	0x00008e10
        /*0fc0*/ 	.word	0x00000012
        /*0fc4*/ 	.word	0x00028800
        /*0fc8*/ 	.short	0x010a
        /*0fca*/ 	.byte	0x3f
	.zero		1


	//   ....[30]....
        /*0fcc*/ 	.word	0x00009fa0
        /*0fd0*/ 	.word	0x00000012
        /*0fd4*/ 	.word	0x00028800
        /*0fd8*/ 	.short	0x010a
        /*0fda*/ 	.byte	0x3f
	.zero		1


	//   ....[31]....
        /*0fdc*/ 	.word	0x0000c3c0
        /*0fe0*/ 	.word	0x00000012
        /*0fe4*/ 	.word	0x00028800
        /*0fe8*/ 	.short	0x010a
        /*0fea*/ 	.byte	0x3f
	.zero		1


	//   ....[32]....
        /*0fec*/ 	.word	0x0000dd50
        /*0ff0*/ 	.word	0x0000000b
        /*0ff4*/ 	.word	0x00028830
        /*0ff8*/ 	.short	0x010a
        /*0ffa*/ 	.byte	0x3f
	.zero		1


	//   ....[33]....
        /*0ffc*/ 	.word	0x0000dd90
        /*1000*/ 	.word	0x0000000b
        /*1004*/ 	.word	0x00028830
        /*1008*/ 	.short	0x010a
        /*100a*/ 	.byte	0x3f
	.zero		1


	//   ....[34]....
        /*100c*/ 	.word	0x0000e3f0
        /*1010*/ 	.word	0x00000000
        /*1014*/ 	.word	0x00000000
        /*1018*/ 	.short	0x0101
        /*101a*/ 	.byte	0x3f
	.zero		1


	//   ....[35]....
        /*101c*/ 	.word	0x00011110
        /*1020*/ 	.word	0x00000009
        /*1024*/ 	.word	0x00028830
        /*1028*/ 	.short	0x010a
        /*102a*/ 	.byte	0x3f
	.zero		1


	//   ....[36]....
        /*102c*/ 	.word	0x00011160
        /*1030*/ 	.word	0x00000009
        /*1034*/ 	.word	0x00028830
        /*1038*/ 	.short	0x010a
        /*103a*/ 	.byte	0x3f
	.zero		1


	//   ....[37]....
        /*103c*/ 	.word	0x000115b0
        /*1040*/ 	.word	0x00000009
        /*1044*/ 	.word	0x00028850
        /*1048*/ 	.short	0x010a
        /*104a*/ 	.byte	0x3f
	.zero		1


	//   ....[38]....
        /*104c*/ 	.word	0x000115f0
        /*1050*/ 	.word	0x00000009
        /*1054*/ 	.word	0x00028850
        /*1058*/ 	.short	0x010a
        /*105a*/ 	.byte	0x3f
	.zero		1


	//   ....[39]....
        /*105c*/ 	.word	0x00011b30
        /*1060*/ 	.word	0x00000008
        /*1064*/ 	.word	0x00000000
        /*1068*/ 	.short	0x0101
        /*106a*/ 	.byte	0x3f
	.zero		1


	//   ....[40]....
        /*106c*/ 	.word	0x00013d20
        /*1070*/ 	.word	0x0000001b
        /*1074*/ 	.word	0x00000000
        /*1078*/ 	.short	0x0101
        /*107a*/ 	.byte	0x3f
	.zero		1


	//   ....[41]....
        /*107c*/ 	.word	0x000146a0
        /*1080*/ 	.word	0x00000003
        /*1084*/ 	.word	0x00028830
        /*1088*/ 	.short	0x010a
        /*108a*/ 	.byte	0x3f
	.zero		1


	//   ....[42]....
        /*108c*/ 	.word	0x000146f0
        /*1090*/ 	.word	0x00000003
        /*1094*/ 	.word	0x00028830
        /*1098*/ 	.short	0x010a
        /*109a*/ 	.byte	0x3f
	.zero		1


	//   ....[43]....
        /*109c*/ 	.word	0x00014b70
        /*10a0*/ 	.word	0x00000003
        /*10a4*/ 	.word	0x00028850
        /*10a8*/ 	.short	0x010a
        /*10aa*/ 	.byte	0x3f
	.zero		1


	//   ....[44]....
        /*10ac*/ 	.word	0x00014bb0
        /*10b0*/ 	.word	0x00000003
        /*10b4*/ 	.word	0x00028850
        /*10b8*/ 	.short	0x010a
        /*10ba*/ 	.byte	0x3f
	.zero		1


	//   ....[45]....
        /*10bc*/ 	.word	0x00015f90
        /*10c0*/ 	.word	0x00000005
        /*10c4*/ 	.word	0x00000000
        /*10c8*/ 	.short	0x0101
        /*10ca*/ 	.byte	0x3f
	.zero		1


	//   ....[46]....
        /*10cc*/ 	.word	0x00016250
        /*10d0*/ 	.word	0x0000000f
        /*10d4*/ 	.word	0x00000000
        /*10d8*/ 	.short	0x0101
        /*10da*/ 	.byte	0x3f
	.zero		1


	//   ....[47]....
        /*10dc*/ 	.word	0x00016970
        /*10e0*/ 	.word	0x00000003
        /*10e4*/ 	.word	0x00028830
        /*10e8*/ 	.short	0x010a
        /*10ea*/ 	.byte	0x3f
	.zero		1


	//   ....[48]....
        /*10ec*/ 	.word	0x000169c0
        /*10f0*/ 	.word	0x00000003
        /*10f4*/ 	.word	0x00028830
        /*10f8*/ 	.short	0x010a
        /*10fa*/ 	.byte	0x3f
	.zero		1


	//   ....[49]....
        /*10fc*/ 	.word	0x00016e40
        /*1100*/ 	.word	0x00000003
        /*1104*/ 	.word	0x00028850
        /*1108*/ 	.short	0x010a
        /*110a*/ 	.byte	0x3f
	.zero		1


	//   ....[50]....
        /*110c*/ 	.word	0x00016e80
        /*1110*/ 	.word	0x00000003
        /*1114*/ 	.word	0x00028850
        /*1118*/ 	.short	0x010a
        /*111a*/ 	.byte	0x3f
	.zero		1


	//   ....[51]....
        /*111c*/ 	.word	0x000173a0
        /*1120*/ 	.word	0x00000003
        /*1124*/ 	.word	0x00000000
        /*1128*/ 	.short	0x0101
        /*112a*/ 	.byte	0x3f
	.zero		1


	//   ....[52]....
        /*112c*/ 	.word	0x000195a0
        /*1130*/ 	.word	0x0000000e
        /*1134*/ 	.word	0x00000000
        /*1138*/ 	.short	0x0101
        /*113a*/ 	.byte	0x3f
	.zero		1


	//   ....[53]....
        /*113c*/ 	.word	0x00019be0
        /*1140*/ 	.word	0x0000000b
        /*1144*/ 	.word	0x00028850
        /*1148*/ 	.short	0x010a
        /*114a*/ 	.byte	0x3f
	.zero		1


	//   ....[54]....
        /*114c*/ 	.word	0x00019c60
        /*1150*/ 	.word	0x0000000b
        /*1154*/ 	.word	0x00028850
        /*1158*/ 	.short	0x010a
        /*115a*/ 	.byte	0x3f
	.zero		1


	//   ....[55]....
        /*115c*/ 	.word	0x0001a270
        /*1160*/ 	.word	0x00000000
        /*1164*/ 	.word	0x00000000
        /*1168*/ 	.short	0x0101
        /*116a*/ 	.byte	0x3f
	.zero		1


	//   ....[56]....
        /*116c*/ 	.word	0x0001b7a0
        /*1170*/ 	.word	0x00000000
        /*1174*/ 	.word	0x00000000
        /*1178*/ 	.short	0x0101
        /*117a*/ 	.byte	0x3f
	.zero		1


	//   ....[57]....
        /*117c*/ 	.word	0x0001def0
        /*1180*/ 	.word	0x00000016
        /*1184*/ 	.word	0x00028820
        /*1188*/ 	.short	0x010a
        /*118a*/ 	.byte	0x3f
	.zero		1


	//   ....[58]....
        /*118c*/ 	.word	0x0001df80
        /*1190*/ 	.word	0x0000000b
        /*1194*/ 	.word	0x000288a0
        /*1198*/ 	.short	0x010a
        /*119a*/ 	.byte	0x3f
	.zero		1


	//   ....[59]....
        /*119c*/ 	.word	0x0001e2e0
        /*11a0*/ 	.word	0x0000000b
        /*11a4*/ 	.word	0x000288c0
        /*11a8*/ 	.short	0x010a
        /*11aa*/ 	.byte	0x3f
	.zero		1


	//   ....[60]....
        /*11ac*/ 	.word	0x0001e710
        /*11b0*/ 	.word	0x0000000c
        /*11b4*/ 	.word	0x000288a0
        /*11b8*/ 	.short	0x010a
        /*11ba*/ 	.byte	0x3f
	.zero		1


	//   ....[61]....
        /*11bc*/ 	.word	0x0001ea50
        /*11c0*/ 	.word	0x0000000c
        /*11c4*/ 	.word	0x000288c0
        /*11c8*/ 	.short	0x010a
        /*11ca*/ 	.byte	0x3f
	.zero		1


	//   ....[62]....
        /*11cc*/ 	.word	0x0001fc20
        /*11d0*/ 	.word	0x00000007
        /*11d4*/ 	.word	0x00028840
        /*11d8*/ 	.short	0x010a
        /*11da*/ 	.byte	0x3f
	.zero		1


	//   ....[63]....
        /*11dc*/ 	.word	0x000203a0
        /*11e0*/ 	.word	0x00000007
        /*11e4*/ 	.word	0x00028830
        /*11e8*/ 	.short	0x0107
        /*11ea*/ 	.byte	0x3f
	.zero		1


	//   ....[64]....
        /*11ec*/ 	.word	0x00020470
        /*11f0*/ 	.word	0x00000007
        /*11f4*/ 	.word	0x00028830
        /*11f8*/ 	.short	0x0101
        /*11fa*/ 	.byte	0x3f
	.zero		1


	//   ....[65]....
        /*11fc*/ 	.word	0x00020fb0
        /*1200*/ 	.word	0x00000016
        /*1204*/ 	.word	0x00028800
        /*1208*/ 	.short	0x0107
        /*120a*/ 	.byte	0x3f
	.zero		1


	//   ....[66]....
        /*120c*/ 	.word	0x000210c0
        /*1210*/ 	.word	0x00000016
        /*1214*/ 	.word	0x00028800
        /*1218*/ 	.short	0x0101
        /*121a*/ 	.byte	0x3f
	.zero		1


	//   ....[67]....
        /*121c*/ 	.word	0x000210f0
        /*1220*/ 	.word	0x00000016
        /*1224*/ 	.word	0x00028820
        /*1228*/ 	.short	0x010a
        /*122a*/ 	.byte	0x3f
	.zero		1


	//   ....[68]....
        /*122c*/ 	.word	0x00021480
        /*1230*/ 	.word	0x00000006
        /*1234*/ 	.word	0x00028840
        /*1238*/ 	.short	0x010a
        /*123a*/ 	.byte	0x3f
	.zero		1


	//   ....[69]....
        /*123c*/ 	.word	0x000219a0
        /*1240*/ 	.word	0x00000006
        /*1244*/ 	.word	0x00028830
        /*1248*/ 	.short	0x0107
        /*124a*/ 	.byte	0x3f
	.zero		1


	//   ....[70]....
        /*124c*/ 	.word	0x00021a60
        /*1250*/ 	.word	0x00000006
        /*1254*/ 	.word	0x00028830
        /*1258*/ 	.short	0x0101
        /*125a*/ 	.byte	0x3f
	.zero		1


	//   ....[71]....
        /*125c*/ 	.word	0x00021ac0
        /*1260*/ 	.word	0x00000006
        /*1264*/ 	.word	0x00028860
        /*1268*/ 	.short	0x010a
        /*126a*/ 	.byte	0x3f
	.zero		1


	//   ....[72]....
        /*126c*/ 	.word	0x00022010
        /*1270*/ 	.word	0x00000006
        /*1274*/ 	.word	0x00028850
        /*1278*/ 	.short	0x0107
        /*127a*/ 	.byte	0x3f
	.zero		1


	//   ....[73]....
        /*127c*/ 	.word	0x000221c0
        /*1280*/ 	.word	0x00000006
        /*1284*/ 	.word	0x00028850
        /*1288*/ 	.short	0x0101
        /*128a*/ 	.byte	0x3f
	.zero		1


	//   ....[74]....
        /*128c*/ 	.word	0x000223e0
        /*1290*/ 	.word	0x00000000
        /*1294*/ 	.word	0x00028860
        /*1298*/ 	.short	0x010a
        /*129a*/ 	.byte	0x3f
	.zero		1


	//   ....[75]....
        /*129c*/ 	.word	0x00022910
        /*12a0*/ 	.word	0x00000000
        /*12a4*/ 	.word	0x00028850
        /*12a8*/ 	.short	0x0107
        /*12aa*/ 	.byte	0x3f
	.zero		1


	//   ....[76]....
        /*12ac*/ 	.word	0x000229d0
        /*12b0*/ 	.word	0x00000000
        /*12b4*/ 	.word	0x00028850
        /*12b8*/ 	.short	0x0101
        /*12ba*/ 	.byte	0x3f
	.zero		1


	//   ....[77]....
        /*12bc*/ 	.word	0x00023700
        /*12c0*/ 	.word	0x00000007
        /*12c4*/ 	.word	0x00028820
        /*12c8*/ 	.short	0x010a
        /*12ca*/ 	.byte	0x3f
	.zero		1


	//   ....[78]....
        /*12cc*/ 	.word	0x00023870
        /*12d0*/ 	.word	0x00000005
        /*12d4*/ 	.word	0x00028840
        /*12d8*/ 	.short	0x010a
        /*12da*/ 	.byte	0x3f
	.zero		1


	//   ....[79]....
        /*12dc*/ 	.word	0x00023910
        /*12e0*/ 	.word	0x00000003
        /*12e4*/ 	.word	0x00028840
        /*12e8*/ 	.short	0x010a
        /*12ea*/ 	.byte	0x3f
	.zero		1


	//   ....[80]....
        /*12ec*/ 	.word	0x00023950
        /*12f0*/ 	.word	0x00000005
        /*12f4*/ 	.word	0x00028860
        /*12f8*/ 	.short	0x010a
        /*12fa*/ 	.byte	0x3f
	.zero		1


	//   ....[81]....
        /*12fc*/ 	.word	0x00023990
        /*1300*/ 	.word	0x00000003
        /*1304*/ 	.word	0x00028860
        /*1308*/ 	.short	0x010a
        /*130a*/ 	.byte	0x3f
	.zero		1


	//   ....[82]....
        /*130c*/ 	.word	0x000239f0
        /*1310*/ 	.word	0x0000005b
        /*1314*/ 	.word	0x00028890
        /*1318*/ 	.short	0x010a
        /*131a*/ 	.byte	0x3f
	.zero		1


	//   ....[83]....
        /*131c*/ 	.word	0x00023f00
        /*1320*/ 	.word	0x0000005b
        /*1324*/ 	.word	0x00028890
        /*1328*/ 	.short	0x010a
        /*132a*/ 	.byte	0x3f
	.zero		1


	//   ....[84]....
        /*132c*/ 	.word	0x00024400
        /*1330*/ 	.word	0x0000005b
        /*1334*/ 	.word	0x00028890
        /*1338*/ 	.short	0x010a
        /*133a*/ 	.byte	0x3f
	.zero		1


	//   ....[85]....
        /*133c*/ 	.word	0x000248d0
        /*1340*/ 	.word	0x0000005b
        /*1344*/ 	.word	0x000288b0
        /*1348*/ 	.short	0x010a
        /*134a*/ 	.byte	0x3f
	.zero		1


	//   ....[86]....
        /*134c*/ 	.word	0x000250d0
        /*1350*/ 	.word	0x00000012
        /*1354*/ 	.word	0x00028800
        /*1358*/ 	.short	0x010a
        /*135a*/ 	.byte	0x3f
	.zero		1


	//   ....[87]....
        /*135c*/ 	.word	0x00025c40
        /*1360*/ 	.word	0x00000012
        /*1364*/ 	.word	0x00028800
        /*1368*/ 	.short	0x010a
        /*136a*/ 	.byte	0x3f
	.zero		1


	//   ....[88]....
        /*136c*/ 	.word	0x00025c90
        /*1370*/ 	.word	0x0000000b
        /*1374*/ 	.word	0x00028830
        /*1378*/ 	.short	0x010a
        /*137a*/ 	.byte	0x3f
	.zero		1


	//   ....[89]....
        /*137c*/ 	.word	0x00025ce0
        /*1380*/ 	.word	0x00000009
        /*1384*/ 	.word	0x00028830
        /*1388*/ 	.short	0x010a
        /*138a*/ 	.byte	0x3f
	.zero		1


	//   ....[90]....
        /*138c*/ 	.word	0x00025d30
        /*1390*/ 	.word	0x00000009
        /*1394*/ 	.word	0x00028850
        /*1398*/ 	.short	0x010a
        /*139a*/ 	.byte	0x3f
	.zero		1


	//   ....[91]....
        /*139c*/ 	.word	0x00025d80
        /*13a0*/ 	.word	0x00000003
        /*13a4*/ 	.word	0x00028830
        /*13a8*/ 	.short	0x010a
        /*13aa*/ 	.byte	0x3f
	.zero		1


	//   ....[92]....
        /*13ac*/ 	.word	0x00025dd0
        /*13b0*/ 	.word	0x00000003
        /*13b4*/ 	.word	0x00028850
        /*13b8*/ 	.short	0x010a
        /*13ba*/ 	.byte	0x3f
	.zero		1


	//   ....[93]....
        /*13bc*/ 	.word	0x00025e20
        /*13c0*/ 	.word	0x00000003
        /*13c4*/ 	.word	0x00028830
        /*13c8*/ 	.short	0x010a
        /*13ca*/ 	.byte	0x3f
	.zero		1


	//   ....[94]....
        /*13cc*/ 	.word	0x00025e70
        /*13d0*/ 	.word	0x00000003
        /*13d4*/ 	.word	0x00028850
        /*13d8*/ 	.short	0x010a
        /*13da*/ 	.byte	0x3f
	.zero		1


	//   ....[95]....
        /*13dc*/ 	.word	0x00025ec0
        /*13e0*/ 	.word	0x0000000b
        /*13e4*/ 	.word	0x00028850
        /*13e8*/ 	.short	0x010a
        /*13ea*/ 	.byte	0x3f
	.zero		1


	//   ....[96]....
        /*13ec*/ 	.word	0x00026490
        /*13f0*/ 	.word	0x00000016
        /*13f4*/ 	.word	0x00028820
        /*13f8*/ 	.short	0x010a
        /*13fa*/ 	.byte	0x3f
	.zero		1


	//   ....[97]....
        /*13fc*/ 	.word	0x000264e0
        /*1400*/ 	.word	0x0000000b
        /*1404*/ 	.word	0x000288a0
        /*1408*/ 	.short	0x010a
        /*140a*/ 	.byte	0x3f
	.zero		1


	//   ....[98]....
        /*140c*/ 	.word	0x00026530
        /*1410*/ 	.word	0x0000000b
        /*1414*/ 	.word	0x000288c0
        /*1418*/ 	.short	0x010a
        /*141a*/ 	.byte	0x3f
	.zero		1


	//   ....[99]....
        /*141c*/ 	.word	0x00026580
        /*1420*/ 	.word	0x0000000c
        /*1424*/ 	.word	0x000288a0
        /*1428*/ 	.short	0x010a
        /*142a*/ 	.byte	0x3f
	.zero		1


	//   ....[100]....
        /*142c*/ 	.word	0x000265d0
        /*1430*/ 	.word	0x0000000c
        /*1434*/ 	.word	0x000288c0
        /*1438*/ 	.short	0x010a
        /*143a*/ 	.byte	0x3f
	.zero		1


	//   ....[101]....
        /*143c*/ 	.word	0x000266f0
        /*1440*/ 	.word	0x00000007
        /*1444*/ 	.word	0x00028840
        /*1448*/ 	.short	0x010a
        /*144a*/ 	.byte	0x3f
	.zero		1


	//   ....[102]....
        /*144c*/ 	.word	0x00027cc0
        /*1450*/ 	.word	0x00000016
        /*1454*/ 	.word	0x00028820
        /*1458*/ 	.short	0x010a
        /*145a*/ 	.byte	0x3f
	.zero		1


	//   ....[103]....
        /*145c*/ 	.word	0x00027d10
        /*1460*/ 	.word	0x00000006
        /*1464*/ 	.word	0x00028840
        /*1468*/ 	.short	0x010a
        /*146a*/ 	.byte	0x3f
	.zero		1


	//   ....[104]....
        /*146c*/ 	.word	0x00028690
        /*1470*/ 	.word	0x00000006
        /*1474*/ 	.word	0x00028860
        /*1478*/ 	.short	0x010a
        /*147a*/ 	.byte	0x3f
	.zero		1


	//   ....[105]....
        /*147c*/ 	.word	0x00029110
        /*1480*/ 	.word	0x00000000
        /*1484*/ 	.word	0x00028860
        /*1488*/ 	.short	0x010a
        /*148a*/ 	.byte	0x3f
	.zero		1


	//   ....[106]....
        /*148c*/ 	.word	0x0002a480
        /*1490*/ 	.word	0x00000007
        /*1494*/ 	.word	0x00028820
        /*1498*/ 	.short	0x010a
        /*149a*/ 	.byte	0x3f
	.zero		1


	//   ....[107]....
        /*149c*/ 	.word	0x0002a620
        /*14a0*/ 	.word	0x00000005
        /*14a4*/ 	.word	0x00028840
        /*14a8*/ 	.short	0x010a
        /*14aa*/ 	.byte	0x3f
	.zero		1


	//   ....[108]....
        /*14ac*/ 	.word	0x0002a670
        /*14b0*/ 	.word	0x00000003
        /*14b4*/ 	.word	0x00028840
        /*14b8*/ 	.short	0x010a
        /*14ba*/ 	.byte	0x3f
	.zero		1


	//   ....[109]....
        /*14bc*/ 	.word	0x0002a6c0
        /*14c0*/ 	.word	0x00000005
        /*14c4*/ 	.word	0x00028860
        /*14c8*/ 	.short	0x010a
        /*14ca*/ 	.byte	0x3f
	.zero		1


	//----- nvinfo : EIATTR_NUM_MBARRIERS
	.align		4
.L_232:
        /*14cc*/ 	.byte	0x03, 0x38
        /*14ce*/ 	.short	0x0016


	//----- nvinfo : EIATTR_EXIT_INSTR_OFFSETS
	.align		4
        /*14d0*/ 	.byte	0x04, 0x1c
        /*14d2*/ 	.short	(.L_234 - .L_233)


	//   ....[0]....
.L_233:
        /*14d4*/ 	.word	0x000239e0


	//----- nvinfo : EIATTR_MAX_THREADS
	.align		4
.L_234:
        /*14d8*/ 	.byte	0x04, 0x05
        /*14da*/ 	.short	(.L_236 - .L_235)
.L_235:
        /*14dc*/ 	.word	0x00000180
        /*14e0*/ 	.word	0x00000001
        /*14e4*/ 	.word	0x00000001


	//----- nvinfo : EIATTR_CRS_STACK_SIZE
	.align		4
.L_236:
        /*14e8*/ 	.byte	0x04, 0x1e
        /*14ea*/ 	.short	(.L_238 - .L_237)
.L_237:
        /*14ec*/ 	.word	0x00000000


	//----- nvinfo : EIATTR_CBANK_PARAM_SIZE
	.align		4
.L_238:
        /*14f0*/ 	.byte	0x03, 0x19
        /*14f2*/ 	.short	0x0af0


	//----- nvinfo : EIATTR_PARAM_CBANK
	.align		4
        /*14f4*/ 	.byte	0x04, 0x0a
        /*14f6*/ 	.short	(.L_240 - .L_239)
	.align		4
.L_239:
        /*14f8*/ 	.word	index@(.nv.constant0._ZN7cutlass13device_kernelIN5flash11enable_sm90INS1_16FlashAttnFwdSm90INS1_25CollectiveMainloopFwdSm90ILi2EN4cute5tupleIJNS5_1CILi1EEES8_S8_EEENS6_IJNS7_ILi128EEESA_SA_EEELi128ENS_6half_tEfNS_4arch4Sm90ELb0ELb1ELb0ELb1ELb1ELb1ELb0ELb1ELb1ELb1ELb0ELb0EEENS1_21CollectiveEpilogueFwdISB_S9_SC_SE_Li256ELb1ELb1ELb0ELb0EEENS1_36VarlenDynamicPersistentTileSchedulerILi128ELi128ELi256ELi128ELb0ELb1ELb1ELb1ELb0ELb1EEEEEEEEEvNT_6ParamsE)
        /*14fc*/ 	.short	0x0210
        /*14fe*/ 	.short	0x0af0


	//----- nvinfo : EIATTR_SW_WAR
	.align		4
.L_240:
        /*1500*/ 	.byte	0x04, 0x36
        /*1502*/ 	.short	(.L_242 - .L_241)
.L_241:
        /*1504*/ 	.word	0x00000008
.L_242:


//--------------------- .nv.info._ZN7cutlass13device_kernelIN5flash11enable_sm90INS1_16FlashAttnFwdSm90INS1_25CollectiveMainloopFwdSm90ILi2EN4cute5tupleIJNS5_1CILi1EEES8_S8_EEENS6_IJNS7_ILi128EEESA_SA_EEELi128ENS_6half_tEfNS_4arch4Sm90ELb1ELb0ELb0ELb0ELb1ELb0ELb0ELb1ELb1ELb1ELb0ELb0EEENS1_21CollectiveEpilogueFwdISB_S9_SC_SE_Li256ELb0ELb1ELb0ELb0EEENS1_30DynamicPersistentTileSchedulerILi256ELi128ELb0ELb1ELb1EEEEEEEEEvNT_6ParamsE --------------------------
	.section	.nv.info._ZN7cutlass13device_kernelIN5flash11enable_sm90INS1_16FlashAttnFwdSm90INS1_25CollectiveMainloopFwdSm90ILi2EN4cute5tupleIJNS5_1CILi1EEES8_S8_EEENS6_IJNS7_ILi128EEESA_SA_EEELi128ENS_6half_tEfNS_4arch4Sm90ELb1ELb0ELb0ELb0ELb1ELb0ELb0ELb1ELb1ELb1ELb0ELb0EEENS1_21CollectiveEpilogueFwdISB_S9_SC_SE_Li256ELb0ELb1ELb0ELb0EEENS1_30DynamicPersistentTileSchedulerILi256ELi128ELb0ELb1ELb1EEEEEEEEEvNT_6ParamsE,"",@"SHT_CUDA_INFO"
	.sectionflags	@""
	.align	4


	//----- nvinfo : EIATTR_CUDA_API_VERSION
	.align		4
        /*0000*/ 	.byte	0x04, 0x37
        /*0002*/ 	.short	(.L_244 - .L_243)
.L_243:
        /*0004*/ 	.word	0x00000082


	//----- nvinfo : EIATTR_KPARAM_INFO
	.align		4
.L_244:
        /*0008*/ 	.byte	0x04, 0x17
        /*000a*/ 	.short	(.L_246 - .L_245)
.L_245:
        /*000c*/ 	.word	0x00000000
        /*0010*/ 	.short	0x0000
        /*0012*/ 	.short	0x0070
        /*0014*/ 	.byte	0x00, 0xf0, 0x01, 0x2a


	//----- nvinfo : EIATTR_SPARSE_MMA_MASK
	.align		4
.L_246:
        /*0018*/ 	.byte	0x03, 0x50
        /*001a*/ 	.short	0x0000


	//----- nvinfo : EIATTR_MAXREG_COUNT
	.align		4
        /*001c*/ 	.byte	0x03, 0x1b
        /*001e*/ 	.short	0x00a8


	//----- nvinfo : EIATTR_NUM_BARRIERS
	.align		4
        /*0020*/ 	.byte	0x02, 0x4c
        /*0022*/ 	.byte	0x10
	.zero		1


	//----- nvinfo : EIATTR_EXTERNS
	.align		4
        /*0024*/ 	.byte	0x04, 0x0f
        /*0026*/ 	.short	(.L_248 - .L_247)


	//   ....[0]....
	.align		4
.L_247:
        /*0028*/ 	.word	index@(__assertfail)


	//----- nvinfo : EIATTR_MERCURY_ISA_VERSION
	.align		4
.L_248:
        /*002c*/ 	.byte	0x03, 0x5f
        /*002e*/ 	.short	0x0101


	//----- nvinfo : EIATTR_INT_WARP_WIDE_INSTR_OFFSETS
	.align		4
        /*0030*/ 	.byte	0x04, 0x31
        /*0032*/ 	.short	(.L_250 - .L_249)


	//   ....[0]....
.L_249:
        /*0034*/ 	.word	0x000000b0


	//   ....[1]....
        /*0038*/ 	.word	0x000000c0


	//   ....[2]....
        /*003c*/ 	.word	0x00000160


	//   ....[3]....
        /*0040*/ 	.word	0x0000b4b0


	//   ....[4]....
        /*0044*/ 	.word	0x0000b540


	//   ....[5]....
        /*0048*/ 	.word	0x0000e180


	//   ....[6]....
        /*004c*/ 	.word	0x0000e210


	//----- nvinfo : EIATTR_COOP_GROUP_MASK_REGIDS
	.align		4
.L_250:
        /*0050*/ 	.byte	0x04, 0x29
        /*0052*/ 	.short	(.L_252 - .L_251)


	//   ....[0]....
.L_251:
        /*0054*/ 	.word	0xffffffff


	//   ....[1]....
        /*0058*/ 	.word	0xffffffff


	//   ....[2]....
        /*005c*/ 	.word	0xffffffff


	//   ....[3]....
        /*0060*/ 	.word	0xffffffff


	//   ....[4]....
        /*0064*/ 	.word	0xffffffff


	//   ....[5]....
        /*0068*/ 	.word	0xffffffff


	//   ....[6]....
        /*006c*/ 	.word	0xffffffff


	//   ....[7]....
        /*0070*/ 	.word	0xffffffff


	//   ....[8]....
        /*0074*/ 	.word	0xffffffff


	//   ....[9]....
        /*0078*/ 	.word	0xffffffff


	//   ....[10]....
        /*007c*/ 	.word	0xffffffff


	//   ....[11]....
        /*0080*/ 	.word	0xffffffff


	//   ....[12]....
        /*0084*/ 	.word	0xffffffff


	//   ....[13]....
        /*0088*/ 	.word	0xffffffff


	//   ....[14]....
        /*008c*/ 	.word	0xffffffff


	//   ....[15]....
        /*0090*/ 	.word	0xffffffff


	//   ....[16]....
        /*0094*/ 	.word	0xffffffff


	//   ....[17]....
        /*0098*/ 	.word	0xffffffff


	//   ....[18]....
        /*009c*/ 	.word	0xffffffff


	//   ....[19]....
        /*00a0*/ 	.word	0xffffffff


	//   ....[20]....
        /*00a4*/ 	.word	0xffffffff


	//   ....[21]....
        /*00a8*/ 	.word	0xffffffff


	//   ....[22]....
        /*00ac*/ 	.word	0xffffffff


	//   ....[23]....
        /*00b0*/ 	.word	0xffffffff


	//   ....[24]....
        /*00b4*/ 	.word	0xffffffff


	//   ....[25]....
        /*00b8*/ 	.word	0xffffffff


	//   ....[26]....
        /*00bc*/ 	.word	0xffffffff


	//   ....[27]....
        /*00c0*/ 	.word	0xffffffff


	//   ....[28]....
        /*00c4*/ 	.word	0xffffffff


	//   ....[29]....
        /*00c8*/ 	.word	0xffffffff


	//   ....[30]....
        /*00cc*/ 	.word	0xffffffff


	//   ....[31]....
        /*00d0*/ 	.word	0xffffffff


	//   ....[32]....
        /*00d4*/ 	.word	0xffffffff


	//   ....[33]....
        /*00d8*/ 	.word	0xffffffff


	//   ....[34]....
        /*00dc*/ 	.word	0xffffffff


	//   ....[35]....
        /*00e0*/ 	.word	0xffffffff


	//   ....[36]....
        /*00e4*/ 	.word	0xffffffff


	//   ....[37]....
        /*00e8*/ 	.word	0xffffffff


	//   ....[38]....
        /*00ec*/ 	.word	0xffffffff


	//   ....[39]....
        /*00f0*/ 	.word	0xffffffff


	//   ....[40]....
        /*00f4*/ 	.word	0xffffffff


	//   ....[41]....
        /*00f8*/ 	.word	0xffffffff


	//   ....[42]....
        /*00fc*/ 	.word	0xffffffff


	//   ....[43]....
        /*0100*/ 	.word	0xffffffff


	//   ....[44]....
        /*0104*/ 	.word	0xffffffff


	//   ....[45]....
        /*0108*/ 	.word	0xffffffff


	//   ....[46]....
        /*010c*/ 	.word	0xffffffff


	//   ....[47]....
        /*0110*/ 	.word	0xffffffff


	//   ....[48]....
        /*0114*/ 	.word	0xffffffff


	//   ....[49]....
        /*0118*/ 	.word	0xffffffff


	//   ....[50]....
        /*011c*/ 	.word	0xffffffff


	//   ....[51]....
        /*0120*/ 	.word	0xffffffff


	//   ....[52]....
        /*0124*/ 	.word	0xffffffff


	//   ....[53]....
        /*0128*/ 	.word	0xffffffff


	//   ....[54]....
        /*012c*/ 	.word	0xffffffff


	//   ....[55]....
        /*0130*/ 	.word	0xffffffff


	//   ....[56]....
        /*0134*/ 	.word	0xffffffff


	//   ....[57]....
        /*0138*/ 	.word	0xffffffff


	//   ....[58]....
        /*013c*/ 	.word	0xffffffff


	//   ....[59]....
        /*0140*/ 	.word	0xffffffff


	//   ....[60]....
        /*0144*/ 	.word	0xffffffff


	//   ....[61]....
        /*0148*/ 	.word	0xffffffff


	//   ....[62]....
        /*014c*/ 	.word	0xffffffff


	//   ....[63]....
        /*0150*/ 	.word	0xffffffff


	//   ....[64]....
        /*0154*/ 	.word	0xffffffff


	//   ....[65]....
        /*0158*/ 	.word	0xffffffff


	//   ....[66]....
        /*015c*/ 	.word	0xffffffff


	//   ....[67]....
        /*0160*/ 	.word	0xffffffff


	//   ....[68]....
        /*0164*/ 	.word	0xffffffff


	//   ....[69]....
        /*0168*/ 	.word	0xffffffff


	//   ....[70]....
        /*016c*/ 	.word	0xffffffff


	//   ....[71]....
        /*0170*/ 	.word	0xffffffff


	//   ....[72]....
        /*0174*/ 	.word	0xffffffff


	//   ....[73]....
        /*0178*/ 	.word	0xffffffff


	//   ....[74]....
        /*017c*/ 	.word	0xffffffff


	//   ....[75]....
        /*0180*/ 	.word	0xffffffff


	//   ....[76]....
        /*0184*/ 	.word	0xffffffff


	//   ....[77]....
        /*0188*/ 	.word	0xffffffff


	//   ....[78]....
        /*018c*/ 	.word	0xffffffff


	//   ....[79]....
        /*0190*/ 	.word	0xffffffff


	//   ....[80]....
        /*0194*/ 	.word	0xffffffff


	//   ....[81]....
        /*0198*/ 	.word	0xffffffff


	//   ....[82]....
        /*019c*/ 	.word	0xffffffff


	//   ....[83]....
        /*01a0*/ 	.word	0xffffffff


	//   ....[84]....
        /*01a4*/ 	.word	0xffffffff


	//   ....[85]....
        /*01a8*/ 	.word	0xffffffff


	//   ....[86]....
        /*01ac*/ 	.word	0xffffffff


	//   ....[87]....
        /*01b0*/ 	.word	0xffffffff


	//   ....[88]....
        /*01b4*/ 	.word	0xffffffff


	//   ....[89]....
        /*01b8*/ 	.word	0xffffffff


	//   ....[90]....
        /*01bc*/ 	.word	0xffffffff


	//   ....[91]....
        /*01c0*/ 	.word	0xffffffff


	//   ....[92]....
        /*01c4*/ 	.word	0xffffffff


	//   ....[93]....
        /*01c8*/ 	.word	0xffffffff


	//   ....[94]....
        /*01cc*/ 	.word	0xffffffff


	//   ....[95]....
        /*01d0*/ 	.word	0xffffffff


	//   ....[96]....
        /*01d4*/ 	.word	0xffffffff


	//   ....[97]....
        /*01d8*/ 	.word	0xffffffff


	//   ....[98]....
        /*01dc*/ 	.word	0xffffffff


	//   ....[99]....
        /*01e0*/ 	.word	0xffffffff


	//   ....[100]....
        /*01e4*/ 	.word	0xffffffff


	//   ....[101]....
        /*01e8*/ 	.word	0xffffffff


	//   ....[102]....
        /*01ec*/ 	.word	0xffffffff


	//   ....[103]....
        /*01f0*/ 	.word	0xffffffff


	//   ....[104]....
        /*01f4*/ 	.word	0xffffffff


	//   ....[105]....
        /*01f8*/ 	.word	0xffffffff


	//   ....[106]....
        /*01fc*/ 	.word	0xffffffff


	//   ....[107]....
        /*0200*/ 	.word	0xffffffff


	//   ....[108]....
        /*0204*/ 	.word	0xffffffff


	//   ....[109]....
        /*0208*/ 	.word	0xffffffff


	//   ....[110]....
        /*020c*/ 	.word	0xffffffff


	//   ....[111]....
        /*0210*/ 	.word	0xffffffff


	//   ....[112]....
        /*0214*/ 	.word	0xffffffff


	//   ....[113]....
        /*0218*/ 	.word	0xffffffff


	//   ....[114]....
        /*021c*/ 	.word	0xffffffff


	//   ....[115]....
        /*0220*/ 	.word	0xffffffff


	//   ....[116]....
        /*0224*/ 	.word	0xffffffff


	//   ....[117]....
        /*0228*/ 	.word	0xffffffff


	//   ....[118]....
        /*022c*/ 	.word	0xffffffff


	//   ....[119]....
        /*0230*/ 	.word	0xffffffff


	//   ....[120]....
        /*0234*/ 	.word	0xffffffff


	//   ....[121]....
        /*0238*/ 	.word	0xffffffff


	//   ....[122]....
        /*023c*/ 	.word	0xffffffff


	//   ....[123]....
        /*0240*/ 	.word	0xffffffff


	//   ....[124]....
        /*0244*/ 	.word	0xffffffff


	//   ....[125]....
        /*0248*/ 	.word	0xffffffff


	//   ....[126]....
        /*024c*/ 	.word	0xffffffff


	//   ....[127]....
        /*0250*/ 	.word	0xffffffff


	//   ....[128]....
        /*0254*/ 	.word	0xffffffff


	//   ....[129]....
        /*0258*/ 	.word	0xffffffff


	//   ....[130]....
        /*025c*/ 	.word	0x0500000f


	//   ....[131]....
        /*0260*/ 	.word	0x0500000f


	//   ....[132]....
        /*0264*/ 	.word	0x0500000f


	//   ....[133]....
        /*0268*/ 	.word	0x0500000f


	//   ....[134]....
        /*026c*/ 	.word	0x0500000f


	//   ....[135]....
        /*0270*/ 	.word	0x0500000f


	//   ....[136]....
        /*0274*/ 	.word	0x0500000f


	//   ....[137]....
        /*0278*/ 	.word	0x0500000f


	//   ....[138]....
        /*027c*/ 	.word	0x0500000f


	//   ....[139]....
        /*0280*/ 	.word	0x0500000f


	//   ....[140]....
        /*0284*/ 	.word	0x0500000f


	//   ....[141]....
        /*0288*/ 	.word	0x0500000f


	//   ....[142]....
        /*028c*/ 	.word	0x0500000f


	//   ....[143]....
        /*0290*/ 	.word	0x0500000f


	//   ....[144]....
        /*0294*/ 	.word	0x0500000f


	//   ....[145]....
        /*0298*/ 	.word	0x0500000f


	//   ....[146]....
        /*029c*/ 	.word	0x0500000f


	//   ....[147]....
        /*02a0*/ 	.word	0x0500000f


	//   ....[148]....
        /*02a4*/ 	.word	0x0500000f


	//   ....[149]....
        /*02a8*/ 	.word	0x0500000f


	//   ....[150]....
        /*02ac*/ 	.word	0x0500000f


	//   ....[151]....
        /*02b0*/ 	.word	0x0500000f


	//   ....[152]....
        /*02b4*/ 	.word	0x0500000f


	//   ....[153]....
        /*02b8*/ 	.word	0x0500000f


	//   ....[154]....
        /*02bc*/ 	.word	0x0500000f


	//   ....[155]....
        /*02c0*/ 	.word	0x0500000f


	//   ....[156]....
        /*02c4*/ 	.word	0x0500000f


	//   ....[157]....
        /*02c8*/ 	.word	0x0500000f


	//   ....[158]....
        /*02cc*/ 	.word	0x0500000f


	//   ....[159]....
        /*02d0*/ 	.word	0x0500000f


	//   ....[160]....
        /*02d4*/ 	.word	0x0500000f


	//   ....[161]....
        /*02d8*/ 	.word	0x0500000f


	//   ....[162]....
        /*02dc*/ 	.word	0x0500000f


	//   ....[163]....
        /*02e0*/ 	.word	0x0500000f


	//   ....[164]....
        /*02e4*/ 	.word	0x0500000f


	//   ....[165]....
        /*02e8*/ 	.word	0x0500000f


	//   ....[166]....
        /*02ec*/ 	.word	0x0500000f


	//   ....[167]....
        /*02f0*/ 	.word	0x0500000f


	//   ....[168]....
        /*02f4*/ 	.word	0x0500000f


	//   ....[169]....
        /*02f8*/ 	.word	0x0500000f


	//   ....[170]....
        /*02fc*/ 	.word	0x0500000f


	//   ....[171]....
        /*0300*/ 	.word	0x0500000f


	//   ....[172]....
        /*0304*/ 	.word	0x0500000f


	//   ....[173]....
        /*0308*/ 	.word	0x0500000f


	//   ....[174]....
        /*030c*/ 	.word	0x0500000f


	//   ....[175]....
        /*0310*/ 	.word	0x0500000f


	//   ....[176]....
        /*0314*/ 	.word	0x0500000f


	//   ....[177]....
        /*0318*/ 	.word	0x0500000f


	//   ....[178]....
        /*031c*/ 	.word	0x0500000f


	//   ....[179]....
        /*0320*/ 	.word	0x0500000f


	//   ....[180]....
        /*0324*/ 	.word	0x0500000f


	//   ....[181]....
        /*0328*/ 	.word	0x0500000f


	//   ....[182]....
        /*032c*/ 	.word	0x0500000f


	//   ....[183]....
        /*0330*/ 	.word	0x0500000f


	//   ....[184]....
        /*0334*/ 	.word	0x0500000f


	//   ....[185]....
        /*0338*/ 	.word	0x0500000f


	//   ....[186]....
        /*033c*/ 	.word	0x0500000f


	//   ....[187]....
        /*0340*/ 	.word	0x0500000f


	//   ....[188]....
        /*0344*/ 	.word	0x0500000f


	//   ....[189]....
        /*0348*/ 	.word	0x0500000f


	//   ....[190]....
        /*034c*/ 	.word	0x0500000f


	//   ....[191]....
        /*0350*/ 	.word	0x0500000f


	//   ....[192]....
        /*0354*/ 	.word	0x0500000f


	//   ....[193]....
        /*0358*/ 	.word	0x0500000f


	//   ....[194]....
        /*035c*/ 	.word	0x0500000f


	//   ....[195]....
        /*0360*/ 	.word	0x0500000f


	//   ....[196]....
        /*0364*/ 	.word	0x0500000f


	//   ....[197]....
        /*0368*/ 	.word	0x0500000f


	//   ....[198]....
        /*036c*/ 	.word	0x0500000f


	//   ....[199]....
        /*0370*/ 	.word	0x0500000f


	//   ....[200]....
        /*0374*/ 	.word	0x0500000f


	//   ....[201]....
        /*0378*/ 	.word	0x0500000f


	//   ....[202]....
        /*037c*/ 	.word	0x0500000f


	//   ....[203]....
        /*0380*/ 	.word	0x0500000f


	//   ....[204]....
        /*0384*/ 	.word	0x0500000f


	//   ....[205]....
        /*0388*/ 	.word	0x0500000f


	//   ....[206]....
        /*038c*/ 	.word	0x0500000f


	//   ....[207]....
        /*0390*/ 	.word	0x0500000f


	//   ....[208]....
        /*0394*/ 	.word	0x0500000f


	//   ....[209]....
        /*0398*/ 	.word	0x0500000f


	//   ....[210]....
        /*039c*/ 	.word	0x0500000f


	//   ....[211]....
        /*03a0*/ 	.word	0x0500000f


	//   ....[212]....
        /*03a4*/ 	.word	0x0500000f


	//----- nvinfo : EIATTR_COOP_GROUP_INSTR_OFFSETS
	.align		4
.L_252:
        /*03a8*/ 	.byte	0x04, 0x28
        /*03aa*/ 	.short	(.L_254 - .L_253)


	//   ....[0]....
.L_253:
        /*03ac*/ 	.word	0x00000070


	//   ....[1]....
        /*03b0*/ 	.word	0x00000080


	//   ....[2]....
        /*03b4*/ 	.word	0x000002c0


	//   ....[3]....
        /*03b8*/ 	.word	0x00000420


	//   ....[4]....
        /*03bc*/ 	.word	0x00000540


	//   ....[5]....
        /*03c0*/ 	.word	0x000006a0


	//   ....[6]....
        /*03c4*/ 	.word	0x000013a0


	//   ....[7]....
        /*03c8*/ 	.word	0x00001cb0


	//   ....[8]....
        /*03cc*/ 	.word	0x00001cf0


	//   ....[9]....
        /*03d0*/ 	.word	0x00002440


	//   ....[10]....
        /*03d4*/ 	.word	0x00002510


	//   ....[11]....
        /*03d8*/ 	.word	0x00002ee0


	//   ....[12]....
        /*03dc*/ 	.word	0x00002f50


	//   ....[13]....
        /*03e0*/ 	.word	0x00004350


	//   ....[14]....
        /*03e4*/ 	.word	0x00004370


	//   ....[15]....
        /*03e8*/ 	.word	0x00004a20


	//   ....[16]....
        /*03ec*/ 	.word	0x00004a70


	//   ....[17]....
        /*03f0*/ 	.word	0x000053a0


	//   ....[18]....
        /*03f4*/ 	.word	0x00005420


	//   ....[19]....
        /*03f8*/ 	.word	0x000070e0


	//   ....[20]....
        /*03fc*/ 	.word	0x000070f0


	//   ....[21]....
        /*0400*/ 	.word	0x00007130


	//   ....[22]....
        /*0404*/ 	.word	0x00007140


	//   ....[23]....
        /*0408*/ 	.word	0x000085c0


	//   ....[24]....
        /*040c*/ 	.word	0x000085f0


	//   ....[25]....
        /*0410*/ 	.word	0x000086c0


	//   ....[26]....
        /*0414*/ 	.word	0x000086d0


	//   ....[27]....
        /*0418*/ 	.word	0x00009810


	//   ....[28]....
        /*041c*/ 	.word	0x00009840


	//   ....[29]....
        /*0420*/ 	.word	0x00009870


	//   ....[30]....
        /*0424*/ 	.word	0x000098a0


	//   ....[31]....
        /*0428*/ 	.word	0x00009e10


	//   ....[32]....
        /*042c*/ 	.word	0x00009e50


	//   ....[33]....
        /*0430*/ 	.word	0x00009f10


	//   ....[34]....
        /*0434*/ 	.word	0x00009f30


	//   ....[35]....
        /*0438*/ 	.word	0x00009ff0


	//   ....[36]....
        /*043c*/ 	.word	0x0000a010


	//   ....[37]....
        /*0440*/ 	.word	0x0000a0e0


	//   ....[38]....
        /*0444*/ 	.word	0x0000a100


	//   ....[39]....
        /*0448*/ 	.word	0x0000a780


	//   ....[40]....
        /*044c*/ 	.word	0x0000a7b0


	//   ....[41]....
        /*0450*/ 	.word	0x0000a880


	//   ....[42]....
        /*0454*/ 	.word	0x0000a8a0


	//   ....[43]....
        /*0458*/ 	.word	0x0000a960


	//   ....[44]....
        /*045c*/ 	.word	0x0000a980


	//   ....[45]....
        /*0460*/ 	.word	0x0000aa50


	//   ....[46]....
        /*0464*/ 	.word	0x0000aa70


	//   ....[47]....
        /*0468*/ 	.word	0x0000abe0


	//   ....[48]....
        /*046c*/ 	.word	0x0000bfc0


	//   ....[49]....
        /*0470*/ 	.word	0x0000bfe0


	//   ....[50]....
        /*0474*/ 	.word	0x0000bff0


	//   ....[51]....
        /*0478*/ 	.word	0x0000c030


	//   ....[52]....
        /*047c*/ 	.word	0x0000c0b0


	//   ....[53]....
        /*0480*/ 	.word	0x0000c0d0


	//   ....[54]....
        /*0484*/ 	.word	0x0000c150


	//   ....[55]....
        /*0488*/ 	.word	0x0000c170


	//   ....[56]....
        /*048c*/ 	.word	0x0000c1f0


	//   ....[57]....
        /*0490*/ 	.word	0x0000c210


	//   ....[58]....
        /*0494*/ 	.word	0x0000c290


	//   ....[59]....
        /*0498*/ 	.word	0x0000c2b0


	//   ....[60]....
        /*049c*/ 	.word	0x0000c330


	//   ....[61]....
        /*04a0*/ 	.word	0x0000c350


	//   ....[62]....
        /*04a4*/ 	.word	0x0000c3d0


	//   ....[63]....
        /*04a8*/ 	.word	0x0000c3f0


	//   ....[64]....
        /*04ac*/ 	.word	0x0000ca30


	//   ....[65]....
        /*04b0*/ 	.word	0x0000ca50


	//   ....[66]....
        /*04b4*/ 	.word	0x0000ca70


	//   ....[67]....
        /*04b8*/ 	.word	0x0000cad0


	//   ....[68]....
        /*04bc*/ 	.word	0x0000cb40


	//   ....[69]....
        /*04c0*/ 	.word	0x0000cb60


	//   ....[70]....
        /*04c4*/ 	.word	0x0000cbe0


	//   ....[71]....
        /*04c8*/ 	.word	0x0000cc00


	//   ....[72]....
        /*04cc*/ 	.word	0x0000cc80


	//   ....[73]....
        /*04d0*/ 	.word	0x0000cca0


	//   ....[74]....
        /*04d4*/ 	.word	0x0000cd20


	//   ....[75]....
        /*04d8*/ 	.word	0x0000cd50


	//   ....[76]....
        /*04dc*/ 	.word	0x0000cdc0


	//   ....[77]....
        /*04e0*/ 	.word	0x0000cde0


	//   ....[78]....
        /*04e4*/ 	.word	0x0000ce60


	//   ....[79]....
        /*04e8*/ 	.word	0x0000ce80


	//   ....[80]....
        /*04ec*/ 	.word	0x0000d540


	//   ....[81]....
        /*04f0*/ 	.word	0x0000d570


	//   ....[82]....
        /*04f4*/ 	.word	0x0000d580


	//   ....[83]....
        /*04f8*/ 	.word	0x0000d5d0


	//   ....[84]....
        /*04fc*/ 	.word	0x0000d5e0


	//   ....[85]....
        /*0500*/ 	.word	0x0000d630


	//   ....[86]....
        /*0504*/ 	.word	0x0000d640


	//   ....[87]....
        /*0508*/ 	.word	0x0000d690


	//   ....[88]....
        /*050c*/ 	.word	0x0000d6a0


	//   ....[89]....
        /*0510*/ 	.word	0x0000d6f0


	//   ....[90]....
        /*0514*/ 	.word	0x0000d700


	//   ....[91]....
        /*0518*/ 	.word	0x0000d750


	//   ....[92]....
        /*051c*/ 	.word	0x0000d760


	//   ....[93]....
        /*0520*/ 	.word	0x0000d7b0


	//   ....[94]....
        /*0524*/ 	.word	0x0000d7c0


	//   ....[95]....
        /*0528*/ 	.word	0x0000d7d0


	//   ....[96]....
        /*052c*/ 	.word	0x0000da70


	//   ....[97]....
        /*0530*/ 	.word	0x0000da90


	//   ....[98]....
        /*0534*/ 	.word	0x0000dab0


	//   ....[99]....
        /*0538*/ 	.word	0x0000db10


	//   ....[100]....
        /*053c*/ 	.word	0x0000db30


	//   ....[101]....
        /*0540*/ 	.word	0x0000db90


	//   ....[102]....
        /*0544*/ 	.word	0x0000dbb0


	//   ....[103]....
        /*0548*/ 	.word	0x0000dc10


	//   ....[104]....
        /*054c*/ 	.word	0x0000dc30


	//   ....[105]....
        /*0550*/ 	.word	0x0000dc90


	//   ....[106]....
        /*0554*/ 	.word	0x0000dcb0


	//   ....[107]....
        /*0558*/ 	.word	0x0000dd10


	//   ....[108]....
        /*055c*/ 	.word	0x0000dd30


	//   ....[109]....
        /*0560*/ 	.word	0x0000dd90


	//   ....[110]....
        /*0564*/ 	.word	0x0000ddb0


	//   ....[111]....
        /*0568*/ 	.word	0x0000ddc0


	//   ....[112]....
        /*056c*/ 	.word	0x0000e360


	//   ....[113]....
        /*0570*/ 	.word	0x0000e380


	//   ....[114]....
        /*0574*/ 	.word	0x0000e3a0


	//   ....[115]....
        /*0578*/ 	.word	0x0000e3e0


	//   ....[116]....
        /*057c*/ 	.word	0x0000e430


	//   ....[117]....
        /*0580*/ 	.word	0x0000e460


	//   ....[118]....
        /*0584*/ 	.word	0x0000e4b0


	//   ....[119]....
        /*0588*/ 	.word	0x0000e4e0


	//   ....[120]....
        /*058c*/ 	.word	0x0000e530


	//   ....[121]....
        /*0590*/ 	.word	0x0000e560


	//   ....[122]....
        /*0594*/ 	.word	0x0000e5b0


	//   ....[123]....
        /*0598*/ 	.word	0x0000e5e0


	//   ....[124]....
        /*059c*/ 	.word	0x0000e630


	//   ....[125]....
        /*05a0*/ 	.word	0x0000e660


	//   ....[126]....
        /*05a4*/ 	.word	0x0000e6b0


	//   ....[127]....
        /*05a8*/ 	.word	0x0000e6e0


	//   ....[128]....
        /*05ac*/ 	.word	0x0000e9c0


	//   ....[129]....
        /*05b0*/ 	.word	0x0000eb90


	//   ....[130]....
        /*05b4*/ 	.word	0x0000f120


	//   ....[131]....
        /*05b8*/ 	.word	0x0000f200


	//   ....[132]....
        /*05bc*/ 	.word	0x0000f2a0


	//   ....[133]....
        /*05c0*/ 	.word	0x0000f320


	//   ....[134]....
        /*05c4*/ 	.word	0x0000f3e0


	//   ....[135]....
        /*05c8*/ 	.word	0x0000f450


	//   ....[136]....
        /*05cc*/ 	.word	0x0000f520


	//   ....[137]....
        /*05d0*/ 	.word	0x0000f5a0


	//   ....[138]....
        /*05d4*/ 	.word	0x0000f670


	//   ....[139]....
        /*05d8*/ 	.word	0x0000f6f0


	//   ....[140]....
        /*05dc*/ 	.word	0x0000f7c0


	//   ....[141]....
        /*05e0*/ 	.word	0x0000f840


	//   ....[142]....
        /*05e4*/ 	.word	0x0000f910


	//   ....[143]....
        /*05e8*/ 	.word	0x0000f990


	//   ....[144]....
        /*05ec*/ 	.word	0x0000fa60


	//   ....[145]....
        /*05f0*/ 	.word	0x0000fae0


	//   ....[146]....
        /*05f4*/ 	.word	0x0000fba0


	//   ....[147]....
        /*05f8*/ 	.word	0x0000fc30


	//   ....[148]....
        /*05fc*/ 	.word	0x0000fcb0


	//   ....[149]....
        /*0600*/ 	.word	0x0000fd30


	//   ....[150]....
        /*0604*/ 	.word	0x0000fde0


	//   ....[151]....
        /*0608*/ 	.word	0x0000fe50


	//   ....[152]....
        /*060c*/ 	.word	0x0000ff30


	//   ....[153]....
        /*0610*/ 	.word	0x0000ffa0


	//   ....[154]....
        /*0614*/ 	.word	0x00010080


	//   ....[155]....
        /*0618*/ 	.word	0x000100f0


	//   ....[156]....
        /*061c*/ 	.word	0x000101d0


	//   ....[157]....
        /*0620*/ 	.word	0x00010240


	//   ....[158]....
        /*0624*/ 	.word	0x00010320


	//   ....[159]....
        /*0628*/ 	.word	0x00010390


	//   ....[160]....
        /*062c*/ 	.word	0x00010470


	//   ....[161]....
        /*0630*/ 	.word	0x000104e0


	//   ....[162]....
        /*0634*/ 	.word	0x000105a0


	//   ....[163]....
        /*0638*/ 	.word	0x000106d0


	//   ....[164]....
        /*063c*/ 	.word	0x00010780


	//   ....[165]....
        /*0640*/ 	.word	0x000107e0


	//   ....[166]....
        /*0644*/ 	.word	0x000108a0


	//   ....[167]....
        /*0648*/ 	.word	0x00010900


	//   ....[168]....
        /*064c*/ 	.word	0x000109c0


	//   ....[169]....
        /*0650*/ 	.word	0x00010a20


	//   ....[170]....
        /*0654*/ 	.word	0x00010ae0


	//   ....[171]....
        /*0658*/ 	.word	0x00010b40


	//   ....[172]....
        /*065c*/ 	.word	0x00010c00


	//   ....[173]....
        /*0660*/ 	.word	0x00010c60


	//   ....[174]....
        /*0664*/ 	.word	0x00010d20


	//   ....[175]....
        /*0668*/ 	.word	0x00010d80


	//   ....[176]....
        /*066c*/ 	.word	0x00010e40


	//   ....[177]....
        /*0670*/ 	.word	0x00010ea0


	//   ....[178]....
        /*0674*/ 	.word	0x00010f60


	//   ....[179]....
        /*0678*/ 	.word	0x00011040


	//   ....[180]....
        /*067c*/ 	.word	0x000110e0


	//   ....[181]....
        /*0680*/ 	.word	0x00011140


	//   ....[182]....
        /*0684*/ 	.word	0x00011210


	//   ....[183]....
        /*0688*/ 	.word	0x00011270


	//   ....[184]....
        /*068c*/ 	.word	0x00011340


	//   ....[185]....
        /*0690*/ 	.word	0x000113a0


	//   ....[186]....
        /*0694*/ 	.word	0x00011470


	//   ....[187]....
        /*0698*/ 	.word	0x000114d0


	//   ....[188]....
        /*069c*/ 	.word	0x000115a0


	//   ....[189]....
        /*06a0*/ 	.word	0x00011600


	//   ....[190]....
        /*06a4*/ 	.word	0x000116d0


	//   ....[191]....
        /*06a8*/ 	.word	0x00011730


	//   ....[192]....
        /*06ac*/ 	.word	0x00011800


	//   ....[193]....
        /*06b0*/ 	.word	0x00011860


	//   ....[194]....
        /*06b4*/ 	.word	0x00011920


	//   ....[195]....
        /*06b8*/ 	.word	0x00011a40


	//   ....[196]....
        /*06bc*/ 	.word	0x00011ae0


	//   ....[197]....
        /*06c0*/ 	.word	0x00011b40


	//   ....[198]....
        /*06c4*/ 	.word	0x00011c10


	//   ....[199]....
        /*06c8*/ 	.word	0x00011cb0


	//   ....[200]....
        /*06cc*/ 	.word	0x00011d70


	//   ....[201]....
        /*06d0*/ 	.word	0x00011e10


	//   ....[202]....
        /*06d4*/ 	.word	0x00011ed0


	//   ....[203]....
        /*06d8*/ 	.word	0x00011f70


	//   ....[204]....
        /*06dc*/ 	.word	0x00012030


	//   ....[205]....
        /*06e0*/ 	.word	0x000120d0


	//   ....[206]....
        /*06e4*/ 	.word	0x00012190


	//   ....[207]....
        /*06e8*/ 	.word	0x00012230


	//   ....[208]....
        /*06ec*/ 	.word	0x000122f0


	//   ....[209]....
        /*06f0*/ 	.word	0x00012390


	//   ....[210]....
        /*06f4*/ 	.word	0x00012450


	//   ....[211]....
        /*06f8*/ 	.word	0x00012520


	//   ....[212]....
        /*06fc*/ 	.word	0x00012640


	//----- nvinfo : EIATTR_REG_RECONFIG
	.align		4
.L_254:
        /*0700*/ 	.byte	0x01, 0x54
	.zero		2


	//----- nvinfo : EIATTR_SYSCALL_OFFSETS
	.align		4
        /*0704*/ 	.byte	0x04, 0x46
        /*0706*/ 	.short	(.L_256 - .L_255)


	//   ....[0]....
.L_255:
        /*0708*/ 	.word	0x00001580


	//   ....[1]....
        /*070c*/ 	.word	0x0000b6a0


	//   ....[2]....
        /*0710*/ 	.word	0x0000b7f0


	//   ....[3]....
        /*0714*/ 	.word	0x0000b8e0


	//   ....[4]....
        /*0718*/ 	.word	0x0000c6e0


	//----- nvinfo : EIATTR_MBARRIER_INSTR_OFFSETS
	.align		4
.L_256:
        /*071c*/ 	.byte	0x04, 0x39
        /*071e*/ 	.short	(.L_258 - .L_257)


	//   ....[0]....
.L_257:
        /*0720*/ 	.word	0x00000170
        /*0724*/ 	.word	0x000000ff
        /*0728*/ 	.word	0x00028800
        /*072c*/ 	.short	0x0100
        /*072e*/ 	.byte	0x08
	.zero		1


	//   ....[1]....
        /*0730*/ 	.word	0x00000180
        /*0734*/ 	.word	0x000000ff
        /*0738*/ 	.word	0x00028820
        /*073c*/ 	.short	0x0100
        /*073e*/ 	.byte	0x08
	.zero		1


	//   ....[2]....
        /*0740*/ 	.word	0x00000270
        /*0744*/ 	.word	0x000000ff
        /*0748*/ 	.word	0x00028830
        /*074c*/ 	.short	0x0100
        /*074e*/ 	.byte	0x08
	.zero		1


	//   ....[3]....
        /*0750*/ 	.word	0x00000280
        /*0754*/ 	.word	0x000000ff
        /*0758*/ 	.word	0x00028840
        /*075c*/ 	.short	0x0100
        /*075e*/ 	.byte	0x08
	.zero		1


	//   ....[4]....
        /*0760*/ 	.word	0x00000290
        /*0764*/ 	.word	0x000000ff
        /*0768*/ 	.word	0x00028838
        /*076c*/ 	.short	0x0100
        /*076e*/ 	.byte	0x08
	.zero		1


	//   ....[5]....
        /*0770*/ 	.word	0x000002a0
        /*0774*/ 	.word	0x000000ff
        /*0778*/ 	.word	0x00028848
        /*077c*/ 	.short	0x0100
        /*077e*/ 	.byte	0x08
	.zero		1


	//   ....[6]....
        /*0780*/ 	.word	0x000003d0
        /*0784*/ 	.word	0x000000ff
        /*0788*/ 	.word	0x00028850
        /*078c*/ 	.short	0x0100
        /*078e*/ 	.byte	0x08
	.zero		1


	//   ....[7]....
        /*0790*/ 	.word	0x000003e0
        /*0794*/ 	.word	0x000000ff
        /*0798*/ 	.word	0x00028860
        /*079c*/ 	.short	0x0100
        /*079e*/ 	.byte	0x08
	.zero		1


	//   ....[8]....
        /*07a0*/ 	.word	0x000003f0
        /*07a4*/ 	.word	0x000000ff
        /*07a8*/ 	.word	0x00028858
        /*07ac*/ 	.short	0x0100
        /*07ae*/ 	.byte	0x08
	.zero		1


	//   ....[9]....
        /*07b0*/ 	.word	0x00000400
        /*07b4*/ 	.word	0x000000ff
        /*07b8*/ 	.word	0x00028868
        /*07bc*/ 	.short	0x0100
        /*07be*/ 	.byte	0x08
	.zero		1


	//   ....[10]....
        /*07c0*/ 	.word	0x000004f0
        /*07c4*/ 	.word	0x000000ff
        /*07c8*/ 	.word	0x00028870
        /*07cc*/ 	.short	0x0100
        /*07ce*/ 	.byte	0x06
	.zero		1


	//   ....[11]....
        /*07d0*/ 	.word	0x00000500
        /*07d4*/ 	.word	0x000000ff
        /*07d8*/ 	.word	0x00028880
        /*07dc*/ 	.short	0x0100
        /*07de*/ 	.byte	0x06
	.zero		1


	//   ....[12]....
        /*07e0*/ 	.word	0x00000510
        /*07e4*/ 	.word	0x000000ff
        /*07e8*/ 	.word	0x00028878
        /*07ec*/ 	.short	0x0100
        /*07ee*/ 	.byte	0x06
	.zero		1


	//   ....[13]....
        /*07f0*/ 	.word	0x00000520
        /*07f4*/ 	.word	0x000000ff
        /*07f8*/ 	.word	0x00028888
        /*07fc*/ 	.short	0x0100
        /*07fe*/ 	.byte	0x06
	.zero		1


	//   ....[14]....
        /*0800*/ 	.word	0x00000650
        /*0804*/ 	.word	0x000000ff
        /*0808*/ 	.word	0x00028890
        /*080c*/ 	.short	0x0100
        /*080e*/ 	.byte	0x08
	.zero		1


	//   ....[15]....
        /*0810*/ 	.word	0x00000660
        /*0814*/ 	.word	0x000000ff
        /*0818*/ 	.word	0x000288a0
        /*081c*/ 	.short	0x0100
        /*081e*/ 	.byte	0x08
	.zero		1


	//   ....[16]....
        /*0820*/ 	.word	0x00000670
        /*0824*/ 	.word	0x000000ff
        /*0828*/ 	.word	0x00028898
        /*082c*/ 	.short	0x0100
        /*082e*/ 	.byte	0x08
	.zero		1


	//   ....[17]....
        /*0830*/ 	.word	0x00000680
        /*0834*/ 	.word	0x000000ff
        /*0838*/ 	.word	0x000288a8
        /*083c*/ 	.short	0x0100
        /*083e*/ 	.byte	0x08
	.zero		1


	//   ....[18]....
        /*0840*/ 	.word	0x000007c0
        /*0844*/ 	.word	0x000000ff
        /*0848*/ 	.word	0x000288b0
        /*084c*/ 	.short	0x0100
        /*084e*/ 	.byte	0x08
	.zero		1


	//   ....[19]....
        /*0850*/ 	.word	0x000007d0
        /*0854*/ 	.word	0x000000ff
        /*0858*/ 	.word	0x000288c0
        /*085c*/ 	.short	0x0100
        /*085e*/ 	.byte	0x08
	.zero		1


	//   ....[20]....
        /*0860*/ 	.word	0x000007e0
        /*0864*/ 	.word	0x000000ff
        /*0868*/ 	.word	0x000288b8
        /*086c*/ 	.short	0x0100
        /*086e*/ 	.byte	0x08
	.zero		1


	//   ....[21]....
        /*0870*/ 	.word	0x000007f0
        /*0874*/ 	.word	0x000000ff
        /*0878*/ 	.word	0x000288c8
        /*087c*/ 	.short	0x0100
        /*087e*/ 	.byte	0x08
	.zero		1


	//   ....[22]....
        /*0880*/ 	.word	0x00001600
        /*0884*/ 	.word	0x000000ff
        /*0888*/ 	.word	0x00028800
        /*088c*/ 	.short	0x010a
        /*088e*/ 	.byte	0x29
	.zero		1


	//   ....[23]....
        /*0890*/ 	.word	0x00001680
        /*0894*/ 	.word	0x00000003
        /*0898*/ 	.word	0x00028830
        /*089c*/ 	.short	0x010a
        /*089e*/ 	.byte	0x3f
	.zero		1


	//   ....[24]....
        /*08a0*/ 	.word	0x000016c0
        /*08a4*/ 	.word	0x00000003
        /*08a8*/ 	.word	0x00028830
        /*08ac*/ 	.short	0x010a
        /*08ae*/ 	.byte	0x3f
	.zero		1


	//   ....[25]....
        /*08b0*/ 	.word	0x000025e0
        /*08b4*/ 	.word	0x000000ff
        /*08b8*/ 	.word	0x00000000
        /*08bc*/ 	.short	0x0101
        /*08be*/ 	.byte	0x06
	.zero		1


	//   ....[26]....
        /*08c0*/ 	.word	0x00003ba0
        /*08c4*/ 	.word	0x000000ff
        /*08c8*/ 	.word	0x00028830
        /*08cc*/ 	.short	0x010a
        /*08ce*/ 	.byte	0x06
	.zero		1


	//   ....[27]....
        /*08d0*/ 	.word	0x00003be0
        /*08d4*/ 	.word	0x000000ff
        /*08d8*/ 	.word	0x00028830
        /*08dc*/ 	.short	0x010a
        /*08de*/ 	.byte	0x06
	.zero		1


	//   ....[28]....
        /*08e0*/ 	.word	0x00003f30
        /*08e4*/ 	.word	0x000000ff
        /*08e8*/ 	.word	0x00028850
        /*08ec*/ 	.short	0x010a
        /*08ee*/ 	.byte	0x06
	.zero		1


	//   ....[29]....
        /*08f0*/ 	.word	0x00003f70
        /*08f4*/ 	.word	0x000000ff
        /*08f8*/ 	.word	0x00028850
        /*08fc*/ 	.short	0x010a
        /*08fe*/ 	.byte	0x06
	.zero		1


	//   ....[30]....
        /*0900*/ 	.word	0x000043d0
        /*0904*/ 	.word	0x000000ff
        /*0908*/ 	.word	0x00000000
        /*090c*/ 	.short	0x0101
        /*090e*/ 	.byte	0x06
	.zero		1


	//   ....[31]....
        /*0910*/ 	.word	0x00005ec0
        /*0914*/ 	.word	0x000000ff
        /*0918*/ 	.word	0x00000000
        /*091c*/ 	.short	0x0101
        /*091e*/ 	.byte	0x06
	.zero		1


	//   ....[32]....
        /*0920*/ 	.word	0x000065a0
        /*0924*/ 	.word	0x000000ff
        /*0928*/ 	.word	0x00028830
        /*092c*/ 	.short	0x010a
        /*092e*/ 	.byte	0x06
	.zero		1


	//   ....[33]....
        /*0930*/ 	.word	0x000065e0
        /*0934*/ 	.word	0x000000ff
        /*0938*/ 	.word	0x00028830
        /*093c*/ 	.short	0x010a
        /*093e*/ 	.byte	0x06
	.zero		1


	//   ....[34]....
        /*0940*/ 	.word	0x00006930
        /*0944*/ 	.word	0x000000ff
        /*0948*/ 	.word	0x00028850
        /*094c*/ 	.short	0x010a
        /*094e*/ 	.byte	0x06
	.zero		1


	//   ....[35]....
        /*0950*/ 	.word	0x00006970
        /*0954*/ 	.word	0x000000ff
        /*0958*/ 	.word	0x00028850
        /*095c*/ 	.short	0x010a
        /*095e*/ 	.byte	0x06
	.zero		1


	//   ....[36]....
        /*0960*/ 	.word	0x00006d70
        /*0964*/ 	.word	0x000000ff
        /*0968*/ 	.word	0x00000000
        /*096c*/ 	.short	0x0101
        /*096e*/ 	.byte	0x06
	.zero		1


	//   ....[37]....
        /*0970*/ 	.word	0x00007f20
        /*0974*/ 	.word	0x000000ff
        /*0978*/ 	.word	0x00000000
        /*097c*/ 	.short	0x0101
        /*097e*/ 	.byte	0x06
	.zero		1


	//   ....[38]....
        /*0980*/ 	.word	0x00008530
        /*0984*/ 	.word	0x000000ff
        /*0988*/ 	.word	0x00028850
        /*098c*/ 	.short	0x010a
        /*098e*/ 	.byte	0x05
	.zero		1


	//   ....[39]....
        /*0990*/ 	.word	0x00008570
        /*0994*/ 	.word	0x000000ff
        /*0998*/ 	.word	0x00028850
        /*099c*/ 	.short	0x010a
        /*099e*/ 	.byte	0x05
	.zero		1


	//   ....[40]....
        /*09a0*/ 	.word	0x00008ae0
        /*09a4*/ 	.word	0x000000ff
        /*09a8*/ 	.word	0x00000000
        /*09ac*/ 	.short	0x0101
        /*09ae*/ 	.byte	0x04
	.zero		1


	//   ....[41]....
        /*09b0*/ 	.word	0x00009e40
        /*09b4*/ 	.word	0x00000000
        /*09b8*/ 	.word	0x00000000
        /*09bc*/ 	.short	0x0101
        /*09be*/ 	.byte	0x3f
	.zero		1


	//   ....[42]....
        /*09c0*/ 	.word	0x0000be00
        /*09c4*/ 	.word	0x00000007
        /*09c8*/ 	.word	0x00028840
        /*09cc*/ 	.short	0x010a
        /*09ce*/ 	.byte	0x3f
	.zero		1


	//   ....[43]....
        /*09d0*/ 	.word	0x0000c4c0
        /*09d4*/ 	.word	0x00000007
        /*09d8*/ 	.word	0x00028830
        /*09dc*/ 	.short	0x0107
        /*09de*/ 	.byte	0x3f
	.zero		1


	//   ....[44]....
        /*09e0*/ 	.word	0x0000c590
        /*09e4*/ 	.word	0x00000007
        /*09e8*/ 	.word	0x00028830
        /*09ec*/ 	.short	0x0101
        /*09ee*/ 	.byte	0x3f
	.zero		1


	//   ....[45]....
        /*09f0*/ 	.word	0x0000cf50
        /*09f4*/ 	.word	0x00000010
        /*09f8*/ 	.word	0x00028800
        /*09fc*/ 	.short	0x0107
        /*09fe*/ 	.byte	0x3f
	.zero		1


	//   ....[46]....
        /*0a00*/ 	.word	0x0000d020
        /*0a04*/ 	.word	0x00000010
        /*0a08*/ 	.word	0x00028800
        /*0a0c*/ 	.short	0x0101
        /*0a0e*/ 	.byte	0x3f
	.zero		1


	//   ....[47]....
        /*0a10*/ 	.word	0x0000d040
        /*0a14*/ 	.word	0x00000010
        /*0a18*/ 	.word	0x00028820
        /*0a1c*/ 	.short	0x010a
        /*0a1e*/ 	.byte	0x3f
	.zero		1


	//   ....[48]....
        /*0a20*/ 	.word	0x0000d390
        /*0a24*/ 	.word	0x00000006
        /*0a28*/ 	.word	0x00028840
        /*0a2c*/ 	.short	0x010a
        /*0a2e*/ 	.byte	0x3f
	.zero		1


	//   ....[49]....
        /*0a30*/ 	.word	0x0000d8a0
        /*0a34*/ 	.word	0x00000006
        /*0a38*/ 	.word	0x00028830
        /*0a3c*/ 	.short	0x0107
        /*0a3e*/ 	.byte	0x3f
	.zero		1


	//   ....[50]....
        /*0a40*/ 	.word	0x0000d960
        /*0a44*/ 	.word	0x00000006
        /*0a48*/ 	.word	0x00028830
        /*0a4c*/ 	.short	0x0101
        /*0a4e*/ 	.byte	0x3f
	.zero		1


	//   ....[51]....
        /*0a50*/ 	.word	0x0000d9c0
        /*0a54*/ 	.word	0x00000006
        /*0a58*/ 	.word	0x00028860
        /*0a5c*/ 	.short	0x010a
        /*0a5e*/ 	.byte	0x3f
	.zero		1


	//   ....[52]....
        /*0a60*/ 	.word	0x0000df50
        /*0a64*/ 	.word	0x00000006
        /*0a68*/ 	.word	0x00028850
        /*0a6c*/ 	.short	0x0107
        /*0a6e*/ 	.byte	0x3f
	.zero		1


	//   ....[53]....
        /*0a70*/ 	.word	0x0000e0b0
        /*0a74*/ 	.word	0x00000006
        /*0a78*/ 	.word	0x00028850
        /*0a7c*/ 	.short	0x0101
        /*0a7e*/ 	.byte	0x3f
	.zero		1


	//   ....[54]....
        /*0a80*/ 	.word	0x0000e2c0
        /*0a84*/ 	.word	0x00000004
        /*0a88*/ 	.word	0x00028860
        /*0a8c*/ 	.short	0x010a
        /*0a8e*/ 	.byte	0x3f
	.zero		1


	//   ....[55]....
        /*0a90*/ 	.word	0x0000e7c0
        /*0a94*/ 	.word	0x00000004
        /*0a98*/ 	.word	0x00028850
        /*0a9c*/ 	.short	0x0107
        /*0a9e*/ 	.byte	0x3f
	.zero		1


	//   ....[56]....
        /*0aa0*/ 	.word	0x0000e880
        /*0aa4*/ 	.word	0x00000004
        /*0aa8*/ 	.word	0x00028850
        /*0aac*/ 	.short	0x0101
        /*0aae*/ 	.byte	0x3f
	.zero		1


	//   ....[57]....
        /*0ab0*/ 	.word	0x0000eb10
        /*0ab4*/ 	.word	0x00000004
        /*0ab8*/ 	.word	0x00028820
        /*0abc*/ 	.short	0x010a
        /*0abe*/ 	.byte	0x3f
	.zero		1


	//   ....[58]....
        /*0ac0*/ 	.word	0x0000ec90
        /*0ac4*/ 	.word	0x00000005
        /*0ac8*/ 	.word	0x00028840
        /*0acc*/ 	.short	0x010a
        /*0ace*/ 	.byte	0x3f
	.zero		1


	//   ....[59]....
        /*0ad0*/ 	.word	0x0000ed30
        /*0ad4*/ 	.word	0x00000017
        /*0ad8*/ 	.word	0x00028840
        /*0adc*/ 	.short	0x010a
        /*0ade*/ 	.byte	0x3f
	.zero		1


	//   ....[60]....
        /*0ae0*/ 	.word	0x0000ed70
        /*0ae4*/ 	.word	0x00000005
        /*0ae8*/ 	.word	0x00028860
        /*0aec*/ 	.short	0x010a
        /*0aee*/ 	.byte	0x3f
	.zero		1


	//   ....[61]....
        /*0af0*/ 	.word	0x0000edb0
        /*0af4*/ 	.word	0x00000017
        /*0af8*/ 	.word	0x00028860
        /*0afc*/ 	.short	0x010a
        /*0afe*/ 	.byte	0x3f
	.zero		1


	//   ....[62]....
        /*0b00*/ 	.word	0x0000ee20
        /*0b04*/ 	.word	0x00000003
        /*0b08*/ 	.word	0x00028800
        /*0b0c*/ 	.short	0x010a
        /*0b0e*/ 	.byte	0x3f
	.zero		1


	//   ....[63]....
        /*0b10*/ 	.word	0x0000ee70
        /*0b14*/ 	.word	0x00000003
        /*0b18*/ 	.word	0x00028830
        /*0b1c*/ 	.short	0x010a
        /*0b1e*/ 	.byte	0x3f
	.zero		1


	//   ....[64]....
        /*0b20*/ 	.word	0x0000eed0
        /*0b24*/ 	.word	0x00000005
        /*0b28*/ 	.word	0x00028830
        /*0b2c*/ 	.short	0x010a
        /*0b2e*/ 	.byte	0x3f
	.zero		1


	//   ....[65]....
        /*0b30*/ 	.word	0x0000ef30
        /*0b34*/ 	.word	0x00000005
        /*0b38*/ 	.word	0x00028850
        /*0b3c*/ 	.short	0x010a
        /*0b3e*/ 	.byte	0x3f
	.zero		1


	//   ....[66]....
        /*0b40*/ 	.word	0x0000ef90
        /*0b44*/ 	.word	0x00000005
        /*0b48*/ 	.word	0x00028830
        /*0b4c*/ 	.short	0x010a
        /*0b4e*/ 	.byte	0x3f
	.zero		1


	//   ....[67]....
        /*0b50*/ 	.word	0x0000eff0
        /*0b54*/ 	.word	0x00000005
        /*0b58*/ 	.word	0x00028850
        /*0b5c*/ 	.short	0x010a
        /*0b5e*/ 	.byte	0x3f
	.zero		1


	//   ....[68]....
        /*0b60*/ 	.word	0x0000f050
        /*0b64*/ 	.word	0x00000009
        /*0b68*/ 	.word	0x00028850
        /*0b6c*/ 	.short	0x010a
        /*0b6e*/ 	.byte	0x3f
	.zero		1


	//   ....[69]....
        /*0b70*/ 	.word	0x0000f150
        /*0b74*/ 	.word	0x00000007
        /*0b78*/ 	.word	0x00028840
        /*0b7c*/ 	.short	0x010a
        /*0b7e*/ 	.byte	0x3f
	.zero		1


	//   ....[70]....
        /*0b80*/ 	.word	0x000105d0
        /*0b84*/ 	.word	0x00000010
        /*0b88*/ 	.word	0x00028820
        /*0b8c*/ 	.short	0x010a
        /*0b8e*/ 	.byte	0x3f
	.zero		1


	//   ....[71]....
        /*0b90*/ 	.word	0x00010620
        /*0b94*/ 	.word	0x00000006
        /*0b98*/ 	.word	0x00028840
        /*0b9c*/ 	.short	0x010a
        /*0b9e*/ 	.byte	0x3f
	.zero		1


	//   ....[72]....
        /*0ba0*/ 	.word	0x00010f90
        /*0ba4*/ 	.word	0x00000006
        /*0ba8*/ 	.word	0x00028860
        /*0bac*/ 	.short	0x010a
        /*0bae*/ 	.byte	0x3f
	.zero		1


	//   ....[73]....
        /*0bb0*/ 	.word	0x00011990
        /*0bb4*/ 	.word	0x00000004
        /*0bb8*/ 	.word	0x00028860
        /*0bbc*/ 	.short	0x010a
        /*0bbe*/ 	.byte	0x3f
	.zero		1


	//   ....[74]....
        /*0bc0*/ 	.word	0x00012560
        /*0bc4*/ 	.word	0x00000004
        /*0bc8*/ 	.word	0x00028820
        /*0bcc*/ 	.short	0x010a
        /*0bce*/ 	.byte	0x3f
	.zero		1


	//   ....[75]....
        /*0bd0*/ 	.word	0x00012700
        /*0bd4*/ 	.word	0x00000005
        /*0bd8*/ 	.word	0x00028840
        /*0bdc*/ 	.short	0x010a
        /*0bde*/ 	.byte	0x3f
	.zero		1


	//   ....[76]....
        /*0be0*/ 	.word	0x00012750
        /*0be4*/ 	.word	0x00000017
        /*0be8*/ 	.word	0x00028840
        /*0bec*/ 	.short	0x010a
        /*0bee*/ 	.byte	0x3f
	.zero		1


	//   ....[77]....
        /*0bf0*/ 	.word	0x000127a0
        /*0bf4*/ 	.word	0x00000005
        /*0bf8*/ 	.word	0x00028860
        /*0bfc*/ 	.short	0x010a
        /*0bfe*/ 	.byte	0x3f
	.zero		1


	//----- nvinfo : EIATTR_NUM_MBARRIERS
	.align		4
.L_258:
        /*0c00*/ 	.byte	0x03, 0x38
        /*0c02*/ 	.short	0x0016


	//----- nvinfo : EIATTR_EXIT_INSTR_OFFSETS
	.align		4
        /*0c04*/ 	.byte	0x04, 0x1c
        /*0c06*/ 	.short	(.L_260 - .L_259)


	//   ....[0]....
.L_259:
        /*0c08*/ 	.word	0x00000960


	//   ....[1]....
        /*0c0c*/ 	.word	0x0000ab70


	//   ....[2]....
        /*0c10*/ 	.word	0x0000ee00


	//----- nvinfo : EIATTR_MAX_THREADS
	.align		4
.L_260:
        /*0c14*/ 	.byte	0x04, 0x05
        /*0c16*/ 	.short	(.L_262 - .L_261)
.L_261:
        /*0c18*/ 	.word	0x00000180
        /*0c1c*/ 	.word	0x00000001
        /*0c20*/ 	.word	0x00000001


	//----- nvinfo : EIATTR_CRS_STACK_SIZE
	.align		4
.L_262:
        /*0c24*/ 	.byte	0x04, 0x1e
        /*0c26*/ 	.short	(.L_264 - .L_263)
.L_263:
        /*0c28*/ 	.word	0x00000000


	//----- nvinfo : EIATTR_CBANK_PARAM_SIZE
	.align		4
.L_264:
        /*0c2c*/ 	.byte	0x03, 0x19
        /*0c2e*/ 	.short	0x0af0


	//----- nvinfo : EIATTR_PARAM_CBANK
	.align		4
        /*0c30*/ 	.byte	0x04, 0x0a
        /*0c32*/ 	.short	(.L_266 - .L_265)
	.align		4
.L_265:
        /*0c34*/ 	.word	index@(.nv.constant0._ZN7cutlass13device_kernelIN5flash11enable_sm90INS1_16FlashAttnFwdSm90INS1_25CollectiveMainloopFwdSm90ILi2EN4cute5tupleIJNS5_1CILi1EEES8_S8_EEENS6_IJNS7_ILi128EEESA_SA_EEELi128ENS_6half_tEfNS_4arch4Sm90ELb1ELb0ELb0ELb0ELb1ELb0ELb0ELb1ELb1ELb1ELb0ELb0EEENS1_21CollectiveEpilogueFwdISB_S9_SC_SE_Li256ELb0ELb1ELb0ELb0EEENS1_30DynamicPersistentTileSchedulerILi256ELi128ELb0ELb1ELb1EEEEEEEEEvNT_6ParamsE)
        /*0c38*/ 	.short	0x0210
        /*0c3a*/ 	.short	0x0af0


	//----- nvinfo : EIATTR_SW_WAR
	.align		4
.L_266:
        /*0c3c*/ 	.byte	0x04, 0x36
        /*0c3e*/ 	.short	(.L_268 - .L_267)
.L_267:
        /*0c40*/ 	.word	0x00000008
.L_268:


//--------------------- .nv.info._ZN7cutlass13device_kernelIN5flash11enable_sm90INS1_16FlashAttnFwdSm90INS1_25CollectiveMainloopFwdSm90ILi2EN4cute5tupleIJNS5_1CILi1EEES8_S8_EEENS6_IJNS7_ILi128EEESA_SA_EEELi128ENS_6half_tEfNS_4arch4Sm90ELb1ELb0ELb0ELb1ELb1ELb0ELb0ELb1ELb1ELb1ELb0ELb0EEENS1_21CollectiveEpilogueFwdISB_S9_SC_SE_Li256ELb1ELb1ELb0ELb0EEENS1_36VarlenDynamicPersistentTileSchedulerILi128ELi128ELi256ELi128ELb0ELb1ELb1ELb1ELb1ELb1EEEEEEEEEvNT_6ParamsE --------------------------
	.section	.nv.info._ZN7cutlass13device_kernelIN5flash11enable_sm90INS1_16FlashAttnFwdSm90INS1_25CollectiveMainloopFwdSm90ILi2EN4cute5tupleIJNS5_1CILi1EEES8_S8_EEENS6_IJNS7_ILi128EEESA_SA_EEELi128ENS_6half_tEfNS_4arch4Sm90ELb1ELb0ELb0ELb1ELb1ELb0ELb0ELb1ELb1ELb1ELb0ELb0EEENS1_21CollectiveEpilogueFwdISB_S9_SC_SE_Li256ELb1ELb1ELb0ELb0EEENS1_36VarlenDynamicPersistentTileSchedulerILi128ELi128ELi256ELi128ELb0ELb1ELb1ELb1ELb1ELb1EEEEEEEEEvNT_6ParamsE,"",@"SHT_CUDA_INFO"
	.sectionflags	@""
	.align	4


	//----- nvinfo : EIATTR_CUDA_API_VERSION
	.align		4
        /*0000*/ 	.byte	0x04, 0x37
        /*0002*/ 	.short	(.L_270 - .L_269)
.L_269:
        /*0004*/ 	.word	0x00000082


	//----- nvinfo : EIATTR_KPARAM_INFO
	.align		4
.L_270:
        /*0008*/ 	.byte	0x04, 0x17
        /*000a*/ 	.short	(.L_272 - .L_271)
.L_271:
        /*000c*/ 	.word	0x00000000
        /*0010*/ 	.short	0x0000
        /*0012*/ 	.short	0x0070
        /*0014*/ 	.byte	0x00, 0xf0, 0x01, 0x2a


	//----- nvinfo : EIATTR_SPARSE_MMA_MASK
	.align		4
.L_272:
        /*0018*/ 	.byte	0x03, 0x50
        /*001a*/ 	.short	0x0000


	//----- nvinfo : EIATTR_MAXREG_COUNT
	.align		4
        /*001c*/ 	.byte	0x03, 0x1b
        /*001e*/ 	.short	0x00a8


	//----- nvinfo : EIATTR_NUM_BARRIERS
	.align		4
        /*0020*/ 	.byte	0x02, 0x4c
        /*0022*/ 	.byte	0x10
	.zero		1


	//----- nvinfo : EIATTR_EXTERNS
	.align		4
        /*0024*/ 	.byte	0x04, 0x0f
        /*0026*/ 	.short	(.L_274 - .L_273)


	//   ....[0]....
	.align		4
.L_273:
        /*0028*/ 	.word	index@(__assertfail)


	//----- nvinfo : EIATTR_ANNOTATIONS
	.align		4
.L_274:
        /*002c*/ 	.byte	0x04, 0x55
        /*002e*/ 	.short	(.L_276 - .L_275)


	//   ....[0]....
.L_275:
        /* <DEDUP_REMOVED lines=14> */


	//----- nvinfo : EIATTR_MERCURY_ISA_VERSION
	.align		4
.L_276:
        /*00f8*/ 	.byte	0x03, 0x5f
        /*00fa*/ 	.short	0x0101


	//----- nvinfo : EIATTR_UNUSED_LOAD_BYTE_OFFSET
	.align		4
        /*00fc*/ 	.byte	0x04, 0x44
        /*00fe*/ 	.short	(.L_278 - .L_277)


	//   ....[0]....
.L_277:
        /*0100*/ 	.word	0x00000970
        /*0104*/ 	.word	0x0000fff0


	//   ....[1]....
        /*0108*/ 	.word	0x00009030
        /*010c*/ 	.word	0x0000fff0


	//----- nvinfo : EIATTR_INT_WARP_WIDE_INSTR_OFFSETS
	.align		4
.L_278:
        /*0110*/ 	.byte	0x04, 0x31
        /*0112*/ 	.short	(.L_280 - .L_279)


	//   ....[0]....
.L_279:
        /*0114*/ 	.word	0x000000c0


	//   ....[1]....
        /*0118*/ 	.word	0x000000d0


	//   ....[2]....
        /*011c*/ 	.word	0x00000170


	//   ....[3]....
        /*0120*/ 	.word	0x0000c440


	//   ....[4]....
        /*0124*/ 	.word	0x0000c4d0


	//   ....[5]....
        /*0128*/ 	.word	0x0000f3b0


	//   ....[6]....
        /*012c*/ 	.word	0x0000f440


	//----- nvinfo : EIATTR_COOP_GROUP_MASK_REGIDS
	.align		4
.L_280:
        /*0130*/ 	.byte	0x04, 0x29
        /*0132*/ 	.short	(.L_282 - .L_281)


	//   ....[0]....
.L_281:
        /*0134*/ 	.word	0xffffffff


	//   ....[1]....
        /*0138*/ 	.word	0xffffffff


	//   ....[2]....
        /*013c*/ 	.word	0xffffffff


	//   ....[3]....
        /*0140*/ 	.word	0xffffffff


	//   ....[4]....
        /*0144*/ 	.word	0xffffffff


	//   ....[5]....
        /*0148*/ 	.word	0xffffffff


	//   ....[6]....
        /*014c*/ 	.word	0xffffffff


	//   ....[7]....
        /*0150*/ 	.word	0xffffffff


	//   ....[8]....
        /*0154*/ 	.word	0xffffffff


	//   ....[9]....
        /*0158*/ 	.word	0xffffffff


	//   ....[10]....
        /*015c*/ 	.word	0xffffffff


	//   ....[11]....
        /*0160*/ 	.word	0xffffffff


	//   ....[12]....
        /*0164*/ 	.word	0xffffffff


	//   ....[13]....
        /*0168*/ 	.word	0xffffffff


	//   ....[14]....
        /*016c*/ 	.word	0xffffffff


	//   ....[15]....
        /*0170*/ 	.word	0xffffffff


	//   ....[16]....
        /*0174*/ 	.word	0xffffffff


	//   ....[17]....
        /*0178*/ 	.word	0xffffffff


	//   ....[18]....
        /*017c*/ 	.word	0xffffffff


	//   ....[19]....
        /*0180*/ 	.word	0xffffffff


	//   ....[20]....
        /*0184*/ 	.word	0xffffffff


	//   ....[21]....
        /*0188*/ 	.word	0xffffffff


	//   ....[22]....
        /*018c*/ 	.word	0xffffffff


	//   ....[23]....
        /*0190*/ 	.word	0xffffffff


	//   ....[24]....
        /*0194*/ 	.word	0xffffffff


	//   ....[25]....
        /*0198*/ 	.word	0xffffffff


	//   ....[26]....
        /*019c*/ 	.word	0xffffffff


	//   ....[27]....
        /*01a0*/ 	.word	0xffffffff


	//   ....[28]....
        /*01a4*/ 	.word	0xffffffff


	//   ....[29]....
        /*01a8*/ 	.word	0xffffffff


	//   ....[30]....
        /*01ac*/ 	.word	0xffffffff


	//   ....[31]....
        /*01b0*/ 	.word	0xffffffff


	//   ....[32]....
        /*01b4*/ 	.word	0xffffffff


	//   ....[33]....
        /*01b8*/ 	.word	0xffffffff


	//   ....[34]....
        /*01bc*/ 	.word	0xffffffff


	//   ....[35]....
        /*01c0*/ 	.word	0xffffffff


	//   ....[36]....
        /*01c4*/ 	.word	0xffffffff


	//   ....[37]....
        /*01c8*/ 	.word	0xffffffff


	//   ....[38]....
        /*01cc*/ 	.word	0xffffffff


	//   ....[39]....
        /*01d0*/ 	.word	0xffffffff


	//   ....[40]....
        /*01d4*/ 	.word	0xffffffff


	//   ....[41]....
        /*01d8*/ 	.word	0xffffffff


	//   ....[42]....
        /*01dc*/ 	.word	0xffffffff


	//   ....[43]....
        /*01e0*/ 	.word	0xffffffff


	//   ....[44]....
        /*01e4*/ 	.word	0xffffffff


	//   ....[45]....
        /*01e8*/ 	.word	0xffffffff


	//   ....[46]....
        /*01ec*/ 	.word	0xffffffff


	//   ....[47]....
        /*01f0*/ 	.word	0xffffffff


	//   ....[48]....
        /*01f4*/ 	.word	0xffffffff


	//   ....[49]....
        /*01f8*/ 	.word	0xffffffff


	//   ....[50]....
        /*01fc*/ 	.word	0xffffffff


	//   ....[51]....
        /*0200*/ 	.word	0xffffffff


	//   ....[52]....
        /*0204*/ 	.word	0xffffffff


	//   ....[53]....
        /*0208*/ 	.word	0xffffffff


	//   ....[54]....
        /*020c*/ 	.word	0xffffffff


	//   ....[55]....
        /*0210*/ 	.word	0xffffffff


	//   ....[56]....
        /*0214*/ 	.word	0xffffffff


	//   ....[57]....
        /*0218*/ 	.word	0xffffffff


	//   ....[58]....
        /*021c*/ 	.word	0xffffffff


	//   ....[59]....
        /*0220*/ 	.word	0xffffffff


	//   ....[60]....
        /*0224*/ 	.word	0xffffffff


	//   ....[61]....
        /*0228*/ 	.word	0xffffffff


	//   ....[62]....
        /*022c*/ 	.word	0xffffffff


	//   ....[63]....
        /*0230*/ 	.word	0xffffffff


	//   ....[64]....
        /*0234*/ 	.word	0xffffffff


	//   ....[65]....
        /*0238*/ 	.word	0xffffffff


	//   ....[66]....
        /*023c*/ 	.word	0xffffffff


	//   ....[67]....
        /*0240*/ 	.word	0xffffffff


	//   ....[68]....
        /*0244*/ 	.word	0xffffffff


	//   ....[69]....
        /*0248*/ 	.word	0xffffffff


	//   ....[70]....
        /*024c*/ 	.word	0xffffffff


	//   ....[71]....
        /*0250*/ 	.word	0xffffffff


	//   ....[72]....
        /*0254*/ 	.word	0xffffffff


	//   ....[73]....
        /*0258*/ 	.word	0xffffffff


	//   ....[74]....
        /*025c*/ 	.word	0xffffffff


	//   ....[75]....
        /*0260*/ 	.word	0xffffffff


	//   ....[76]....
        /*0264*/ 	.word	0xffffffff


	//   ....[77]....
        /*0268*/ 	.word	0xffffffff


	//   ....[78]....
        /*026c*/ 	.word	0xffffffff


	//   ....[79]....
        /*0270*/ 	.word	0xffffffff


	//   ....[80]....
        /*0274*/ 	.word	0xffffffff


	//   ....[81]....
        /*0278*/ 	.word	0xffffffff


	//   ....[82]....
        /*027c*/ 	.word	0xffffffff


	//   ....[83]....
        /*0280*/ 	.word	0xffffffff


	//   ....[84]....
        /*0284*/ 	.word	0xffffffff


	//   ....[85]....
        /*0288*/ 	.word	0xffffffff


	//   ....[86]....
        /*028c*/ 	.word	0xffffffff


	//   ....[87]....
        /*0290*/ 	.word	0xffffffff


	//   ....[88]....
        /*0294*/ 	.word	0xffffffff


	//   ....[89]....
        /*0298*/ 	.word	0xffffffff


	//   ....[90]....
        /*029c*/ 	.word	0xffffffff


	//   ....[91]....
        /*02a0*/ 	.word	0xffffffff


	//   ....[92]....
        /*02a4*/ 	.word	0xffffffff


	//   ....[93]....
        /*02a8*/ 	.word	0xffffffff


	//   ....[94]....
        /*02ac*/ 	.word	0xffffffff


	//   ....[95]....
        /*02b0*/ 	.word	0xffffffff


	//   ....[96]....
        /*02b4*/ 	.word	0xffffffff


	//   ....[97]....
        /*02b8*/ 	.word	0xffffffff


	//   ....[98]....
        /*02bc*/ 	.word	0xffffffff


	//   ....[99]....
        /*02c0*/ 	.word	0xffffffff


	//   ....[100]....
        /*02c4*/ 	.word	0xffffffff


	//   ....[101]....
        /*02c8*/ 	.word	0xffffffff


	//   ....[102]....
        /*02cc*/ 	.word	0xffffffff


	//   ....[103]....
        /*02d0*/ 	.word	0xffffffff


	//   ....[104]....
        /*02d4*/ 	.word	0xffffffff


	//   ....[105]....
        /*02d8*/ 	.word	0xffffffff


	//   ....[106]....
        /*02dc*/ 	.word	0xffffffff


	//   ....[107]....
        /*02e0*/ 	.word	0xffffffff


	//   ....[108]....
        /*02e4*/ 	.word	0xffffffff


	//   ....[109]....
        /*02e8*/ 	.word	0xffffffff


	//   ....[110]....
        /*02ec*/ 	.word	0xffffffff


	//   ....[111]....
        /*02f0*/ 	.word	0xffffffff


	//   ....[112]....
        /*02f4*/ 	.word	0xffffffff


	//   ....[113]....
        /*02f8*/ 	.word	0xffffffff


	//   ....[114]....
        /*02fc*/ 	.word	0xffffffff


	//   ....[115]....
        /*0300*/ 	.word	0xffffffff


	//   ....[116]....
        /*0304*/ 	.word	0xffffffff


	//   ....[117]....
        /*0308*/ 	.word	0xffffffff


	//   ....[118]....
        /*030c*/ 	.word	0xffffffff


	//   ....[119]....
        /*0310*/ 	.word	0xffffffff


	//   ....[120]....
        /*0314*/ 	.word	0xffffffff


	//   ....[121]....
        /*0318*/ 	.word	0xffffffff


	//   ....[122]....
        /*031c*/ 	.word	0xffffffff


	//   ....[123]....
        /*0320*/ 	.word	0xffffffff


	//   ....[124]....
        /*0324*/ 	.word	0xffffffff


	//   ....[125]....
        /*0328*/ 	.word	0xffffffff


	//   ....[126]....
        /*032c*/ 	.word	0xffffffff


	//   ....[127]....
        /*0330*/ 	.word	0xffffffff


	//   ....[128]....
        /*0334*/ 	.word	0xffffffff


	//   ....[129]....
        /*0338*/ 	.word	0xffffffff


	//   ....[130]....
        /*033c*/ 	.word	0xffffffff


	//   ....[131]....
        /*0340*/ 	.word	0xffffffff


	//   ....[132]....
        /*0344*/ 	.word	0xffffffff


	//   ....[133]....
        /*0348*/ 	.word	0xffffffff


	//   ....[134]....
        /*034c*/ 	.word	0xffffffff


	//   ....[135]....
        /*0350*/ 	.word	0xffffffff


	//   ....[136]....
        /*0354*/ 	.word	0xffffffff


	//   ....[137]....
        /*0358*/ 	.word	0xffffffff


	//   ....[138]....
        /*035c*/ 	.word	0xffffffff


	//   ....[139]....
        /*0360*/ 	.word	0xffffffff


	//   ....[140]....
        /*0364*/ 	.word	0xffffffff


	//   ....[141]....
        /*0368*/ 	.word	0xffffffff


	//   ....[142]....
        /*036c*/ 	.word	0xffffffff


	//   ....[143]....
        /*0370*/ 	.word	0xffffffff


	//   ....[144]....
        /*0374*/ 	.word	0xffffffff


	//   ....[145]....
        /*0378*/ 	.word	0xffffffff


	//   ....[146]....
        /*037c*/ 	.word	0xffffffff


	//   ....[147]....
        /*0380*/ 	.word	0xffffffff


	//   ....[148]....
        /*0384*/ 	.word	0xffffffff


	//   ....[149]....
        /*0388*/ 	.word	0xffffffff


	//   ....[150]....
        /*038c*/ 	.word	0xffffffff


	//   ....[151]....
        /*0390*/ 	.word	0xffffffff


	//   ....[152]....
        /*0394*/ 	.word	0xffffffff


	//   ....[153]....
        /*0398*/ 	.word	0xffffffff


	//   ....[154]....
        /*039c*/ 	.word	0xffffffff


	//   ....[155]....
        /*03a0*/ 	.word	0xffffffff


	//   ....[156]....
        /*03a4*/ 	.word	0xffffffff


	//   ....[157]....
        /*03a8*/ 	.word	0xffffffff


	//   ....[158]....
        /*03ac*/ 	.word	0xffffffff


	//   ....[159]....
        /*03b0*/ 	.word	0xffffffff


	//   ....[160]....
        /*03b4*/ 	.word	0xffffffff


	//   ....[161]....
        /*03b8*/ 	.word	0x0500000f


	//   ....[162]....
        /*03bc*/ 	.word	0x0500000f


	//   ....[163]....
        /*03c0*/ 	.word	0x0500000f


	//   ....[164]....
        /*03c4*/ 	.word	0x0500000f


	//   ....[165]....
        /*03c8*/ 	.word	0x0500000f


	//   ....[166]....
        /*03cc*/ 	.word	0x0500000f


	//   ....[167]....
        /*03d0*/ 	.word	0x0500000f


	//   ....[168]....
        /*03d4*/ 	.word	0x0500000f


	//   ....[169]....
        /*03d8*/ 	.word	0x0500000f


	//   ....[170]....
        /*03dc*/ 	.word	0x0500000f


	//   ....[171]....
        /*03e0*/ 	.word	0x0500000f


	//   ....[172]....
        /*03e4*/ 	.word	0x0500000f


	//   ....[173]....
        /*03e8*/ 	.word	0x0500000f


	//   ....[174]....
        /*03ec*/ 	.word	0x0500000f


	//   ....[175]....
        /*03f0*/ 	.word	0x0500000f


	//   ....[176]....
        /*03f4*/ 	.word	0x0500000f


	//   ....[177]....
        /*03f8*/ 	.word	0x0500000f


	//   ....[178]....
        /*03fc*/ 	.word	0x0500000f


	//   ....[179]....
        /*0400*/ 	.word	0x0500000f


	//   ....[180]....
        /*0404*/ 	.word	0x0500000f


	//   ....[181]....
        /*0408*/ 	.word	0x0500000f


	//   ....[182]....
        /*040c*/ 	.word	0x0500000f


	//   ....[183]....
        /*0410*/ 	.word	0x0500000f


	//   ....[184]....
        /*0414*/ 	.word	0x0500000f


	//   ....[185]....
        /*0418*/ 	.word	0x0500000f


	//   ....[186]....
        /*041c*/ 	.word	0x0500000f


	//   ....[187]....
        /*0420*/ 	.word	0x0500000f


	//   ....[188]....
        /*0424*/ 	.word	0x0500000f


	//   ....[189]....
        /*0428*/ 	.word	0x0500000f


	//   ....[190]....
        /*042c*/ 	.word	0x0500000f


	//   ....[191]....
        /*0430*/ 	.word	0x0500000f


	//   ....[192]....
        /*0434*/ 	.word	0x0500000f


	//   ....[193]....
        /*0438*/ 	.word	0x0500000f


	//   ....[194]....
        /*043c*/ 	.word	0x0500000f


	//   ....[195]....
        /*0440*/ 	.word	0x0500000f


	//   ....[196]....
        /*0444*/ 	.word	0x0500000f


	//   ....[197]....
        /*0448*/ 	.word	0x0500000f


	//   ....[198]....
        /*044c*/ 	.word	0x0500000f


	//   ....[199]....
        /*0450*/ 	.word	0x0500000f


	//   ....[200]....
        /*0454*/ 	.word	0x0500000f


	//   ....[201]....
        /*0458*/ 	.word	0x0500000f


	//   ....[202]....
        /*045c*/ 	.word	0x0500000f


	//   ....[203]....
        /*0460*/ 	.word	0x0500000f


	//   ....[204]....
        /*0464*/ 	.word	0x0500000f


	//   ....[205]....
        /*0468*/ 	.word	0x0500000f


	//   ....[206]....
        /*046c*/ 	.word	0x0500000f


	//   ....[207]....
        /*0470*/ 	.word	0x0500000f


	//   ....[208]....
        /*0474*/ 	.word	0x0500000f


	//   ....[209]....
        /*0478*/ 	.word	0x0500000f


	//   ....[210]....
        /*047c*/ 	.word	0x0500000f


	//   ....[211]....
        /*0480*/ 	.word	0x0500000f


	//   ....[212]....
        /*0484*/ 	.word	0x0500000f


	//   ....[213]....
        /*0488*/ 	.word	0x0500000f


	//   ....[214]....
        /*048c*/ 	.word	0x0500000f


	//   ....[215]....
        /*0490*/ 	.word	0x0500000f


	//   ....[216]....
        /*0494*/ 	.word	0x0500000f


	//   ....[217]....
        /*0498*/ 	.word	0x0500000f


	//   ....[218]....
        /*049c*/ 	.word	0x0500000f


	//   ....[219]....
        /*04a0*/ 	.word	0x0500000f


	//   ....[220]....
        /*04a4*/ 	.word	0x0500000f


	//   ....[221]....
        /*04a8*/ 	.word	0x0500000f


	//   ....[222]....
        /*04ac*/ 	.word	0x0500000f


	//   ....[223]....
        /*04b0*/ 	.word	0x0500000f


	//   ....[224]....
        /*04b4*/ 	.word	0x0500000f


	//   ....[225]....
        /*04b8*/ 	.word	0x0500000f


	//   ....[226]....
        /*04bc*/ 	.word	0x0500000f


	//   ....[227]....
        /*04c0*/ 	.word	0x0500000f


	//   ....[228]....
        /*04c4*/ 	.word	0x0500000f


	//   ....[229]....
        /*04c8*/ 	.word	0x0500000f


	//   ....[230]....
        /*04cc*/ 	.word	0x0500000f


	//   ....[231]....
        /*04d0*/ 	.word	0x0500000f


	//   ....[232]....
        /*04d4*/ 	.word	0x0500000f


	//   ....[233]....
        /*04d8*/ 	.word	0x0500000f


	//   ....[234]....
        /*04dc*/ 	.word	0x0500000f


	//   ....[235]....
        /*04e0*/ 	.word	0x0500000f


	//   ....[236]....
        /*04e4*/ 	.word	0x0500000f


	//   ....[237]....
        /*04e8*/ 	.word	0x0500000f


	//   ....[238]....
        /*04ec*/ 	.word	0x0500000f


	//   ....[239]....
        /*04f0*/ 	.word	0x0500000f


	//   ....[240]....
        /*04f4*/ 	.word	0x0500000f


	//   ....[241]....
        /*04f8*/ 	.word	0x0500000f


	//   ....[242]....
        /*04fc*/ 	.word	0x0500000f


	//   ....[243]....
        /*0500*/ 	.word	0x0500000f


	//   ....[244]....
        /*0504*/ 	.word	0x0500000f


	//   ....[245]....
        /*0508*/ 	.word	0x0500000f


	//   ....[246]....
        /*050c*/ 	.word	0x0500000f


	//   ....[247]....
        /*0510*/ 	.word	0x0500000f


	//   ....[248]....
        /*0514*/ 	.word	0x0500000f


	//   ....[249]....
        /*0518*/ 	.word	0x0500000f


	//   ....[250]....
        /*051c*/ 	.word	0x0500000f


	//   ....[251]....
        /*0520*/ 	.word	0x0500000f


	//   ....[252]....
        /*0524*/ 	.word	0x0500000f


	//   ....[253]....
        /*0528*/ 	.word	0x0500000f


	//   ....[254]....
        /*052c*/ 	.word	0x0500000f


	//   ....[255]....
        /*0530*/ 	.word	0x0500000f


	//   ....[0]....
        /*0534*/ 	.word	0x0500000f


	//   ....[1]....
        /*0538*/ 	.word	0x0500000f


	//   ....[2]....
        /*053c*/ 	.word	0x0500000f


	//   ....[3]....
        /*0540*/ 	.word	0x0500000f


	//----- nvinfo : EIATTR_COOP_GROUP_INSTR_OFFSETS
	.align		4
.L_282:
        /*0544*/ 	.byte	0x04, 0x28
        /*0546*/ 	.short	(.L_284 - .L_283)


	//   ....[0]....
.L_283:
        /*0548*/ 	.word	0x00000080


	//   ....[1]....
        /*054c*/ 	.word	0x00000090


	//   ....[2]....
        /*0550*/ 	.word	0x000002d0


	//   ....[3]....
        /*0554*/ 	.word	0x00000430


	//   ....[4]....
        /*0558*/ 	.word	0x00000550


	//   ....[5]....
        /*055c*/ 	.word	0x000006b0


	//   ....[6]....
        /*0560*/ 	.word	0x00001570


	//   ....[7]....
        /*0564*/ 	.word	0x00001e70


	//   ....[8]....
        /*0568*/ 	.word	0x00001eb0


	//   ....[9]....
        /*056c*/ 	.word	0x000025c0


	//   ....[10]....
        /*0570*/ 	.word	0x00002690


	//   ....[11]....
        /*0574*/ 	.word	0x00003060


	//   ....[12]....
        /*0578*/ 	.word	0x000030d0


	//   ....[13]....
        /*057c*/ 	.word	0x000044b0


	//   ....[14]....
        /*0580*/ 	.word	0x000044d0


	//   ....[15]....
        /*0584*/ 	.word	0x00004ba0


	//   ....[16]....
        /*0588*/ 	.word	0x00004be0


	//   ....[17]....
        /*058c*/ 	.word	0x00005510


	//   ....[18]....
        /*0590*/ 	.word	0x00005590


	//   ....[19]....
        /*0594*/ 	.word	0x00007210


	//   ....[20]....
        /*0598*/ 	.word	0x00007220


	//   ....[21]....
        /*059c*/ 	.word	0x00007260


	//   ....[22]....
        /*05a0*/ 	.word	0x00007270


	//   ....[23]....
        /*05a4*/ 	.word	0x000086f0


	//   ....[24]....
        /*05a8*/ 	.word	0x00008720


	//   ....[25]....
        /*05ac*/ 	.word	0x000087f0


	//   ....[26]....
        /*05b0*/ 	.word	0x00008800


	//   ....[27]....
        /*05b4*/ 	.word	0x00009b20


	//   ....[28]....
        /*05b8*/ 	.word	0x00009b60


	//   ....[29]....
        /*05bc*/ 	.word	0x00009bc0


	//   ....[30]....
        /*05c0*/ 	.word	0x00009c00


	//   ....[31]....
        /*05c4*/ 	.word	0x0000a1b0


	//   ....[32]....
        /*05c8*/ 	.word	0x0000a1d0


	//   ....[33]....
        /*05cc*/ 	.word	0x0000a290


	//   ....[34]....
        /*05d0*/ 	.word	0x0000a2b0


	//   ....[35]....
        /*05d4*/ 	.word	0x0000a370


	//   ....[36]....
        /*05d8*/ 	.word	0x0000a390


	//   ....[37]....
        /*05dc*/ 	.word	0x0000a460


	//   ....[38]....
        /*05e0*/ 	.word	0x0000a480


	//   ....[39]....
        /*05e4*/ 	.word	0x0000ad40


	//   ....[40]....
        /*05e8*/ 	.word	0x0000ad60


	//   ....[41]....
        /*05ec*/ 	.word	0x0000ae20


	//   ....[42]....
        /*05f0*/ 	.word	0x0000ae40


	//   ....[43]....
        /*05f4*/ 	.word	0x0000af00


	//   ....[44]....
        /*05f8*/ 	.word	0x0000af20


	//   ....[45]....
        /*05fc*/ 	.word	0x0000aff0


	//   ....[46]....
        /*0600*/ 	.word	0x0000b010


	//   ....[47]....
        /*0604*/ 	.word	0x0000b150


	//   ....[48]....
        /*0608*/ 	.word	0x0000b320


	//   ....[49]....
        /*060c*/ 	.word	0x0000b350


	//   ....[50]....
        /*0610*/ 	.word	0x0000b380


	//   ....[51]....
        /*0614*/ 	.word	0x0000b3b0


	//   ....[52]....
        /*0618*/ 	.word	0x0000b3e0


	//   ....[53]....
        /*061c*/ 	.word	0x0000b410


	//   ....[54]....
        /*0620*/ 	.word	0x0000b560


	//   ....[55]....
        /*0624*/ 	.word	0x0000b590


	//   ....[56]....
        /*0628*/ 	.word	0x0000b5c0


	//   ....[57]....
        /*062c*/ 	.word	0x0000b5f0


	//   ....[58]....
        /*0630*/ 	.word	0x0000b620


	//   ....[59]....
        /*0634*/ 	.word	0x0000b650


	//   ....[60]....
        /*0638*/ 	.word	0x0000b6e0


	//   ....[61]....
        /*063c*/ 	.word	0x0000b740


	//   ....[62]....
        /*0640*/ 	.word	0x0000b7d0


	//   ....[63]....
        /*0644*/ 	.word	0x0000cf70


	//   ....[64]....
        /*0648*/ 	.word	0x0000cf90


	//   ....[65]....
        /*064c*/ 	.word	0x0000d030


	//   ....[66]....
        /*0650*/ 	.word	0x0000d050


	//   ....[67]....
        /*0654*/ 	.word	0x0000d0e0


	//   ....[68]....
        /*0658*/ 	.word	0x0000d100


	//   ....[69]....
        /*065c*/ 	.word	0x0000d190


	//   ....[70]....
        /*0660*/ 	.word	0x0000d1b0


	//   ....[71]....
        /*0664*/ 	.word	0x0000d240


	//   ....[72]....
        /*0668*/ 	.word	0x0000d260


	//   ....[73]....
        /*066c*/ 	.word	0x0000d2f0


	//   ....[74]....
        /*0670*/ 	.word	0x0000d310


	//   ....[75]....
        /*0674*/ 	.word	0x0000d3a0


	//   ....[76]....
        /*0678*/ 	.word	0x0000d3c0


	//   ....[77]....
        /*067c*/ 	.word	0x0000d3d0


	//   ....[78]....
        /*0680*/ 	.word	0x0000d450


	//   ....[79]....
        /*0684*/ 	.word	0x0000dbb0


	//   ....[80]....
        /*0688*/ 	.word	0x0000dbe0


	//   ....[81]....
        /*068c*/ 	.word	0x0000dc40


	//   ....[82]....
        /*0690*/ 	.word	0x0000dc90


	//   ....[83]....
        /*0694*/ 	.word	0x0000dce0


	//   ....[84]....
        /*0698*/ 	.word	0x0000dd30


	//   ....[85]....
        /*069c*/ 	.word	0x0000dd80


	//   ....[86]....
        /*06a0*/ 	.word	0x0000ddd0


	//   ....[87]....
        /*06a4*/ 	.word	0x0000de20


	//   ....[88]....
        /*06a8*/ 	.word	0x0000de70


	//   ....[89]....
        /*06ac*/ 	.word	0x0000dec0


	//   ....[90]....
        /*06b0*/ 	.word	0x0000df10


	//   ....[91]....
        /*06b4*/ 	.word	0x0000df50


	//   ....[92]....
        /*06b8*/ 	.word	0x0000dfa0


	//   ....[93]....
        /*06bc*/ 	.word	0x0000dfc0


	//   ....[94]....
        /*06c0*/ 	.word	0x0000e000


	//   ....[95]....
        /*06c4*/ 	.word	0x0000e760


	//   ....[96]....
        /*06c8*/ 	.word	0x0000e790


	//   ....[97]....
        /*06cc*/ 	.word	0x0000e7f0


	//   ....[98]....
        /*06d0*/ 	.word	0x0000e800


	//   ....[99]....
        /*06d4*/ 	.word	0x0000e850


	//   ....[100]....
        /*06d8*/ 	.word	0x0000e860


	//   ....[101]....
        /*06dc*/ 	.word	0x0000e8b0


	//   ....[102]....
        /*06e0*/ 	.word	0x0000e8c0


	//   ....[103]....
        /*06e4*/ 	.word	0x0000e910


	//   ....[104]....
        /*06e8*/ 	.word	0x0000e920


	//   ....[105]....
        /*06ec*/ 	.word	0x0000e970


	//   ....[106]....
        /*06f0*/ 	.word	0x0000e980


	//   ....[107]....
        /*06f4*/ 	.word	0x0000e9d0


	//   ....[108]....
        /*06f8*/ 	.word	0x0000e9e0


	//   ....[109]....
        /*06fc*/ 	.word	0x0000e9f0


	//   ....[110]....
        /*0700*/ 	.word	0x0000ea40


	//   ....[111]....
        /*0704*/ 	.word	0x0000eca0


	//   ....[112]....
        /*0708*/ 	.word	0x0000ecc0


	//   ....[113]....
        /*070c*/ 	.word	0x0000ecd0


	//   ....[114]....
        /*0710*/ 	.word	0x0000ed40


	//   ....[115]....
        /*0714*/ 	.word	0x0000ed50


	//   ....[116]....
        /*0718*/ 	.word	0x0000edc0


	//   ....[117]....
        /*071c*/ 	.word	0x0000edd0


	//   ....[118]....
        /*0720*/ 	.word	0x0000ee40


	//   ....[119]....
        /*0724*/ 	.word	0x0000ee50


	//   ....[120]....
        /*0728*/ 	.word	0x0000eec0


	//   ....[121]....
        /*072c*/ 	.word	0x0000eed0


	//   ....[122]....
        /*0730*/ 	.word	0x0000ef40


	//   ....[123]....
        /*0734*/ 	.word	0x0000ef50


	//   ....[124]....
        /*0738*/ 	.word	0x0000efc0


	//   ....[125]....
        /*073c*/ 	.word	0x0000efd0


	//   ....[126]....
        /*0740*/ 	.word	0x0000efe0


	//   ....[127]....
        /*0744*/ 	.word	0x0000f590


	//   ....[128]....
        /*0748*/ 	.word	0x0000f5d0


	//   ....[129]....
        /*074c*/ 	.word	0x0000f610


	//   ....[130]....
        /*0750*/ 	.word	0x0000f630


	//   ....[131]....
        /*0754*/ 	.word	0x0000f640


	//   ....[132]....
        /*0758*/ 	.word	0x0000f660


	//   ....[133]....
        /*075c*/ 	.word	0x0000f6d0


	//   ....[134]....
        /*0760*/ 	.word	0x0000f6f0


	//   ....[135]....
        /*0764*/ 	.word	0x0000f750


	//   ....[136]....
        /*0768*/ 	.word	0x0000f770


	//   ....[137]....
        /*076c*/ 	.word	0x0000f7d0


	//   ....[138]....
        /*0770*/ 	.word	0x0000f7f0


	//   ....[139]....
        /*0774*/ 	.word	0x0000f850


	//   ....[140]....
        /*0778*/ 	.word	0x0000f870


	//   ....[141]....
        /*077c*/ 	.word	0x0000f8c0


	//   ....[142]....
        /*0780*/ 	.word	0x0000f8e0


	//   ....[143]....
        /*0784*/ 	.word	0x0000fce0


	//   ....[144]....
        /*0788*/ 	.word	0x0000fd30


	//   ....[145]....
        /*078c*/ 	.word	0x0000fd60


	//   ....[146]....
        /*0790*/ 	.word	0x0000fd70


	//   ....[147]....
        /*0794*/ 	.word	0x0000fda0


	//   ....[148]....
        /*0798*/ 	.word	0x0000fdd0


	//   ....[149]....
        /*079c*/ 	.word	0x0000fe00


	//   ....[150]....
        /*07a0*/ 	.word	0x0000fe30


	//   ....[151]....
        /*07a4*/ 	.word	0x0000ffb0


	//   ....[152]....
        /*07a8*/ 	.word	0x0000ffe0


	//   ....[153]....
        /*07ac*/ 	.word	0x00010010


	//   ....[154]....
        /*07b0*/ 	.word	0x00010040


	//   ....[155]....
        /*07b4*/ 	.word	0x00010070


	//   ....[156]....
        /*07b8*/ 	.word	0x000100a0


	//   ....[157]....
        /*07bc*/ 	.word	0x00010160


	//   ....[158]....
        /*07c0*/ 	.word	0x00010180


	//   ....[159]....
        /*07c4*/ 	.word	0x000101f0


	//   ....[160]....
        /*07c8*/ 	.word	0x00010890


	//   ....[161]....
        /*07cc*/ 	.word	0x00010e30


	//   ....[162]....
        /*07d0*/ 	.word	0x00010f20


	//   ....[163]....
        /*07d4*/ 	.word	0x00010fc0


	//   ....[164]....
        /*07d8*/ 	.word	0x00011020


	//   ....[165]....
        /*07dc*/ 	.word	0x00011120


	//   ....[166]....
        /*07e0*/ 	.word	0x00011190


	//   ....[167]....
        /*07e4*/ 	.word	0x00011290


	//   ....[168]....
        /*07e8*/ 	.word	0x00011300


	//   ....[169]....
        /*07ec*/ 	.word	0x00011400


	//   ....[170]....
        /*07f0*/ 	.word	0x00011470


	//   ....[171]....
        /*07f4*/ 	.word	0x00011570


	//   ....[172]....
        /*07f8*/ 	.word	0x000115e0


	//   ....[173]....
        /*07fc*/ 	.word	0x000116e0


	//   ....[174]....
        /*0800*/ 	.word	0x00011750


	//   ....[175]....
        /*0804*/ 	.word	0x00011850


	//   ....[176]....
        /*0808*/ 	.word	0x000118c0


	//   ....[177]....
        /*080c*/ 	.word	0x00011960


	//   ....[178]....
        /*0810*/ 	.word	0x00011a60


	//   ....[179]....
        /*0814*/ 	.word	0x00011ad0


	//   ....[180]....
        /*0818*/ 	.word	0x00011b50


	//   ....[181]....
        /*081c*/ 	.word	0x00011c10


	//   ....[182]....
        /*0820*/ 	.word	0x00011c90


	//   ....[183]....
        /*0824*/ 	.word	0x00011d60


	//   ....[184]....
        /*0828*/ 	.word	0x00011de0


	//   ....[185]....
        /*082c*/ 	.word	0x00011eb0


	//   ....[186]....
        /*0830*/ 	.word	0x00011f30


	//   ....[187]....
        /*0834*/ 	.word	0x00012000


	//   ....[188]....
        /*0838*/ 	.word	0x00012080


	//   ....[189]....
        /*083c*/ 	.word	0x00012150


	//   ....[190]....
        /*0840*/ 	.word	0x000121d0


	//   ....[191]....
        /*0844*/ 	.word	0x00012290


	//   ....[192]....
        /*0848*/ 	.word	0x00012310


	//   ....[193]....
        /*084c*/ 	.word	0x000123c0


	//   ....[194]....
        /*0850*/ 	.word	0x000124f0


	//   ....[195]....
        /*0854*/ 	.word	0x00012590


	//   ....[196]....
        /*0858*/ 	.word	0x00012600


	//   ....[197]....
        /*085c*/ 	.word	0x000126c0


	//   ....[198]....
        /*0860*/ 	.word	0x00012720


	//   ....[199]....
        /*0864*/ 	.word	0x000127e0


	//   ....[200]....
        /*0868*/ 	.word	0x00012840


	//   ....[201]....
        /*086c*/ 	.word	0x00012900


	//   ....[202]....
        /*0870*/ 	.word	0x00012960


	//   ....[203]....
        /*0874*/ 	.word	0x00012a20


	//   ....[204]....
        /*0878*/ 	.word	0x00012a80


	//   ....[205]....
        /*087c*/ 	.word	0x00012b40


	//   ....[206]....
        /*0880*/ 	.word	0x00012ba0


	//   ....[207]....
        /*0884*/ 	.word	0x00012c60


	//   ....[208]....
        /*0888*/ 	.word	0x00012cc0


	//   ....[209]....
        /*088c*/ 	.word	0x00012d80


	//   ....[210]....
        /*0890*/ 	.word	0x00012e70


	//   ....[211]....
        /*0894*/ 	.word	0x00012f10


	//   ....[212]....
        /*0898*/ 	.word	0x00012f70


	//   ....[213]....
        /*089c*/ 	.word	0x00013050


	//   ....[214]....
        /*08a0*/ 	.word	0x000130b0


	//   ....[215]....
        /*08a4*/ 	.word	0x00013190


	//   ....[216]....
        /*08a8*/ 	.word	0x000131f0


	//   ....[217]....
        /*08ac*/ 	.word	0x000132d0


	//   ....[218]....
        /*08b0*/ 	.word	0x00013330


	//   ....[219]....
        /*08b4*/ 	.word	0x00013410


	//   ....[220]....
        /*08b8*/ 	.word	0x00013470


	//   ....[221]....
        /*08bc*/ 	.word	0x00013550


	//   ....[222]....
        /*08c0*/ 	.word	0x000135b0


	//   ....[223]....
        /*08c4*/ 	.word	0x00013690


	//   ....[224]....
        /*08c8*/ 	.word	0x000136f0


	//   ....[225]....
        /*08cc*/ 	.word	0x000137c0


	//   ....[226]....
        /*08d0*/ 	.word	0x000138e0


	//   ....[227]....
        /*08d4*/ 	.word	0x00013980


	//   ....[228]....
        /*08d8*/ 	.word	0x00013a40


	//   ....[229]....
        /*08dc*/ 	.word	0x00013b10


	//   ....[230]....
        /*08e0*/ 	.word	0x00013b70


	//   ....[231]....
        /*08e4*/ 	.word	0x00013c50


	//   ....[232]....
        /*08e8*/ 	.word	0x00013cb0


	//   ....[233]....
        /*08ec*/ 	.word	0x00013d80


	//   ....[234]....
        /*08f0*/ 	.word	0x00013de0


	//   ....[235]....
        /*08f4*/ 	.word	0x00013eb0


	//   ....[236]....
        /*08f8*/ 	.word	0x00013f10


	//   ....[237]....
        /*08fc*/ 	.word	0x00013ff0


	//   ....[238]....
        /*0900*/ 	.word	0x00014050


	//   ....[239]....
        /*0904*/ 	.word	0x00014120


	//   ....[240]....
        /*0908*/ 	.word	0x00014180


	//   ....[241]....
        /*090c*/ 	.word	0x00014240


	//   ....[242]....
        /*0910*/ 	.word	0x000142d0


	//   ....[243]....
        /*0914*/ 	.word	0x00014370


	//   ....[244]....
        /*0918*/ 	.word	0x00014490


	//   ....[245]....
        /*091c*/ 	.word	0x00014500


	//   ....[246]....
        /*0920*/ 	.word	0x00014570


	//   ....[247]....
        /*0924*/ 	.word	0x000145e0


	//   ....[248]....
        /*0928*/ 	.word	0x00014650


	//   ....[249]....
        /*092c*/ 	.word	0x000146d0


	//   ....[250]....
        /*0930*/ 	.word	0x00014760


	//   ....[251]....
        /*0934*/ 	.word	0x000147f0


	//   ....[252]....
        /*0938*/ 	.word	0x00014860


	//   ....[253]....
        /*093c*/ 	.word	0x000148d0


	//   ....[254]....
        /*0940*/ 	.word	0x00014940


	//   ....[255]....
        /*0944*/ 	.word	0x000149c0


	//   ....[0]....
        /*0948*/ 	.word	0x00014a30


	//   ....[1]....
        /*094c*/ 	.word	0x00014ad0


	//   ....[2]....
        /*0950*/ 	.word	0x00014b60


	//   ....[3]....
        /*0954*/ 	.word	0x00014c80


	//----- nvinfo : EIATTR_REG_RECONFIG
	.align		4
.L_284:
        /*0958*/ 	.byte	0x01, 0x54
	.zero		2


	//----- nvinfo : EIATTR_SYSCALL_OFFSETS
	.align		4
        /*095c*/ 	.byte	0x04, 0x46
        /*095e*/ 	.short	(.L_286 - .L_285)


	//   ....[0]....
.L_285:
        /*0960*/ 	.word	0x00001750


	//   ....[1]....
        /*0964*/ 	.word	0x0000c630


	//   ....[2]....
        /*0968*/ 	.word	0x0000c780


	//   ....[3]....
        /*096c*/ 	.word	0x0000c870


	//   ....[4]....
        /*0970*/ 	.word	0x0000d800


	//----- nvinfo : EIATTR_MBARRIER_INSTR_OFFSETS
	.align		4
.L_286:
        /*0974*/ 	.byte	0x04, 0x39
        /*0976*/ 	.short	(.L_288 - .L_287)


	//   ....[0]....
.L_287:
        /*0978*/ 	.word	0x00000180
        /*097c*/ 	.word	0x000000ff
        /*0980*/ 	.word	0x00028800
        /*0984*/ 	.short	0x0100
        /*0986*/ 	.byte	0x08
	.zero		1


	//   ....[1]....
        /*0988*/ 	.word	0x00000190
        /*098c*/ 	.word	0x000000ff
        /*0990*/ 	.word	0x00028820
        /*0994*/ 	.short	0x0100
        /*0996*/ 	.byte	0x08
	.zero		1


	//   ....[2]....
        /*0998*/ 	.word	0x00000280
        /*099c*/ 	.word	0x000000ff
        /*09a0*/ 	.word	0x00028830
        /*09a4*/ 	.short	0x0100
        /*09a6*/ 	.byte	0x08
	.zero		1


	//   ....[3]....
        /*09a8*/ 	.word	0x00000290
        /*09ac*/ 	.word	0x000000ff
        /*09b0*/ 	.word	0x00028840
        /*09b4*/ 	.short	0x0100
        /*09b6*/ 	.byte	0x08
	.zero		1


	//   ....[4]....
        /*09b8*/ 	.word	0x000002a0
        /*09bc*/ 	.word	0x000000ff
        /*09c0*/ 	.word	0x00028838
        /*09c4*/ 	.short	0x0100
        /*09c6*/ 	.byte	0x08
	.zero		1


	//   ....[5]....
        /*09c8*/ 	.word	0x000002b0
        /*09cc*/ 	.word	0x000000ff
        /*09d0*/ 	.word	0x00028848
        /*09d4*/ 	.short	0x0100
        /*09d6*/ 	.byte	0x08
	.zero		1


	//   ....[6]....
        /*09d8*/ 	.word	0x000003e0
        /*09dc*/ 	.word	0x000000ff
        /*09e0*/ 	.word	0x00028850
        /*09e4*/ 	.short	0x0100
        /*09e6*/ 	.byte	0x08
	.zero		1


	//   ....[7]....
        /*09e8*/ 	.word	0x000003f0
        /*09ec*/ 	.word	0x000000ff
        /*09f0*/ 	.word	0x00028860
        /*09f4*/ 	.short	0x0100
        /*09f6*/ 	.byte	0x08
	.zero		1


	//   ....[8]....
        /*09f8*/ 	.word	0x00000400
        /*09fc*/ 	.word	0x000000ff
        /*0a00*/ 	.word	0x00028858
        /*0a04*/ 	.short	0x0100
        /*0a06*/ 	.byte	0x08
	.zero		1


	//   ....[9]....
        /*0a08*/ 	.word	0x00000410
        /*0a0c*/ 	.word	0x000000ff
        /*0a10*/ 	.word	0x00028868
        /*0a14*/ 	.short	0x0100
        /*0a16*/ 	.byte	0x08
	.zero		1


	//   ....[10]....
        /*0a18*/ 	.word	0x00000500
        /*0a1c*/ 	.word	0x000000ff
        /*0a20*/ 	.word	0x00028870
        /*0a24*/ 	.short	0x0100
        /*0a26*/ 	.byte	0x06
	.zero		1


	//   ....[11]....
        /*0a28*/ 	.word	0x00000510
        /*0a2c*/ 	.word	0x000000ff
        /*0a30*/ 	.word	0x00028880
        /*0a34*/ 	.short	0x0100
        /*0a36*/ 	.byte	0x06
	.zero		1


	//   ....[12]....
        /*0a38*/ 	.word	0x00000520
        /*0a3c*/ 	.word	0x000000ff
        /*0a40*/ 	.word	0x00028878
        /*0a44*/ 	.short	0x0100
        /*0a46*/ 	.byte	0x06
	.zero		1


	//   ....[13]....
        /*0a48*/ 	.word	0x00000530
        /*0a4c*/ 	.word	0x000000ff
        /*0a50*/ 	.word	0x00028888
        /*0a54*/ 	.short	0x0100
        /*0a56*/ 	.byte	0x06
	.zero		1


	//   ....[14]....
        /*0a58*/ 	.word	0x00000660
        /*0a5c*/ 	.word	0x000000ff
        /*0a60*/ 	.word	0x00028890
        /*0a64*/ 	.short	0x0100
        /*0a66*/ 	.byte	0x08
	.zero		1


	//   ....[15]....
        /*0a68*/ 	.word	0x00000670
        /*0a6c*/ 	.word	0x000000ff
        /*0a70*/ 	.word	0x000288a0
        /*0a74*/ 	.short	0x0100
        /*0a76*/ 	.byte	0x08
	.zero		1


	//   ....[16]....
        /*0a78*/ 	.word	0x00000680
        /*0a7c*/ 	.word	0x000000ff
        /*0a80*/ 	.word	0x00028898
        /*0a84*/ 	.short	0x0100
        /*0a86*/ 	.byte	0x08
	.zero		1


	//   ....[17]....
        /*0a88*/ 	.word	0x00000690
        /*0a8c*/ 	.word	0x000000ff
        /*0a90*/ 	.word	0x000288a8
        /*0a94*/ 	.short	0x0100
        /*0a96*/ 	.byte	0x08
	.zero		1


	//   ....[18]....
        /*0a98*/ 	.word	0x000007d0
        /*0a9c*/ 	.word	0x000000ff
        /*0aa0*/ 	.word	0x000288b0
        /*0aa4*/ 	.short	0x0100
        /*0aa6*/ 	.byte	0x08
	.zero		1


	//   ....[19]....
        /*0aa8*/ 	.word	0x000007e0
        /*0aac*/ 	.word	0x000000ff
        /*0ab0*/ 	.word	0x000288c0
        /*0ab4*/ 	.short	0x0100
        /*0ab6*/ 	.byte	0x08
	.zero		1


	//   ....[20]....
        /*0ab8*/ 	.word	0x000007f0
        /*0abc*/ 	.word	0x000000ff
        /*0ac0*/ 	.word	0x000288b8
        /*0ac4*/ 	.short	0x0100
        /*0ac6*/ 	.byte	0x08
	.zero		1


	//   ....[21]....
        /*0ac8*/ 	.word	0x00000800
        /*0acc*/ 	.word	0x000000ff
        /*0ad0*/ 	.word	0x000288c8
        /*0ad4*/ 	.short	0x0100
        /*0ad6*/ 	.byte	0x08
	.zero		1


	//   ....[22]....
        /*0ad8*/ 	.word	0x000017d0
        /*0adc*/ 	.word	0x000000ff
        /*0ae0*/ 	.word	0x00028800
        /*0ae4*/ 	.short	0x010a
        /*0ae6*/ 	.byte	0x29
	.zero		1


	//   ....[23]....
        /*0ae8*/ 	.word	0x00001850
        /*0aec*/ 	.word	0x00000003
        /*0af0*/ 	.word	0x00028830
        /*0af4*/ 	.short	0x010a
        /*0af6*/ 	.byte	0x3f
	.zero		1


	//   ....[24]....
        /*0af8*/ 	.word	0x00001890
        /*0afc*/ 	.word	0x00000003
        /*0b00*/ 	.word	0x00028830
        /*0b04*/ 	.short	0x010a
        /*0b06*/ 	.byte	0x3f
	.zero		1


	//   ....[25]....
        /*0b08*/ 	.word	0x00002760
        /*0b0c*/ 	.word	0x000000ff
        /*0b10*/ 	.word	0x00000000
        /*0b14*/ 	.short	0x0101
        /*0b16*/ 	.byte	0x06
	.zero		1


	//   ....[26]....
        /*0b18*/ 	.word	0x00003d10
        /*0b1c*/ 	.word	0x000000ff
        /*0b20*/ 	.word	0x00028830
        /*0b24*/ 	.short	0x010a
        /*0b26*/ 	.byte	0x06
	.zero		1


	//   ....[27]....
        /*0b28*/ 	.word	0x00003d50
        /*0b2c*/ 	.word	0x000000ff
        /*0b30*/ 	.word	0x00028830
        /*0b34*/ 	.short	0x010a
        /*0b36*/ 	.byte	0x06
	.zero		1


	//   ....[28]....
        /*0b38*/ 	.word	0x000040a0
        /*0b3c*/ 	.word	0x000000ff
        /*0b40*/ 	.word	0x00028850
        /*0b44*/ 	.short	0x010a
        /*0b46*/ 	.byte	0x06
	.zero		1


	//   ....[29]....
        /*0b48*/ 	.word	0x000040e0
        /*0b4c*/ 	.word	0x000000ff
        /*0b50*/ 	.word	0x00028850
        /*0b54*/ 	.short	0x010a
        /*0b56*/ 	.byte	0x06
	.zero		1


	//   ....[30]....
        /*0b58*/ 	.word	0x00004550
        /*0b5c*/ 	.word	0x000000ff
        /*0b60*/ 	.word	0x00000000
        /*0b64*/ 	.short	0x0101
        /*0b66*/ 	.byte	0x06
	.zero		1


	//   ....[31]....
        /*0b68*/ 	.word	0x00006030
        /*0b6c*/ 	.word	0x000000ff
        /*0b70*/ 	.word	0x00000000
        /*0b74*/ 	.short	0x0101
        /*0b76*/ 	.byte	0x06
	.zero		1


	//   ....[32]....
        /*0b78*/ 	.word	0x00006700
        /*0b7c*/ 	.word	0x000000ff
        /*0b80*/ 	.word	0x00028830
        /*0b84*/ 	.short	0x010a
        /*0b86*/ 	.byte	0x06
	.zero		1


	//   ....[33]....
        /*0b88*/ 	.word	0x00006740
        /*0b8c*/ 	.word	0x000000ff
        /*0b90*/ 	.word	0x00028830
        /*0b94*/ 	.short	0x010a
        /*0b96*/ 	.byte	0x06
	.zero		1


	//   ....[34]....
        /*0b98*/ 	.word	0x00006a60
        /*0b9c*/ 	.word	0x000000ff
        /*0ba0*/ 	.word	0x00028850
        /*0ba4*/ 	.short	0x010a
        /*0ba6*/ 	.byte	0x06
	.zero		1


	//   ....[35]....
        /*0ba8*/ 	.word	0x00006aa0
        /*0bac*/ 	.word	0x000000ff
        /*0bb0*/ 	.word	0x00028850
        /*0bb4*/ 	.short	0x010a
        /*0bb6*/ 	.byte	0x06
	.zero		1


	//   ....[36]....
        /*0bb8*/ 	.word	0x00006ea0
        /*0bbc*/ 	.word	0x000000ff
        /*0bc0*/ 	.word	0x00000000
        /*0bc4*/ 	.short	0x0101
        /*0bc6*/ 	.byte	0x06
	.zero		1


	//   ....[37]....
        /*0bc8*/ 	.word	0x00008050
        /*0bcc*/ 	.word	0x000000ff
        /*0bd0*/ 	.word	0x00000000
        /*0bd4*/ 	.short	0x0101
        /*0bd6*/ 	.byte	0x06
	.zero		1


	//   ....[38]....
        /*0bd8*/ 	.word	0x00008660
        /*0bdc*/ 	.word	0x000000ff
        /*0be0*/ 	.word	0x00028850
        /*0be4*/ 	.short	0x010a
        /*0be6*/ 	.byte	0x05
	.zero		1


	//   ....[39]....
        /*0be8*/ 	.word	0x000086a0
        /*0bec*/ 	.word	0x000000ff
        /*0bf0*/ 	.word	0x00028850
        /*0bf4*/ 	.short	0x010a
        /*0bf6*/ 	.byte	0x05
	.zero		1


	//   ....[40]....
        /*0bf8*/ 	.word	0x00008c10
        /*0bfc*/ 	.word	0x000000ff
        /*0c00*/ 	.word	0x00000000
        /*0c04*/ 	.short	0x0101
        /*0c06*/ 	.byte	0x04
	.zero		1


	//   ....[41]....
        /*0c08*/ 	.word	0x0000a1c0
        /*0c0c*/ 	.word	0x00000000
        /*0c10*/ 	.word	0x00000000
        /*0c14*/ 	.short	0x0101
        /*0c16*/ 	.byte	0x3f
	.zero		1


	//   ....[42]....
        /*0c18*/ 	.word	0x0000cd80
        /*0c1c*/ 	.word	0x00000007
        /*0c20*/ 	.word	0x00028840
        /*0c24*/ 	.short	0x010a
        /*0c26*/ 	.byte	0x3f
	.zero		1


	//   ....[43]....
        /*0c28*/ 	.word	0x0000d500
        /*0c2c*/ 	.word	0x00000007
        /*0c30*/ 	.word	0x00028830
        /*0c34*/ 	.short	0x0107
        /*0c36*/ 	.byte	0x3f
	.zero		1


	//   ....[44]....
        /*0c38*/ 	.word	0x0000d5d0
        /*0c3c*/ 	.word	0x00000007
        /*0c40*/ 	.word	0x00028830
        /*0c44*/ 	.short	0x0101
        /*0c46*/ 	.byte	0x3f
	.zero		1


	//   ....[45]....
        /*0c48*/ 	.word	0x0000e0f0
        /*0c4c*/ 	.word	0x00000016
        /*0c50*/ 	.word	0x00028800
        /*0c54*/ 	.short	0x0107
        /*0c56*/ 	.byte	0x3f
	.zero		1


	//   ....[46]....
        /*0c58*/ 	.word	0x0000e200
        /*0c5c*/ 	.word	0x00000016
        /*0c60*/ 	.word	0x00028800
        /*0c64*/ 	.short	0x0101
        /*0c66*/ 	.byte	0x3f
	.zero		1


	//   ....[47]....
        /*0c68*/ 	.word	0x0000e220
        /*0c6c*/ 	.word	0x00000016
        /*0c70*/ 	.word	0x00028820
        /*0c74*/ 	.short	0x010a
        /*0c76*/ 	.byte	0x3f
	.zero		1


	//   ....[48]....
        /*0c78*/ 	.word	0x0000e5b0
        /*0c7c*/ 	.word	0x00000006
        /*0c80*/ 	.word	0x00028840
        /*0c84*/ 	.short	0x010a
        /*0c86*/ 	.byte	0x3f
	.zero		1


	//   ....[49]....
        /*0c88*/ 	.word	0x0000ead0
        /*0c8c*/ 	.word	0x00000006
        /*0c90*/ 	.word	0x00028830
        /*0c94*/ 	.short	0x0107
        /*0c96*/ 	.byte	0x3f
	.zero		1


	//   ....[50]....
        /*0c98*/ 	.word	0x0000eb90
        /*0c9c*/ 	.word	0x00000006
        /*0ca0*/ 	.word	0x00028830
        /*0ca4*/ 	.short	0x0101
        /*0ca6*/ 	.byte	0x3f
	.zero		1


	//   ....[51]....
        /*0ca8*/ 	.word	0x0000ec00
        /*0cac*/ 	.word	0x00000006
        /*0cb0*/ 	.word	0x00028860
        /*0cb4*/ 	.short	0x010a
        /*0cb6*/ 	.byte	0x3f
	.zero		1


	//   ....[52]....
        /*0cb8*/ 	.word	0x0000f180
        /*0cbc*/ 	.word	0x00000006
        /*0cc0*/ 	.word	0x00028850
        /*0cc4*/ 	.short	0x0107
        /*0cc6*/ 	.byte	0x3f
	.zero		1


	//   ....[53]....
        /*0cc8*/ 	.word	0x0000f2e0
        /*0ccc*/ 	.word	0x00000006
        /*0cd0*/ 	.word	0x00028850
        /*0cd4*/ 	.short	0x0101
        /*0cd6*/ 	.byte	0x3f
	.zero		1


	//   ....[54]....
        /*0cd8*/ 	.word	0x0000f4f0
        /*0cdc*/ 	.word	0x00000000
        /*0ce0*/ 	.word	0x00028860
        /*0ce4*/ 	.short	0x010a
        /*0ce6*/ 	.byte	0x3f
	.zero		1


	//   ....[55]....
        /*0ce8*/ 	.word	0x0000fa20
        /*0cec*/ 	.word	0x00000000
        /*0cf0*/ 	.word	0x00028850
        /*0cf4*/ 	.short	0x0107
        /*0cf6*/ 	.byte	0x3f
	.zero		1


	//   ....[56]....
        /*0cf8*/ 	.word	0x0000fae0
        /*0cfc*/ 	.word	0x00000000
        /*0d00*/ 	.word	0x00028850
        /*0d04*/ 	.short	0x0101
        /*0d06*/ 	.byte	0x3f
	.zero		1


	//   ....[57]....
        /*0d08*/ 	.word	0x00010810
        /*0d0c*/ 	.word	0x00000004
        /*0d10*/ 	.word	0x00028820
        /*0d14*/ 	.short	0x010a
        /*0d16*/ 	.byte	0x3f
	.zero		1


	//   ....[58]....
        /*0d18*/ 	.word	0x00010990
        /*0d1c*/ 	.word	0x00000005
        /*0d20*/ 	.word	0x00028840
        /*0d24*/ 	.short	0x010a
        /*0d26*/ 	.byte	0x3f
	.zero		1


	//   ....[59]....
        /*0d28*/ 	.word	0x00010a30
        /*0d2c*/ 	.word	0x00000019
        /*0d30*/ 	.word	0x00028840
        /*0d34*/ 	.short	0x010a
        /*0d36*/ 	.byte	0x3f
	.zero		1


	//   ....[60]....
        /*0d38*/ 	.word	0x00010a70
        /*0d3c*/ 	.word	0x00000005
        /*0d40*/ 	.word	0x00028860
        /*0d44*/ 	.short	0x010a
        /*0d46*/ 	.byte	0x3f
	.zero		1


	//   ....[61]....
        /*0d48*/ 	.word	0x00010ab0
        /*0d4c*/ 	.word	0x00000019
        /*0d50*/ 	.word	0x00028860
        /*0d54*/ 	.short	0x010a
        /*0d56*/ 	.byte	0x3f
	.zero		1


	//   ....[62]....
        /*0d58*/ 	.word	0x00010b20
        /*0d5c*/ 	.word	0x00000003
        /*0d60*/ 	.word	0x00028800
        /*0d64*/ 	.short	0x010a
        /*0d66*/ 	.byte	0x3f
	.zero		1


	//   ....[63]....
        /*0d68*/ 	.word	0x00010b70
        /*0d6c*/ 	.word	0x00000003
        /*0d70*/ 	.word	0x00028830
        /*0d74*/ 	.short	0x010a
        /*0d76*/ 	.byte	0x3f
	.zero		1


	//   ....[64]....
        /*0d78*/ 	.word	0x00010bd0
        /*0d7c*/ 	.word	0x00000005
        /*0d80*/ 	.word	0x00028830
        /*0d84*/ 	.short	0x010a
        /*0d86*/ 	.byte	0x3f
	.zero		1


	//   ....[65]....
        /*0d88*/ 	.word	0x00010c30
        /*0d8c*/ 	.word	0x00000005
        /*0d90*/ 	.word	0x00028850
        /*0d94*/ 	.short	0x010a
        /*0d96*/ 	.byte	0x3f
	.zero		1


	//   ....[66]....
        /*0d98*/ 	.word	0x00010c90
        /*0d9c*/ 	.word	0x00000005
        /*0da0*/ 	.word	0x00028830
        /*0da4*/ 	.short	0x010a
        /*0da6*/ 	.byte	0x3f
	.zero		1


	//   ....[67]....
        /*0da8*/ 	.word	0x00010cf0
        /*0dac*/ 	.word	0x00000005
        /*0db0*/ 	.word	0x00028850
        /*0db4*/ 	.short	0x010a
        /*0db6*/ 	.byte	0x3f
	.zero		1


	//   ....[68]....
        /*0db8*/ 	.word	0x00010d50
        /*0dbc*/ 	.word	0x00000009
        /*0dc0*/ 	.word	0x00028850
        /*0dc4*/ 	.short	0x010a
        /*0dc6*/ 	.byte	0x3f
	.zero		1


	//   ....[69]....
        /*0dc8*/ 	.word	0x00010e70
        /*0dcc*/ 	.word	0x00000007
        /*0dd0*/ 	.word	0x00028840
        /*0dd4*/ 	.short	0x010a
        /*0dd6*/ 	.byte	0x3f
	.zero		1


	//   ....[70]....
        /*0dd8*/ 	.word	0x000123f0
        /*0ddc*/ 	.word	0x00000016
        /*0de0*/ 	.word	0x00028820
        /*0de4*/ 	.short	0x010a
        /*0de6*/ 	.byte	0x3f
	.zero		1


	//   ....[71]....
        /*0de8*/ 	.word	0x00012440
        /*0dec*/ 	.word	0x00000006
        /*0df0*/ 	.word	0x00028840
        /*0df4*/ 	.short	0x010a
        /*0df6*/ 	.byte	0x3f
	.zero		1


	//   ....[72]....
        /*0df8*/ 	.word	0x00012dc0
        /*0dfc*/ 	.word	0x00000006
        /*0e00*/ 	.word	0x00028860
        /*0e04*/ 	.short	0x010a
        /*0e06*/ 	.byte	0x3f
	.zero		1


	//   ....[73]....
        /*0e08*/ 	.word	0x00013830
        /*0e0c*/ 	.word	0x00000000
        /*0e10*/ 	.word	0x00028860
        /*0e14*/ 	.short	0x010a
        /*0e16*/ 	.byte	0x3f
	.zero		1


	//   ....[74]....
        /*0e18*/ 	.word	0x00014ba0
        /*0e1c*/ 	.word	0x00000004
        /*0e20*/ 	.word	0x00028820
        /*0e24*/ 	.short	0x010a
        /*0e26*/ 	.byte	0x3f
	.zero		1


	//   ....[75]....
        /*0e28*/ 	.word	0x00014d40
        /*0e2c*/ 	.word	0x00000005
        /*0e30*/ 	.word	0x00028840
        /*0e34*/ 	.short	0x010a
        /*0e36*/ 	.byte	0x3f
	.zero		1


	//   ....[76]....
        /*0e38*/ 	.word	0x00014d90
        /*0e3c*/ 	.word	0x00000019
        /*0e40*/ 	.word	0x00028840
        /*0e44*/ 	.short	0x010a
        /*0e46*/ 	.byte	0x3f
	.zero		1


	//   ....[77]....
        /*0e48*/ 	.word	0x00014de0
        /*0e4c*/ 	.word	0x00000005
        /*0e50*/ 	.word	0x00028860
        /*0e54*/ 	.short	0x010a
        /*0e56*/ 	.byte	0x3f
	.zero		1


	//----- nvinfo : EIATTR_NUM_MBARRIERS
	.align		4
.L_288:
        /*0e58*/ 	.byte	0x03, 0x38
        /*0e5a*/ 	.short	0x0016


	//----- nvinfo : EIATTR_EXIT_INSTR_OFFSETS
	.align		4
        /*0e5c*/ 	.byte	0x04, 0x1c
        /*0e5e*/ 	.short	(.L_290 - .L_289)


	//   ....[0]....
.L_289:
        /*0e60*/ 	.word	0x000009b0


	//   ....[1]....
        /*0e64*/ 	.word	0x0000b100


	//   ....[2]....
        /*0e68*/ 	.word	0x00010b00


	//----- nvinfo : EIATTR_MAX_THREADS
	.align		4
.L_290:
        /*0e6c*/ 	.byte	0x04, 0x05
        /*0e6e*/ 	.short	(.L_292 - .L_291)
.L_291:
        /*0e70*/ 	.word	0x00000180
        /*0e74*/ 	.word	0x00000001
        /*0e78*/ 	.word	0x00000001


	//----- nvinfo : EIATTR_CRS_STACK_SIZE
	.align		4
.L_292:
        /*0e7c*/ 	.byte	0x04, 0x1e
        /*0e7e*/ 	.short	(.L_294 - .L_293)
.L_293:
        /*0e80*/ 	.word	0x00000000


	//----- nvinfo : EIATTR_CBANK_PARAM_SIZE
	.align		4
.L_294:
        /*0e84*/ 	.byte	0x03, 0x19
        /*0e86*/ 	.short	0x0af0


	//----- nvinfo : EIATTR_PARAM_CBANK
	.align		4
        /*0e88*/ 	.byte	0x04, 0x0a
        /*0e8a*/ 	.short	(.L_296 - .L_295)
	.align		4
.L_295:
        /*0e8c*/ 	.word	index@(.nv.constant0._ZN7cutlass13device_kernelIN5flash11enable_sm90INS1_16FlashAttnFwdSm90INS1_25CollectiveMainloopFwdSm90ILi2EN4cute5tupleIJNS5_1CILi1EEES8_S8_EEENS6_IJNS7_ILi128EEESA_SA_EEELi128ENS_6half_tEfNS_4arch4Sm90ELb1ELb0ELb0ELb1ELb1ELb0ELb0ELb1ELb1ELb1ELb0ELb0EEENS1_21CollectiveEpilogueFwdISB_S9_SC_SE_Li256ELb1ELb1ELb0ELb0EEENS1_36VarlenDynamicPersistentTileSchedulerILi128ELi128ELi256ELi128ELb0ELb1ELb1ELb1ELb1ELb1EEEEEEEEEvNT_6ParamsE)
        /*0e90*/ 	.short	0x0210
        /*0e92*/ 	.short	0x0af0


	//----- nvinfo : EIATTR_SW_WAR
	.align		4
.L_296:
        /*0e94*/ 	.byte	0x04, 0x36
        /*0e96*/ 	.short	(.L_298 - .L_297)
.L_297:
        /*0e98*/ 	.word	0x00000008
.L_298:


//--------------------- .nv.info._ZN7cutlass13device_kernelIN5flash11enable_sm90INS1_16FlashAttnFwdSm90INS1_25CollectiveMainloopFwdSm90ILi2EN4cute5tupleIJNS5_1CILi1EEES8_S8_EEENS6_IJNS7_ILi128EEESA_SA_EEELi128ENS_6half_tEfNS_4arch4Sm90ELb1ELb0ELb0ELb1ELb1ELb1ELb0ELb1ELb1ELb1ELb0ELb0EEENS1_21CollectiveEpilogueFwdISB_S9_SC_SE_Li256ELb1ELb1ELb0ELb0EEENS1_36VarlenDynamicPersistentTileSchedulerILi128ELi128ELi256ELi128ELb0ELb1ELb1ELb1ELb1ELb1EEEEEEEEEvNT_6ParamsE --------------------------
	.section	.nv.info._ZN7cutlass13device_kernelIN5flash11enable_sm90INS1_16FlashAttnFwdSm90INS1_25CollectiveMainloopFwdSm90ILi2EN4cute5tupleIJNS5_1CILi1EEES8_S8_EEENS6_IJNS7_ILi128EEESA_SA_EEELi128ENS_6half_tEfNS_4arch4Sm90ELb1ELb0ELb0ELb1ELb1ELb1ELb0ELb1ELb1ELb1ELb0ELb0EEENS1_21CollectiveEpilogueFwdISB_S9_SC_SE_Li256ELb1ELb1ELb0ELb0EEENS1_36VarlenDynamicPersistentTileSchedulerILi128ELi128ELi256ELi128ELb0ELb1ELb1ELb1ELb1ELb1EEEEEEEEEvNT_6ParamsE,"",@"SHT_CUDA_INFO"
	.sectionflags	@""
	.align	4


	//----- nvinfo : EIATTR_CUDA_API_VERSION
	.align		4
        /*0000*/ 	.byte	0x04, 0x37
        /*0002*/ 	.short	(.L_300 - .L_299)
.L_299:
        /*0004*/ 	.word	0x00000082


	//----- nvinfo : EIATTR_KPARAM_INFO
	.align		4
.L_300:
        /*0008*/ 	.byte	0x04, 0x17
        /*000a*/ 	.short	(.L_302 - .L_301)
.L_301:
        /*000c*/ 	.word	0x00000000
        /*0010*/ 	.short	0x0000
        /*0012*/ 	.short	0x0070
        /*0014*/ 	.byte	0x00, 0xf0, 0x01, 0x2a


	//----- nvinfo : EIATTR_SPARSE_MMA_MASK
	.align		4
.L_302:
        /*0018*/ 	.byte	0x03, 0x50
        /*001a*/ 	.short	0x0000


	//----- nvinfo : EIATTR_MAXREG_COUNT
	.align		4
        /*001c*/ 	.byte	0x03, 0x1b
        /*001e*/ 	.short	0x00a8


	//----- nvinfo : EIATTR_NUM_BARRIERS
	.align		4
        /*0020*/ 	.byte	0x02, 0x4c
        /*0022*/ 	.byte	0x10
	.zero		1


	//----- nvinfo : EIATTR_EXTERNS
	.align		4
        /*0024*/ 	.byte	0x04, 0x0f
        /*0026*/ 	.short	(.L_304 - .L_303)


	//   ....[0]....
	.align		4
.L_303:
        /*0028*/ 	.word	index@(__assertfail)


	//----- nvinfo : EIATTR_ANNOTATIONS
	.align		4
.L_304:
        /*002c*/ 	.byte	0x04, 0x55
        /*002e*/ 	.short	(.L_306 - .L_305)


	//   ....[0]....
.L_305:
        /* <DEDUP_REMOVED lines=16> */


	//----- nvinfo : EIATTR_MERCURY_ISA_VERSION
	.align		4
.L_306:
        /*0118*/ 	.byte	0x03, 0x5f
        /*011a*/ 	.short	0x0101


	//----- nvinfo : EIATTR_UNUSED_LOAD_BYTE_OFFSET
	.align		4
        /*011c*/ 	.byte	0x04, 0x44
        /*011e*/ 	.short	(.L_308 - .L_307)


	//   ....[0]....
.L_307:
        /*0120*/ 	.word	0x00000a60
        /*0124*/ 	.word	0x0000fff0


	//   ....[1]....
        /*0128*/ 	.word	0x000154d0
        /*012c*/ 	.word	0x0000fff0


	//----- nvinfo : EIATTR_INT_WARP_WIDE_INSTR_OFFSETS
	.align		4
.L_308:
        /*0130*/ 	.byte	0x04, 0x31
        /*0132*/ 	.short	(.L_310 - .L_309)


	//   ....[0]....
.L_309:
        /*0134*/ 	.word	0x00000130


	//   ....[1]....
        /*0138*/ 	.word	0x00000170


	//   ....[2]....
        /*013c*/ 	.word	0x000001e0


	//   ....[3]....
        /*0140*/ 	.word	0x00019a90


	//   ....[4]....
        /*0144*/ 	.word	0x00019b20


	//   ....[5]....
        /*0148*/ 	.word	0x0001ca30


	//   ....[6]....
        /*014c*/ 	.word	0x0001cac0


	//----- nvinfo : EIATTR_COOP_GROUP_MASK_REGIDS
	.align		4
.L_310:
        /*0150*/ 	.byte	0x04, 0x29
        /*0152*/ 	.short	(.L_312 - .L_311)


	//   ....[0]....
.L_311:
        /*0154*/ 	.word	0xffffffff


	//   ....[1]....
        /*0158*/ 	.word	0xffffffff


	//   ....[2]....
        /*015c*/ 	.word	0xffffffff


	//   ....[3]....
        /*0160*/ 	.word	0xffffffff


	//   ....[4]....
        /*0164*/ 	.word	0xffffffff


	//   ....[5]....
        /*0168*/ 	.word	0xffffffff


	//   ....[6]....
        /*016c*/ 	.word	0xffffffff


	//   ....[7]....
        /*0170*/ 	.word	0xffffffff


	//   ....[8]....
        /*0174*/ 	.word	0xffffffff


	//   ....[9]....
        /*0178*/ 	.word	0xffffffff


	//   ....[10]....
        /*017c*/ 	.word	0xffffffff


	//   ....[11]....
        /*0180*/ 	.word	0xffffffff


	//   ....[12]....
        /*0184*/ 	.word	0xffffffff


	//   ....[13]....
        /*0188*/ 	.word	0xffffffff


	//   ....[14]....
        /*018c*/ 	.word	0xffffffff


	//   ....[15]....
        /*0190*/ 	.word	0xffffffff


	//   ....[16]....
        /*0194*/ 	.word	0xffffffff


	//   ....[17]....
        /*0198*/ 	.word	0xffffffff


	//   ....[18]....
        /*019c*/ 	.word	0xffffffff


	//   ....[19]....
        /*01a0*/ 	.word	0xffffffff


	//   ....[20]....
        /*01a4*/ 	.word	0xffffffff


	//   ....[21]....
        /*01a8*/ 	.word	0xffffffff


	//   ....[22]....
        /*01ac*/ 	.word	0xffffffff


	//   ....[23]....
        /*01b0*/ 	.word	0xffffffff


	//   ....[24]....
        /*01b4*/ 	.word	0xffffffff


	//   ....[25]....
        /*01b8*/ 	.word	0xffffffff


	//   ....[26]....
        /*01bc*/ 	.word	0xffffffff


	//   ....[27]....
        /*01c0*/ 	.word	0xffffffff


	//   ....[28]....
        /*01c4*/ 	.word	0xffffffff


	//   ....[29]....
        /*01c8*/ 	.word	0xffffffff


	//   ....[30]....
        /*01cc*/ 	.word	0xffffffff


	//   ....[31]....
        /*01d0*/ 	.word	0xffffffff


	//   ....[32]....
        /*01d4*/ 	.word	0xffffffff


	//   ....[33]....
        /*01d8*/ 	.word	0xffffffff


	//   ....[34]....
        /*01dc*/ 	.word	0xffffffff


	//   ....[35]....
        /*01e0*/ 	.word	0xffffffff


	//   ....[36]....
        /*01e4*/ 	.word	0xffffffff


	//   ....[37]....
        /*01e8*/ 	.word	0xffffffff


	//   ....[38]....
        /*01ec*/ 	.word	0xffffffff


	//   ....[39]....
        /*01f0*/ 	.word	0xffffffff


	//   ....[40]....
        /*01f4*/ 	.word	0xffffffff


	//   ....[41]....
        /*01f8*/ 	.word	0xffffffff


	//   ....[42]....
        /*01fc*/ 	.word	0xffffffff


	//   ....[43]....
        /*0200*/ 	.word	0xffffffff


	//   ....[44]....
        /*0204*/ 	.word	0xffffffff


	//   ....[45]....
        /*0208*/ 	.word	0xffffffff


	//   ....[46]....
        /*020c*/ 	.word	0xffffffff


	//   ....[47]....
        /*0210*/ 	.word	0xffffffff


	//   ....[48]....
        /*0214*/ 	.word	0xffffffff


	//   ....[49]....
        /*0218*/ 	.word	0xffffffff


	//   ....[50]....
        /*021c*/ 	.word	0xffffffff


	//   ....[51]....
        /*0220*/ 	.word	0xffffffff


	//   ....[52]....
        /*0224*/ 	.word	0xffffffff


	//   ....[53]....
        /*0228*/ 	.word	0xffffffff


	//   ....[54]....
        /*022c*/ 	.word	0xffffffff


	//   ....[55]....
        /*0230*/ 	.word	0xffffffff


	//   ....[56]....
        /*0234*/ 	.word	0xffffffff


	//   ....[57]....
        /*0238*/ 	.word	0xffffffff


	//   ....[58]....
        /*023c*/ 	.word	0xffffffff


	//   ....[59]....
        /*0240*/ 	.word	0xffffffff


	//   ....[60]....
        /*0244*/ 	.word	0xffffffff


	//   ....[61]....
        /*0248*/ 	.word	0xffffffff


	//   ....[62]....
        /*024c*/ 	.word	0xffffffff


	//   ....[63]....
        /*0250*/ 	.word	0xffffffff


	//   ....[64]....
        /*0254*/ 	.word	0xffffffff


	//   ....[65]....
        /*0258*/ 	.word	0xffffffff


	//   ....[66]....
        /*025c*/ 	.word	0xffffffff


	//   ....[67]....
        /*0260*/ 	.word	0xffffffff


	//   ....[68]....
        /*0264*/ 	.word	0xffffffff


	//   ....[69]....
        /*0268*/ 	.word	0xffffffff


	//   ....[70]....
        /*026c*/ 	.word	0xffffffff


	//   ....[71]....
        /*0270*/ 	.word	0xffffffff


	//   ....[72]....
        /*0274*/ 	.word	0xffffffff


	//   ....[73]....
        /*0278*/ 	.word	0xffffffff


	//   ....[74]....
        /*027c*/ 	.word	0xffffffff


	//   ....[75]....
        /*0280*/ 	.word	0xffffffff


	//   ....[76]....
        /*0284*/ 	.word	0xffffffff


	//   ....[77]....
        /*0288*/ 	.word	0xffffffff


	//   ....[78]....
        /*028c*/ 	.word	0xffffffff


	//   ....[79]....
        /*0290*/ 	.word	0xffffffff


	//   ....[80]....
        /*0294*/ 	.word	0xffffffff


	//   ....[81]....
        /*0298*/ 	.word	0xffffffff


	//   ....[82]....
        /*029c*/ 	.word	0xffffffff


	//   ....[83]....
        /*02a0*/ 	.word	0xffffffff


	//   ....[84]....
        /*02a4*/ 	.word	0xffffffff


	//   ....[85]....
        /*02a8*/ 	.word	0xffffffff


	//   ....[86]....
        /*02ac*/ 	.word	0xffffffff


	//   ....[87]....
        /*02b0*/ 	.word	0xffffffff


	//   ....[88]....
        /*02b4*/ 	.word	0xffffffff


	//   ....[89]....
        /*02b8*/ 	.word	0xffffffff


	//   ....[90]....
        /*02bc*/ 	.word	0xffffffff


	//   ....[91]....
        /*02c0*/ 	.word	0xffffffff


	//   ....[92]....
        /*02c4*/ 	.word	0xffffffff


	//   ....[93]....
        /*02c8*/ 	.word	0xffffffff


	//   ....[94]....
        /*02cc*/ 	.word	0xffffffff


	//   ....[95]....
        /*02d0*/ 	.word	0xffffffff


	//   ....[96]....
        /*02d4*/ 	.word	0xffffffff


	//   ....[97]....
        /*02d8*/ 	.word	0xffffffff


	//   ....[98]....
        /*02dc*/ 	.word	0xffffffff


	//   ....[99]....
        /*02e0*/ 	.word	0xffffffff


	//   ....[100]....
        /*02e4*/ 	.word	0xffffffff


	//   ....[101]....
        /*02e8*/ 	.word	0xffffffff


	//   ....[102]....
        /*02ec*/ 	.word	0xffffffff


	//   ....[103]....
        /*02f0*/ 	.word	0xffffffff


	//   ....[104]....
        /*02f4*/ 	.word	0xffffffff


	//   ....[105]....
        /*02f8*/ 	.word	0xffffffff


	//   ....[106]....
        /*02fc*/ 	.word	0xffffffff


	//   ....[107]....
        /*0300*/ 	.word	0xffffffff


	//   ....[108]....
        /*0304*/ 	.word	0xffffffff


	//   ....[109]....
        /*0308*/ 	.word	0xffffffff


	//   ....[110]....
        /*030c*/ 	.word	0xffffffff


	//   ....[111]....
        /*0310*/ 	.word	0xffffffff


	//   ....[112]....
        /*0314*/ 	.word	0xffffffff


	//   ....[113]....
        /*0318*/ 	.word	0xffffffff


	//   ....[114]....
        /*031c*/ 	.word	0xffffffff


	//   ....[115]....
        /*0320*/ 	.word	0xffffffff


	//   ....[116]....
        /*0324*/ 	.word	0xffffffff


	//   ....[117]....
        /*0328*/ 	.word	0xffffffff


	//   ....[118]....
        /*032c*/ 	.word	0xffffffff


	//   ....[119]....
        /*0330*/ 	.word	0xffffffff


	//   ....[120]....
        /*0334*/ 	.word	0xffffffff


	//   ....[121]....
        /*0338*/ 	.word	0xffffffff


	//   ....[122]....
        /*033c*/ 	.word	0xffffffff


	//   ....[123]....
        /*0340*/ 	.word	0xffffffff


	//   ....[124]....
        /*0344*/ 	.word	0xffffffff


	//   ....[125]....
        /*0348*/ 	.word	0xffffffff


	//   ....[126]....
        /*034c*/ 	.word	0xffffffff


	//   ....[127]....
        /*0350*/ 	.word	0xffffffff


	//   ....[128]....
        /*0354*/ 	.word	0xffffffff


	//   ....[129]....
        /*0358*/ 	.word	0xffffffff


	//   ....[130]....
        /*035c*/ 	.word	0xffffffff


	//   ....[131]....
        /*0360*/ 	.word	0xffffffff


	//   ....[132]....
        /*0364*/ 	.word	0xffffffff


	//   ....[133]....
        /*0368*/ 	.word	0xffffffff


	//   ....[134]....
        /*036c*/ 	.word	0xffffffff


	//   ....[135]....
        /*0370*/ 	.word	0xffffffff


	//   ....[136]....
        /*0374*/ 	.word	0xffffffff


	//   ....[137]....
        /*0378*/ 	.word	0xffffffff


	//   ....[138]....
        /*037c*/ 	.word	0xffffffff


	//   ....[139]....
        /*0380*/ 	.word	0xffffffff


	//   ....[140]....
        /*0384*/ 	.word	0xffffffff


	//   ....[141]....
        /*0388*/ 	.word	0xffffffff


	//   ....[142]....
        /*038c*/ 	.word	0xffffffff


	//   ....[143]....
        /*0390*/ 	.word	0xffffffff


	//   ....[144]....
        /*0394*/ 	.word	0xffffffff


	//   ....[145]....
        /*0398*/ 	.word	0xffffffff


	//   ....[146]....
        /*039c*/ 	.word	0xffffffff


	//   ....[147]....
        /*03a0*/ 	.word	0xffffffff


	//   ....[148]....
        /*03a4*/ 	.word	0xffffffff


	//   ....[149]....
        /*03a8*/ 	.word	0xffffffff


	//   ....[150]....
        /*03ac*/ 	.word	0xffffffff


	//   ....[151]....
        /*03b0*/ 	.word	0xffffffff


	//   ....[152]....
        /*03b4*/ 	.word	0xffffffff


	//   ....[153]....
        /*03b8*/ 	.word	0xffffffff


	//   ....[154]....
        /*03bc*/ 	.word	0xffffffff


	//   ....[155]....
        /*03c0*/ 	.word	0xffffffff


	//   ....[156]....
        /*03c4*/ 	.word	0xffffffff


	//   ....[157]....
        /*03c8*/ 	.word	0xffffffff


	//   ....[158]....
        /*03cc*/ 	.word	0xffffffff


	//   ....[159]....
        /*03d0*/ 	.word	0xffffffff


	//   ....[160]....
        /*03d4*/ 	.word	0xffffffff


	//   ....[161]....
        /*03d8*/ 	.word	0xffffffff


	//   ....[162]....
        /*03dc*/ 	.word	0xffffffff


	//   ....[163]....
        /*03e0*/ 	.word	0xffffffff


	//   ....[164]....
        /*03e4*/ 	.word	0xffffffff


	//   ....[165]....
        /*03e8*/ 	.word	0xffffffff


	//   ....[166]....
        /*03ec*/ 	.word	0xffffffff


	//   ....[167]....
        /*03f0*/ 	.word	0xffffffff


	//   ....[168]....
        /*03f4*/ 	.word	0xffffffff


	//   ....[169]....
        /*03f8*/ 	.word	0xffffffff


	//   ....[170]....
        /*03fc*/ 	.word	0xffffffff


	//   ....[171]....
        /*0400*/ 	.word	0xffffffff


	//   ....[172]....
        /*0404*/ 	.word	0xffffffff


	//   ....[173]....
        /*0408*/ 	.word	0xffffffff


	//   ....[174]....
        /*040c*/ 	.word	0xffffffff


	//   ....[175]....
        /*0410*/ 	.word	0xffffffff


	//   ....[176]....
        /*0414*/ 	.word	0xffffffff


	//   ....[177]....
        /*0418*/ 	.word	0xffffffff


	//   ....[178]....
        /*041c*/ 	.word	0xffffffff


	//   ....[179]....
        /*0420*/ 	.word	0xffffffff


	//   ....[180]....
        /*0424*/ 	.word	0xffffffff


	//   ....[181]....
        /*0428*/ 	.word	0xffffffff


	//   ....[182]....
        /*042c*/ 	.word	0xffffffff


	//   ....[183]....
        /*0430*/ 	.word	0xffffffff


	//   ....[184]....
        /*0434*/ 	.word	0xffffffff


	//   ....[185]....
        /*0438*/ 	.word	0xffffffff


	//   ....[186]....
        /*043c*/ 	.word	0xffffffff


	//   ....[187]....
        /*0440*/ 	.word	0xffffffff


	//   ....[188]....
        /*0444*/ 	.word	0xffffffff


	//   ....[189]....
        /*0448*/ 	.word	0xffffffff


	//   ....[190]....
        /*044c*/ 	.word	0xffffffff


	//   ....[191]....
        /*0450*/ 	.word	0xffffffff


	//   ....[192]....
        /*0454*/ 	.word	0xffffffff


	//   ....[193]....
        /*0458*/ 	.word	0xffffffff


	//   ....[194]....
        /*045c*/ 	.word	0xffffffff


	//   ....[195]....
        /*0460*/ 	.word	0xffffffff


	//   ....[196]....
        /*0464*/ 	.word	0xffffffff


	//   ....[197]....
        /*0468*/ 	.word	0xffffffff


	//   ....[198]....
        /*046c*/ 	.word	0xffffffff


	//   ....[199]....
        /*0470*/ 	.word	0xffffffff


	//   ....[200]....
        /*0474*/ 	.word	0xffffffff


	//   ....[201]....
        /*0478*/ 	.word	0xffffffff


	//   ....[202]....
        /*047c*/ 	.word	0xffffffff


	//   ....[203]....
        /*0480*/ 	.word	0xffffffff


	//   ....[204]....
        /*0484*/ 	.word	0xffffffff


	//   ....[205]....
        /*0488*/ 	.word	0xffffffff


	//   ....[206]....
        /*048c*/ 	.word	0xffffffff


	//   ....[207]....
        /*0490*/ 	.word	0xffffffff


	//   ....[208]....
        /*0494*/ 	.word	0xffffffff


	//   ....[209]....
        /*0498*/ 	.word	0xffffffff


	//   ....[210]....
        /*049c*/ 	.word	0xffffffff


	//   ....[211]....
        /*04a0*/ 	.word	0xffffffff


	//   ....[212]....
        /*04a4*/ 	.word	0xffffffff


	//   ....[213]....
        /*04a8*/ 	.word	0xffffffff


	//   ....[214]....
        /*04ac*/ 	.word	0xffffffff


	//   ....[215]....
        /*04b0*/ 	.word	0xffffffff


	//   ....[216]....
        /*04b4*/ 	.word	0xffffffff


	//   ....[217]....
        /*04b8*/ 	.word	0xffffffff


	//   ....[218]....
        /*04bc*/ 	.word	0xffffffff


	//   ....[219]....
        /*04c0*/ 	.word	0xffffffff


	//   ....[220]....
        /*04c4*/ 	.word	0xffffffff


	//   ....[221]....
        /*04c8*/ 	.word	0xffffffff


	//   ....[222]....
        /*04cc*/ 	.word	0xffffffff


	//   ....[223]....
        /*04d0*/ 	.word	0xffffffff


	//   ....[224]....
        /*04d4*/ 	.word	0xffffffff


	//   ....[225]....
        /*04d8*/ 	.word	0xffffffff


	//   ....[226]....
        /*04dc*/ 	.word	0xffffffff


	//   ....[227]....
        /*04e0*/ 	.word	0x0500000f


	//   ....[228]....
        /*04e4*/ 	.word	0x0500000f


	//   ....[229]....
        /*04e8*/ 	.word	0x0500000f


	//   ....[230]....
        /*04ec*/ 	.word	0x0500000f


	//   ....[231]....
        /*04f0*/ 	.word	0x0500000f


	//   ....[232]....
        /*04f4*/ 	.word	0x0500000f


	//   ....[233]....
        /*04f8*/ 	.word	0x0500000f


	//   ....[234]....
        /*04fc*/ 	.word	0x0500000f


	//   ....[235]....
        /*0500*/ 	.word	0x0500000f


	//   ....[236]....
        /*0504*/ 	.word	0x0500000f


	//   ....[237]....
        /*0508*/ 	.word	0x0500000f


	//   ....[238]....
        /*050c*/ 	.word	0x0500000f


	//   ....[239]....
        /*0510*/ 	.word	0x0500000f


	//   ....[240]....
        /*0514*/ 	.word	0x0500000f


	//   ....[241]....
        /*0518*/ 	.word	0x0500000f


	//   ....[242]....
        /*051c*/ 	.word	0x0500000f


	//   ....[243]....
        /*0520*/ 	.word	0x0500000f


	//   ....[244]....
        /*0524*/ 	.word	0x0500000f


	//   ....[245]....
        /*0528*/ 	.word	0x0500000f


	//   ....[246]....
        /*052c*/ 	.word	0x0500000f


	//   ....[247]....
        /*0530*/ 	.word	0x0500000f


	//   ....[248]....
        /*0534*/ 	.word	0x0500000f


	//   ....[249]....
        /*0538*/ 	.word	0x0500000f


	//   ....[250]....
        /*053c*/ 	.word	0x0500000f


	//   ....[251]....
        /*0540*/ 	.word	0x0500000f


	//   ....[252]....
        /*0544*/ 	.word	0x0500000f


	//   ....[253]....
        /*0548*/ 	.word	0x0500000f


	//   ....[254]....
        /*054c*/ 	.word	0x0500000f


	//   ....[255]....
        /*0550*/ 	.word	0x0500000f


	//   ....[0]....
        /*0554*/ 	.word	0x0500000f


	//   ....[1]....
        /*0558*/ 	.word	0x0500000f


	//   ....[2]....
        /*055c*/ 	.word	0x0500000f


	//   ....[3]....
        /*0560*/ 	.word	0x0500000f


	//   ....[4]....
        /*0564*/ 	.word	0x0500000f


	//   ....[5]....
        /*0568*/ 	.word	0x0500000f


	//   ....[6]....
        /*056c*/ 	.word	0x0500000f


	//   ....[7]....
        /*0570*/ 	.word	0x0500000f


	//   ....[8]....
        /*0574*/ 	.word	0x0500000f


	//   ....[9]....
        /*0578*/ 	.word	0x0500000f


	//   ....[10]....
        /*057c*/ 	.word	0x0500000f


	//   ....[11]....
        /*0580*/ 	.word	0x0500000f


	//   ....[12]....
        /*0584*/ 	.word	0x0500000f


	//   ....[13]....
        /*0588*/ 	.word	0x0500000f


	//   ....[14]....
        /*058c*/ 	.word	0x0500000f


	//   ....[15]....
        /*0590*/ 	.word	0x0500000f


	//   ....[16]....
        /*0594*/ 	.word	0x0500000f


	//   ....[17]....
        /*0598*/ 	.word	0x0500000f


	//   ....[18]....
        /*059c*/ 	.word	0x0500000f


	//   ....[19]....
        /*05a0*/ 	.word	0x0500000f


	//   ....[20]....
        /*05a4*/ 	.word	0x0500000f


	//   ....[21]....
        /*05a8*/ 	.word	0x0500000f


	//   ....[22]....
        /*05ac*/ 	.word	0x0500000f


	//   ....[23]....
        /*05b0*/ 	.word	0x0500000f


	//   ....[24]....
        /*05b4*/ 	.word	0x0500000f


	//   ....[25]....
        /*05b8*/ 	.word	0x0500000f


	//   ....[26]....
        /*05bc*/ 	.word	0x0500000f


	//   ....[27]....
        /*05c0*/ 	.word	0x0500000f


	//   ....[28]....
        /*05c4*/ 	.word	0x0500000f


	//   ....[29]....
        /*05c8*/ 	.word	0x0500000f


	//   ....[30]....
        /*05cc*/ 	.word	0x0500000f


	//   ....[31]....
        /*05d0*/ 	.word	0x0500000f


	//   ....[32]....
        /*05d4*/ 	.word	0x0500000f


	//   ....[33]....
        /*05d8*/ 	.word	0x0500000f


	//   ....[34]....
        /*05dc*/ 	.word	0x0500000f


	//   ....[35]....
        /*05e0*/ 	.word	0x0500000f


	//   ....[36]....
        /*05e4*/ 	.word	0x0500000f


	//   ....[37]....
        /*05e8*/ 	.word	0x0500000f


	//   ....[38]....
        /*05ec*/ 	.word	0x0500000f


	//   ....[39]....
        /*05f0*/ 	.word	0x0500000f


	//   ....[40]....
        /*05f4*/ 	.word	0x0500000f


	//   ....[41]....
        /*05f8*/ 	.word	0x0500000f


	//   ....[42]....
        /*05fc*/ 	.word	0x0500000f


	//   ....[43]....
        /*0600*/ 	.word	0x0500000f


	//   ....[44]....
        /*0604*/ 	.word	0x0500000f


	//   ....[45]....
        /*0608*/ 	.word	0x0500000f


	//   ....[46]....
        /*060c*/ 	.word	0x0500000f


	//   ....[47]....
        /*0610*/ 	.word	0x0500000f


	//   ....[48]....
        /*0614*/ 	.word	0x0500000f


	//   ....[49]....
        /*0618*/ 	.word	0x0500000f


	//   ....[50]....
        /*061c*/ 	.word	0x0500000f


	//   ....[51]....
        /*0620*/ 	.word	0x0500000f


	//   ....[52]....
        /*0624*/ 	.word	0x0500000f


	//   ....[53]....
        /*0628*/ 	.word	0x0500000f


	//   ....[54]....
        /*062c*/ 	.word	0x0500000f


	//   ....[55]....
        /*0630*/ 	.word	0x0500000f


	//   ....[56]....
        /*0634*/ 	.word	0x0500000f


	//   ....[57]....
        /*0638*/ 	.word	0x0500000f


	//   ....[58]....
        /*063c*/ 	.word	0x0500000f


	//   ....[59]....
        /*0640*/ 	.word	0x0500000f


	//   ....[60]....
        /*0644*/ 	.word	0x0500000f


	//   ....[61]....
        /*0648*/ 	.word	0x0500000f


	//   ....[62]....
        /*064c*/ 	.word	0x0500000f


	//   ....[63]....
        /*0650*/ 	.word	0x0500000f


	//   ....[64]....
        /*0654*/ 	.word	0x0500000f


	//   ....[65]....
        /*0658*/ 	.word	0x0500000f


	//   ....[66]....
        /*065c*/ 	.word	0x0500000f


	//   ....[67]....
        /*0660*/ 	.word	0x0500000f


	//   ....[68]....
        /*0664*/ 	.word	0x0500000f


	//   ....[69]....
        /*0668*/ 	.word	0x0500000f


	//   ....[70]....
        /*066c*/ 	.word	0x0500000f


	//   ....[71]....
        /*0670*/ 	.word	0x0500000f


	//   ....[72]....
        /*0674*/ 	.word	0x0500000f


	//   ....[73]....
        /*0678*/ 	.word	0x0500000f


	//   ....[74]....
        /*067c*/ 	.word	0x0500000f


	//   ....[75]....
        /*0680*/ 	.word	0x0500000f


	//   ....[76]....
        /*0684*/ 	.word	0x0500000f


	//   ....[77]....
        /*0688*/ 	.word	0x0500000f


	//   ....[78]....
        /*068c*/ 	.word	0x0500000f


	//   ....[79]....
        /*0690*/ 	.word	0x0500000f


	//   ....[80]....
        /*0694*/ 	.word	0x0500000f


	//   ....[81]....
        /*0698*/ 	.word	0x0500000f


	//   ....[82]....
        /*069c*/ 	.word	0x0500000f


	//   ....[83]....
        /*06a0*/ 	.word	0x0500000f


	//   ....[84]....
        /*06a4*/ 	.word	0x0500000f


	//   ....[85]....
        /*06a8*/ 	.word	0x0500000f


	//   ....[86]....
        /*06ac*/ 	.word	0x0500000f


	//   ....[87]....
        /*06b0*/ 	.word	0x0500000f


	//   ....[88]....
        /*06b4*/ 	.word	0x0500000f


	//   ....[89]....
        /*06b8*/ 	.word	0x0500000f


	//   ....[90]....
        /*06bc*/ 	.word	0x0500000f


	//   ....[91]....
        /*06c0*/ 	.word	0x0500000f


	//   ....[92]....
        /*06c4*/ 	.word	0x0500000f


	//   ....[93]....
        /*06c8*/ 	.word	0x0500000f


	//   ....[94]....
        /*06cc*/ 	.word	0x0500000f


	//   ....[95]....
        /*06d0*/ 	.word	0x0500000f


	//   ....[96]....
        /*06d4*/ 	.word	0x0500000f


	//   ....[97]....
        /*06d8*/ 	.word	0x0500000f


	//   ....[98]....
        /*06dc*/ 	.word	0x0500000f


	//   ....[99]....
        /*06e0*/ 	.word	0x0500000f


	//   ....[100]....
        /*06e4*/ 	.word	0x0500000f


	//   ....[101]....
        /*06e8*/ 	.word	0x0500000f


	//   ....[102]....
        /*06ec*/ 	.word	0x0500000f


	//   ....[103]....
        /*06f0*/ 	.word	0x0500000f


	//   ....[104]....
        /*06f4*/ 	.word	0x0500000f


	//   ....[105]....
        /*06f8*/ 	.word	0x0500000f


	//   ....[106]....
        /*06fc*/ 	.word	0x0500000f


	//   ....[107]....
        /*0700*/ 	.word	0x0500000f


	//   ....[108]....
        /*0704*/ 	.word	0x0500000f


	//   ....[109]....
        /*0708*/ 	.word	0x0500000f


	//   ....[110]....
        /*070c*/ 	.word	0x0500000f


	//   ....[111]....
        /*0710*/ 	.word	0x0500000f


	//   ....[112]....
        /*0714*/ 	.word	0x0500000f


	//   ....[113]....
        /*0718*/ 	.word	0x0500000f


	//   ....[114]....
        /*071c*/ 	.word	0x0500000f


	//   ....[115]....
        /*0720*/ 	.word	0x0500000f


	//   ....[116]....
        /*0724*/ 	.word	0x0500000f


	//   ....[117]....
        /*0728*/ 	.word	0x0500000f


	//   ....[118]....
        /*072c*/ 	.word	0x0500000f


	//   ....[119]....
        /*0730*/ 	.word	0x0500000f


	//   ....[120]....
        /*0734*/ 	.word	0x0500000f


	//   ....[121]....
        /*0738*/ 	.word	0x0500000f


	//   ....[122]....
        /*073c*/ 	.word	0x0500000f


	//   ....[123]....
        /*0740*/ 	.word	0x0500000f


	//   ....[124]....
        /*0744*/ 	.word	0x0500000f


	//   ....[125]....
        /*0748*/ 	.word	0x0500000f


	//   ....[126]....
        /*074c*/ 	.word	0x0500000f


	//   ....[127]....
        /*0750*/ 	.word	0x0500000f


	//   ....[128]....
        /*0754*/ 	.word	0x0500000f


	//   ....[129]....
        /*0758*/ 	.word	0x0500000f


	//   ....[130]....
        /*075c*/ 	.word	0x0500000f


	//   ....[131]....
        /*0760*/ 	.word	0x0500000f


	//   ....[132]....
        /*0764*/ 	.word	0x0500000f


	//   ....[133]....
        /*0768*/ 	.word	0x0500000f


	//   ....[134]....
        /*076c*/ 	.word	0x0500000f


	//   ....[135]....
        /*0770*/ 	.word	0x0500000f


	//----- nvinfo : EIATTR_COOP_GROUP_INSTR_OFFSETS
	.align		4
.L_312:
        /*0774*/ 	.byte	0x04, 0x28
        /*0776*/ 	.short	(.L_314 - .L_313)


	//   ....[0]....
.L_313:
        /*0778*/ 	.word	0x00000070


	//   ....[1]....
        /*077c*/ 	.word	0x00000140


	//   ....[2]....
        /*0780*/ 	.word	0x00000190


	//   ....[3]....
        /*0784*/ 	.word	0x000003c0


	//   ....[4]....
        /*0788*/ 	.word	0x00000520


	//   ....[5]....
        /*078c*/ 	.word	0x00000640


	//   ....[6]....
        /*0790*/ 	.word	0x000007a0


	//   ....[7]....
        /*0794*/ 	.word	0x00003000


	//   ....[8]....
        /*0798*/ 	.word	0x00003010


	//   ....[9]....
        /*079c*/ 	.word	0x000036c0


	//   ....[10]....
        /*07a0*/ 	.word	0x000036d0


	//   ....[11]....
        /*07a4*/ 	.word	0x00003d80


	//   ....[12]....
        /*07a8*/ 	.word	0x00003d90


	//   ....[13]....
        /*07ac*/ 	.word	0x00004430


	//   ....[14]....
        /*07b0*/ 	.word	0x00004440


	//   ....[15]....
        /*07b4*/ 	.word	0x00005410


	//   ....[16]....
        /*07b8*/ 	.word	0x00005420


	//   ....[17]....
        /*07bc*/ 	.word	0x00005bb0


	//   ....[18]....
        /*07c0*/ 	.word	0x00005bc0


	//   ....[19]....
        /*07c4*/ 	.word	0x00006350


	//   ....[20]....
        /*07c8*/ 	.word	0x00006360


	//   ....[21]....
        /*07cc*/ 	.word	0x00006ae0


	//   ....[22]....
        /*07d0*/ 	.word	0x00006af0


	//   ....[23]....
        /*07d4*/ 	.word	0x000074a0


	//   ....[24]....
        /*07d8*/ 	.word	0x000074b0


	//   ....[25]....
        /*07dc*/ 	.word	0x000075c0


	//   ....[26]....
        /*07e0*/ 	.word	0x000075d0


	//   ....[27]....
        /*07e4*/ 	.word	0x000076f0


	//   ....[28]....
        /*07e8*/ 	.word	0x00007700


	//   ....[29]....
        /*07ec*/ 	.word	0x00007820


	//   ....[30]....
        /*07f0*/ 	.word	0x00007830


	//   ....[31]....
        /*07f4*/ 	.word	0x00007bd0


	//   ....[32]....
        /*07f8*/ 	.word	0x00007bf0


	//   ....[33]....
        /*07fc*/ 	.word	0x00007cd0


	//   ....[34]....
        /*0800*/ 	.word	0x00007cf0


	//   ....[35]....
        /*0804*/ 	.word	0x00007dd0


	//   ....[36]....
        /*0808*/ 	.word	0x00007df0


	//   ....[37]....
        /*080c*/ 	.word	0x00007ed0


	//   ....[38]....
        /*0810*/ 	.word	0x00007ef0


	//   ....[39]....
        /*0814*/ 	.word	0x000084d0


	//   ....[40]....
        /*0818*/ 	.word	0x00008bb0


	//   ....[41]....
        /*081c*/ 	.word	0x00008bc0


	//   ....[42]....
        /*0820*/ 	.word	0x00008bd0


	//   ....[43]....
        /*0824*/ 	.word	0x00008be0


	//   ....[44]....
        /*0828*/ 	.word	0x00008f20


	//   ....[45]....
        /*082c*/ 	.word	0x00008f30


	//   ....[46]....
        /*0830*/ 	.word	0x00008f40


	//   ....[47]....
        /*0834*/ 	.word	0x00008f50


	//   ....[48]....
        /*0838*/ 	.word	0x00009250


	//   ....[49]....
        /*083c*/ 	.word	0x00009260


	//   ....[50]....
        /*0840*/ 	.word	0x00009270


	//   ....[51]....
        /*0844*/ 	.word	0x00009280


	//   ....[52]....
        /*0848*/ 	.word	0x00009580


	//   ....[53]....
        /*084c*/ 	.word	0x00009590


	//   ....[54]....
        /*0850*/ 	.word	0x000095a0


	//   ....[55]....
        /*0854*/ 	.word	0x000095b0


	//   ....[56]....
        /*0858*/ 	.word	0x0000b280


	//   ....[57]....
        /*085c*/ 	.word	0x0000b2a0


	//   ....[58]....
        /*0860*/ 	.word	0x0000b2b0


	//   ....[59]....
        /*0864*/ 	.word	0x0000b2c0


	//   ....[60]....
        /*0868*/ 	.word	0x0000b3d0


	//   ....[61]....
        /*086c*/ 	.word	0x0000b3f0


	//   ....[62]....
        /*0870*/ 	.word	0x0000b4b0


	//   ....[63]....
        /*0874*/ 	.word	0x0000b4f0


	//   ....[64]....
        /*0878*/ 	.word	0x0000b7b0


	//   ....[65]....
        /*087c*/ 	.word	0x0000b7d0


	//   ....[66]....
        /*0880*/ 	.word	0x0000b7f0


	//   ....[67]....
        /*0884*/ 	.word	0x0000b800


	//   ....[68]....
        /*0888*/ 	.word	0x0000b8d0


	//   ....[69]....
        /*088c*/ 	.word	0x0000b8f0


	//   ....[70]....
        /*0890*/ 	.word	0x0000b900


	//   ....[71]....
        /*0894*/ 	.word	0x0000b9a0


	//   ....[72]....
        /*0898*/ 	.word	0x0000de70


	//   ....[73]....
        /*089c*/ 	.word	0x0000dea0


	//   ....[74]....
        /*08a0*/ 	.word	0x0000e510


	//   ....[75]....
        /*08a4*/ 	.word	0x0000e5e0


	//   ....[76]....
        /*08a8*/ 	.word	0x0000ee90


	//   ....[77]....
        /*08ac*/ 	.word	0x0000eef0


	//   ....[78]....
        /*08b0*/ 	.word	0x000105d0


	//   ....[79]....
        /*08b4*/ 	.word	0x000105f0


	//   ....[80]....
        /*08b8*/ 	.word	0x00010c70


	//   ....[81]....
        /*08bc*/ 	.word	0x00010d70


	//   ....[82]....
        /*08c0*/ 	.word	0x00011560


	//   ....[83]....
        /*08c4*/ 	.word	0x000115c0


	//   ....[84]....
        /*08c8*/ 	.word	0x00013530


	//   ....[85]....
        /*08cc*/ 	.word	0x00013540


	//   ....[86]....
        /*08d0*/ 	.word	0x00013570


	//   ....[87]....
        /*08d4*/ 	.word	0x00013580


	//   ....[88]....
        /*08d8*/ 	.word	0x00014ad0


	//   ....[89]....
        /*08dc*/ 	.word	0x00014b10


	//   ....[90]....
        /*08e0*/ 	.word	0x00014e20


	//   ....[91]....
        /*08e4*/ 	.word	0x00014e40


	//   ....[92]....
        /*08e8*/ 	.word	0x00015ee0


	//   ....[93]....
        /*08ec*/ 	.word	0x00015f20


	//   ....[94]....
        /*08f0*/ 	.word	0x00015f50


	//   ....[95]....
        /*08f4*/ 	.word	0x00015f80


	//   ....[96]....
        /*08f8*/ 	.word	0x00016550


	//   ....[97]....
        /*08fc*/ 	.word	0x00016580


	//   ....[98]....
        /*0900*/ 	.word	0x00016640


	//   ....[99]....
        /*0904*/ 	.word	0x00016660


	//   ....[100]....
        /*0908*/ 	.word	0x00016720


	//   ....[101]....
        /*090c*/ 	.word	0x00016740


	//   ....[102]....
        /*0910*/ 	.word	0x00016810


	//   ....[103]....
        /*0914*/ 	.word	0x00016830


	//   ....[104]....
        /*0918*/ 	.word	0x00016ff0


	//   ....[105]....
        /*091c*/ 	.word	0x00017000


	//   ....[106]....
        /*0920*/ 	.word	0x00017110


	//   ....[107]....
        /*0924*/ 	.word	0x00017120


	//   ....[108]....
        /*0928*/ 	.word	0x00017230


	//   ....[109]....
        /*092c*/ 	.word	0x00017240


	//   ....[110]....
        /*0930*/ 	.word	0x00017350


	//   ....[111]....
        /*0934*/ 	.word	0x00017360


	//   ....[112]....
        /*0938*/ 	.word	0x000174d0


	//   ....[113]....
        /*093c*/ 	.word	0x00017680


	//   ....[114]....
        /*0940*/ 	.word	0x000176b0


	//   ....[115]....
        /*0944*/ 	.word	0x000176e0


	//   ....[116]....
        /*0948*/ 	.word	0x00017710


	//   ....[117]....
        /*094c*/ 	.word	0x00017740


	//   ....[118]....
        /*0950*/ 	.word	0x00017770


	//   ....[119]....
        /*0954*/ 	.word	0x000178e0


	//   ....[120]....
        /*0958*/ 	.word	0x00017910


	//   ....[121]....
        /*095c*/ 	.word	0x00017940


	//   ....[122]....
        /*0960*/ 	.word	0x00017970


	//   ....[123]....
        /*0964*/ 	.word	0x000179a0


	//   ....[124]....
        /*0968*/ 	.word	0x000179d0


	//   ....[125]....
        /*096c*/ 	.word	0x00017a60


	//   ....[126]....
        /*0970*/ 	.word	0x00017ac0


	//   ....[127]....
        /*0974*/ 	.word	0x00017b50


	//   ....[128]....
        /*0978*/ 	.word	0x00018930


	//   ....[129]....
        /*097c*/ 	.word	0x0001a5d0


	//   ....[130]....
        /*0980*/ 	.word	0x0001a5f0


	//   ....[131]....
        /*0984*/ 	.word	0x0001a690


	//   ....[132]....
        /*0988*/ 	.word	0x0001a6b0


	//   ....[133]....
        /*098c*/ 	.word	0x0001a740


	//   ....[134]....
        /*0990*/ 	.word	0x0001a760


	//   ....[135]....
        /*0994*/ 	.word	0x0001a7f0


	//   ....[136]....
        /*0998*/ 	.word	0x0001a810


	//   ....[137]....
        /*099c*/ 	.word	0x0001a8a0


	//   ....[138]....
        /*09a0*/ 	.word	0x0001a8c0


	//   ....[139]....
        /*09a4*/ 	.word	0x0001a950


	//   ....[140]....
        /*09a8*/ 	.word	0x0001a970


	//   ....[141]....
        /*09ac*/ 	.word	0x0001aa00


	//   ....[142]....
        /*09b0*/ 	.word	0x0001aa20


	//   ....[143]....
        /*09b4*/ 	.word	0x0001aa30


	//   ....[144]....
        /*09b8*/ 	.word	0x0001aab0


	//   ....[145]....
        /*09bc*/ 	.word	0x0001b220


	//   ....[146]....
        /*09c0*/ 	.word	0x0001b250


	//   ....[147]....
        /*09c4*/ 	.word	0x0001b2b0


	//   ....[148]....
        /*09c8*/ 	.word	0x0001b300


	//   ....[149]....
        /*09cc*/ 	.word	0x0001b340


	//   ....[150]....
        /*09d0*/ 	.word	0x0001b3a0


	//   ....[151]....
        /*09d4*/ 	.word	0x0001b3e0


	//   ....[152]....
        /*09d8*/ 	.word	0x0001b440


	//   ....[153]....
        /*09dc*/ 	.word	0x0001b480


	//   ....[154]....
        /*09e0*/ 	.word	0x0001b4e0


	//   ....[155]....
        /*09e4*/ 	.word	0x0001b520


	//   ....[156]....
        /*09e8*/ 	.word	0x0001b580


	//   ....[157]....
        /*09ec*/ 	.word	0x0001b5c0


	//   ....[158]....
        /*09f0*/ 	.word	0x0001b610


	//   ....[159]....
        /*09f4*/ 	.word	0x0001b630


	//   ....[160]....
        /*09f8*/ 	.word	0x0001b660


	//   ....[161]....
        /*09fc*/ 	.word	0x0001bde0


	//   ....[162]....
        /*0a00*/ 	.word	0x0001be10


	//   ....[163]....
        /*0a04*/ 	.word	0x0001be70


	//   ....[164]....
        /*0a08*/ 	.word	0x0001be80


	//   ....[165]....
        /*0a0c*/ 	.word	0x0001bed0


	//   ....[166]....
        /*0a10*/ 	.word	0x0001bee0


	//   ....[167]....
        /*0a14*/ 	.word	0x0001bf30


	//   ....[168]....
        /*0a18*/ 	.word	0x0001bf40


	//   ....[169]....
        /*0a1c*/ 	.word	0x0001bf90


	//   ....[170]....
        /*0a20*/ 	.word	0x0001bfa0


	//   ....[171]....
        /*0a24*/ 	.word	0x0001bff0


	//   ....[172]....
        /*0a28*/ 	.word	0x0001c000


	//   ....[173]....
        /*0a2c*/ 	.word	0x0001c050


	//   ....[174]....
        /*0a30*/ 	.word	0x0001c060


	//   ....[175]....
        /*0a34*/ 	.word	0x0001c070


	//   ....[176]....
        /*0a38*/ 	.word	0x0001c0c0


	//   ....[177]....
        /*0a3c*/ 	.word	0x0001c320


	//   ....[178]....
        /*0a40*/ 	.word	0x0001c340


	//   ....[179]....
        /*0a44*/ 	.word	0x0001c350


	//   ....[180]....
        /*0a48*/ 	.word	0x0001c3c0


	//   ....[181]....
        /*0a4c*/ 	.word	0x0001c3d0


	//   ....[182]....
        /*0a50*/ 	.word	0x0001c440


	//   ....[183]....
        /*0a54*/ 	.word	0x0001c450


	//   ....[184]....
        /*0a58*/ 	.word	0x0001c4c0


	//   ....[185]....
        /*0a5c*/ 	.word	0x0001c4d0


	//   ....[186]....
        /*0a60*/ 	.word	0x0001c540


	//   ....[187]....
        /*0a64*/ 	.word	0x0001c550


	//   ....[188]....
        /*0a68*/ 	.word	0x0001c5c0


	//   ....[189]....
        /*0a6c*/ 	.word	0x0001c5d0


	//   ....[190]....
        /*0a70*/ 	.word	0x0001c640


	//   ....[191]....
        /*0a74*/ 	.word	0x0001c650


	//   ....[192]....
        /*0a78*/ 	.word	0x0001c660


	//   ....[193]....
        /*0a7c*/ 	.word	0x0001cc10


	//   ....[194]....
        /*0a80*/ 	.word	0x0001cc50


	//   ....[195]....
        /*0a84*/ 	.word	0x0001cc90


	//   ....[196]....
        /*0a88*/ 	.word	0x0001ccb0


	//   ....[197]....
        /*0a8c*/ 	.word	0x0001ccc0


	//   ....[198]....
        /*0a90*/ 	.word	0x0001cce0


	//   ....[199]....
        /*0a94*/ 	.word	0x0001cd50


	//   ....[200]....
        /*0a98*/ 	.word	0x0001cd70


	//   ....[201]....
        /*0a9c*/ 	.word	0x0001cdd0


	//   ....[202]....
        /*0aa0*/ 	.word	0x0001cdf0


	//   ....[203]....
        /*0aa4*/ 	.word	0x0001ce50


	//   ....[204]....
        /*0aa8*/ 	.word	0x0001ce70


	//   ....[205]....
        /*0aac*/ 	.word	0x0001ced0


	//   ....[206]....
        /*0ab0*/ 	.word	0x0001cef0


	//   ....[207]....
        /*0ab4*/ 	.word	0x0001cf40


	//   ....[208]....
        /*0ab8*/ 	.word	0x0001cf60


	//   ....[209]....
        /*0abc*/ 	.word	0x0001d350


	//   ....[210]....
        /*0ac0*/ 	.word	0x0001d380


	//   ....[211]....
        /*0ac4*/ 	.word	0x0001d3c0


	//   ....[212]....
        /*0ac8*/ 	.word	0x0001d3f0


	//   ....[213]....
        /*0acc*/ 	.word	0x0001d420


	//   ....[214]....
        /*0ad0*/ 	.word	0x0001d450


	//   ....[215]....
        /*0ad4*/ 	.word	0x0001d480


	//   ....[216]....
        /*0ad8*/ 	.word	0x0001d4b0


	//   ....[217]....
        /*0adc*/ 	.word	0x0001d630


	//   ....[218]....
        /*0ae0*/ 	.word	0x0001d660


	//   ....[219]....
        /*0ae4*/ 	.word	0x0001d690


	//   ....[220]....
        /*0ae8*/ 	.word	0x0001d6c0


	//   ....[221]....
        /*0aec*/ 	.word	0x0001d6f0


	//   ....[222]....
        /*0af0*/ 	.word	0x0001d720


	//   ....[223]....
        /*0af4*/ 	.word	0x0001d7e0


	//   ....[224]....
        /*0af8*/ 	.word	0x0001d800


	//   ....[225]....
        /*0afc*/ 	.word	0x0001d870


	//   ....[226]....
        /*0b00*/ 	.word	0x0001df10


	//   ....[227]....
        /*0b04*/ 	.word	0x0001e230


	//   ....[228]....
        /*0b08*/ 	.word	0x0001e2c0


	//   ....[229]....
        /*0b0c*/ 	.word	0x0001e360


	//   ....[230]....
        /*0b10*/ 	.word	0x0001e3f0


	//   ....[231]....
        /*0b14*/ 	.word	0x0001e490


	//   ....[232]....
        /*0b18*/ 	.word	0x0001e520


	//   ....[233]....
        /*0b1c*/ 	.word	0x0001e5c0


	//   ....[234]....
        /*0b20*/ 	.word	0x0001e650


	//   ....[235]....
        /*0b24*/ 	.word	0x0001e740


	//   ....[236]....
        /*0b28*/ 	.word	0x0001e7d0


	//   ....[237]....
        /*0b2c*/ 	.word	0x0001e870


	//   ....[238]....
        /*0b30*/ 	.word	0x0001e900


	//   ....[239]....
        /*0b34*/ 	.word	0x0001e9a0


	//   ....[240]....
        /*0b38*/ 	.word	0x0001ea30


	//   ....[241]....
        /*0b3c*/ 	.word	0x0001ead0


	//   ....[242]....
        /*0b40*/ 	.word	0x0001eb60


	//   ....[243]....
        /*0b44*/ 	.word	0x0001ec50


	//   ....[244]....
        /*0b48*/ 	.word	0x0001ece0


	//   ....[245]....
        /*0b4c*/ 	.word	0x0001ed70


	//   ....[246]....
        /*0b50*/ 	.word	0x0001ee00


	//   ....[247]....
        /*0b54*/ 	.word	0x0001ee90


	//   ....[248]....
        /*0b58*/ 	.word	0x0001ef20


	//   ....[249]....
        /*0b5c*/ 	.word	0x0001efb0


	//   ....[250]....
        /*0b60*/ 	.word	0x0001f040


	//   ....[251]....
        /*0b64*/ 	.word	0x0001f120


	//   ....[252]....
        /*0b68*/ 	.word	0x0001f1d0


	//   ....[253]....
        /*0b6c*/ 	.word	0x0001f260


	//   ....[254]....
        /*0b70*/ 	.word	0x0001f2b0


	//   ....[255]....
        /*0b74*/ 	.word	0x0001f300


	//   ....[0]....
        /*0b78*/ 	.word	0x0001f390


	//   ....[1]....
        /*0b7c*/ 	.word	0x0001f420


	//   ....[2]....
        /*0b80*/ 	.word	0x0001f470


	//   ....[3]....
        /*0b84*/ 	.word	0x0001f4c0


	//   ....[4]....
        /*0b88*/ 	.word	0x0001f550


	//   ....[5]....
        /*0b8c*/ 	.word	0x0001f5e0


	//   ....[6]....
        /*0b90*/ 	.word	0x0001f630


	//   ....[7]....
        /*0b94*/ 	.word	0x0001f680


	//   ....[8]....
        /*0b98*/ 	.word	0x0001f710


	//   ....[9]....
        /*0b9c*/ 	.word	0x0001f7a0


	//   ....[10]....
        /*0ba0*/ 	.word	0x0001f7f0


	//   ....[11]....
        /*0ba4*/ 	.word	0x0001f840


	//   ....[12]....
        /*0ba8*/ 	.word	0x0001f930


	//   ....[13]....
        /*0bac*/ 	.word	0x0001f9e0


	//   ....[14]....
        /*0bb0*/ 	.word	0x0001fa60


	//   ....[15]....
        /*0bb4*/ 	.word	0x0001fb00


	//   ....[16]....
        /*0bb8*/ 	.word	0x0001fb90


	//   ....[17]....
        /*0bbc*/ 	.word	0x0001fc50


	//   ....[18]....
        /*0bc0*/ 	.word	0x0001fcd0


	//   ....[19]....
        /*0bc4*/ 	.word	0x0001fd20


	//   ....[20]....
        /*0bc8*/ 	.word	0x0001fec0


	//   ....[21]....
        /*0bcc*/ 	.word	0x0001ff60


	//   ....[22]....
        /*0bd0*/ 	.word	0x0001ffe0


	//   ....[23]....
        /*0bd4*/ 	.word	0x00020050


	//   ....[24]....
        /*0bd8*/ 	.word	0x000201e0


	//   ....[25]....
        /*0bdc*/ 	.word	0x000202d0


	//   ....[26]....
        /*0be0*/ 	.word	0x00020320


	//   ....[27]....
        /*0be4*/ 	.word	0x00020370


	//   ....[28]....
        /*0be8*/ 	.word	0x00020650


	//   ....[29]....
        /*0bec*/ 	.word	0x000206a0


	//   ....[30]....
        /*0bf0*/ 	.word	0x00020730


	//   ....[31]....
        /*0bf4*/ 	.word	0x000207c0


	//   ....[32]....
        /*0bf8*/ 	.word	0x00020850


	//   ....[33]....
        /*0bfc*/ 	.word	0x000208e0


	//   ....[34]....
        /*0c00*/ 	.word	0x00020970


	//   ....[35]....
        /*0c04*/ 	.word	0x00020a00


	//   ....[36]....
        /*0c08*/ 	.word	0x00020ac0


	//   ....[37]....
        /*0c0c*/ 	.word	0x00020da0


	//   ....[38]....
        /*0c10*/ 	.word	0x00020e90


	//   ....[39]....
        /*0c14*/ 	.word	0x00020f30


	//   ....[40]....
        /*0c18*/ 	.word	0x00020f90


	//   ....[41]....
        /*0c1c*/ 	.word	0x00021090


	//   ....[42]....
        /*0c20*/ 	.word	0x00021100


	//   ....[43]....
        /*0c24*/ 	.word	0x00021200


	//   ....[44]....
        /*0c28*/ 	.word	0x00021270


	//   ....[45]....
        /*0c2c*/ 	.word	0x00021370


	//   ....[46]....
        /*0c30*/ 	.word	0x000213e0


	//   ....[47]....
        /*0c34*/ 	.word	0x000214e0


	//   ....[48]....
        /*0c38*/ 	.word	0x00021550


	//   ....[49]....
        /*0c3c*/ 	.word	0x00021650


	//   ....[50]....
        /*0c40*/ 	.word	0x000216c0


	//   ....[51]....
        /*0c44*/ 	.word	0x000217c0


	//   ....[52]....
        /*0c48*/ 	.word	0x00021830


	//   ....[53]....
        /*0c4c*/ 	.word	0x000218d0


	//   ....[54]....
        /*0c50*/ 	.word	0x000219d0


	//   ....[55]....
        /*0c54*/ 	.word	0x00021a40


	//   ....[56]....
        /*0c58*/ 	.word	0x00021ac0


	//   ....[57]....
        /*0c5c*/ 	.word	0x00021b80


	//   ....[58]....
        /*0c60*/ 	.word	0x00021c00


	//   ....[59]....
        /*0c64*/ 	.word	0x00021cd0


	//   ....[60]....
        /*0c68*/ 	.word	0x00021d50


	//   ....[61]....
        /*0c6c*/ 	.word	0x00021e20


	//   ....[62]....
        /*0c70*/ 	.word	0x00021ea0


	//   ....[63]....
        /*0c74*/ 	.word	0x00021f70


	//   ....[64]....
        /*0c78*/ 	.word	0x00021ff0


	//   ....[65]....
        /*0c7c*/ 	.word	0x000220c0


	//   ....[66]....
        /*0c80*/ 	.word	0x00022140


	//   ....[67]....
        /*0c84*/ 	.word	0x00022200


	//   ....[68]....
        /*0c88*/ 	.word	0x00022280


	//   ....[69]....
        /*0c8c*/ 	.word	0x00022330


	//   ....[70]....
        /*0c90*/ 	.word	0x00022460


	//   ....[71]....
        /*0c94*/ 	.word	0x00022510


	//   ....[72]....
        /*0c98*/ 	.word	0x00022570


	//   ....[73]....
        /*0c9c*/ 	.word	0x00022630


	//   ....[74]....
        /*0ca0*/ 	.word	0x00022690


	//   ....[75]....
        /*0ca4*/ 	.word	0x00022750


	//   ....[76]....
        /*0ca8*/ 	.word	0x000227b0


	//   ....[77]....
        /*0cac*/ 	.word	0x00022870


	//   ....[78]....
        /*0cb0*/ 	.word	0x000228d0


	//   ....[79]....
        /*0cb4*/ 	.word	0x00022990


	//   ....[80]....
        /*0cb8*/ 	.word	0x000229f0


	//   ....[81]....
        /*0cbc*/ 	.word	0x00022ab0


	//   ....[82]....
        /*0cc0*/ 	.word	0x00022b10


	//   ....[83]....
        /*0cc4*/ 	.word	0x00022bd0


	//   ....[84]....
        /*0cc8*/ 	.word	0x00022c30


	//   ....[85]....
        /*0ccc*/ 	.word	0x00022cf0


	//   ....[86]....
        /*0cd0*/ 	.word	0x00022de0


	//   ....[87]....
        /*0cd4*/ 	.word	0x00022e80


	//   ....[88]....
        /*0cd8*/ 	.word	0x00022ee0


	//   ....[89]....
        /*0cdc*/ 	.word	0x00022fc0


	//   ....[90]....
        /*0ce0*/ 	.word	0x00023020


	//   ....[91]....
        /*0ce4*/ 	.word	0x00023100


	//   ....[92]....
        /*0ce8*/ 	.word	0x00023160


	//   ....[93]....
        /*0cec*/ 	.word	0x00023240


	//   ....[94]....
        /*0cf0*/ 	.word	0x000232a0


	//   ....[95]....
        /*0cf4*/ 	.word	0x00023380


	//   ....[96]....
        /*0cf8*/ 	.word	0x000233e0


	//   ....[97]....
        /*0cfc*/ 	.word	0x000234c0


	//   ....[98]....
        /*0d00*/ 	.word	0x00023520


	//   ....[99]....
        /*0d04*/ 	.word	0x00023600


	//   ....[100]....
        /*0d08*/ 	.word	0x00023660


	//   ....[101]....
        /*0d0c*/ 	.word	0x00023730


	//   ....[102]....
        /*0d10*/ 	.word	0x00023850


	//   ....[103]....
        /*0d14*/ 	.word	0x00023900


	//   ....[104]....
        /*0d18*/ 	.word	0x000239b0


	//   ....[105]....
        /*0d1c*/ 	.word	0x00023a80


	//   ....[106]....
        /*0d20*/ 	.word	0x00023ae0


	//   ....[107]....
        /*0d24*/ 	.word	0x00023bc0


	//   ....[108]....
        /*0d28*/ 	.word	0x00023c20


	//   ....[109]....
        /*0d2c*/ 	.word	0x00023cf0


	//   ....[110]....
        /*0d30*/ 	.word	0x00023d50


	//   ....[111]....
        /*0d34*/ 	.word	0x00023e20


	//   ....[112]....
        /*0d38*/ 	.word	0x00023e80


	//   ....[113]....
        /*0d3c*/ 	.word	0x00023f60


	//   ....[114]....
        /*0d40*/ 	.word	0x00023fc0


	//   ....[115]....
        /*0d44*/ 	.word	0x00024090


	//   ....[116]....
        /*0d48*/ 	.word	0x000240f0


	//   ....[117]....
        /*0d4c*/ 	.word	0x000241b0


	//   ....[118]....
        /*0d50*/ 	.word	0x00024240


	//   ....[119]....
        /*0d54*/ 	.word	0x000242e0


	//   ....[120]....
        /*0d58*/ 	.word	0x00024400


	//   ....[121]....
        /*0d5c*/ 	.word	0x00024470


	//   ....[122]....
        /*0d60*/ 	.word	0x000244e0


	//   ....[123]....
        /*0d64*/ 	.word	0x00024550


	//   ....[124]....
        /*0d68*/ 	.word	0x000245c0


	//   ....[125]....
        /*0d6c*/ 	.word	0x00024640


	//   ....[126]....
        /*0d70*/ 	.word	0x000246d0


	//   ....[127]....
        /*0d74*/ 	.word	0x00024760


	//   ....[128]....
        /*0d78*/ 	.word	0x000247d0


	//   ....[129]....
        /*0d7c*/ 	.word	0x00024840


	//   ....[130]....
        /*0d80*/ 	.word	0x000248b0


	//   ....[131]....
        /*0d84*/ 	.word	0x00024930


	//   ....[132]....
        /*0d88*/ 	.word	0x000249a0


	//   ....[133]....
        /*0d8c*/ 	.word	0x00024a40


	//   ....[134]....
        /*0d90*/ 	.word	0x00024ad0


	//   ....[135]....
        /*0d94*/ 	.word	0x00024bf0


	//----- nvinfo : EIATTR_REG_RECONFIG
	.align		4
.L_314:
        /*0d98*/ 	.byte	0x01, 0x54
	.zero		2


	//----- nvinfo : EIATTR_SYSCALL_OFFSETS
	.align		4
        /*0d9c*/ 	.byte	0x04, 0x46
        /*0d9e*/ 	.short	(.L_316 - .L_315)


	//   ....[0]....
.L_315:
        /*0da0*/ 	.word	0x00001940


	//   ....[1]....
        /*0da4*/ 	.word	0x00001a90


	//   ....[2]....
        /*0da8*/ 	.word	0x00008670


	//   ....[3]....
        /*0dac*/ 	.word	0x00008970


	//   ....[4]....
        /*0db0*/ 	.word	0x00019c80


	//   ....[5]....
        /*0db4*/ 	.word	0x00019dd0


	//   ....[6]....
        /*0db8*/ 	.word	0x00019ec0


	//   ....[7]....
        /*0dbc*/ 	.word	0x0001ae80


	//----- nvinfo : EIATTR_MBARRIER_INSTR_OFFSETS
	.align		4
.L_316:
        /*0dc0*/ 	.byte	0x04, 0x39
        /*0dc2*/ 	.short	(.L_318 - .L_317)


	//   ....[0]....
.L_317:
        /*0dc4*/ 	.word	0x00000270
        /*0dc8*/ 	.word	0x000000ff
        /*0dcc*/ 	.word	0x00028800
        /*0dd0*/ 	.short	0x0100
        /*0dd2*/ 	.byte	0x08
	.zero		1


	//   ....[1]....
        /*0dd4*/ 	.word	0x00000280
        /*0dd8*/ 	.word	0x000000ff
        /*0ddc*/ 	.word	0x00028820
        /*0de0*/ 	.short	0x0100
        /*0de2*/ 	.byte	0x08
	.zero		1


	//   ....[2]....
        /*0de4*/ 	.word	0x00000370
        /*0de8*/ 	.word	0x000000ff
        /*0dec*/ 	.word	0x00028830
        /*0df0*/ 	.short	0x0100
        /*0df2*/ 	.byte	0x08
	.zero		1


	//   ....[3]....
        /*0df4*/ 	.word	0x00000380
        /*0df8*/ 	.word	0x000000ff
        /*0dfc*/ 	.word	0x00028840
        /*0e00*/ 	.short	0x0100
        /*0e02*/ 	.byte	0x08
	.zero		1


	//   ....[4]....
        /*0e04*/ 	.word	0x00000390
        /*0e08*/ 	.word	0x000000ff
        /*0e0c*/ 	.word	0x00028838
        /*0e10*/ 	.short	0x0100
        /*0e12*/ 	.byte	0x08
	.zero		1


	//   ....[5]....
        /*0e14*/ 	.word	0x000003a0
        /*0e18*/ 	.word	0x000000ff
        /*0e1c*/ 	.word	0x00028848
        /*0e20*/ 	.short	0x0100
        /*0e22*/ 	.byte	0x08
	.zero		1


	//   ....[6]....
        /*0e24*/ 	.word	0x000004d0
        /*0e28*/ 	.word	0x000000ff
        /*0e2c*/ 	.word	0x00028850
        /*0e30*/ 	.short	0x0100
        /*0e32*/ 	.byte	0x08
	.zero		1


	//   ....[7]....
        /*0e34*/ 	.word	0x000004e0
        /*0e38*/ 	.word	0x000000ff
        /*0e3c*/ 	.word	0x00028860
        /*0e40*/ 	.short	0x0100
        /*0e42*/ 	.byte	0x08
	.zero		1


	//   ....[8]....
        /*0e44*/ 	.word	0x000004f0
        /*0e48*/ 	.word	0x000000ff
        /*0e4c*/ 	.word	0x00028858
        /*0e50*/ 	.short	0x0100
        /*0e52*/ 	.byte	0x08
	.zero		1


	//   ....[9]....
        /*0e54*/ 	.word	0x00000500
        /*0e58*/ 	.word	0x000000ff
        /*0e5c*/ 	.word	0x00028868
        /*0e60*/ 	.short	0x0100
        /*0e62*/ 	.byte	0x08
	.zero		1


	//   ....[10]....
        /*0e64*/ 	.word	0x000005f0
        /*0e68*/ 	.word	0x000000ff
        /*0e6c*/ 	.word	0x00028870
        /*0e70*/ 	.short	0x0100
        /*0e72*/ 	.byte	0x06
	.zero		1


	//   ....[11]....
        /*0e74*/ 	.word	0x00000600
        /*0e78*/ 	.word	0x000000ff
        /*0e7c*/ 	.word	0x00028880
        /*0e80*/ 	.short	0x0100
        /*0e82*/ 	.byte	0x06
	.zero		1


	//   ....[12]....
        /*0e84*/ 	.word	0x00000610
        /*0e88*/ 	.word	0x000000ff
        /*0e8c*/ 	.word	0x00028878
        /*0e90*/ 	.short	0x0100
        /*0e92*/ 	.byte	0x06
	.zero		1


	//   ....[13]....
        /*0e94*/ 	.word	0x00000620
        /*0e98*/ 	.word	0x000000ff
        /*0e9c*/ 	.word	0x00028888
        /*0ea0*/ 	.short	0x0100
        /*0ea2*/ 	.byte	0x06
	.zero		1


	//   ....[14]....
        /*0ea4*/ 	.word	0x00000750
        /*0ea8*/ 	.word	0x000000ff
        /*0eac*/ 	.word	0x00028890
        /*0eb0*/ 	.short	0x0100
        /*0eb2*/ 	.byte	0x08
	.zero		1


	//   ....[15]....
        /*0eb4*/ 	.word	0x00000760
        /*0eb8*/ 	.word	0x000000ff
        /*0ebc*/ 	.word	0x000288a0
        /*0ec0*/ 	.short	0x0100
        /*0ec2*/ 	.byte	0x08
	.zero		1


	//   ....[16]....
        /*0ec4*/ 	.word	0x00000770
        /*0ec8*/ 	.word	0x000000ff
        /*0ecc*/ 	.word	0x00028898
        /*0ed0*/ 	.short	0x0100
        /*0ed2*/ 	.byte	0x08
	.zero		1


	//   ....[17]....
        /*0ed4*/ 	.word	0x00000780
        /*0ed8*/ 	.word	0x000000ff
        /*0edc*/ 	.word	0x000288a8
        /*0ee0*/ 	.short	0x0100
        /*0ee2*/ 	.byte	0x08
	.zero		1


	//   ....[18]....
        /*0ee4*/ 	.word	0x000008b0
        /*0ee8*/ 	.word	0x000000ff
        /*0eec*/ 	.word	0x000288b0
        /*0ef0*/ 	.short	0x0100
        /*0ef2*/ 	.byte	0x08
	.zero		1


	//   ....[19]....
        /*0ef4*/ 	.word	0x000008c0
        /*0ef8*/ 	.word	0x000000ff
        /*0efc*/ 	.word	0x000288c0
        /*0f00*/ 	.short	0x0100
        /*0f02*/ 	.byte	0x08
	.zero		1


	//   ....[20]....
        /*0f04*/ 	.word	0x000008d0
        /*0f08*/ 	.word	0x000000ff
        /*0f0c*/ 	.word	0x000288b8
        /*0f10*/ 	.short	0x0100
        /*0f12*/ 	.byte	0x08
	.zero		1


	//   ....[21]....
        /*0f14*/ 	.word	0x000008e0
        /*0f18*/ 	.word	0x000000ff
        /*0f1c*/ 	.word	0x000288c8
        /*0f20*/ 	.short	0x0100
        /*0f22*/ 	.byte	0x08
	.zero		1


	//   ....[22]....
        /*0f24*/ 	.word	0x00002fb0
        /*0f28*/ 	.word	0x0000005b
        /*0f2c*/ 	.word	0x00028890
        /*0f30*/ 	.short	0x010a
        /*0f32*/ 	.byte	0x3f
	.zero		1


	//   ....[23]....
        /*0f34*/ 	.word	0x000053b0
        /*0f38*/ 	.word	0x0000005b
        /*0f3c*/ 	.word	0x00028890
        /*0f40*/ 	.short	0x010a
        /*0f42*/ 	.byte	0x3f
	.zero		1


	//   ....[24]....
        /*0f44*/ 	.word	0x000072e0
        /*0f48*/ 	.word	0x0000005b
        /*0f4c*/ 	.word	0x00028890
        /*0f50*/ 	.short	0x010a
        /*0f52*/ 	.byte	0x3f
	.zero		1


	//   ....[25]....
        /*0f54*/ 	.word	0x00007a00
        /*0f58*/ 	.word	0x0000000b
        /*0f5c*/ 	.word	0x00000000
        /*0f60*/ 	.short	0x0101
        /*0f62*/ 	.byte	0x3f
	.zero		1


	//   ....[26]....
        /*0f64*/ 	.word	0x00007a40
        /*0f68*/ 	.word	0x0000005b
        /*0f6c*/ 	.word	0x000288b0
        /*0f70*/ 	.short	0x010a
        /*0f72*/ 	.byte	0x3f
	.zero		1


	//   ....[27]....
        /*0f74*/ 	.word	0x00008070
        /*0f78*/ 	.word	0x0000005b
        /*0f7c*/ 	.word	0x00000000
        /*0f80*/ 	.short	0x0101
        /*0f82*/ 	.byte	0x3f
	.zero		1


	//   ....[28]....
        /*0f84*/ 	.word	0x00008700
        /*0f88*/ 	.word	0x00000012
        /*0f8c*/ 	.word	0x00028800
        /*0f90*/ 	.short	0x010a
        /*0f92*/ 	.byte	0x3f
	.zero		1


	//   ....[29]....
        /*0f94*/ 	.word	0x00008750
        /*0f98*/ 	.word	0x00000012
        /*0f9c*/ 	.word	0x00028800
        /*0fa0*/ 	.short	0x010a
        /*0fa2*/ 	.byte	0x3f
	.zero		1


	//   ....[30]....
        /*0fa4*/ 	.word	0x000098d0
        /*0fa8*/ 	.word	0x00000012
        /*0fac*/ 	.word	0x00028800
        /*0fb0*/ 	.short	0x010a
        /*0fb2*/ 	.byte	0x3f
	.zero		1


	//   ....[31]....
        /*0fb4*/ 	.word	0x0000bcd0
        /*0fb8*/ 	.word	0x00000012
        /*0fbc*/ 	.word	0x00028800
        /*0fc0*/ 	.short	0x010a
        /*0fc2*/ 	.byte	0x3f
	.zero		1


	//   ....[32]....
        /*0fc4*/ 	.word	0x0000d670
        /*0fc8*/ 	.word	0x00000000
        /*0fcc*/ 	.word	0x00028830
        /*0fd0*/ 	.short	0x010a
        /*0fd2*/ 	.byte	0x3f
	.zero		1


	//   ....[33]....
        /*0fd4*/ 	.word	0x0000d6b0
        /*0fd8*/ 	.word	0x00000000
        /*0fdc*/ 	.word	0x00028830
        /*0fe0*/ 	.short	0x010a
        /*0fe2*/ 	.byte	0x3f
	.zero		1


	//   ....[34]....
        /*0fe4*/ 	.word	0x0000f0b0
        /*0fe8*/ 	.word	0x00000000
        /*0fec*/ 	.word	0x00000000
        /*0ff0*/ 	.short	0x0101
        /*0ff2*/ 	.byte	0x3f
	.zero		1


	//   ....[35]....
        /*0ff4*/ 	.word	0x0000fc00
        /*0ff8*/ 	.word	0x00000005
        /*0ffc*/ 	.word	0x00028830
        /*1000*/ 	.short	0x010a
        /*1002*/ 	.byte	0x3f
	.zero		1


	//   ....[36]....
        /*1004*/ 	.word	0x0000fc50
        /*1008*/ 	.word	0x00000005
        /*100c*/ 	.word	0x00028830
        /*1010*/ 	.short	0x010a
        /*1012*/ 	.byte	0x3f
	.zero		1


	//   ....[37]....
        /*1014*/ 	.word	0x000100d0
        /*1018*/ 	.word	0x00000006
        /*101c*/ 	.word	0x00028850
        /*1020*/ 	.short	0x010a
        /*1022*/ 	.byte	0x3f
	.zero		1


	//   ....[38]....
        /*1024*/ 	.word	0x00010110
        /*1028*/ 	.word	0x00000006
        /*102c*/ 	.word	0x00028850
        /*1030*/ 	.short	0x010a
        /*1032*/ 	.byte	0x3f
	.zero		1


	//   ....[39]....
        /*1034*/ 	.word	0x00011e60
        /*1038*/ 	.word	0x00000000
        /*103c*/ 	.word	0x00000000
        /*1040*/ 	.short	0x0101
        /*1042*/ 	.byte	0x3f
	.zero		1


	//   ....[40]....
        /*1044*/ 	.word	0x000120e0
        /*1048*/ 	.word	0x0000000e
        /*104c*/ 	.word	0x00000000
        /*1050*/ 	.short	0x0101
        /*1052*/ 	.byte	0x3f
	.zero		1


	//   ....[41]....
        /*1054*/ 	.word	0x000127f0
        /*1058*/ 	.word	0x00000005
        /*105c*/ 	.word	0x00028830
        /*1060*/ 	.short	0x010a
        /*1062*/ 	.byte	0x3f
	.zero		1


	//   ....[42]....
        /*1064*/ 	.word	0x00012840
        /*1068*/ 	.word	0x00000005
        /*106c*/ 	.word	0x00028830
        /*1070*/ 	.short	0x010a
        /*1072*/ 	.byte	0x3f
	.zero		1


	//   ....[43]....
        /*1074*/ 	.word	0x00012c90
        /*1078*/ 	.word	0x00000006
        /*107c*/ 	.word	0x00028850
        /*1080*/ 	.short	0x010a
        /*1082*/ 	.byte	0x3f
	.zero		1


	//   ....[44]....
        /*1084*/ 	.word	0x00012cd0
        /*1088*/ 	.word	0x00000006
        /*108c*/ 	.word	0x00028850
        /*1090*/ 	.short	0x010a
        /*1092*/ 	.byte	0x3f
	.zero		1


	//   ....[45]....
        /*1094*/ 	.word	0x00013a50
        /*1098*/ 	.word	0x00000033
        /*109c*/ 	.word	0x00000000
        /*10a0*/ 	.short	0x0101
        /*10a2*/ 	.byte	0x3f
	.zero		1


	//   ....[46]....
        /*10a4*/ 	.word	0x00014370
        /*10a8*/ 	.word	0x0000000c
        /*10ac*/ 	.word	0x00000000
        /*10b0*/ 	.short	0x0101
        /*10b2*/ 	.byte	0x3f
	.zero		1


	//   ....[47]....
        /*10b4*/ 	.word	0x000149c0
        /*10b8*/ 	.word	0x0000000d
        /*10bc*/ 	.word	0x00028850
        /*10c0*/ 	.short	0x010a
        /*10c2*/ 	.byte	0x3f
	.zero		1


	//   ....[48]....
        /*10c4*/ 	.word	0x00014a40
        /*10c8*/ 	.word	0x0000000d
        /*10cc*/ 	.word	0x00028850
        /*10d0*/ 	.short	0x010a
        /*10d2*/ 	.byte	0x3f
	.zero		1


	//   ....[49]....
        /*10d4*/ 	.word	0x00015040
        /*10d8*/ 	.word	0x00000004
        /*10dc*/ 	.word	0x00000000
        /*10e0*/ 	.short	0x0101
        /*10e2*/ 	.byte	0x3f
	.zero		1


	//   ....[50]....
        /*10e4*/ 	.word	0x00016570
        /*10e8*/ 	.word	0x00000000
        /*10ec*/ 	.word	0x00000000
        /*10f0*/ 	.short	0x0101
        /*10f2*/ 	.byte	0x3f
	.zero		1


	//   ....[51]....
        /*10f4*/ 	.word	0x00018a10
        /*10f8*/ 	.word	0x00000016
        /*10fc*/ 	.word	0x00028820
        /*1100*/ 	.short	0x010a
        /*1102*/ 	.byte	0x3f
	.zero		1


	//   ....[52]....
        /*1104*/ 	.word	0x00018aa0
        /*1108*/ 	.word	0x00000007
        /*110c*/ 	.word	0x000288a0
        /*1110*/ 	.short	0x010a
        /*1112*/ 	.byte	0x3f
	.zero		1


	//   ....[53]....
        /*1114*/ 	.word	0x00018e00
        /*1118*/ 	.word	0x00000007
        /*111c*/ 	.word	0x000288c0
        /*1120*/ 	.short	0x010a
        /*1122*/ 	.byte	0x3f
	.zero		1


	//   ....[54]....
        /*1124*/ 	.word	0x00019230
        /*1128*/ 	.word	0x0000000a
        /*112c*/ 	.word	0x000288a0
        /*1130*/ 	.short	0x010a
        /*1132*/ 	.byte	0x3f
	.zero		1


	//   ....[55]....
        /*1134*/ 	.word	0x00019570
        /*1138*/ 	.word	0x0000000a
        /*113c*/ 	.word	0x000288c0
        /*1140*/ 	.short	0x010a
        /*1142*/ 	.byte	0x3f
	.zero		1


	//   ....[56]....
        /*1144*/ 	.word	0x0001a3e0
        /*1148*/ 	.word	0x00000007
        /*114c*/ 	.word	0x00028840
        /*1150*/ 	.short	0x010a
        /*1152*/ 	.byte	0x3f
	.zero		1


	//   ....[57]....
        /*1154*/ 	.word	0x0001ab60
        /*1158*/ 	.word	0x00000007
        /*115c*/ 	.word	0x00028830
        /*1160*/ 	.short	0x0107
        /*1162*/ 	.byte	0x3f
	.zero		1


	//   ....[58]....
        /*1164*/ 	.word	0x0001ac30
        /*1168*/ 	.word	0x00000007
        /*116c*/ 	.word	0x00028830
        /*1170*/ 	.short	0x0101
        /*1172*/ 	.byte	0x3f
	.zero		1


	//   ....[59]....
        /*1174*/ 	.word	0x0001b760
        /*1178*/ 	.word	0x00000016
        /*117c*/ 	.word	0x00028800
        /*1180*/ 	.short	0x0107
        /*1182*/ 	.byte	0x3f
	.zero		1


	//   ....[60]....
        /*1184*/ 	.word	0x0001b870
        /*1188*/ 	.word	0x00000016
        /*118c*/ 	.word	0x00028800
        /*1190*/ 	.short	0x0101
        /*1192*/ 	.byte	0x3f
	.zero		1


	//   ....[61]....
        /*1194*/ 	.word	0x0001b890
        /*1198*/ 	.word	0x00000016
        /*119c*/ 	.word	0x00028820
        /*11a0*/ 	.short	0x010a
        /*11a2*/ 	.byte	0x3f
	.zero		1


	//   ....[62]....
        /*11a4*/ 	.word	0x0001bc30
        /*11a8*/ 	.word	0x00000006
        /*11ac*/ 	.word	0x00028840
        /*11b0*/ 	.short	0x010a
        /*11b2*/ 	.byte	0x3f
	.zero		1


	//   ....[63]....
        /*11b4*/ 	.word	0x0001c150
        /*11b8*/ 	.word	0x00000006
        /*11bc*/ 	.word	0x00028830
        /*11c0*/ 	.short	0x0107
        /*11c2*/ 	.byte	0x3f
	.zero		1


	//   ....[64]....
        /*11c4*/ 	.word	0x0001c210
        /*11c8*/ 	.word	0x00000006
        /*11cc*/ 	.word	0x00028830
        /*11d0*/ 	.short	0x0101
        /*11d2*/ 	.byte	0x3f
	.zero		1


	//   ....[65]....
        /*11d4*/ 	.word	0x0001c270
        /*11d8*/ 	.word	0x00000006
        /*11dc*/ 	.word	0x00028860
        /*11e0*/ 	.short	0x010a
        /*11e2*/ 	.byte	0x3f
	.zero		1


	//   ....[66]....
        /*11e4*/ 	.word	0x0001c7b0
        /*11e8*/ 	.word	0x00000006
        /*11ec*/ 	.word	0x00028850
        /*11f0*/ 	.short	0x0107
        /*11f2*/ 	.byte	0x3f
	.zero		1


	//   ....[67]....
        /*11f4*/ 	.word	0x0001c960
        /*11f8*/ 	.word	0x00000006
        /*11fc*/ 	.word	0x00028850
        /*1200*/ 	.short	0x0101
        /*1202*/ 	.byte	0x3f
	.zero		1


	//   ....[68]....
        /*1204*/ 	.word	0x0001cb70
        /*1208*/ 	.word	0x00000000
        /*120c*/ 	.word	0x00028860
        /*1210*/ 	.short	0x010a
        /*1212*/ 	.byte	0x3f
	.zero		1


	//   ....[69]....
        /*1214*/ 	.word	0x0001d0a0
        /*1218*/ 	.word	0x00000000
        /*121c*/ 	.word	0x00028850
        /*1220*/ 	.short	0x0107
        /*1222*/ 	.byte	0x3f
	.zero		1


	//   ....[70]....
        /*1224*/ 	.word	0x0001d160
        /*1228*/ 	.word	0x00000000
        /*122c*/ 	.word	0x00028850
        /*1230*/ 	.short	0x0101
        /*1232*/ 	.byte	0x3f
	.zero		1


	//   ....[71]....
        /*1234*/ 	.word	0x0001de90
        /*1238*/ 	.word	0x00000004
        /*123c*/ 	.word	0x00028820
        /*1240*/ 	.short	0x010a
        /*1242*/ 	.byte	0x3f
	.zero		1


	//   ....[72]....
        /*1244*/ 	.word	0x0001e000
        /*1248*/ 	.word	0x00000005
        /*124c*/ 	.word	0x00028840
        /*1250*/ 	.short	0x010a
        /*1252*/ 	.byte	0x3f
	.zero		1


	//   ....[73]....
        /*1254*/ 	.word	0x0001e0a0
        /*1258*/ 	.word	0x00000019
        /*125c*/ 	.word	0x00028840
        /*1260*/ 	.short	0x010a
        /*1262*/ 	.byte	0x3f
	.zero		1


	//   ....[74]....
        /*1264*/ 	.word	0x0001e0e0
        /*1268*/ 	.word	0x00000005
        /*126c*/ 	.word	0x00028860
        /*1270*/ 	.short	0x010a
        /*1272*/ 	.byte	0x3f
	.zero		1


	//   ....[75]....
        /*1274*/ 	.word	0x0001e120
        /*1278*/ 	.word	0x00000019
        /*127c*/ 	.word	0x00028860
        /*1280*/ 	.short	0x010a
        /*1282*/ 	.byte	0x3f
	.zero		1


	//   ....[76]....
        /*1284*/ 	.word	0x0001e180
        /*1288*/ 	.word	0x0000005b
        /*128c*/ 	.word	0x00028890
        /*1290*/ 	.short	0x010a
        /*1292*/ 	.byte	0x3f
	.zero		1


	//   ....[77]....
        /*1294*/ 	.word	0x0001e690
        /*1298*/ 	.word	0x0000005b
        /*129c*/ 	.word	0x00028890
        /*12a0*/ 	.short	0x010a
        /*12a2*/ 	.byte	0x3f
	.zero		1


	//   ....[78]....
        /*12a4*/ 	.word	0x0001eba0
        /*12a8*/ 	.word	0x0000005b
        /*12ac*/ 	.word	0x00028890
        /*12b0*/ 	.short	0x010a
        /*12b2*/ 	.byte	0x3f
	.zero		1


	//   ....[79]....
        /*12b4*/ 	.word	0x0001f070
        /*12b8*/ 	.word	0x0000005b
        /*12bc*/ 	.word	0x000288b0
        /*12c0*/ 	.short	0x010a
        /*12c2*/ 	.byte	0x3f
	.zero		1


	//   ....[80]....
        /*12c4*/ 	.word	0x0001f870
        /*12c8*/ 	.word	0x00000012
        /*12cc*/ 	.word	0x00028800
        /*12d0*/ 	.short	0x010a
        /*12d2*/ 	.byte	0x3f
	.zero		1


	//   ....[81]....
        /*12d4*/ 	.word	0x000203d0
        /*12d8*/ 	.word	0x00000012
        /*12dc*/ 	.word	0x00028800
        /*12e0*/ 	.short	0x010a
        /*12e2*/ 	.byte	0x3f
	.zero		1


	//   ....[82]....
        /*12e4*/ 	.word	0x00020420
        /*12e8*/ 	.word	0x00000000
        /*12ec*/ 	.word	0x00028830
        /*12f0*/ 	.short	0x010a
        /*12f2*/ 	.byte	0x3f
	.zero		1


	//   ....[83]....
        /*12f4*/ 	.word	0x00020470
        /*12f8*/ 	.word	0x00000005
        /*12fc*/ 	.word	0x00028830
        /*1300*/ 	.short	0x010a
        /*1302*/ 	.byte	0x3f
	.zero		1


	//   ....[84]....
        /*1304*/ 	.word	0x000204c0
        /*1308*/ 	.word	0x00000006
        /*130c*/ 	.word	0x00028850
        /*1310*/ 	.short	0x010a
        /*1312*/ 	.byte	0x3f
	.zero		1


	//   ....[85]....
        /*1314*/ 	.word	0x00020510
        /*1318*/ 	.word	0x00000005
        /*131c*/ 	.word	0x00028830
        /*1320*/ 	.short	0x010a
        /*1322*/ 	.byte	0x3f
	.zero		1


	//   ....[86]....
        /*1324*/ 	.word	0x00020560
        /*1328*/ 	.word	0x00000006
        /*132c*/ 	.word	0x00028850
        /*1330*/ 	.short	0x010a
        /*1332*/ 	.byte	0x3f
	.zero		1


	//   ....[87]....
        /*1334*/ 	.word	0x000205b0
        /*1338*/ 	.word	0x0000000d
        /*133c*/ 	.word	0x00028850
        /*1340*/ 	.short	0x010a
        /*1342*/ 	.byte	0x3f
	.zero		1


	//   ....[88]....
        /*1344*/ 	.word	0x00020b80
        /*1348*/ 	.word	0x00000016
        /*134c*/ 	.word	0x00028820
        /*1350*/ 	.short	0x010a
        /*1352*/ 	.byte	0x3f
	.zero		1


	//   ....[89]....
        /*1354*/ 	.word	0x00020bd0
        /*1358*/ 	.word	0x00000007
        /*135c*/ 	.word	0x000288a0
        /*1360*/ 	.short	0x010a
        /*1362*/ 	.byte	0x3f
	.zero		1


	//   ....[90]....
        /*1364*/ 	.word	0x00020c20
        /*1368*/ 	.word	0x00000007
        /*136c*/ 	.word	0x000288c0
        /*1370*/ 	.short	0x010a
        /*1372*/ 	.byte	0x3f
	.zero		1


	//   ....[91]....
        /*1374*/ 	.word	0x00020c70
        /*1378*/ 	.word	0x0000000a
        /*137c*/ 	.word	0x000288a0
        /*1380*/ 	.short	0x010a
        /*1382*/ 	.byte	0x3f
	.zero		1


	//   ....[92]....
        /*1384*/ 	.word	0x00020cc0
        /*1388*/ 	.word	0x0000000a
        /*138c*/ 	.word	0x000288c0
        /*1390*/ 	.short	0x010a
        /*1392*/ 	.byte	0x3f
	.zero		1


	//   ....[93]....
        /*1394*/ 	.word	0x00020de0
        /*1398*/ 	.word	0x00000007
        /*139c*/ 	.word	0x00028840
        /*13a0*/ 	.short	0x010a
        /*13a2*/ 	.byte	0x3f
	.zero		1


	//   ....[94]....
        /*13a4*/ 	.word	0x00022360
        /*13a8*/ 	.word	0x00000016
        /*13ac*/ 	.word	0x00028820
        /*13b0*/ 	.short	0x010a
        /*13b2*/ 	.byte	0x3f
	.zero		1


	//   ....[95]....
        /*13b4*/ 	.word	0x000223b0
        /*13b8*/ 	.word	0x00000006
        /*13bc*/ 	.word	0x00028840
        /*13c0*/ 	.short	0x010a
        /*13c2*/ 	.byte	0x3f
	.zero		1


	//   ....[96]....
        /*13c4*/ 	.word	0x00022d30
        /*13c8*/ 	.word	0x00000006
        /*13cc*/ 	.word	0x00028860
        /*13d0*/ 	.short	0x010a
        /*13d2*/ 	.byte	0x3f
	.zero		1


	//   ....[97]....
        /*13d4*/ 	.word	0x000237a0
        /*13d8*/ 	.word	0x00000000
        /*13dc*/ 	.word	0x00028860
        /*13e0*/ 	.short	0x010a
        /*13e2*/ 	.byte	0x3f
	.zero		1


	//   ....[98]....
        /*13e4*/ 	.word	0x00024b10
        /*13e8*/ 	.word	0x00000004
        /*13ec*/ 	.word	0x00028820
        /*13f0*/ 	.short	0x010a
        /*13f2*/ 	.byte	0x3f
	.zero		1


	//   ....[99]....
        /*13f4*/ 	.word	0x00024cb0
        /*13f8*/ 	.word	0x00000005
        /*13fc*/ 	.word	0x00028840
        /*1400*/ 	.short	0x010a
        /*1402*/ 	.byte	0x3f
	.zero		1


	//   ....[100]....
        /*1404*/ 	.word	0x00024d00
        /*1408*/ 	.word	0x00000019
        /*140c*/ 	.word	0x00028840
        /*1410*/ 	.short	0x010a
        /*1412*/ 	.byte	0x3f
	.zero		1


	//   ....[101]....
        /*1414*/ 	.word	0x00024d50
        /*1418*/ 	.word	0x00000005
        /*141c*/ 	.word	0x00028860
        /*1420*/ 	.short	0x010a
        /*1422*/ 	.byte	0x3f
	.zero		1


	//----- nvinfo : EIATTR_NUM_MBARRIERS
	.align		4
.L_318:
        /*1424*/ 	.byte	0x03, 0x38
        /*1426*/ 	.short	0x0016


	//----- nvinfo : EIATTR_EXIT_INSTR_OFFSETS
	.align		4
        /*1428*/ 	.byte	0x04, 0x1c
        /*142a*/ 	.short	(.L_320 - .L_319)


	//   ....[0]....
.L_319:
        /*142c*/ 	.word	0x0001e170


	//----- nvinfo : EIATTR_MAX_THREADS
	.align		4
.L_320:
        /*1430*/ 	.byte	0x04, 0x05
        /*1432*/ 	.short	(.L_322 - .L_321)
.L_321:
        /*1434*/ 	.word	0x00000180
        /*1438*/ 	.word	0x00000001
        /*143c*/ 	.word	0x00000001


	//----- nvinfo : EIATTR_CRS_STACK_SIZE
	.align		4
.L_322:
        /*1440*/ 	.byte	0x04, 0x1e
        /*1442*/ 	.short	(.L_324 - .L_323)
.L_323:
        /*1444*/ 	.word	0x00000000


	//----- nvinfo : EIATTR_CBANK_PARAM_SIZE
	.align		4
.L_324:
        /*1448*/ 	.byte	0x03, 0x19
        /*144a*/ 	.short	0x0af0


	//----- nvinfo : EIATTR_PARAM_CBANK
	.align		4
        /*144c*/ 	.byte	0x04, 0x0a
        /*144e*/ 	.short	(.L_326 - .L_325)
	.align		4
.L_325:
        /*1450*/ 	.word	index@(.nv.constant0._ZN7cutlass13device_kernelIN5flash11enable_sm90INS1_16FlashAttnFwdSm90INS1_25CollectiveMainloopFwdSm90ILi2EN4cute5tupleIJNS5_1CILi1EEES8_S8_EEENS6_IJNS7_ILi128EEESA_SA_EEELi128ENS_6half_tEfNS_4arch4Sm90ELb1ELb0ELb0ELb1ELb1ELb1ELb0ELb1ELb1ELb1ELb0ELb0EEENS1_21CollectiveEpilogueFwdISB_S9_SC_SE_Li256ELb1ELb1ELb0ELb0EEENS1_36VarlenDynamicPersistentTileSchedulerILi128ELi128ELi256ELi128ELb0ELb1ELb1ELb1ELb1ELb1EEEEEEEEEvNT_6ParamsE)
        /*1454*/ 	.short	0x0210
        /*1456*/ 	.short	0x0af0


	//----- nvinfo : EIATTR_SW_WAR
	.align		4
.L_326:
        /*1458*/ 	.byte	0x04, 0x36
        /*145a*/ 	.short	(.L_328 - .L_327)
.L_327:
        /*145c*/ 	.word	0x00000008
.L_328:


//--------------------- .nv.callgraph             --------------------------
	.section	.nv.callgraph,"",@"SHT_CUDA_CALLGRAPH"
	.align	4
	.sectionentsize	8
	.align		4
        /*0000*/ 	.word	0x00000000
	.align		4
        /*0004*/ 	.word	0xffffffff
	.align		4
        /*0008*/ 	.word	index@(_ZN7cutlass13device_kernelIN5flash11enable_sm90INS1_16FlashAttnFwdSm90INS1_25CollectiveMainloopFwdSm90ILi2EN4cute5tupleIJNS5_1CILi1EEES8_S8_EEENS6_IJNS7_ILi128EEESA_SA_EEELi128ENS_6half_tEfNS_4arch4Sm90ELb0ELb0ELb0ELb0ELb1ELb0ELb0ELb1ELb1ELb1ELb0ELb0EEENS1_21CollectiveEpilogueFwdISB_S9_SC_SE_Li256ELb0ELb1ELb0ELb0EEENS1_29StaticPersistentTileSchedulerILb0EEEEEEEEEvNT_6ParamsE)
	.align		4
        /*000c*/ 	.word	index@(__assertfail)
	.align		4
        /*0010*/ 	.word	index@(_ZN7cutlass13device_kernelIN5flash11enable_sm90INS1_16FlashAttnFwdSm90INS1_25CollectiveMainloopFwdSm90ILi2EN4cute5tupleIJNS5_1CILi1EEES8_S8_EEENS6_IJNS7_ILi128EEESA_SA_EEELi128ENS_6half_tEfNS_4arch4Sm90ELb0ELb0ELb0ELb1ELb1ELb0ELb0ELb1ELb1ELb1ELb0ELb0EEENS1_21CollectiveEpilogueFwdISB_S9_SC_SE_Li256ELb1ELb1ELb0ELb0EEENS1_36VarlenDynamicPersistentTileSchedulerILi128ELi128ELi256ELi128ELb0ELb1ELb1ELb0ELb1ELb1EEEEEEEEEvNT_6ParamsE)
	.align		4
        /*0014*/ 	.word	index@(__assertfail)
	.align		4
        /*0018*/ 	.word	index@(_ZN7cutlass13device_kernelIN5flash11enable_sm90INS1_16FlashAttnFwdSm90INS1_25CollectiveMainloopFwdSm90ILi2EN4cute5tupleIJNS5_1CILi1EEES8_S8_EEENS6_IJNS7_ILi128EEESA_SA_EEELi128ENS_6half_tEfNS_4arch4Sm90ELb0ELb0ELb0ELb1ELb1ELb1ELb0ELb1ELb1ELb1ELb0ELb0EEENS1_21CollectiveEpilogueFwdISB_S9_SC_SE_Li256ELb1ELb1ELb0ELb0EEENS1_36VarlenDynamicPersistentTileSchedulerILi128ELi128ELi256ELi128ELb0ELb1ELb1ELb0ELb1ELb1EEEEEEEEEvNT_6ParamsE)
	.align		4
        /*001c*/ 	.word	index@(__assertfail)
	.align		4
        /*0020*/ 	.word	index@(_ZN7cutlass13device_kernelIN5flash11enable_sm90INS1_16FlashAttnFwdSm90INS1_25CollectiveMainloopFwdSm90ILi2EN4cute5tupleIJNS5_1CILi1EEES8_S8_EEENS6_IJNS7_ILi128EEESA_SA_EEELi128ENS_6half_tEfNS_4arch4Sm90ELb0ELb1ELb0ELb0ELb1ELb0ELb0ELb1ELb1ELb1ELb0ELb0EEENS1_21CollectiveEpilogueFwdISB_S9_SC_SE_Li256ELb0ELb1ELb0ELb0EEENS1_30DynamicPersistentTileSchedulerILi256ELi128ELb0ELb1ELb1EEEEEEEEEvNT_6ParamsE)
	.align		4
        /*0024*/ 	.word	index@(__assertfail)
	.align		4
        /*0028*/ 	.word	index@(_ZN7cutlass13device_kernelIN5flash11enable_sm90INS1_16FlashAttnFwdSm90INS1_25CollectiveMainloopFwdSm90ILi2EN4cute5tupleIJNS5_1CILi1EEES8_S8_EEENS6_IJNS7_ILi128EEESA_SA_EEELi128ENS_6half_tEfNS_4arch4Sm90ELb0ELb1ELb0ELb1ELb1ELb0ELb0ELb1ELb1ELb1ELb0ELb0EEENS1_21CollectiveEpilogueFwdISB_S9_SC_SE_Li256ELb1ELb1ELb0ELb0EEENS1_36VarlenDynamicPersistentTileSchedulerILi128ELi128ELi256ELi128ELb0ELb1ELb1ELb1ELb0ELb1EEEEEEEEEvNT_6ParamsE)
	.align		4
        /*002c*/ 	.word	index@(__assertfail)
	.align		4
        /*0030*/ 	.word	index@(_ZN7cutlass13device_kernelIN5flash11enable_sm90INS1_16FlashAttnFwdSm90INS1_25CollectiveMainloopFwdSm90ILi2EN4cute5tupleIJNS5_1CILi1EEES8_S8_EEENS6_IJNS7_ILi128EEESA_SA_EEELi128ENS_6half_tEfNS_4arch4Sm90ELb0ELb1ELb0ELb1ELb1ELb1ELb0ELb1ELb1ELb1ELb0ELb0EEENS1_21CollectiveEpilogueFwdISB_S9_SC_SE_Li256ELb1ELb1ELb0ELb0EEENS1_36VarlenDynamicPersistentTileSchedulerILi128ELi128ELi256ELi128ELb0ELb1ELb1ELb1ELb0ELb1EEEEEEEEEvNT_6ParamsE)
	.align		4
        /*0034*/ 	.word	index@(__assertfail)
	.align		4
        /*0038*/ 	.word	index@(_ZN7cutlass13device_kernelIN5flash11enable_sm90INS1_16FlashAttnFwdSm90INS1_25CollectiveMainloopFwdSm90ILi2EN4cute5tupleIJNS5_1CILi1EEES8_S8_EEENS6_IJNS7_ILi128EEESA_SA_EEELi128ENS_6half_tEfNS_4arch4Sm90ELb1ELb0ELb0ELb0ELb1ELb0ELb0ELb1ELb1ELb1ELb0ELb0EEENS1_21CollectiveEpilogueFwdISB_S9_SC_SE_Li256ELb0ELb1ELb0ELb0EEENS1_30DynamicPersistentTileSchedulerILi256ELi128ELb0ELb1ELb1EEEEEEEEEvNT_6ParamsE)
	.align		4
        /*003c*/ 	.word	index@(__assertfail)
	.align		4
        /*0040*/ 	.word	index@(_ZN7cutlass13device_kernelIN5flash11enable_sm90INS1_16FlashAttnFwdSm90INS1_25CollectiveMainloopFwdSm90ILi2EN4cute5tupleIJNS5_1CILi1EEES8_S8_EEENS6_IJNS7_ILi128EEESA_SA_EEELi128ENS_6half_tEfNS_4arch4Sm90ELb1ELb0ELb0ELb1ELb1ELb0ELb0ELb1ELb1ELb1ELb0ELb0EEENS1_21CollectiveEpilogueFwdISB_S9_SC_SE_Li256ELb1ELb1ELb0ELb0EEENS1_36VarlenDynamicPersistentTileSchedulerILi128ELi128ELi256ELi128ELb0ELb1ELb1ELb1ELb1ELb1EEEEEEEEEvNT_6ParamsE)
	.align		4
        /*0044*/ 	.word	index@(__assertfail)
	.align		4
        /*0048*/ 	.word	index@(_ZN7cutlass13device_kernelIN5flash11enable_sm90INS1_16FlashAttnFwdSm90INS1_25CollectiveMainloopFwdSm90ILi2EN4cute5tupleIJNS5_1CILi1EEES8_S8_EEENS6_IJNS7_ILi128EEESA_SA_EEELi128ENS_6half_tEfNS_4arch4Sm90ELb1ELb0ELb0ELb1ELb1ELb1ELb0ELb1ELb1ELb1ELb0ELb0EEENS1_21CollectiveEpilogueFwdISB_S9_SC_SE_Li256ELb1ELb1ELb0ELb0EEENS1_36VarlenDynamicPersistentTileSchedulerILi128ELi128ELi256ELi128ELb0ELb1ELb1ELb1ELb1ELb1EEEEEEEEEvNT_6ParamsE)
	.align		4
        /*004c*/ 	.word	index@(__assertfail)
	.align		4
        /*0050*/ 	.word	0x00000000
	.align		4
        /*0054*/ 	.word	0xfffffffe
	.align		4
        /*0058*/ 	.word	0x00000000
	.align		4
        /*005c*/ 	.word	0xfffffffd
	.align		4
        /*0060*/ 	.word	0x00000000
	.align		4
        /*0064*/ 	.word	0xfffffffc


//--------------------- .nv.constant4             --------------------------
	.section	.nv.constant4,"a",@progbits
	.align	8
	.align		8
.nv.constant4:
        /*0000*/ 	.dword	__assertfail
	.align		8
        /*0008*/ 	.dword	__unnamed_1
	.align		8
        /*0010*/ 	.dword	__unnamed_2
	.align		8
        /*0018*/ 	.dword	__unnamed_3
	.align		8
        /*0020*/ 	.dword	__unnamed_4
	.align		8
        /*0028*/ 	.dword	_ZN72_INTERNAL_352a07ce_36_flash_fwd_hdim128_fp16_paged_sm90_cu_348dd9ca_29854cuda3std3__45__cpo5beginE
	.align		8
        /*0030*/ 	.dword	_ZN72_INTERNAL_352a07ce_36_flash_fwd_hdim128_fp16_paged_sm90_cu_348dd9ca_29854cuda3std3__45__cpo3endE
	.align		8
        /*0038*/ 	.dword	_ZN72_INTERNAL_352a07ce_36_flash_fwd_hdim128_fp16_paged_sm90_cu_348dd9ca_29854cuda3std3__45__cpo6cbeginE
	.align		8
        /*0040*/ 	.dword	_ZN72_INTERNAL_352a07ce_36_flash_fwd_hdim128_fp16_paged_sm90_cu_348dd9ca_29854cuda3std3__45__cpo4cendE
	.align		8
        /*0048*/ 	.dword	_ZN72_INTERNAL_352a07ce_36_flash_fwd_hdim128_fp16_paged_sm90_cu_348dd9ca_29854cuda3std3__474_GLOBAL__N__352a07ce_36_flash_fwd_hdim128_fp16_paged_sm90_cu_348dd9ca_29856ignoreE
	.align		8
        /*0050*/ 	.dword	_ZN72_INTERNAL_352a07ce_36_flash_fwd_hdim128_fp16_paged_sm90_cu_348dd9ca_29854cuda3std3__419piecewise_constructE
	.align		8
        /*0058*/ 	.dword	_ZN72_INTERNAL_352a07ce_36_flash_fwd_hdim128_fp16_paged_sm90_cu_348dd9ca_29854cuda3std3__48in_placeE
	.align		8
        /*0060*/ 	.dword	_ZN72_INTERNAL_352a07ce_36_flash_fwd_hdim128_fp16_paged_sm90_cu_348dd9ca_29854cuda3std6ranges3__45__cpo4swapE
	.align		8
        /*0068*/ 	.dword	_ZN72_INTERNAL_352a07ce_36_flash_fwd_hdim128_fp16_paged_sm90_cu_348dd9ca_29854cuda3std6ranges3__45__cpo9iter_moveE
	.align		8
        /*0070*/ 	.dword	_ZN72_INTERNAL_352a07ce_36_flash_fwd_hdim128_fp16_paged_sm90_cu_348dd9ca_29854cute7productE
	.align		8
        /*0078*/ 	.dword	_ZN72_INTERNAL_352a07ce_36_flash_fwd_hdim128_fp16_paged_sm90_cu_348dd9ca_29854cute1_E
	.align		8
        /*0080*/ 	.dword	$str$23
	.align		8
        /*0088*/ 	.dword	$str$24


//--------------------- .text._ZN7cutlass13device_kernelIN5flash11enable_sm90INS1_16FlashAttnFwdSm90INS1_25CollectiveMainloopFwdSm90ILi2EN4cute5tupleIJNS5_1CILi1EEES8_S8_EEENS6_IJNS7_ILi128EEESA_SA_EEELi128ENS_6half_tEfNS_4arch4Sm90ELb0ELb0ELb0ELb0ELb1ELb0ELb0ELb1ELb1ELb1ELb0ELb0EEENS1_21CollectiveEpilogueFwdISB_S9_SC_SE_Li256ELb0ELb1ELb0ELb0EEENS1_29StaticPersistentTileSchedulerILb0EEEEEEEEEvNT_6ParamsE --------------------------
	.section	.text._ZN7cutlass13device_kernelIN5flash11enable_sm90INS1_16FlashAttnFwdSm90INS1_25CollectiveMainloopFwdSm90ILi2EN4cute5tupleIJNS5_1CILi1EEES8_S8_EEENS6_IJNS7_ILi128EEESA_SA_EEELi128ENS_6half_tEfNS_4arch4Sm90ELb0ELb0ELb0ELb0ELb1ELb0ELb0ELb1ELb1ELb1ELb0ELb0EEENS1_21CollectiveEpilogueFwdISB_S9_SC_SE_Li256ELb0ELb1ELb0ELb0EEENS1_29StaticPersistentTileSchedulerILb0EEEEEEEEEvNT_6ParamsE,"ax",@progbits
	.align	128
.text._ZN7cutlass13device_kernelIN5flash11enable_sm90INS1_16FlashAttnFwdSm90INS1_25CollectiveMainloopFwdSm90ILi2EN4cute5tupleIJNS5_1CILi1EEES8_S8_EEENS6_IJNS7_ILi128EEESA_SA_EEELi128ENS_6half_tEfNS_4arch4Sm90ELb0ELb0ELb0ELb0ELb1ELb0ELb0ELb1ELb1ELb1ELb0ELb0EEENS1_21CollectiveEpilogueFwdISB_S9_SC_SE_Li256ELb0ELb1ELb0ELb0EEENS1_29StaticPersistentTileSchedulerILb0EEEEEEEEEvNT_6ParamsE:
        .type           _ZN7cutlass13device_kernelIN5flash11enable_sm90INS1_16FlashAttnFwdSm90INS1_25CollectiveMainloopFwdSm90ILi2EN4cute5tupleIJNS5_1CILi1EEES8_S8_EEENS6_IJNS7_ILi128EEESA_SA_EEELi128ENS_6half_tEfNS_4arch4Sm90ELb0ELb0ELb0ELb0ELb1ELb0ELb0ELb1ELb1ELb1ELb0ELb0EEENS1_21CollectiveEpilogueFwdISB_S9_SC_SE_Li256ELb0ELb1ELb0ELb0EEENS1_29StaticPersistentTileSchedulerILb0EEEEEEEEEvNT_6ParamsE,@function
        .size           _ZN7cutlass13device_kernelIN5flash11enable_sm90INS1_16FlashAttnFwdSm90INS1_25CollectiveMainloopFwdSm90ILi2EN4cute5tupleIJNS5_1CILi1EEES8_S8_EEENS6_IJNS7_ILi128EEESA_SA_EEELi128ENS_6half_tEfNS_4arch4Sm90ELb0ELb0ELb0ELb0ELb1ELb0ELb0ELb1ELb1ELb1ELb0ELb0EEENS1_21CollectiveEpilogueFwdISB_S9_SC_SE_Li256ELb0ELb1ELb0ELb0EEENS1_29StaticPersistentTileSchedulerILb0EEEEEEEEEvNT_6ParamsE,(.L_x_3478 - _ZN7cutlass13device_kernelIN5flash11enable_sm90INS1_16FlashAttnFwdSm90INS1_25CollectiveMainloopFwdSm90ILi2EN4cute5tupleIJNS5_1CILi1EEES8_S8_EEENS6_IJNS7_ILi128EEESA_SA_EEELi128ENS_6half_tEfNS_4arch4Sm90ELb0ELb0ELb0ELb0ELb1ELb0ELb0ELb1ELb1ELb1ELb0ELb0EEENS1_21CollectiveEpilogueFwdISB_S9_SC_SE_Li256ELb0ELb1ELb0ELb0EEENS1_29StaticPersistentTileSchedulerILb0EEEEEEEEEvNT_6ParamsE)
        .other          _ZN7cutlass13device_kernelIN5flash11enable_sm90INS1_16FlashAttnFwdSm90INS1_25CollectiveMainloopFwdSm90ILi2EN4cute5tupleIJNS5_1CILi1EEES8_S8_EEENS6_IJNS7_ILi128EEESA_SA_EEELi128ENS_6half_tEfNS_4arch4Sm90ELb0ELb0ELb0ELb0ELb1ELb0ELb0ELb1ELb1ELb1ELb0ELb0EEENS1_21CollectiveEpilogueFwdISB_S9_SC_SE_Li256ELb0ELb1ELb0ELb0EEENS1_29StaticPersistentTileSchedulerILb0EEEEEEEEEvNT_6ParamsE,@"STO_CUDA_ENTRY STV_DEFAULT"
_ZN7cutlass13device_kernelIN5flash11enable_sm90INS1_16FlashAttnFwdSm90INS1_25CollectiveMainloopFwdSm90ILi2EN4cute5tupleIJNS5_1CILi1EEES8_S8_EEENS6_IJNS7_ILi128EEESA_SA_EEELi128ENS_6half_tEfNS_4arch4Sm90ELb0ELb0ELb0ELb0ELb1ELb0ELb0ELb1ELb1ELb1ELb0ELb0EEENS1_21CollectiveEpilogueFwdISB_S9_SC_SE_Li256ELb0ELb1ELb0ELb0EEENS1_29StaticPersistentTileSchedulerILb0EEEEEEEEEvNT_6ParamsE:
[----:B------:R-:W0:Y:S01]  /*0000*/  LDC R1, c[0x0][0x28] ;  /* 0x00000a00ff017b82 */ /* 0x000e220000000800 */
[----:B------:R-:W1:Y:S01]  /*0010*/  S2R R5, SR_TID.X ;  /* 0x0000000000057919 */ /* 0x000e620000002100 */
[----:B------:R-:W-:Y:S01]  /*0020*/  ELECT P0, URZ, PT ;  /* 0x00000000003f782f */ /* 0x000fe20003800000 */
[----:B------:R-:W-:Y:S01]  /*0030*/  UMOV UR4, 0x80 ;  /* 0x0000008000047882 */ /* 0x000fe20000000000 */
[----:B------:R-:W-:Y:S01]  /*0040*/  UMOV UR7, 0x100 ;  /* 0x0000010000077882 */ /* 0x000fe20000000000 */
[----:B-1----:R-:W-:-:S05]  /*0050*/  SHF.R.U32.HI R0, RZ, 0x5, R5 ;  /* 0x00000005ff007819 */ /* 0x002fca0000011605 */
[----:B------:R-:W1:Y:S02]  /*0060*/  SHFL.IDX PT, R2, R0, RZ, 0x1f ;  /* 0x00001fff00027589 */ /* 0x000e6400000e0000 */
[C---:B-1----:R-:W-:Y:S02]  /*0070*/  ISETP.NE.OR P0, PT, R2.reuse, RZ, !P0 ;  /* 0x000000ff0200720c */ /* 0x042fe40004705670 */
[----:B------:R-:W-:Y:S02]  /*0080*/  ISETP.NE.AND P1, PT, R2, RZ, PT ;  /* 0x000000ff0200720c */ /* 0x000fe40003f25270 */
[----:B------:R-:W-:-:S05]  /*0090*/  SHF.R.U32.HI R2, RZ, 0x7, R5 ;  /* 0x00000007ff027819 */ /* 0x000fca0000011605 */
[----:B------:R1:W2:Y:S04]  /*00a0*/  SHFL.IDX PT, R4, R2, RZ, 0x1f ;  /* 0x00001fff02047589 */ /* 0x0002a800000e0000 */
[----:B------:R-:W-:Y:S01]  /*00b0*/  VOTEU.ALL UP0, P0 ;  /* 0x00000000003f7886 */ /* 0x000fe20000000000 */
[----:B------:R-:W-:-:S04]  /*00c0*/  VOTEU.ALL UP1, P0 ;  /* 0x00000000003f7886 */ /* 0x000fc80000020000 */
[----:B------:R-:W3:Y:S01]  /*00d0*/  @!UP0 S2UR UR8, SR_CgaCtaId ;  /* 0x00000000000889c3 */ /* 0x000ee20000008800 */
[----:B------:R-:W-:Y:S01]  /*00e0*/  @!UP0 UMOV UR6, 0x400 ;  /* 0x0000040000068882 */ /* 0x000fe20000000000 */
[----:B------:R-:W-:-:S04]  /*00f0*/  @!UP0 UIADD3 UR4, -UR4, 0x100000, URZ ;  /* 0x0010000004048890 */ /* 0x000fc8000fffe13f */
[----:B------:R-:W-:Y:S02]  /*0100*/  @!UP0 USHF.L.U32 UR5, UR4, 0xb, URZ ;  /* 0x0000000b04058899 */ /* 0x000fe4000800063f */
[----:B------:R-:W-:Y:S02]  /*0110*/  @!UP0 USHF.L.U32 UR4, UR4, 0x1, URZ ;  /* 0x0000000104048899 */ /* 0x000fe4000800063f */
[----:B---3--:R-:W-:Y:S02]  /*0120*/  @!UP0 ULEA UR8, UR8, UR6, 0x18 ;  /* 0x0000000608088291 */ /* 0x008fe4000f8ec03f */
[----:B------:R-:W-:-:S04]  /*0130*/  @!UP0 UIADD3 UR6, -UR7, 0x100000, URZ ;  /* 0x0010000007068890 */ /* 0x000fc8000fffe13f */
[----:B------:R-:W-:Y:S02]  /*0140*/  @!UP0 USHF.L.U32 UR7, UR6, 0xb, URZ ;  /* 0x0000000b06078899 */ /* 0x000fe4000800063f */
[----:B------:R-:W-:Y:S01]  /*0150*/  @!UP0 USHF.L.U32 UR6, UR6, 0x1, URZ ;  /* 0x0000000106068899 */ /* 0x000fe2000800063f */
[----:B------:R-:W-:-:S05]  /*0160*/  VOTEU.ALL UP0, P0 ;  /* 0x00000000003f7886 */ /* 0x000fca0000000000 */
[----:B------:R1:W3:Y:S06]  /*0170*/  @!UP0 SYNCS.EXCH.64 URZ, [UR8+0x28800], UR4 ;  /* 0x02880004083f85b2 */ /* 0x0002ec0008000100 */
[----:B------:R1:W4:Y:S02]  /*0180*/  @!UP1 SYNCS.EXCH.64 URZ, [UR8+0x28820], UR6 ;  /* 0x02882006083f95b2 */ /* 0x0003240008000100 */
[----:B012---:R-:W-:Y:S05]  /*0190*/  @P1 BRA `(.L_x_0) ;  /* 0x0000000000481947 */ /* 0x007fea0003800000 */
[----:B------:R-:W0:Y:S01]  /*01a0*/  S2UR UR5, SR_CgaCtaId ;  /* 0x00000000000579c3 */ /* 0x000e220000008800 */
[----:B------:R-:W-:Y:S01]  /*01b0*/  UMOV UR4, 0x400 ;  /* 0x0000040000047882 */ /* 0x000fe20000000000 */
[----:B------:R-:W-:Y:S01]  /*01c0*/  UMOV UR6, 0x80 ;  /* 0x0000008000067882 */ /* 0x000fe20000000000 */
[----:B------:R-:W-:Y:S01]  /*01d0*/  UMOV UR7, 0x100 ;  /* 0x0000010000077882 */ /* 0x000fe20000000000 */
[----:B------:R-:W-:Y:S01]  /*01e0*/  ELECT P0, URZ, PT ;  /* 0x00000000003f782f */ /* 0x000fe20003800000 */
[----:B0-----:R-:W-:Y:S02]  /*01f0*/  ULEA UR8, UR5, UR4, 0x18 ;  /* 0x0000000405087291 */ /* 0x001fe4000f8ec03f */
[----:B------:R-:W-:-:S04]  /*0200*/  UIADD3 UR4, -UR6, 0x100000, URZ ;  /* 0x0010000006047890 */ /* 0x000fc8000fffe13f */
[----:B------:R-:W-:Y:S02]  /*0210*/  USHF.L.U32 UR5, UR4, 0xb, URZ ;  /* 0x0000000b04057899 */ /* 0x000fe4000800063f */
[----:B------:R-:W-:Y:S02]  /*0220*/  USHF.L.U32 UR4, UR4, 0x1, URZ ;  /* 0x0000000104047899 */ /* 0x000fe4000800063f */
[----:B------:R-:W-:-:S04]  /*0230*/  UIADD3 UR6, -UR7, 0x100000, URZ ;  /* 0x0010000007067890 */ /* 0x000fc8000fffe13f */
[----:B------:R-:W-:Y:S02]  /*0240*/  USHF.L.U32 UR7, UR6, 0xb, URZ ;  /* 0x0000000b06077899 */ /* 0x000fe4000800063f */
[----:B------:R-:W-:Y:S01]  /*0250*/  USHF.L.U32 UR6, UR6, 0x1, URZ ;  /* 0x0000000106067899 */ /* 0x000fe2000800063f */
[----:B------:R-:W0:Y:S03]  /*0260*/  FENCE.VIEW.ASYNC.S ;  /* 0x00000000000073c6 */ /* 0x000e260000000000 */
[----:B0-----:R0:W1:Y:S08]  /*0270*/  SYNCS.EXCH.64 URZ, [UR8+0x28830], UR4 ;  /* 0x02883004083f75b2 */ /* 0x0010700008000100 */
[----:B------:R0:W2:Y:S01]  /*0280*/  SYNCS.EXCH.64 URZ, [UR8+0x28840], UR6 ;  /* 0x02884006083f75b2 */ /* 0x0000a20008000100 */
[----:B------:R0:W0:Y:S01]  /*0290*/  SYNCS.EXCH.64 URZ, [UR8+0x28838], UR4 ;  /* 0x02883804083f75b2 */ /* 0x0000220008000100 */
[----:B------:R0:W0:Y:S01]  /*02a0*/  SYNCS.EXCH.64 URZ, [UR8+0x28848], UR6 ;  /* 0x02884806083f75b2 */ /* 0x0000220008000100 */
[----:B------:R-:W-:Y:S01]  /*02b0*/  NOP ;  /* 0x0000000000007918 */ /* 0x000fe20000000000 */
.L_x_0:
[----:B------:R-:W5:Y:S01]  /*02c0*/  SHFL.IDX PT, R3, R0, RZ, 0x1f ;  /* 0x00001fff00037589 */ /* 0x000f6200000e0000 */
[----:B------:R-:W-:Y:S01]  /*02d0*/  NOP ;  /* 0x0000000000007918 */ /* 0x000fe20000000000 */
[----:B-----5:R-:W-:-:S13]  /*02e0*/  ISETP.NE.AND P0, PT, R3, RZ, PT ;  /* 0x000000ff0300720c */ /* 0x020fda0003f05270 */
[----:B------:R-:W-:Y:S05]  /*02f0*/  @P0 BRA `(.L_x_1) ;  /* 0x0000000000480947 */ /* 0x000fea0003800000 */
[----:B0-----:R-:W0:Y:S01]  /*0300*/  S2UR UR5, SR_CgaCtaId ;  /* 0x00000000000579c3 */ /* 0x001e220000008800 */
        /* <DEDUP_REMOVED lines=12> */
[----:B0-----:R0:W0:Y:S08]  /*03d0*/  SYNCS.EXCH.64 URZ, [UR8+0x28850], UR4 ;  /* 0x02885004083f75b2 */ /* 0x0010300008000100 */
[----:B------:R0:W0:Y:S01]  /*03e0*/  SYNCS.EXCH.64 URZ, [UR8+0x28860], UR6 ;  /* 0x02886006083f75b2 */ /* 0x0000220008000100 */
[----:B------:R0:W0:Y:S01]  /*03f0*/  SYNCS.EXCH.64 URZ, [UR8+0x28858], UR4 ;  /* 0x02885804083f75b2 */ /* 0x0000220008000100 */
[----:B------:R0:W0:Y:S01]  /*0400*/  SYNCS.EXCH.64 URZ, [UR8+0x28868], UR6 ;  /* 0x02886806083f75b2 */ /* 0x0000220008000100 */
[----:B------:R-:W-:Y:S01]  /*0410*/  NOP ;  /* 0x0000000000007918 */ /* 0x000fe20000000000 */
.L_x_1:
[----:B------:R-:W5:Y:S01]  /*0420*/  SHFL.IDX PT, R3, R0, RZ, 0x1f ;  /* 0x00001fff00037589 */ /* 0x000f6200000e0000 */
[----:B------:R-:W-:Y:S01]  /*0430*/  NOP ;  /* 0x0000000000007918 */ /* 0x000fe20000000000 */
[----:B-----5:R-:W-:-:S13]  /*0440*/  ISETP.NE.AND P0, PT, R3, RZ, PT ;  /* 0x000000ff0300720c */ /* 0x020fda0003f05270 */
[----:B------:R-:W-:Y:S05]  /*0450*/  @P0 BRA `(.L_x_2) ;  /* 0x0000000000380947 */ /* 0x000fea0003800000 */
[----:B0-----:R-:W0:Y:S01]  /*0460*/  S2UR UR5, SR_CgaCtaId ;  /* 0x00000000000579c3 */ /* 0x001e220000008800 */
[----:B------:R-:W-:Y:S01]  /*0470*/  UMOV UR4, 0x400 ;  /* 0x0000040000047882 */ /* 0x000fe20000000000 */
[----:B------:R-:W-:Y:S01]  /*0480*/  UMOV UR7, 0x80 ;  /* 0x0000008000077882 */ /* 0x000fe20000000000 */
[----:B------:R-:W-:Y:S01]  /*0490*/  ELECT P0, URZ, PT ;  /* 0x00000000003f782f */ /* 0x000fe20003800000 */
[----:B0-----:R-:W-:Y:S02]  /*04a0*/  ULEA UR6, UR5, UR4, 0x18 ;  /* 0x0000000405067291 */ /* 0x001fe4000f8ec03f */
[----:B------:R-:W-:-:S04]  /*04b0*/  UIADD3 UR4, -UR7, 0x100000, URZ ;  /* 0x0010000007047890 */ /* 0x000fc8000fffe13f */
[----:B------:R-:W-:Y:S02]  /*04c0*/  USHF.L.U32 UR5, UR4, 0xb, URZ ;  /* 0x0000000b04057899 */ /* 0x000fe4000800063f */
[----:B------:R-:W-:Y:S01]  /*04d0*/  USHF.L.U32 UR4, UR4, 0x1, URZ ;  /* 0x0000000104047899 */ /* 0x000fe2000800063f */
[----:B------:R-:W0:Y:S11]  /*04e0*/  FENCE.VIEW.ASYNC.S ;  /* 0x00000000000073c6 */ /* 0x000e360000000000 */
[----:B0-----:R0:W0:Y:S01]  /*04f0*/  SYNCS.EXCH.64 URZ, [UR6+0x28870], UR4 ;  /* 0x02887004063f75b2 */ /* 0x0010220008000100 */
[----:B------:R0:W0:Y:S01]  /*0500*/  SYNCS.EXCH.64 URZ, [UR6+0x28880], UR4 ;  /* 0x02888004063f75b2 */ /* 0x0000220008000100 */
[----:B------:R0:W0:Y:S01]  /*0510*/  SYNCS.EXCH.64 URZ, [UR6+0x28878], UR4 ;  /* 0x02887804063f75b2 */ /* 0x0000220008000100 */
[----:B------:R0:W0:Y:S01]  /*0520*/  SYNCS.EXCH.64 URZ, [UR6+0x28888], UR4 ;  /* 0x02888804063f75b2 */ /* 0x0000220008000100 */
[----:B------:R-:W-:Y:S01]  /*0530*/  NOP ;  /* 0x0000000000007918 */ /* 0x000fe20000000000 */
.L_x_2:
        /* <DEDUP_REMOVED lines=22> */
.L_x_3:
[----:B------:R-:W5:Y:S01]  /*06a0*/  SHFL.IDX PT, R3, R0, RZ, 0x1f ;  /* 0x00001fff00037589 */ /* 0x000f6200000e0000 */
[----:B------:R-:W-:Y:S01]  /*06b0*/  R2UR UR9, R4 ;  /* 0x00000000040972ca */ /* 0x000fe200000e0000 */
        /* <DEDUP_REMOVED lines=21> */
.L_x_4:
[----:B------:R-:W-:Y:S01]  /*0810*/  UISETP.NE.AND UP0, UPT, UR9, URZ, UPT ;  /* 0x0000003f0900728c */ /* 0x000fe2000bf05270 */
[----:B------:R-:W-:Y:S01]  /*0820*/  NOP ;  /* 0x0000000000007918 */ /* 0x000fe20000000000 */
[----:B------:R-:W-:Y:S01]  /*0830*/  UMOV UR36, 0x1 ;  /* 0x0000000100247882 */ /* 0x000fe20000000000 */
[----:B------:R-:W-:Y:S01]  /*0840*/  ULDC.64 UR48, c[0x0][0x208] ;  /* 0x0000820000307ab9 */ /* 0x000fe20000000a00 */
[----:B------:R-:W-:Y:S01]  /*0850*/  USEL UR36, UR36, 0x2, !UP0 ;  /* 0x0000000224247887 */ /* 0x000fe2000c000000 */
[----:B01234-:R-:W-:Y:S01]  /*0860*/  BAR.SYNC.DEFER_BLOCKING 0x0 ;  /* 0x0000000000007b1d */ /* 0x01ffe20000010000 */
[----:B------:R-:W-:-:S13]  /*0870*/  PLOP3.LUT P0, PT, PT, PT, UP0, 0x80, 0x0 ;  /* 0x000000000000781c */ /* 0x000fda0003f0f008 */
[----:B------:R-:W-:Y:S05]  /*0880*/  @!P0 BRA `(.L_x_5) ;  /* 0x0000006800888947 */ /* 0x000fea0003800000 */
.L_x_6:
[----:B------:R-:W-:-:S08]  /*0890*/  NOP ;  /* 0x0000000000007918 */ /* 0x000fd00000000000 */
[----:B------:R-:W0:Y:S02]  /*08a0*/  USETMAXREG.TRY_ALLOC.CTAPOOL UP0, 0xe8 ;  /* 0x000000e8000079c8 */ /* 0x000e240008000600 */
[----:B0-----:R-:W-:-:S13]  /*08b0*/  PLOP3.LUT P0, PT, PT, PT, UP0, 0x80, 0x0 ;  /* 0x000000000000781c */ /* 0x001fda0003f0f008 */
[----:B------:R-:W-:Y:S05]  /*08c0*/  @!P0 BRA `(.L_x_6) ;  /* 0xfffffffc00f08947 */ /* 0x000fea000383ffff */
[----:B------:R-:W-:Y:S01]  /*08d0*/  LOP3.LUT R0, R5, 0xffffff80, RZ, 0xc0, !PT ;  /* 0xffffff8005007812 */ /* 0x000fe200078ec0ff */
[----:B------:R-:W0:Y:S08]  /*08e0*/  S2UR UR41, SR_CTAID.X ;  /* 0x00000000002979c3 */ /* 0x000e300000002500 */
[----:B------:R-:W-:Y:S06]  /*08f0*/  BAR.ARV 0x8, 0x180 ;  /* 0x0206000000007b1d */ /* 0x000fec0000002000 */
[----:B------:R-:W-:-:S02]  /*0900*/  ISETP.NE.AND P0, PT, R0, 0x80, PT ;  /* 0x000000800000780c */ /* 0x000fc40003f05270 */
[----:B------:R-:W0:Y:S11]  /*0910*/  LDC R0, c[0x0][0xc34] ;  /* 0x00030d00ff007b82 */ /* 0x000e360000000800 */
[----:B------:R-:W-:Y:S06]  /*0920*/  @!P0 BAR.ARV 0x9, 0x100 ;  /* 0x0244000000008b1d */ /* 0x000fec0000002000 */
[----:B0-----:R-:W-:-:S13]  /*0930*/  ISETP.LE.AND P0, PT, R0, UR41, PT ;  /* 0x0000002900007c0c */ /* 0x001fda000bf03270 */
[----:B------:R-:W-:Y:S05]  /*0940*/  @P0 EXIT ;  /* 0x000000000000094d */ /* 0x000fea0003800000 */
[----:B------:R-:W-:Y:S01]  /*0950*/  VIADD R153, R5, 0xffffff80 ;  /* 0xffffff8005997836 */ /* 0x000fe20000000000 */
[----:B------:R-:W-:Y:S01]  /*0960*/  ULOP3.LUT UR46, UR36, 0x1, URZ, 0xfc, !UPT ;  /* 0x00000001242e7892 */ /* 0x000fe2000f8efc3f */
[----:B------:R-:W-:Y:S01]  /*0970*/  UMOV UR45, URZ ;  /* 0x0000003f002d7c82 */ /* 0x000fe20008000000 */
[----:B------:R-:W-:Y:S02]  /*0980*/  UMOV UR44, URZ ;  /* 0x0000003f002c7c82 */ /* 0x000fe40008000000 */
[----:B------:R-:W-:Y:S01]  /*0990*/  SHF.R.S32.HI R0, RZ, 0x1f, R153 ;  /* 0x0000001fff007819 */ /* 0x000fe20000011499 */
[----:B------:R-:W-:-:S03]  /*09a0*/  UMOV UR43, URZ ;  /* 0x0000003f002b7c82 */ /* 0x000fc60008000000 */
[CC--:B------:R-:W-:Y:S02]  /*09b0*/  LEA.HI R4, R0.reuse, R153.reuse, RZ, 0x7 ;  /* 0x0000009900047211 */ /* 0x0c0fe400078f38ff */
[-C--:B------:R-:W-:Y:S02]  /*09c0*/  LEA.HI R3, R0, R153.reuse, RZ, 0x5 ;  /* 0x0000009900037211 */ /* 0x080fe400078f28ff */
[----:B------:R-:W-:Y:S02]  /*09d0*/  LOP3.LUT R154, R4, 0xffffff80, RZ, 0xc0, !PT ;  /* 0xffffff80049a7812 */ /* 0x000fe400078ec0ff */
[CC--:B------:R-:W-:Y:S01]  /*09e0*/  LEA.HI R6, R0.reuse, R153.reuse, RZ, 0x4 ;  /* 0x0000009900067211 */ /* 0x0c0fe200078f20ff */
[----:B------:R-:W-:Y:S01]  /*09f0*/  IMAD.SHL.U32 R3, R3, 0x20, RZ ;  /* 0x0000002003037824 */ /* 0x000fe200078e00ff */
[----:B------:R-:W-:Y:S01]  /*0a00*/  LEA.HI R10, R0, R153, RZ, 0x2 ;  /* 0x00000099000a7211 */ /* 0x000fe200078f10ff */
[----:B------:R-:W-:Y:S01]  /*0a10*/  IMAD.IADD R154, R153, 0x1, -R154 ;  /* 0x00000001999a7824 */ /* 0x000fe200078e0a9a */
[----:B------:R-:W-:-:S02]  /*0a20*/  LOP3.LUT R8, R6, 0x3fffff0, RZ, 0xc0, !PT ;  /* 0x03fffff006087812 */ /* 0x000fc400078ec0ff */
[----:B------:R-:W-:Y:S02]  /*0a30*/  LOP3.LUT R9, R3, 0xfffffc00, RZ, 0xc0, !PT ;  /* 0xfffffc0003097812 */ /* 0x000fe400078ec0ff */
[----:B------:R-:W-:Y:S01]  /*0a40*/  SHF.R.S32.HI R3, RZ, 0x1f, R154 ;  /* 0x0000001fff037819 */ /* 0x000fe2000001149a */
[----:B------:R-:W-:Y:S01]  /*0a50*/  IMAD.IADD R8, R153, 0x1, -R8 ;  /* 0x0000000199087824 */ /* 0x000fe200078e0a08 */
[----:B------:R-:W-:Y:S02]  /*0a60*/  LEA.HI R17, R0, R153, RZ, 0x3 ;  /* 0x0000009900117211 */ /* 0x000fe400078f18ff */
[----:B------:R-:W-:Y:S01]  /*0a70*/  LEA.HI R5, R3, R154, RZ, 0x2 ;  /* 0x0000009a03057211 */ /* 0x000fe200078f10ff */
[----:B------:R-:W-:Y:S01]  /*0a80*/  IMAD R9, R8, 0x40, R9 ;  /* 0x0000004008097824 */ /* 0x000fe200078e0209 */
[----:B------:R-:W-:Y:S02]  /*0a90*/  LOP3.LUT R10, R10, 0xfffffffc, RZ, 0xc0, !PT ;  /* 0xfffffffc0a0a7812 */ /* 0x000fe400078ec0ff */
[----:B------:R-:W-:-:S02]  /*0aa0*/  SHF.R.S32.HI R8, RZ, 0x2, R5 ;  /* 0x00000002ff087819 */ /* 0x000fc40000011405 */
[----:B------:R-:W-:Y:S01]  /*0ab0*/  SHF.R.S32.HI R11, RZ, 0x1f, R5 ;  /* 0x0000001fff0b7819 */ /* 0x000fe20000011405 */
[----:B------:R-:W-:Y:S01]  /*0ac0*/  IMAD.IADD R10, R153, 0x1, -R10 ;  /* 0x00000001990a7824 */ /* 0x000fe200078e0a0a */
[----:B------:R-:W-:Y:S02]  /*0ad0*/  SHF.R.S32.HI R7, RZ, 0x4, R6 ;  /* 0x00000004ff077819 */ /* 0x000fe40000011406 */
[----:B------:R-:W-:Y:S02]  /*0ae0*/  LEA.HI R11, R11, R8, RZ, 0x3 ;  /* 0x000000080b0b7211 */ /* 0x000fe400078f18ff */
[----:B------:R-:W-:Y:S02]  /*0af0*/  SHF.R.S32.HI R23, RZ, 0x7, R4 ;  /* 0x00000007ff177819 */ /* 0x000fe40000011404 */
[----:B------:R-:W-:Y:S02]  /*0b00*/  LOP3.LUT R0, R17, 0xfffffff8, RZ, 0xc0, !PT ;  /* 0xfffffff811007812 */ /* 0x000fe400078ec0ff */
[----:B------:R-:W-:-:S02]  /*0b10*/  LEA.HI R6, R6, R7, RZ, 0x1 ;  /* 0x0000000706067211 */ /* 0x000fc400078f08ff */
[----:B------:R-:W-:Y:S01]  /*0b20*/  LOP3.LUT R11, R11, 0xfffffff8, RZ, 0xc0, !PT ;  /* 0xfffffff80b0b7812 */ /* 0x000fe200078ec0ff */
[----:B------:R-:W-:Y:S01]  /*0b30*/  IMAD.IADD R153, R153, 0x1, -R0 ;  /* 0x0000000199997824 */ /* 0x000fe200078e0a00 */
[----:B------:R-:W-:Y:S02]  /*0b40*/  LEA.HI R3, R3, R154, RZ, 0x5 ;  /* 0x0000009a03037211 */ /* 0x000fe400078f28ff */
[----:B------:R-:W-:Y:S01]  /*0b50*/  LEA.HI R4, R4, R23, RZ, 0x1 ;  /* 0x0000001704047211 */ /* 0x000fe200078f08ff */
[----:B------:R-:W-:Y:S01]  /*0b60*/  IMAD.IADD R8, R8, 0x1, -R11 ;  /* 0x0000000108087824 */ /* 0x000fe200078e0a0b */
[----:B------:R-:W-:Y:S01]  /*0b70*/  LOP3.LUT R6, R6, 0x1ffffffe, RZ, 0xc0, !PT ;  /* 0x1ffffffe06067812 */ /* 0x000fe200078ec0ff */
[----:B------:R-:W-:Y:S01]  /*0b80*/  IMAD.SHL.U32 R22, R153, 0x8, RZ ;  /* 0x0000000899167824 */ /* 0x000fe200078e00ff */
[----:B------:R-:W-:Y:S02]  /*0b90*/  LEA.HI R0, R10, R10, RZ, 0x1 ;  /* 0x0000000a0a007211 */ /* 0x000fe400078f08ff */
[----:B------:R-:W-:-:S02]  /*0ba0*/  SHF.R.S32.HI R3, RZ, 0x5, R3 ;  /* 0x00000005ff037819 */ /* 0x000fc40000011403 */
[----:B------:R-:W-:Y:S02]  /*0bb0*/  LOP3.LUT R4, R4, 0x3fffffe, RZ, 0xc0, !PT ;  /* 0x03fffffe04047812 */ /* 0x000fe400078ec0ff */
[----:B------:R-:W-:Y:S01]  /*0bc0*/  IADD3 R6, R7, -R6, RZ ;  /* 0x8000000607067210 */ /* 0x000fe20007ffe0ff */
[----:B------:R-:W-:Y:S01]  /*0bd0*/  IMAD R3, R3, 0x10, R8 ;  /* 0x0000001003037824 */ /* 0x000fe200078e0208 */
[----:B------:R-:W-:Y:S01]  /*0be0*/  LOP3.LUT R5, R5, 0x7ffffffc, RZ, 0xc0, !PT ;  /* 0x7ffffffc05057812 */ /* 0x000fe200078ec0ff */
[----:B------:R-:W-:Y:S01]  /*0bf0*/  IMAD.IADD R4, R23, 0x1, -R4 ;  /* 0x0000000117047824 */ /* 0x000fe200078e0a04 */
[----:B------:R-:W-:Y:S01]  /*0c00*/  LOP3.LUT R7, R0, 0x1ffffffe, RZ, 0xc0, !PT ;  /* 0x1ffffffe00077812 */ /* 0x000fe200078ec0ff */
[----:B------:R-:W-:Y:S01]  /*0c10*/  IMAD R152, R6, 0x8, R9 ;  /* 0x0000000806987824 */ /* 0x000fe200078e0209 */
[----:B------:R-:W-:Y:S01]  /*0c20*/  IADD3 R5, R154, -R5, RZ ;  /* 0x800000059a057210 */ /* 0x000fe20007ffe0ff */
[----:B------:R-:W-:Y:S01]  /*0c30*/  IMAD.MOV.U32 R6, RZ, RZ, -0x2 ;  /* 0xfffffffeff067424 */ /* 0x000fe200078e00ff */
[----:B------:R-:W-:Y:S01]  /*0c40*/  IADD3 R18, R22, 0x40, RZ ;  /* 0x0000004016127810 */ /* 0x000fe20007ffe0ff */
[----:B------:R-:W-:Y:S01]  /*0c50*/  IMAD.IADD R16, R10, 0x1, -R7 ;  /* 0x000000010a107824 */ /* 0x000fe200078e0a07 */
[----:B------:R-:W-:Y:S01]  /*0c60*/  SHF.R.S32.HI R17, RZ, 0x3, R17 ;  /* 0x00000003ff117819 */ /* 0x000fe20000011411 */
[----:B------:R-:W-:Y:S01]  /*0c70*/  IMAD R19, R4, 0x40, R3 ;  /* 0x0000004004137824 */ /* 0x000fe200078e0203 */
[----:B------:R-:W-:Y:S01]  /*0c80*/  SHF.R.S32.HI R188, RZ, 0x1f, R18 ;  /* 0x0000001fffbc7819 */ /* 0x000fe20000011412 */
[----:B------:R-:W-:-:S02]  /*0c90*/  IMAD R155, R5, R6, 0x80 ;  /* 0x00000080059b7424 */ /* 0x000fc400078e0206 */
[----:B------:R-:W-:-:S07]  /*0ca0*/  IMAD R16, R16, 0x8, R19 ;  /* 0x0000000810107824 */ /* 0x000fce00078e0213 */
.L_x_39:
[----:B------:R-:W0:Y:S01]  /*0cb0*/  SHFL.IDX PT, R0, R23, RZ, 0x1f ;  /* 0x00001fff17007589 */ /* 0x000e2200000e0000 */
[----:B-1----:R-:W1:Y:S01]  /*0cc0*/  S2UR UR37, SR_CgaCtaId ;  /* 0x00000000002579c3 */ /* 0x002e620000008800 */
[----:B------:R-:W-:Y:S01]  /*0cd0*/  ULDC UR4, c[0x0][0xc38] ;  /* 0x00030e0000047ab9 */ /* 0x000fe20000000800 */
[----:B------:R-:W-:Y:S01]  /*0ce0*/  UMOV UR42, UR41 ;  /* 0x00000029002a7c82 */ /* 0x000fe20008000000 */
[----:B------:R-:W-:Y:S01]  /*0cf0*/  UISETP.NE.AND UP0, UPT, UR4, 0x1, UPT ;  /* 0x000000010400788c */ /* 0x000fe2000bf05270 */
[----:B------:R-:W-:Y:S02]  /*0d00*/  ULDC.64 UR8, c[0x0][0x418] ;  /* 0x0001060000087ab9 */ /* 0x000fe40000000a00 */
[----:B------:R-:W-:Y:S01]  /*0d10*/  ULDC UR4, c[0x0][0xc44] ;  /* 0x0003110000047ab9 */ /* 0x000fe20000000800 */
[----:B------:R-:W-:Y:S01]  /*0d20*/  UMOV UR39, 0x400 ;  /* 0x0000040000277882 */ /* 0x000fe20000000000 */
[----:B------:R-:W-:Y:S01]  /*0d30*/  UISETP.NE.AND UP1, UPT, UR4, 0x1, UPT ;  /* 0x000000010400788c */ /* 0x000fe2000bf25270 */
[----:B------:R-:W-:-:S05]  /*0d40*/  ULDC UR50, c[0x0][0x424] ;  /* 0x0001090000327ab9 */ /* 0x000fca0000000800 */
[----:B------:R-:W-:Y:S01]  /*0d50*/  @UP0 ULDC UR4, c[0x0][0xc3c] ;  /* 0x00030f0000040ab9 */ /* 0x000fe20000000800 */
[----:B------:R-:W-:Y:S01]  /*0d60*/  @UP0 ULDC UR6, c[0x0][0xc40] ;  /* 0x0003100000060ab9 */ /* 0x000fe20000000800 */
[----:B------:R-:W-:-:S04]  /*0d70*/  UIMAD.WIDE.U32 UR4, UR41, UR4, URZ ;  /* 0x00000004290472a5 */ /* 0x000fc8000f8e003f */
[----:B------:R-:W-:Y:S02]  /*0d80*/  @UP0 USHF.R.U32.HI UR42, URZ, UR6, UR5 ;  /* 0x000000063f2a0299 */ /* 0x000fe40008011605 */
[----:B------:R-:W-:Y:S01]  /*0d90*/  UISETP.NE.U32.AND UP0, UPT, UR8, URZ, UPT ;  /* 0x0000003f0800728c */ /* 0x000fe2000bf05070 */
[----:B0-----:R-:W-:Y:S01]  /*0da0*/  R2UR UR38, R0 ;  /* 0x00000000002672ca */ /* 0x001fe200000e0000 */
[----:B------:R-:W-:Y:S01]  /*0db0*/  @UP1 ULDC.64 UR6, c[0x0][0xc48] ;  /* 0x0003120000061ab9 */ /* 0x000fe20000000a00 */
[----:B-1----:R-:W-:Y:S02]  /*0dc0*/  ULEA UR39, UR37, UR39, 0x18 ;  /* 0x0000002725277291 */ /* 0x002fe4000f8ec03f */
[----:B------:R-:W-:Y:S02]  /*0dd0*/  UIMAD.WIDE.U32 UR4, UR42, UR6, URZ ;  /* 0x000000062a0472a5 */ /* 0x000fe4000f8e003f */
[----:B------:R-:W-:Y:S02]  /*0de0*/  UISETP.NE.AND.EX UP0, UPT, UR9, URZ, UPT, UP0 ;  /* 0x0000003f0900728c */ /* 0x000fe4000bf05300 */
[----:B------:R-:W-:Y:S01]  /*0df0*/  UIADD3 UR6, UR39, 0x10400, URZ ;  /* 0x0001040027067890 */ /* 0x000fe2000fffe03f */
[----:B------:R-:W-:Y:S01]  /*0e00*/  UMOV UR40, UR42 ;  /* 0x0000002a00287c82 */ /* 0x000fe20008000000 */
[----:B------:R-:W-:-:S03]  /*0e10*/  USEL UR50, UR50, 0x1, UP0 ;  /* 0x0000000132327887 */ /* 0x000fc60008000000 */
[----:B------:R-:W-:Y:S02]  /*0e20*/  ULEA.HI UR4, UR38, UR38, URZ, 0x1 ;  /* 0x0000002626047291 */ /* 0x000fe4000f8f083f */
[----:B------:R-:W-:Y:S02]  /*0e30*/  @UP1 USHF.R.U32.HI UR40, URZ, UR7, UR5 ;  /* 0x000000073f281299 */ /* 0x000fe40008011605 */
[----:B------:R-:W-:Y:S01]  /*0e40*/  ULOP3.LUT UP0, URZ, UR6, 0x3ff, URZ, 0xc0, !UPT ;  /* 0x000003ff063f7892 */ /* 0x000fe2000f80c03f */
[----:B------:R-:W-:Y:S01]  /*0e50*/  ULDC UR5, c[0x0][0x2f0] ;  /* 0x0000bc0000057ab9 */ /* 0x000fe20000000800 */
[----:B------:R-:W-:Y:S02]  /*0e60*/  ULOP3.LUT UR4, UR4, 0x1e, URZ, 0xc0, !UPT ;  /* 0x0000001e04047892 */ /* 0x000fe4000f8ec03f */
[----:B------:R-:W-:Y:S02]  /*0e70*/  UIMAD UR50, UR50, UR5, URZ ;  /* 0x00000005323272a4 */ /* 0x000fe4000f8e023f */
[----:B------:R-:W-:Y:S01]  /*0e80*/  PLOP3.LUT P0, PT, PT, PT, UP0, 0x80, 0x0 ;  /* 0x000000000000781c */ /* 0x000fe20003f0f008 */
[----:B------:R-:W-:-:S02]  /*0e90*/  UIADD3 UR5, UR38, -UR4, URZ ;  /* 0x8000000426057290 */ /* 0x000fc4000fffe03f */
[----:B------:R-:W-:Y:S02]  /*0ea0*/  UIADD3 UR4, UR50, 0x7f, URZ ;  /* 0x0000007f32047890 */ /* 0x000fe4000fffe03f */
[----:B------:R-:W-:Y:S02]  /*0eb0*/  ULEA UR6, UR5, UR6, 0xd ;  /* 0x0000000605067291 */ /* 0x000fe4000f8e683f */
[----:B------:R-:W-:Y:S02]  /*0ec0*/  USHF.R.S32.HI UR5, URZ, 0x1f, UR4 ;  /* 0x0000001f3f057899 */ /* 0x000fe40008011404 */
[----:B------:R-:W-:Y:S02]  /*0ed0*/  USHF.R.U32.HI UR6, URZ, 0x4, UR6 ;  /* 0x000000043f067899 */ /* 0x000fe40008011606 */
[----:B------:R-:W-:Y:S02]  /*0ee0*/  ULEA.HI UR5, UR5, UR4, URZ, 0x7 ;  /* 0x0000000405057291 */ /* 0x000fe4000f8f383f */
[----:B------:R-:W-:-:S02]  /*0ef0*/  ULOP3.LUT UR52, UR6, 0x3fff, URZ, 0xc0, !UPT ;  /* 0x00003fff06347892 */ /* 0x000fc4000f8ec03f */
[----:B------:R-:W-:Y:S01]  /*0f00*/  USHF.R.S32.HI UR51, URZ, 0x7, UR5 ;  /* 0x000000073f337899 */ /* 0x000fe20008011405 */
[----:B---3-5:R-:W-:Y:S11]  /*0f10*/  @!P0 BRA `(.L_x_7) ;  /* 0x0000000000408947 */ /* 0x028ff60003800000 */
[----:B------:R-:W-:Y:S01]  /*0f20*/  MOV R0, 0x0 ;  /* 0x0000000000007802 */ /* 0x000fe20000000f00 */
[----:B------:R-:W-:Y:S01]  /*0f30*/  ULDC.64 UR4, c[0x4][0x80] ;  /* 0x0100200000047ab9 */ /* 0x000fe20000000a00 */
[----:B------:R-:W-:Y:S01]  /*0f40*/  ULDC.64 UR6, c[0x4][0x20] ;  /* 0x0100080000067ab9 */ /* 0x000fe20000000a00 */
[----:B------:R-:W-:Y:S01]  /*0f50*/  IMAD.U32 R4, RZ, RZ, UR4 ;  /* 0x00000004ff047e24 */ /* 0x000fe2000f8e00ff */
[----:B------:R0:W1:Y:S01]  /*0f60*/  LDC.64 R14, c[0x4][R0] ;  /* 0x01000000000e7b82 */ /* 0x0000620000000a00 */
[----:B------:R-:W-:Y:S01]  /*0f70*/  IMAD.U32 R5, RZ, RZ, UR5 ;  /* 0x00000005ff057e24 */ /* 0x000fe2000f8e00ff */
[----:B------:R-:W-:Y:S01]  /*0f80*/  ULDC.64 UR4, c[0x4][0x88] ;  /* 0x0100220000047ab9 */ /* 0x000fe20000000a00 */
[----:B------:R-:W-:Y:S01]  /*0f90*/  MOV R10, UR6 ;  /* 0x00000006000a7c02 */ /* 0x000fe20008000f00 */
[----:B------:R-:W-:Y:S02]  /*0fa0*/  IMAD.U32 R6, RZ, RZ, UR4 ;  /* 0x00000004ff067e24 */ /* 0x000fe4000f8e00ff */
[----:B------:R-:W-:-:S02]  /*0fb0*/  IMAD.U32 R7, RZ, RZ, UR5 ;  /* 0x00000005ff077e24 */ /* 0x000fc4000f8e00ff */
[----:B------:R-:W-:Y:S02]  /*0fc0*/  IMAD.U32 R11, RZ, RZ, UR7 ;  /* 0x00000007ff0b7e24 */ /* 0x000fe4000f8e00ff */
[----:B------:R-:W-:Y:S02]  /*0fd0*/  IMAD.MOV.U32 R8, RZ, RZ, 0x70 ;  /* 0x00000070ff087424 */ /* 0x000fe400078e00ff */
[----:B------:R-:W-:Y:S02]  /*0fe0*/  IMAD.MOV.U32 R12, RZ, RZ, 0x1 ;  /* 0x00000001ff0c7424 */ /* 0x000fe400078e00ff */
[----:B0-----:R-:W-:-:S07]  /*0ff0*/  IMAD.MOV.U32 R13, RZ, RZ, RZ ;  /* 0x000000ffff0d7224 */ /* 0x001fce00078e00ff */
[----:B------:R-:W-:-:S07]  /*1000*/  LEPC R20, `(.L_x_7) ;  /* 0x000000001014794e */ /* 0x000fce0000000000 */
[----:B-1----:R-:W-:Y:S05]  /*1010*/  CALL.ABS.NOINC R14 ;  /* 0x000000000e007343 */ /* 0x002fea0003c00000 */
.L_x_7:
[----:B------:R-:W-:Y:S01]  /*1020*/  ULOP3.LUT UR4, UR45, 0x1, URZ, 0xc0, !UPT ;  /* 0x000000012d047892 */ /* 0x000fe2000f8ec03f */
[----:B------:R-:W-:-:S04]  /*1030*/  MOV R3, UR46 ;  /* 0x0000002e00037c02 */ /* 0x000fc80008000f00 */
[----:B------:R-:W-:Y:S01]  /*1040*/  ISETP.NE.AND P0, PT, R3, 0x3, PT ;  /* 0x000000030300780c */ /* 0x000fe20003f05270 */
[----:B------:R-:W-:-:S05]  /*1050*/  IMAD.U32 R0, RZ, RZ, UR4 ;  /* 0x00000004ff007e24 */ /* 0x000fca000f8e00ff */
[----:B------:R-:W-:-:S04]  /*1060*/  SHF.L.U32 R0, R0, 0x1f, RZ ;  /* 0x0000001f00007819 */ /* 0x000fc800000006ff */
[----:B------:R-:W0:Y:S02]  /*1070*/  SYNCS.PHASECHK.TRANS64.TRYWAIT P1, [UR39+0x28800], R0 ;  /* 0x02880000ff0075a7 */ /* 0x000e240008020167 */
[----:B0-----:R-:W-:Y:S05]  /*1080*/  @!P1 BRA `(.L_x_8) ;  /* 0x0000009800f49947 */ /* 0x001fea0003800000 */
.L_x_89:
[----:B------:R-:W-:Y:S05]  /*1090*/  @!P0 BRA `(.L_x_9) ;  /* 0x0000000000048947 */ /* 0x000fea0003800000 */
[----:B------:R-:W-:Y:S01]  /*10a0*/  BPT.TRAP 0x1 ;  /* 0x000000040000795c */ /* 0x000fe20000300000 */
.L_x_9:
[----:B------:R-:W-:Y:S02]  /*10b0*/  IMAD.U32 R5, RZ, RZ, UR43 ;  /* 0x0000002bff057e24 */ /* 0x000fe4000f8e00ff */
[----:B0-----:R-:W-:-:S03]  /*10c0*/  IMAD.U32 R0, RZ, RZ, UR44 ;  /* 0x0000002cff007e24 */ /* 0x001fc6000f8e00ff */
[----:B------:R-:W-:Y:S02]  /*10d0*/  LEA R5, R5, UR39, 0x3 ;  /* 0x0000002705057c11 */ /* 0x000fe4000f8e18ff */
[----:B------:R-:W-:-:S04]  /*10e0*/  SHF.L.U32 R0, R0, 0x1f, RZ ;  /* 0x0000001f00007819 */ /* 0x000fc800000006ff */
[----:B------:R0:W1:Y:S01]  /*10f0*/  SYNCS.PHASECHK.TRANS64.TRYWAIT P1, [R5+URZ+0x28830], R0 ;  /* 0x02883000050075a7 */ /* 0x000062000802017f */
[----:B------:R-:W-:Y:S05]  /*1100*/  @!P0 BRA `(.L_x_10) ;  /* 0x0000000000048947 */ /* 0x000fea0003800000 */
[----:B------:R-:W-:Y:S01]  /*1110*/  BPT.TRAP 0x1 ;  /* 0x000000040000795c */ /* 0x000fe20000300000 */
.L_x_10:
[----:B------:R-:W-:Y:S01]  /*1120*/  IMAD.MOV.U32 R151, RZ, RZ, RZ ;  /* 0x000000ffff977224 */ /* 0x000fe200078e00ff */
[----:B-1----:R-:W-:Y:S06]  /*1130*/  @P1 BRA `(.L_x_11) ;  /* 0x0000000000081947 */ /* 0x002fec0003800000 */
[----:B------:R-:W1:Y:S02]  /*1140*/  SYNCS.PHASECHK.TRANS64.TRYWAIT P1, [R5+URZ+0x28830], R0 ;  /* 0x02883000050075a7 */ /* 0x000e64000802017f */
[----:B-1----:R-:W-:Y:S05]  /*1150*/  @!P1 BRA `(.L_x_12) ;  /* 0x0000009800d89947 */ /* 0x002fea0003800000 */
.L_x_11:
[----:B------:R-:W-:Y:S05]  /*1160*/  WARPSYNC.ALL ;  /* 0x0000000000007948 */ /* 0x000fea0003800000 */
[----:B------:R-:W-:Y:S01]  /*1170*/  UIADD3 UR4, UR39, 0x18400, URZ ;  /* 0x0001840027047890 */ /* 0x000fe2000fffe03f */
[----:B------:R-:W-:Y:S01]  /*1180*/  WARPGROUP.ARRIVE ;  /* 0x00000000000079c5 */ /* 0x000fe20000000000 */
[----:B------:R-:W-:Y:S02]  /*1190*/  ULOP3.LUT UR32, UR52, 0x10000, URZ, 0xfc, !UPT ;  /* 0x0001000034207892 */ /* 0x000fe4000f8efc3f */
[----:B------:R-:W-:Y:S01]  /*11a0*/  USHF.R.U32.HI UR4, URZ, 0x4, UR4 ;  /* 0x000000043f047899 */ /* 0x000fe20008011604 */
[----:B------:R-:W-:Y:S01]  /*11b0*/  UMOV UR33, 0x40000040 ;  /* 0x4000004000217882 */ /* 0x000fe20000000000 */
[----:B------:R-:W-:-:S02]  /*11c0*/  UMOV UR35, 0x40000040 ;  /* 0x4000004000237882 */ /* 0x000fc40000000000 */
[----:B------:R-:W-:Y:S01]  /*11d0*/  ULOP3.LUT UR4, UR4, 0x3fff, URZ, 0xc0, !UPT ;  /* 0x00003fff04047892 */ /* 0x000fe2000f8ec03f */
[----:B------:R-:W-:Y:S01]  /*11e0*/  UMOV UR5, 0x40000040 ;  /* 0x4000004000057882 */ /* 0x000fe20000000000 */
[----:B------:R-:W-:Y:S02]  /*11f0*/  UMOV UR7, 0x40000040 ;  /* 0x4000004000077882 */ /* 0x000fe40000000000 */
[----:B------:R-:W-:Y:S02]  /*1200*/  ULOP3.LUT UR47, UR4, 0x10000, URZ, 0xfc, !UPT ;  /* 0x00010000042f7892 */ /* 0x000fe4000f8efc3f */
[----:B------:R-:W-:Y:S02]  /*1210*/  UIADD3 UR4, UR32, 0x2, URZ ;  /* 0x0000000220047890 */ /* 0x000fe4000fffe03f */
[----:B------:R-:W-:Y:S02]  /*1220*/  ULEA UR34, UR43, UR47, 0xb ;  /* 0x0000002f2b227291 */ /* 0x000fe4000f8e583f */
[----:B------:R-:W-:-:S02]  /*1230*/  UIADD3 UR8, UR32, 0x4, URZ ;  /* 0x0000000420087890 */ /* 0x000fc4000fffe03f */
[----:B------:R-:W-:Y:S02]  /*1240*/  UIADD3 UR6, UR34, 0x2, URZ ;  /* 0x0000000222067890 */ /* 0x000fe4000fffe03f */
[----:B------:R-:W-:Y:S01]  /*1250*/  UIADD3 UR10, UR34, 0x4, URZ ;  /* 0x00000004220a7890 */ /* 0x000fe2000fffe03f */
[----:B------:R-:W-:Y:S02]  /*1260*/  UMOV UR9, 0x40000040 ;  /* 0x4000004000097882 */ /* 0x000fe40000000000 */
[----:B------:R-:W-:Y:S01]  /*1270*/  HGMMA.64x128x16.F32 R24, gdesc[UR32], RZ, !UPT, gsb0 ;  /* 0x01e00000201879f0 */ /* 0x000fe2000c0008ff */
[----:B------:R-:W-:Y:S01]  /*1280*/  UMOV UR11, 0x40000040 ;  /* 0x40000040000b7882 */ /* 0x000fe20000000000 */
[----:B------:R-:W-:Y:S02]  /*1290*/  UIADD3 UR12, UR32, 0x6, URZ ;  /* 0x00000006200c7890 */ /* 0x000fe4000fffe03f */
[----:B------:R-:W-:Y:S01]  /*12a0*/  UIADD3 UR14, UR34, 0x6, URZ ;  /* 0x00000006220e7890 */ /* 0x000fe2000fffe03f */
[----:B------:R-:W-:Y:S01]  /*12b0*/  UMOV UR13, 0x40000040 ;  /* 0x40000040000d7882 */ /* 0x000fe20000000000 */
[----:B------:R-:W-:Y:S01]  /*12c0*/  UMOV UR15, 0x40000040 ;  /* 0x40000040000f7882 */ /* 0x000fe20000000000 */
[----:B------:R-:W-:-:S02]  /*12d0*/  UIADD3 UR16, UR32, 0x400, URZ ;  /* 0x0000040020107890 */ /* 0x000fc4000fffe03f */
[----:B------:R-:W-:Y:S01]  /*12e0*/  UIADD3 UR18, UR34, 0x400, URZ ;  /* 0x0000040022127890 */ /* 0x000fe2000fffe03f */
[----:B------:R-:W-:Y:S01]  /*12f0*/  UMOV UR17, 0x40000040 ;  /* 0x4000004000117882 */ /* 0x000fe20000000000 */
[----:B------:R-:W-:Y:S01]  /*1300*/  UMOV UR19, 0x40000040 ;  /* 0x4000004000137882 */ /* 0x000fe20000000000 */
[----:B------:R-:W-:Y:S02]  /*1310*/  UIADD3 UR20, UR32, 0x402, URZ ;  /* 0x0000040220147890 */ /* 0x000fe4000fffe03f */
[----:B------:R-:W-:Y:S01]  /*1320*/  UIADD3 UR22, UR34, 0x402, URZ ;  /* 0x0000040222167890 */ /* 0x000fe2000fffe03f */
[----:B------:R-:W-:Y:S01]  /*1330*/  UMOV UR21, 0x40000040 ;  /* 0x4000004000157882 */ /* 0x000fe20000000000 */
        /* <DEDUP_REMOVED lines=9> */
[----:B------:R-:W-:Y:S02]  /*13d0*/  WARPGROUP.DEPBAR.LE gsb0, 0x0 ;  /* 0x00008000000079c5 */ /* 0x000fe40000010000 */
[----:B------:R-:W-:-:S06]  /*13e0*/  WARPGROUP.ARRIVE ;  /* 0x00000000000079c5 */ /* 0x000fcc0000000000 */
[----:B------:R-:W-:Y:S03]  /*13f0*/  HGMMA.64x128x16.F32 R24, gdesc[UR4], R24, gsb0 ;  /* 0x01e00000041879f0 */ /* 0x000fe60008000818 */
[----:B------:R-:W-:Y:S02]  /*1400*/  WARPGROUP.DEPBAR.LE gsb0, 0x0 ;  /* 0x00008000000079c5 */ /* 0x000fe40000010000 */
[----:B------:R-:W-:-:S07]  /*1410*/  WARPGROUP.ARRIVE ;  /* 0x00000000000079c5 */ /* 0x000fce0000000000 */
        /* <DEDUP_REMOVED lines=17> */
[----:B------:R-:W-:Y:S05]  /*1530*/  @!P0 BRA `(.L_x_13) ;  /* 0x0000000000048947 */ /* 0x000fea0003800000 */
[----:B------:R-:W-:Y:S01]  /*1540*/  BPT.TRAP 0x1 ;  /* 0x000000040000795c */ /* 0x000fe20000300000 */
.L_x_13:
[----:B01----:R-:W-:Y:S01]  /*1550*/  VIADD R0, R155, UR50 ;  /* 0x000000329b007c36 */ /* 0x003fe20008000000 */
[----:B------:R-:W-:Y:S01]  /*1560*/  P2R R89, PR, RZ, 0x1 ;  /* 0x00000001ff597803 */ /* 0x000fe20000000000 */
[----:B------:R-:W-:Y:S01]  /*1570*/  IMAD.U32 R3, RZ, RZ, UR51 ;  /* 0x00000033ff037e24 */ /* 0x000fe2000f8e00ff */
[----:B------:R-:W-:Y:S01]  /*1580*/  ULDC UR6, c[0x0][0x988] ;  /* 0x0002620000067ab9 */ /* 0x000fe20000000800 */
[----:B------:R-:W-:Y:S01]  /*1590*/  UISETP.GE.AND UP0, UPT, UR50, 0x81, UPT ;  /* 0x000000813200788c */ /* 0x000fe2000bf06270 */
[--C-:B------:R-:W-:Y:S01]  /*15a0*/  IMAD.MOV.U32 R150, RZ, RZ, R151.reuse ;  /* 0x000000ffff967224 */ /* 0x100fe200078e0097 */
[-C--:B------:R-:W-:Y:S01]  /*15b0*/  MOV R145, R151.reuse ;  /* 0x0000009700917202 */ /* 0x080fe20000000f00 */
[----:B------:R-:W-:Y:S01]  /*15c0*/  IMAD R4, R3, -0x80, R0 ;  /* 0xffffff8003047824 */ /* 0x000fe200078e0200 */
[-C--:B------:R-:W-:Y:S01]  /*15d0*/  MOV R139, R151.reuse ;  /* 0x00000097008b7202 */ /* 0x080fe20000000f00 */
[--C-:B------:R-:W-:Y:S01]  /*15e0*/  IMAD.MOV.U32 R149, RZ, RZ, R151.reuse ;  /* 0x000000ffff957224 */ /* 0x100fe200078e0097 */
[----:B------:R-:W-:Y:S01]  /*15f0*/  MOV R133, R151 ;  /* 0x0000009700857202 */ /* 0x000fe20000000f00 */
[--C-:B------:R-:W-:Y:S01]  /*1600*/  IMAD.MOV.U32 R148, RZ, RZ, R151.reuse ;  /* 0x000000ffff947224 */ /* 0x100fe200078e0097 */
[C---:B------:R-:W-:Y:S01]  /*1610*/  ISETP.GT.AND P4, PT, R4.reuse, RZ, PT ;  /* 0x000000ff0400720c */ /* 0x040fe20003f84270 */
[--C-:B------:R-:W-:Y:S01]  /*1620*/  IMAD.MOV.U32 R147, RZ, RZ, R151.reuse ;  /* 0x000000ffff937224 */ /* 0x100fe200078e0097 */
[C---:B------:R-:W-:Y:S01]  /*1630*/  ISETP.GT.AND P3, PT, R4.reuse, 0x1, PT ;  /* 0x000000010400780c */ /* 0x040fe20003f64270 */
[--C-:B------:R-:W-:Y:S01]  /*1640*/  IMAD.MOV.U32 R146, RZ, RZ, R151.reuse ;  /* 0x000000ffff927224 */ /* 0x100fe200078e0097 */
[----:B------:R-:W-:Y:S01]  /*1650*/  ISETP.GT.AND P1, PT, R4, 0x8, PT ;  /* 0x000000080400780c */ /* 0x000fe20003f24270 */
[--C-:B------:R-:W-:Y:S01]  /*1660*/  IMAD.MOV.U32 R144, RZ, RZ, R151.reuse ;  /* 0x000000ffff907224 */ /* 0x100fe200078e0097 */
[----:B------:R-:W-:Y:S01]  /*1670*/  FSEL R88, R24, -INF , P4 ;  /* 0xff80000018587808 */ /* 0x000fe20002000000 */
[--C-:B------:R-:W-:Y:S01]  /*1680*/  IMAD.MOV.U32 R143, RZ, RZ, R151.reuse ;  /* 0x000000ffff8f7224 */ /* 0x100fe200078e0097 */
[----:B------:R-:W-:Y:S01]  /*1690*/  FSEL R25, R25, -INF , P3 ;  /* 0xff80000019197808 */ /* 0x000fe20001800000 */
[--C-:B------:R-:W-:Y:S01]  /*16a0*/  IMAD.MOV.U32 R142, RZ, RZ, R151.reuse ;  /* 0x000000ffff8e7224 */ /* 0x100fe200078e0097 */
[----:B------:R-:W-:Y:S01]  /*16b0*/  ISETP.GT.AND P2, PT, R4, 0x9, PT ;  /* 0x000000090400780c */ /* 0x000fe20003f44270 */
[--C-:B------:R-:W-:Y:S01]  /*16c0*/  IMAD.MOV.U32 R141, RZ, RZ, R151.reuse ;  /* 0x000000ffff8d7224 */ /* 0x100fe200078e0097 */
[----:B------:R-:W-:Y:S01]  /*16d0*/  FSEL R90, R28, -INF , P1 ;  /* 0xff8000001c5a7808 */ /* 0x000fe20000800000 */
[--C-:B------:R-:W-:Y:S01]  /*16e0*/  IMAD.MOV.U32 R140, RZ, RZ, R151.reuse ;  /* 0x000000ffff8c7224 */ /* 0x100fe200078e0097 */
[----:B------:R-:W-:Y:S01]  /*16f0*/  FMNMX.FTZ R3, R88, R25, !PT ;  /* 0x0000001958037209 */ /* 0x000fe20007810000 */
        /* <DEDUP_REMOVED lines=40> */
[----:B------:R-:W-:Y:S01]  /*1980*/  IMAD.MOV.U32 R93, RZ, RZ, R151 ;  /* 0x000000ffff5d7224 */ /* 0x000fe200078e0097 */
[----:B------:R-:W-:-:S02]  /*1990*/  FSEL R102, R40, -INF , P1 ;  /* 0xff80000028667808 */ /* 0x000fc40000800000 */
[----:B------:R-:W-:Y:S02]  /*19a0*/  FMNMX.FTZ R3, R100, R3, !PT ;  /* 0x0000000364037209 */ /* 0x000fe40007810000 */
[----:B------:R-:W-:Y:S02]  /*19b0*/  FSEL R34, R34, -INF , P6 ;  /* 0xff80000022227808 */ /* 0x000fe40003000000 */
[----:B------:R-:W-:Y:S02]  /*19c0*/  ISETP.GT.AND P6, PT, R4, 0x28, PT ;  /* 0x000000280400780c */ /* 0x000fe40003fc4270 */
[----:B------:R-:W-:Y:S02]  /*19d0*/  FSEL R104, R41, -INF , P2 ;  /* 0xff80000029687808 */ /* 0x000fe40001000000 */
[----:B------:R-:W-:Y:S02]  /*19e0*/  FMNMX.FTZ R3, R102, R3, !PT ;  /* 0x0000000366037209 */ /* 0x000fe40007810000 */
[----:B------:R-:W-:-:S02]  /*19f0*/  FSEL R8, R35, -INF , P5 ;  /* 0xff80000023087808 */ /* 0x000fc40002800000 */
[----:B------:R-:W-:Y:S02]  /*1a00*/  ISETP.GT.AND P5, PT, R4, 0x29, PT ;  /* 0x000000290400780c */ /* 0x000fe40003fa4270 */
[----:B------:R-:W-:Y:S02]  /*1a10*/  FSEL R106, R44, -INF , P6 ;  /* 0xff8000002c6a7808 */ /* 0x000fe40003000000 */
[----:B------:R-:W-:Y:S02]  /*1a20*/  FMNMX.FTZ R3, R104, R3, !PT ;  /* 0x0000000368037209 */ /* 0x000fe40007810000 */
[----:B------:R-:W-:Y:S02]  /*1a30*/  FSEL R38, R38, -INF , P4 ;  /* 0xff80000026267808 */ /* 0x000fe40002000000 */
[----:B------:R-:W-:Y:S02]  /*1a40*/  ISETP.GT.AND P4, PT, R4, 0x30, PT ;  /* 0x000000300400780c */ /* 0x000fe40003f84270 */
        /* <DEDUP_REMOVED lines=42> */
[----:B------:R-:W-:-:S02]  /*1cf0*/  ISETP.GT.AND P0, PT, R4, 0x59, PT ;  /* 0x000000590400780c */ /* 0x000fc40003f04270 */
[----:B------:R-:W-:Y:S02]  /*1d00*/  FSEL R68, R68, -INF , P6 ;  /* 0xff80000044447808 */ /* 0x000fe40003000000 */
[----:B------:R-:W-:Y:S02]  /*1d10*/  FMNMX.FTZ R3, R118, R3, !PT ;  /* 0x0000000376037209 */ /* 0x000fe40007810000 */
[----:B------:R-:W-:Y:S02]  /*1d20*/  FSEL R28, R59, -INF , P5 ;  /* 0xff8000003b1c7808 */ /* 0x000fe40002800000 */
[----:B------:R-:W-:Y:S02]  /*1d30*/  ISETP.GT.AND P5, PT, R4, 0x60, PT ;  /* 0x000000600400780c */ /* 0x000fe40003fa4270 */
[----:B------:R-:W-:Y:S02]  /*1d40*/  FSEL R120, R69, -INF , P0 ;  /* 0xff80000045787808 */ /* 0x000fe40000000000 */
[----:B------:R-:W-:-:S02]  /*1d50*/  FMNMX.FTZ R3, R68, R3, !PT ;  /* 0x0000000344037209 */ /* 0x000fc40007810000 */
        /* <DEDUP_REMOVED lines=12> */
[----:B------:R-:W-:Y:S02]  /*1e20*/  FSEL R124, R77, -INF , P2 ;  /* 0xff8000004d7c7808 */ /* 0x000fe40001000000 */
[----:B------:R-:W-:Y:S02]  /*1e30*/  FMNMX.FTZ R3, R76, R3, !PT ;  /* 0x000000034c037209 */ /* 0x000fe40007810000 */
[----:B------:R-:W-:Y:S02]  /*1e40*/  ISETP.GT.AND P3, PT, R4, 0x70, PT ;  /* 0x000000700400780c */ /* 0x000fe40003f64270 */
[----:B------:R-:W-:Y:S02]  /*1e50*/  FSEL R62, R62, -INF , P4 ;  /* 0xff8000003e3e7808 */ /* 0x000fe40002000000 */
[----:B------:R-:W-:Y:S02]  /*1e60*/  FSEL R80, R80, -INF , P3 ;  /* 0xff80000050507808 */ /* 0x000fe40001800000 */
[----:B------:R-:W-:-:S02]  /*1e70*/  FMNMX.FTZ R3, R124, R3, !PT ;  /* 0x000000037c037209 */ /* 0x000fc40007810000 */
[----:B------:R-:W-:Y:S02]  /*1e80*/  ISETP.GT.AND P4, PT, R4, 0x71, PT ;  /* 0x000000710400780c */ /* 0x000fe40003f84270 */
[----:B------:R-:W-:Y:S02]  /*1e90*/  FMNMX.FTZ R3, R80, R3, !PT ;  /* 0x0000000350037209 */ /* 0x000fe40007810000 */
[----:B------:R-:W-:Y:S02]  /*1ea0*/  FSEL R126, R81, -INF , P4 ;  /* 0xff800000517e7808 */ /* 0x000fe40002000000 */
[----:B------:R-:W-:Y:S02]  /*1eb0*/  ISETP.GT.AND P5, PT, R4, 0x78, PT ;  /* 0x000000780400780c */ /* 0x000fe40003fa4270 */
[----:B------:R-:W-:Y:S02]  /*1ec0*/  FMNMX.FTZ R3, R126, R3, !PT ;  /* 0x000000037e037209 */ /* 0x000fe40007810000 */
[----:B------:R-:W-:-:S02]  /*1ed0*/  FSEL R84, R84, -INF , P5 ;  /* 0xff80000054547808 */ /* 0x000fc40002800000 */
[----:B------:R-:W-:Y:S02]  /*1ee0*/  ISETP.GT.AND P6, PT, R4, 0x79, PT ;  /* 0x000000790400780c */ /* 0x000fe40003fc4270 */
[----:B------:R-:W-:Y:S02]  /*1ef0*/  FMNMX.FTZ R3, R84, R3, !PT ;  /* 0x0000000354037209 */ /* 0x000fe40007810000 */
[----:B------:R-:W-:Y:S02]  /*1f00*/  FSEL R128, R85, -INF , P6 ;  /* 0xff80000055807808 */ /* 0x000fe40003000000 */
[----:B------:R-:W-:Y:S02]  /*1f10*/  P2R R13, PR, RZ, 0x8 ;  /* 0x00000008ff0d7803 */ /* 0x000fe40000000000 */
[----:B------:R-:W-:Y:S02]  /*1f20*/  FMNMX.FTZ R7, R128, R3, !PT ;  /* 0x0000000380077209 */ /* 0x000fe40007810000 */
[----:B------:R-:W-:-:S02]  /*1f30*/  MOV R3, UR6 ;  /* 0x0000000600037c02 */ /* 0x000fc40008000f00 */
[----:B------:R-:W-:Y:S01]  /*1f40*/  P2R R15, PR, RZ, 0x4 ;  /* 0x00000004ff0f7803 */ /* 0x000fe20000000000 */
[----:B------:R-:W0:Y:S01]  /*1f50*/  SHFL.BFLY PT, R0, R7, 0x2, 0x1f ;  /* 0x0c401f0007007f89 */ /* 0x000e2200000e0000 */
[----:B------:R-:W-:Y:S02]  /*1f60*/  ISETP.GT.AND P2, PT, R4, 0x58, PT ;  /* 0x000000580400780c */ /* 0x000fe40003f44270 */
[----:B------:R-:W-:Y:S02]  /*1f70*/  P2R R21, PR, RZ, 0x2 ;  /* 0x00000002ff157803 */ /* 0x000fe40000000000 */
[----:B------:R-:W-:Y:S02]  /*1f80*/  FSEL R70, R70, -INF , P2 ;  /* 0xff80000046467808 */ /* 0x000fe40001000000 */
[----:B------:R-:W-:Y:S02]  /*1f90*/  ISETP.NE.AND P2, PT, R15, RZ, PT ;  /* 0x000000ff0f00720c */ /* 0x000fe40003f45270 */
[----:B------:R-:W-:-:S02]  /*1fa0*/  ISETP.GT.AND P1, PT, R4, 0x59, PT ;  /* 0x000000590400780c */ /* 0x000fc40003f24270 */
[----:B------:R-:W-:Y:S02]  /*1fb0*/  P2R R29, PR, RZ, 0x1 ;  /* 0x00000001ff1d7803 */ /* 0x000fe40000000000 */
[----:B------:R-:W-:Y:S02]  /*1fc0*/  FSEL R40, R71, -INF , P1 ;  /* 0xff80000047287808 */ /* 0x000fe40000800000 */
[----:B------:R-:W-:Y:S02]  /*1fd0*/  ISETP.NE.AND P1, PT, R21, RZ, PT ;  /* 0x000000ff1500720c */ /* 0x000fe40003f25270 */
[----:B------:R-:W-:Y:S02]  /*1fe0*/  ISETP.GT.AND P0, PT, R4, 0x60, PT ;  /* 0x000000600400780c */ /* 0x000fe40003f04270 */
[----:B------:R-:W-:Y:S02]  /*1ff0*/  FSEL R78, R78, -INF , P1 ;  /* 0xff8000004e4e7808 */ /* 0x000fe40000800000 */
[----:B------:R-:W-:-:S02]  /*2000*/  FSEL R74, R74, -INF , P0 ;  /* 0xff8000004a4a7808 */ /* 0x000fc40000000000 */
[----:B------:R-:W-:Y:S02]  /*2010*/  ISETP.NE.AND P0, PT, R29, RZ, PT ;  /* 0x000000ff1d00720c */ /* 0x000fe40003f05270 */
[----:B0-----:R-:W-:Y:S02]  /*2020*/  FMNMX.FTZ R9, R7, R0, !PT ;  /* 0x0000000007097209 */ /* 0x001fe40007810000 */
[----:B------:R-:W-:Y:S02]  /*2030*/  FSEL R44, R75, -INF , P0 ;  /* 0xff8000004b2c7808 */ /* 0x000fe40000000000 */
[----:B------:R-:W-:Y:S01]  /*2040*/  FSEL R86, R86, -INF , P5 ;  /* 0xff80000056567808 */ /* 0x000fe20002800000 */
[----:B------:R-:W0:Y:S01]  /*2050*/  SHFL.BFLY PT, R0, R9, 0x1, 0x1f ;  /* 0x0c201f0009007f89 */ /* 0x000e2200000e0000 */
[----:B------:R-:W-:Y:S02]  /*2060*/  R2UR UR6, R5 ;  /* 0x00000000050672ca */ /* 0x000fe400000e0000 */
[----:B------:R-:W-:Y:S01]  /*2070*/  ISETP.NE.AND P0, PT, R89, RZ, PT ;  /* 0x000000ff5900720c */ /* 0x000fe20003f05270 */
[----:B------:R-:W-:Y:S01]  /*2080*/  IMAD.MOV.U32 R89, RZ, RZ, R151 ;  /* 0x000000ffff597224 */ /* 0x000fe200078e0097 */
[----:B------:R-:W-:-:S02]  /*2090*/  MOV R127, R151 ;  /* 0x00000097007f7202 */ /* 0x000fc40000000f00 */
[-C--:B------:R-:W-:Y:S02]  /*20a0*/  MOV R121, R151.reuse ;  /* 0x0000009700797202 */ /* 0x080fe40000000f00 */
[-C--:B------:R-:W-:Y:S02]  /*20b0*/  MOV R115, R151.reuse ;  /* 0x0000009700737202 */ /* 0x080fe40000000f00 */
[-C--:B------:R-:W-:Y:S02]  /*20c0*/  MOV R109, R151.reuse ;  /* 0x00000097006d7202 */ /* 0x080fe40000000f00 */
[-C--:B------:R-:W-:Y:S01]  /*20d0*/  MOV R103, R151.reuse ;  /* 0x0000009700677202 */ /* 0x080fe20000000f00 */
[----:B------:R-:W-:Y:S01]  /*20e0*/  UIADD3 UR6, UR6, 0x28840, URZ ;  /* 0x0002884006067890 */ /* 0x000fe2000fffe03f */
[-C--:B------:R-:W-:Y:S02]  /*20f0*/  MOV R97, R151.reuse ;  /* 0x0000009700617202 */ /* 0x080fe40000000f00 */
[----:B------:R-:W-:Y:S01]  /*2100*/  MOV R91, R151 ;  /* 0x00000097005b7202 */ /* 0x000fe20000000f00 */
[----:B------:R-:W-:Y:S01]  /*2110*/  UPRMT UR6, UR37, 0x654, UR6 ;  /* 0x0000065425067896 */ /* 0x000fe20008000006 */
[----:B0-----:R-:W-:-:S08]  /*2120*/  FMNMX.FTZ R0, R9, R0, !PT ;  /* 0x0000000009007209 */ /* 0x001fd00007810000 */
[----:B------:R-:W-:Y:S01]  /*2130*/  SYNCS.ARRIVE.TRANS64.RED.A1T0 RZ, [UR6], RZ ;  /* 0x000000ffffff79a7 */ /* 0x000fe20008100406 */
[C---:B------:R-:W-:Y:S01]  /*2140*/  FSETP.NEU.FTZ.AND P3, PT, R0.reuse, -INF , PT ;  /* 0xff8000000000780b */ /* 0x040fe20003f7d000 */
[----:B------:R-:W-:-:S05]  /*2150*/  FMUL.FTZ R11, R0, R3 ;  /* 0x00000003000b7220 */ /* 0x000fca0000410000 */
[----:B------:R-:W-:Y:S02]  /*2160*/  FSEL R37, R11, RZ, P3 ;  /* 0x000000ff0b257208 */ /* 0x000fe40001800000 */
[----:B------:R-:W-:Y:S02]  /*2170*/  FMNMX.FTZ R11, R26, R27, !PT ;  /* 0x0000001b1a0b7209 */ /* 0x000fe40007810000 */
[----:B------:R-:W-:Y:S01]  /*2180*/  ISETP.NE.AND P3, PT, R13, RZ, PT ;  /* 0x000000ff0d00720c */ /* 0x000fe20003f65270 */
[--C-:B------:R-:W-:Y:S01]  /*2190*/  FFMA.FTZ R7, R25, R3, -R37.reuse ;  /* 0x0000000319077223 */ /* 0x100fe20000010825 */
[----:B------:R-:W-:Y:S01]  /*21a0*/  FMNMX.FTZ R11, R30, R11, !PT ;  /* 0x0000000b1e0b7209 */ /* 0x000fe20007810000 */
[-CC-:B------:R-:W-:Y:S01]  /*21b0*/  FFMA.FTZ R168, R48, R3.reuse, -R37.reuse ;  /* 0x0000000330a87223 */ /* 0x180fe20000010825 */
[----:B------:R-:W-:Y:S01]  /*21c0*/  FSEL R48, R79, -INF , P2 ;  /* 0xff8000004f307808 */ /* 0x000fe20001000000 */
[--C-:B------:R-:W-:Y:S01]  /*21d0*/  FFMA.FTZ R170, R52, R3, -R37.reuse ;  /* 0x0000000334aa7223 */ /* 0x100fe20000010825 */
[----:B------:R-:W-:Y:S01]  /*21e0*/  FMNMX.FTZ R11, R6, R11, !PT ;  /* 0x0000000b060b7209 */ /* 0x000fe20007810000 */
[-CC-:B------:R-:W-:Y:S01]  /*21f0*/  FFMA.FTZ R172, R56, R3.reuse, -R37.reuse ;  /* 0x0000000338ac7223 */ /* 0x180fe20000010825 */
[----:B------:R-:W-:Y:S01]  /*2200*/  FSEL R82, R82, -INF , P3 ;  /* 0xff80000052527808 */ /* 0x000fe20001800000 */
[--C-:B------:R-:W-:Y:S01]  /*2210*/  FFMA.FTZ R156, R88, R3, -R37.reuse ;  /* 0x00000003589c7223 */ /* 0x100fe20000010825 */
[----:B------:R-:W-:Y:S01]  /*2220*/  FMNMX.FTZ R11, R34, R11, !PT ;  /* 0x0000000b220b7209 */ /* 0x000fe20007810000 */
[--C-:B------:R-:W-:Y:S01]  /*2230*/  FFMA.FTZ R158, R90, R3, -R37.reuse ;  /* 0x000000035a9e7223 */ /* 0x100fe20000010825 */
[----:B------:R-:W-:Y:S01]  /*2240*/  FSEL R52, R83, -INF , P4 ;  /* 0xff80000053347808 */ /* 0x000fe20002000000 */
[----:B------:R-:W-:Y:S01]  /*2250*/  MUFU.EX2 R7, R7 ;  /* 0x0000000700077308 */ /* 0x000fe20000000800 */
[----:B------:R-:W-:Y:S01]  /*2260*/  FMNMX.FTZ R13, R8, R11, !PT ;  /* 0x0000000b080d7209 */ /* 0x000fe20007810000 */
[-CC-:B------:R-:W-:Y:S01]  /*2270*/  FFMA.FTZ R9, R92, R3.reuse, -R37.reuse ;  /* 0x000000035c097223 */ /* 0x180fe20000010825 */
[----:B------:R-:W-:Y:S01]  /*2280*/  FSEL R56, R87, -INF , P6 ;  /* 0xff80000057387808 */ /* 0x000fe20003000000 */
[--C-:B------:R-:W-:Y:S01]  /*2290*/  FFMA.FTZ R160, R94, R3, -R37.reuse ;  /* 0x000000035ea07223 */ /* 0x100fe20000010825 */
[----:B------:R-:W-:Y:S01]  /*22a0*/  FMNMX.FTZ R13, R38, R13, !PT ;  /* 0x0000000d260d7209 */ /* 0x000fe20007810000 */
[-CC-:B------:R-:W-:Y:S01]  /*22b0*/  FFMA.FTZ R96, R96, R3.reuse, -R37.reuse ;  /* 0x0000000360607223 */ /* 0x180fe20000010825 */
[--C-:B------:R-:W-:Y:S01]  /*22c0*/  FFMA.FTZ R162, R98, R3, -R37.reuse ;  /* 0x0000000362a27223 */ /* 0x100fe20000010825 */
[----:B------:R-:W0:Y:S01]  /*22d0*/  MUFU.EX2 R156, R156 ;  /* 0x0000009c009c7308 */ /* 0x000e220000000800 */
[----:B------:R-:W-:Y:S01]  /*22e0*/  FMNMX.FTZ R13, R10, R13, !PT ;  /* 0x0000000d0a0d7209 */ /* 0x000fe20007810000 */
[-CC-:B------:R-:W-:Y:S01]  /*22f0*/  FFMA.FTZ R100, R100, R3.reuse, -R37.reuse ;  /* 0x0000000364647223 */ /* 0x180fe20000010825 */
[-CC-:B------:R-:W-:Y:S01]  /*2300*/  FFMA.FTZ R164, R102, R3.reuse, -R37.reuse ;  /* 0x0000000366a47223 */ /* 0x180fe20000010825 */
[--C-:B------:R-:W-:Y:S01]  /*2310*/  FFMA.FTZ R104, R104, R3, -R37.reuse ;  /* 0x0000000368687223 */ /* 0x100fe20000010825 */
[----:B------:R-:W-:Y:S01]  /*2320*/  FMNMX.FTZ R13, R42, R13, !PT ;  /* 0x0000000d2a0d7209 */ /* 0x000fe20007810000 */
[-CC-:B------:R-:W-:Y:S01]  /*2330*/  FFMA.FTZ R166, R106, R3.reuse, -R37.reuse ;  /* 0x000000036aa67223 */ /* 0x180fe20000010825 */
[--C-:B------:R-:W-:Y:S01]  /*2340*/  FFMA.FTZ R108, R108, R3, -R37.reuse ;  /* 0x000000036c6c7223 */ /* 0x100fe20000010825 */
[----:B------:R-:W1:Y:S01]  /*2350*/  MUFU.EX2 R158, R158 ;  /* 0x0000009e009e7308 */ /* 0x000e620000000800 */
[----:B------:R-:W-:Y:S01]  /*2360*/  FMNMX.FTZ R15, R12, R13, !PT ;  /* 0x0000000d0c0f7209 */ /* 0x000fe20007810000 */
[-CC-:B------:R-:W-:Y:S01]  /*2370*/  FFMA.FTZ R110, R110, R3.reuse, -R37.reuse ;  /* 0x000000036e6e7223 */ /* 0x180fe20000010825 */
[-CC-:B------:R-:W-:Y:S01]  /*2380*/  FFMA.FTZ R112, R112, R3.reuse, -R37.reuse ;  /* 0x0000000370707223 */ /* 0x180fe20000010825 */
[--C-:B------:R-:W-:Y:S01]  /*2390*/  FFMA.FTZ R114, R114, R3, -R37.reuse ;  /* 0x0000000372727223 */ /* 0x100fe20000010825 */
[----:B------:R-:W-:Y:S01]  /*23a0*/  FMNMX.FTZ R15, R46, R15, !PT ;  /* 0x0000000f2e0f7209 */ /* 0x000fe20007810000 */
[-CC-:B------:R-:W-:Y:S01]  /*23b0*/  FFMA.FTZ R174, R60, R3.reuse, -R37.reuse ;  /* 0x000000033cae7223 */ /* 0x180fe20000010825 */
[----:B------:R-:W-:Y:S01]  /*23c0*/  FFMA.FTZ R64, R64, R3, -R37 ;  /* 0x0000000340407223 */ /* 0x000fe20000010825 */
[----:B------:R-:W2:Y:S01]  /*23d0*/  MUFU.EX2 R9, R9 ;  /* 0x0000000900097308 */ /* 0x000ea20000000800 */
[----:B------:R-:W-:Y:S01]  /*23e0*/  FMNMX.FTZ R15, R14, R15, !PT ;  /* 0x0000000f0e0f7209 */ /* 0x000fe20007810000 */
[----:B0-----:R-:W-:Y:S01]  /*23f0*/  FADD.FTZ R49, R156, R7 ;  /* 0x000000079c317221 */ /* 0x001fe20000010000 */
[-CC-:B------:R-:W-:Y:S01]  /*2400*/  FFMA.FTZ R118, R118, R3.reuse, -R37.reuse ;  /* 0x0000000376767223 */ /* 0x180fe20000010825 */
        /* <DEDUP_REMOVED lines=10> */
[--C-:B------:R-:W-:Y:S01]  /*24b0*/  FFMA.FTZ R80, R80, R3, -R37.reuse ;  /* 0x0000000350507223 */ /* 0x100fe20000010825 */
[----:B------:R-:W-:Y:S01]  /*24c0*/  F2FP.F16.F32.PACK_AB R156, R7, R156 ;  /* 0x0000009c079c723e */ /* 0x000fe200000000ff */
[----:B------:R3:W4:Y:S01]  /*24d0*/  MUFU.EX2 R11, R96 ;  /* 0x00000060000b7308 */ /* 0x0007220000000800 */
[----:B------:R-:W-:Y:S01]  /*24e0*/  FMNMX.FTZ R21, R24, R21, !PT ;  /* 0x0000001518157209 */ /* 0x000fe20007810000 */
[-CC-:B------:R-:W-:Y:S01]  /*24f0*/  FFMA.FTZ R126, R126, R3.reuse, -R37.reuse ;  /* 0x000000037e7e7223 */ /* 0x180fe20000010825 */
[----:B------:R-:W-:Y:S01]  /*2500*/  FFMA.FTZ R84, R84, R3, -R37 ;  /* 0x0000000354547223 */ /* 0x000fe20000010825 */
[--C-:B------:R-:W-:Y:S01]  /*2510*/  IMAD.MOV.U32 R106, RZ, RZ, R151.reuse ;  /* 0x000000ffff6a7224 */ /* 0x100fe200078e0097 */
[----:B------:R-:W-:Y:S01]  /*2520*/  FMNMX.FTZ R21, R58, R21, !PT ;  /* 0x000000153a157209 */ /* 0x000fe20007810000 */
[----:B------:R-:W-:-:S02]  /*2530*/  IMAD.MOV.U32 R102, RZ, RZ, R151 ;  /* 0x000000ffff667224 */ /* 0x000fc400078e0097 */
[----:B------:R-:W5:Y:S01]  /*2540*/  MUFU.EX2 R162, R162 ;  /* 0x000000a200a27308 */ /* 0x000f620000000800 */
[----:B------:R-:W-:Y:S01]  /*2550*/  FMNMX.FTZ R25, R28, R21, !PT ;  /* 0x000000151c197209 */ /* 0x000fe20007810000 */
[--C-:B------:R-:W-:Y:S02]  /*2560*/  IMAD.MOV.U32 R98, RZ, RZ, R151.reuse ;  /* 0x000000ffff627224 */ /* 0x100fe400078e0097 */
[--C-:B---3--:R-:W-:Y:S01]  /*2570*/  IMAD.MOV.U32 R96, RZ, RZ, R151.reuse ;  /* 0x000000ffff607224 */ /* 0x108fe200078e0097 */
[----:B------:R-:W-:Y:S01]  /*2580*/  FMNMX.FTZ R25, R62, R25, !PT ;  /* 0x000000193e197209 */ /* 0x000fe20007810000 */
[--C-:B------:R-:W-:Y:S02]  /*2590*/  IMAD.MOV.U32 R94, RZ, RZ, R151.reuse ;  /* 0x000000ffff5e7224 */ /* 0x100fe400078e0097 */
[----:B------:R3:W5:Y:S01]  /*25a0*/  MUFU.EX2 R13, R100 ;  /* 0x00000064000d7308 */ /* 0x0007620000000800 */
[----:B------:R-:W-:Y:S01]  /*25b0*/  FMNMX.FTZ R25, R32, R25, !PT ;  /* 0x0000001920197209 */ /* 0x000fe20007810000 */
[----:B------:R-:W-:-:S02]  /*25c0*/  IMAD.MOV.U32 R92, RZ, RZ, R151 ;  /* 0x000000ffff5c7224 */ /* 0x000fc400078e0097 */
[--C-:B------:R-:W-:Y:S01]  /*25d0*/  IMAD.MOV.U32 R90, RZ, RZ, R151.reuse ;  /* 0x000000ffff5a7224 */ /* 0x100fe200078e0097 */
[----:B------:R-:W-:Y:S01]  /*25e0*/  FMNMX.FTZ R25, R66, R25, !PT ;  /* 0x0000001942197209 */ /* 0x000fe20007810000 */
[--C-:B------:R-:W-:Y:S02]  /*25f0*/  IMAD.MOV.U32 R88, RZ, RZ, R151.reuse ;  /* 0x000000ffff587224 */ /* 0x100fe400078e0097 */
[----:B------:R-:W-:Y:S01]  /*2600*/  MUFU.EX2 R164, R164 ;  /* 0x000000a400a47308 */ /* 0x000fe20000000800 */
[----:B------:R-:W-:Y:S01]  /*2610*/  FMNMX.FTZ R29, R36, R25, !PT ;  /* 0x00000019241d7209 */ /* 0x000fe20007810000 */
[----:B---3--:R-:W-:-:S03]  /*2620*/  IMAD.MOV.U32 R100, RZ, RZ, R151 ;  /* 0x000000ffff647224 */ /* 0x008fc600078e0097 */
[----:B------:R-:W-:-:S03]  /*2630*/  FMNMX.FTZ R29, R70, R29, !PT ;  /* 0x0000001d461d7209 */ /* 0x000fc60007810000 */
[----:B------:R3:W-:Y:S01]  /*2640*/  MUFU.EX2 R15, R104 ;  /* 0x00000068000f7308 */ /* 0x0007e20000000800 */
[----:B------:R-:W-:-:S04]  /*2650*/  FMNMX.FTZ R29, R40, R29, !PT ;  /* 0x0000001d281d7209 */ /* 0x000fc80007810000 */
[----:B------:R-:W-:-:S03]  /*2660*/  FMNMX.FTZ R29, R74, R29, !PT ;  /* 0x0000001d4a1d7209 */ /* 0x000fc60007810000 */
        /* <DEDUP_REMOVED lines=12> */
[----:B------:R-:W-:Y:S01]  /*2730*/  FMNMX.FTZ R4, R56, R33, !PT ;  /* 0x0000002138047209 */ /* 0x000fe20007810000 */
[-CC-:B------:R-:W-:Y:S01]  /*2740*/  FFMA.FTZ R33, R116, R3.reuse, -R37.reuse ;  /* 0x0000000374217223 */ /* 0x180fe20000010825 */
[----:B------:R-:W-:Y:S01]  /*2750*/  FFMA.FTZ R37, R128, R3, -R37 ;  /* 0x0000000380257223 */ /* 0x000fe20000010825 */
[--C-:B------:R-:W-:Y:S02]  /*2760*/  IMAD.MOV.U32 R128, RZ, RZ, R151.reuse ;  /* 0x000000ffff807224 */ /* 0x100fe400078e0097 */
[----:B------:R-:W1:Y:S01]  /*2770*/  SHFL.BFLY PT, R35, R4, 0x2, 0x1f ;  /* 0x0c401f0004237f89 */ /* 0x000e6200000e0000 */
[--C-:B------:R-:W-:Y:S01]  /*2780*/  IMAD.MOV.U32 R116, RZ, RZ, R151.reuse ;  /* 0x000000ffff747224 */ /* 0x100fe200078e0097 */
[----:B------:R-:W-:Y:S01]  /*2790*/  MUFU.EX2 R170, R170 ;  /* 0x000000aa00aa7308 */ /* 0x000fe20000000800 */
[----:B---3--:R-:W-:-:S07]  /*27a0*/  IMAD.MOV.U32 R110, RZ, RZ, R151 ;  /* 0x000000ffff6e7224 */ /* 0x008fce00078e0097 */
[----:B------:R3:W-:Y:S08]  /*27b0*/  MUFU.EX2 R29, R112 ;  /* 0x00000070001d7308 */ /* 0x0007f00000000800 */
[----:B------:R-:W-:Y:S01]  /*27c0*/  MUFU.EX2 R172, R172 ;  /* 0x000000ac00ac7308 */ /* 0x000fe20000000800 */
[----:B---3--:R-:W-:Y:S01]  /*27d0*/  IMAD.MOV.U32 R112, RZ, RZ, R151 ;  /* 0x000000ffff707224 */ /* 0x008fe200078e0097 */
[----:B-1----:R-:W-:-:S06]  /*27e0*/  FMNMX.FTZ R35, R4, R35, !PT ;  /* 0x0000002304237209 */ /* 0x002fcc0007810000 */
[----:B------:R1:W-:Y:S01]  /*27f0*/  MUFU.EX2 R31, R114 ;  /* 0x00000072001f7308 */ /* 0x0003e20000000800 */
[----:B------:R-:W3:Y:S07]  /*2800*/  SHFL.BFLY PT, R4, R35, 0x1, 0x1f ;  /* 0x0c201f0023047f89 */ /* 0x000eee00000e0000 */
[----:B------:R-:W-:Y:S01]  /*2810*/  MUFU.EX2 R174, R174 ;  /* 0x000000ae00ae7308 */ /* 0x000fe20000000800 */
[----:B-1----:R-:W-:-:S07]  /*2820*/  IMAD.MOV.U32 R114, RZ, RZ, R151 ;  /* 0x000000ffff727224 */ /* 0x002fce00078e0097 */
[----:B------:R-:W-:Y:S08]  /*2830*/  MUFU.EX2 R33, R33 ;  /* 0x0000002100217308 */ /* 0x000ff00000000800 */
[----:B------:R-:W-:Y:S01]  /*2840*/  MUFU.EX2 R64, R64 ;  /* 0x0000004000407308 */ /* 0x000fe20000000800 */
[----:B---3--:R-:W-:-:S04]  /*2850*/  FMNMX.FTZ R4, R35, R4, !PT ;  /* 0x0000000423047209 */ /* 0x008fc80007810000 */
[C---:B------:R-:W-:Y:S01]  /*2860*/  FSETP.NEU.FTZ.AND P1, PT, R4.reuse, -INF , PT ;  /* 0xff8000000400780b */ /* 0x040fe20003f3d000 */
[----:B------:R-:W-:Y:S02]  /*2870*/  FMUL.FTZ R47, R4, R3 ;  /* 0x00000003042f7220 */ /* 0x000fe40000410000 */
[----:B------:R-:W-:Y:S03]  /*2880*/  MUFU.EX2 R39, R118 ;  /* 0x0000007600277308 */ /* 0x000fe60000000800 */
[----:B------:R-:W-:Y:S02]  /*2890*/  FSEL R47, R47, RZ, P1 ;  /* 0x000000ff2f2f7208 */ /* 0x000fe40000800000 */
[----:B------:R-:W-:-:S03]  /*28a0*/  PLOP3.LUT P1, PT, PT, PT, UP0, 0x80, 0x0 ;  /* 0x000000000000781c */ /* 0x000fc60003f2f008 */
[----:B------:R-:W-:Y:S01]  /*28b0*/  MUFU.EX2 R68, R68 ;  /* 0x0000004400447308 */ /* 0x000fe20000000800 */
[-CC-:B------:R-:W-:Y:S01]  /*28c0*/  FFMA.FTZ R26, R26, R3.reuse, -R47.reuse ;  /* 0x000000031a1a7223 */ /* 0x180fe2000001082f */
[-CC-:B------:R-:W-:Y:S01]  /*28d0*/  FFMA.FTZ R27, R27, R3.reuse, -R47.reuse ;  /* 0x000000031b1b7223 */ /* 0x180fe2000001082f */
[-CC-:B------:R-:W-:Y:S01]  /*28e0*/  FFMA.FTZ R6, R6, R3.reuse, -R47.reuse ;  /* 0x0000000306067223 */ /* 0x180fe2000001082f */
[-CC-:B------:R-:W-:Y:S01]  /*28f0*/  FFMA.FTZ R30, R30, R3.reuse, -R47.reuse ;  /* 0x000000031e1e7223 */ /* 0x180fe2000001082f */
[-CC-:B------:R-:W-:Y:S01]  /*2900*/  FFMA.FTZ R34, R34, R3.reuse, -R47.reuse ;  /* 0x0000000322227223 */ /* 0x180fe2000001082f */
[-CC-:B------:R-:W-:Y:S01]  /*2910*/  FFMA.FTZ R8, R8, R3.reuse, -R47.reuse ;  /* 0x0000000308087223 */ /* 0x180fe2000001082f */
[-CC-:B------:R-:W-:Y:S01]  /*2920*/  FFMA.FTZ R38, R38, R3.reuse, -R47.reuse ;  /* 0x0000000326267223 */ /* 0x180fe2000001082f */
[----:B------:R1:W-:Y:S01]  /*2930*/  MUFU.EX2 R159, R6 ;  /* 0x00000006009f7308 */ /* 0x0003e20000000800 */
[-CC-:B------:R-:W-:Y:S01]  /*2940*/  FFMA.FTZ R10, R10, R3.reuse, -R47.reuse ;  /* 0x000000030a0a7223 */ /* 0x180fe2000001082f */
[-CC-:B------:R-:W-:Y:S01]  /*2950*/  FFMA.FTZ R42, R42, R3.reuse, -R47.reuse ;  /* 0x000000032a2a7223 */ /* 0x180fe2000001082f */
[-CC-:B------:R-:W-:Y:S01]  /*2960*/  FFMA.FTZ R12, R12, R3.reuse, -R47.reuse ;  /* 0x000000030c0c7223 */ /* 0x180fe2000001082f */
[-CC-:B------:R-:W-:Y:S01]  /*2970*/  FFMA.FTZ R46, R46, R3.reuse, -R47.reuse ;  /* 0x000000032e2e7223 */ /* 0x180fe2000001082f */
[-CC-:B------:R-:W-:Y:S01]  /*2980*/  FFMA.FTZ R14, R14, R3.reuse, -R47.reuse ;  /* 0x000000030e0e7223 */ /* 0x180fe2000001082f */
[-CC-:B------:R-:W-:Y:S01]  /*2990*/  FFMA.FTZ R50, R50, R3.reuse, -R47.reuse ;  /* 0x0000000332327223 */ /* 0x180fe2000001082f */
[-C--:B------:R-:W-:Y:S01]  /*29a0*/  FFMA.FTZ R20, R20, R3.reuse, -R47 ;  /* 0x0000000314147223 */ /* 0x080fe2000001082f */
[----:B------:R-:W-:Y:S01]  /*29b0*/  MUFU.EX2 R26, R26 ;  /* 0x0000001a001a7308 */ /* 0x000fe20000000800 */
[----:B-1----:R-:W-:Y:S01]  /*29c0*/  FADD.FTZ R6, R158, R49 ;  /* 0x000000319e067221 */ /* 0x002fe20000010000 */
[-CC-:B------:R-:W-:Y:S01]  /*29d0*/  FFMA.FTZ R54, R54, R3.reuse, -R47.reuse ;  /* 0x0000000336367223 */ /* 0x180fe2000001082f */
[-CC-:B------:R-:W-:Y:S01]  /*29e0*/  FFMA.FTZ R24, R24, R3.reuse, -R47.reuse ;  /* 0x0000000318187223 */ /* 0x180fe2000001082f */
[-CC-:B------:R-:W-:Y:S01]  /*29f0*/  FFMA.FTZ R58, R58, R3.reuse, -R47.reuse ;  /* 0x000000033a3a7223 */ /* 0x180fe2000001082f */
[----:B--2---:R-:W-:Y:S01]  /*2a00*/  FADD.FTZ R49, R9, R6 ;  /* 0x0000000609317221 */ /* 0x004fe20000010000 */
[-CC-:B------:R-:W-:Y:S01]  /*2a10*/  FFMA.FTZ R28, R28, R3.reuse, -R47.reuse ;  /* 0x000000031c1c7223 */ /* 0x180fe2000001082f */
[-C--:B------:R-:W-:Y:S01]  /*2a20*/  FFMA.FTZ R62, R62, R3.reuse, -R47 ;  /* 0x000000033e3e7223 */ /* 0x080fe2000001082f */
[----:B------:R-:W1:Y:S01]  /*2a30*/  MUFU.EX2 R27, R27 ;  /* 0x0000001b001b7308 */ /* 0x000e620000000800 */
[----:B0-----:R-:W-:Y:S01]  /*2a40*/  FADD.FTZ R6, R160, R49 ;  /* 0x00000031a0067221 */ /* 0x001fe20000010000 */
[-CC-:B------:R-:W-:Y:S01]  /*2a50*/  FFMA.FTZ R32, R32, R3.reuse, -R47.reuse ;  /* 0x0000000320207223 */ /* 0x180fe2000001082f */
[-CC-:B------:R-:W-:Y:S01]  /*2a60*/  FFMA.FTZ R66, R66, R3.reuse, -R47.reuse ;  /* 0x0000000342427223 */ /* 0x180fe2000001082f */
[-CC-:B------:R-:W-:Y:S01]  /*2a70*/  FFMA.FTZ R36, R36, R3.reuse, -R47.reuse ;  /* 0x0000000324247223 */ /* 0x180fe2000001082f */
[----:B----4-:R-:W-:Y:S01]  /*2a80*/  FADD.FTZ R49, R11, R6 ;  /* 0x000000060b317221 */ /* 0x010fe20000010000 */
[-CC-:B------:R-:W-:Y:S01]  /*2a90*/  FFMA.FTZ R70, R70, R3.reuse, -R47.reuse ;  /* 0x0000000346467223 */ /* 0x180fe2000001082f */
[-C--:B------:R-:W-:Y:S01]  /*2aa0*/  FFMA.FTZ R40, R40, R3.reuse, -R47 ;  /* 0x0000000328287223 */ /* 0x080fe2000001082f */
[----:B------:R-:W0:Y:S01]  /*2ab0*/  MUFU.EX2 R30, R30 ;  /* 0x0000001e001e7308 */ /* 0x000e220000000800 */
[----:B-----5:R-:W-:Y:S01]  /*2ac0*/  FADD.FTZ R6, R162, R49 ;  /* 0x00000031a2067221 */ /* 0x020fe20000010000 */
[-CC-:B------:R-:W-:Y:S01]  /*2ad0*/  FFMA.FTZ R74, R74, R3.reuse, -R47.reuse ;  /* 0x000000034a4a7223 */ /* 0x180fe2000001082f */
[-CC-:B------:R-:W-:Y:S01]  /*2ae0*/  FFMA.FTZ R44, R44, R3.reuse, -R47.reuse ;  /* 0x000000032c2c7223 */ /* 0x180fe2000001082f */
[-CC-:B------:R-:W-:Y:S01]  /*2af0*/  FFMA.FTZ R78, R78, R3.reuse, -R47.reuse ;  /* 0x000000034e4e7223 */ /* 0x180fe2000001082f */
[----:B------:R-:W-:Y:S01]  /*2b00*/  FADD.FTZ R51, R13, R6 ;  /* 0x000000060d337221 */ /* 0x000fe20000010000 */
[-CC-:B------:R-:W-:Y:S01]  /*2b10*/  FFMA.FTZ R48, R48, R3.reuse, -R47.reuse ;  /* 0x0000000330307223 */ /* 0x180fe2000001082f */
[-C--:B------:R-:W-:Y:S01]  /*2b20*/  FFMA.FTZ R82, R82, R3.reuse, -R47 ;  /* 0x0000000352527223 */ /* 0x080fe2000001082f */
[----:B------:R-:W2:Y:S01]  /*2b30*/  MUFU.EX2 R34, R34 ;  /* 0x0000002200227308 */ /* 0x000ea20000000800 */
[----:B-1----:R-:W-:Y:S01]  /*2b40*/  FADD.FTZ R49, R26, R27 ;  /* 0x0000001b1a317221 */ /* 0x002fe20000010000 */
[-CC-:B------:R-:W-:Y:S01]  /*2b50*/  FFMA.FTZ R52, R52, R3.reuse, -R47.reuse ;  /* 0x0000000334347223 */ /* 0x180fe2000001082f */
[-CC-:B------:R-:W-:Y:S01]  /*2b60*/  FFMA.FTZ R86, R86, R3.reuse, -R47.reuse ;  /* 0x0000000356567223 */ /* 0x180fe2000001082f */
[----:B------:R-:W-:Y:S01]  /*2b70*/  FFMA.FTZ R47, R56, R3, -R47 ;  /* 0x00000003382f7223 */ /* 0x000fe2000001082f */
[----:B------:R-:W-:Y:S01]  /*2b80*/  F2FP.F16.F32.PACK_AB R158, R9, R158 ;  /* 0x0000009e099e723e */ /* 0x000fe200000000ff */
[----:B------:R-:W-:Y:S01]  /*2b90*/  IMAD.MOV.U32 R118, RZ, RZ, R151 ;  /* 0x000000ffff767224 */ /* 0x000fe200078e0097 */
[----:B------:R-:W-:Y:S01]  /*2ba0*/  F2FP.F16.F32.PACK_AB R160, R11, R160 ;  /* 0x000000a00ba0723e */ /* 0x000fe200000000ff */
[----:B------:R1:W3:Y:S01]  /*2bb0*/  MUFU.EX2 R161, R8 ;  /* 0x0000000800a17308 */ /* 0x0002e20000000800 */
[----:B0-----:R-:W-:Y:S01]  /*2bc0*/  FADD.FTZ R6, R30, R49 ;  /* 0x000000311e067221 */ /* 0x001fe20000010000 */
[----:B------:R-:W-:-:S02]  /*2bd0*/  F2FP.F16.F32.PACK_AB R162, R13, R162 ;  /* 0x000000a20da2723e */ /* 0x000fc400000000ff */
[----:B------:R-:W-:Y:S01]  /*2be0*/  F2FP.F16.F32.PACK_AB R176, R39, R64 ;  /* 0x0000004027b0723e */ /* 0x000fe200000000ff */
[----:B------:R-:W-:Y:S01]  /*2bf0*/  FADD.FTZ R49, R159, R6 ;  /* 0x000000069f317221 */ /* 0x000fe20000010000 */
[----:B------:R-:W-:Y:S02]  /*2c00*/  F2FP.F16.F32.PACK_AB R157, R27, R26 ;  /* 0x0000001a1b9d723e */ /* 0x000fe400000000ff */
[----:B------:R-:W0:Y:S01]  /*2c10*/  MUFU.EX2 R38, R38 ;  /* 0x0000002600267308 */ /* 0x000e220000000800 */
[----:B-1----:R-:W-:Y:S01]  /*2c20*/  FADD.FTZ R8, R164, R51 ;  /* 0x00000033a4087221 */ /* 0x002fe20000010000 */
[----:B--2---:R-:W-:Y:S01]  /*2c30*/  FADD.FTZ R6, R34, R49 ;  /* 0x0000003122067221 */ /* 0x004fe20000010000 */
[C---:B------:R-:W-:Y:S02]  /*2c40*/  F2FP.F16.F32.PACK_AB R164, R15.reuse, R164 ;  /* 0x000000a40fa4723e */ /* 0x040fe400000000ff */
[----:B------:R-:W-:Y:S01]  /*2c50*/  FADD.FTZ R51, R15, R8 ;  /* 0x000000080f337221 */ /* 0x000fe20000010000 */
[----:B------:R-:W-:-:S02]  /*2c60*/  F2FP.F16.F32.PACK_AB R159, R159, R30 ;  /* 0x0000001e9f9f723e */ /* 0x000fc400000000ff */
[----:B------:R-:W1:Y:S01]  /*2c70*/  MUFU.EX2 R163, R10 ;  /* 0x0000000a00a37308 */ /* 0x000e620000000800 */
[----:B------:R-:W-:Y:S01]  /*2c80*/  FADD.FTZ R8, R166, R51 ;  /* 0x00000033a6087221 */ /* 0x000fe20000010000 */
[----:B---3--:R-:W-:Y:S01]  /*2c90*/  FADD.FTZ R49, R161, R6 ;  /* 0x00000006a1317221 */ /* 0x008fe20000010000 */
[C---:B------:R-:W-:Y:S02]  /*2ca0*/  F2FP.F16.F32.PACK_AB R166, R21.reuse, R166 ;  /* 0x000000a615a6723e */ /* 0x040fe400000000ff */
[----:B------:R-:W-:Y:S01]  /*2cb0*/  FADD.FTZ R51, R21, R8 ;  /* 0x0000000815337221 */ /* 0x000fe20000010000 */
[----:B------:R-:W-:Y:S02]  /*2cc0*/  F2FP.F16.F32.PACK_AB R161, R161, R34 ;  /* 0x00000022a1a1723e */ /* 0x000fe400000000ff */
[----:B------:R-:W2:Y:S01]  /*2cd0*/  MUFU.EX2 R42, R42 ;  /* 0x0000002a002a7308 */ /* 0x000ea20000000800 */
[----:B0-----:R-:W-:Y:S01]  /*2ce0*/  FADD.FTZ R6, R38, R49 ;  /* 0x0000003126067221 */ /* 0x001fe20000010000 */
[----:B------:R-:W-:Y:S01]  /*2cf0*/  FADD.FTZ R8, R168, R51 ;  /* 0x00000033a8087221 */ /* 0x000fe20000010000 */
[----:B------:R-:W-:-:S03]  /*2d00*/  F2FP.F16.F32.PACK_AB R168, R25, R168 ;  /* 0x000000a819a8723e */ /* 0x000fc600000000ff */
[----:B------:R-:W-:Y:S02]  /*2d10*/  FADD.FTZ R51, R25, R8 ;  /* 0x0000000819337221 */ /* 0x000fe40000010000 */
[----:B------:R-:W0:Y:S01]  /*2d20*/  MUFU.EX2 R165, R12 ;  /* 0x0000000c00a57308 */ /* 0x000e220000000800 */
[----:B-1----:R-:W-:Y:S01]  /*2d30*/  FADD.FTZ R49, R163, R6 ;  /* 0x00000006a3317221 */ /* 0x002fe20000010000 */
[----:B------:R-:W-:Y:S01]  /*2d40*/  FADD.FTZ R8, R170, R51 ;  /* 0x00000033aa087221 */ /* 0x000fe20000010000 */
[----:B------:R-:W-:Y:S02]  /*2d50*/  F2FP.F16.F32.PACK_AB R170, R29, R170 ;  /* 0x000000aa1daa723e */ /* 0x000fe400000000ff */
[----:B------:R-:W-:-:S03]  /*2d60*/  F2FP.F16.F32.PACK_AB R163, R163, R38 ;  /* 0x00000026a3a3723e */ /* 0x000fc600000000ff */
[----:B------:R-:W1:Y:S01]  /*2d70*/  MUFU.EX2 R46, R46 ;  /* 0x0000002e002e7308 */ /* 0x000e620000000800 */
[----:B--2---:R-:W-:Y:S01]  /*2d80*/  FADD.FTZ R6, R42, R49 ;  /* 0x000000312a067221 */ /* 0x004fe20000010000 */
[----:B------:R-:W-:-:S04]  /*2d90*/  FADD.FTZ R49, R29, R8 ;  /* 0x000000081d317221 */ /* 0x000fc80000010000 */
[----:B------:R-:W-:Y:S01]  /*2da0*/  FADD.FTZ R8, R172, R49 ;  /* 0x00000031ac087221 */ /* 0x000fe20000010000 */
[----:B------:R-:W-:Y:S01]  /*2db0*/  F2FP.F16.F32.PACK_AB R172, R31, R172 ;  /* 0x000000ac1fac723e */ /* 0x000fe200000000ff */
[----:B------:R-:W2:Y:S01]  /*2dc0*/  MUFU.EX2 R167, R14 ;  /* 0x0000000e00a77308 */ /* 0x000ea20000000800 */
[----:B0-----:R-:W-:Y:S01]  /*2dd0*/  FADD.FTZ R5, R165, R6 ;  /* 0x00000006a5057221 */ /* 0x001fe20000010000 */
[----:B------:R-:W-:Y:S01]  /*2de0*/  FADD.FTZ R49, R31, R8 ;  /* 0x000000081f317221 */ /* 0x000fe20000010000 */
[----:B------:R-:W-:-:S03]  /*2df0*/  F2FP.F16.F32.PACK_AB R165, R165, R42 ;  /* 0x0000002aa5a5723e */ /* 0x000fc600000000ff */
[----:B------:R-:W-:Y:S01]  /*2e00*/  FADD.FTZ R8, R174, R49 ;  /* 0x00000031ae087221 */ /* 0x000fe20000010000 */
[C---:B------:R-:W-:Y:S01]  /*2e10*/  F2FP.F16.F32.PACK_AB R174, R33.reuse, R174 ;  /* 0x000000ae21ae723e */ /* 0x040fe200000000ff */
[----:B------:R-:W0:Y:S01]  /*2e20*/  MUFU.EX2 R50, R50 ;  /* 0x0000003200327308 */ /* 0x000e220000000800 */
[----:B-1----:R-:W-:Y:S01]  /*2e30*/  FADD.FTZ R6, R46, R5 ;  /* 0x000000052e067221 */ /* 0x002fe20000010000 */
[----:B------:R-:W-:-:S04]  /*2e40*/  FADD.FTZ R49, R33, R8 ;  /* 0x0000000821317221 */ /* 0x000fc80000010000 */
[----:B------:R-:W-:Y:S02]  /*2e50*/  FADD.FTZ R8, R64, R49 ;  /* 0x0000003140087221 */ /* 0x000fe40000010000 */
[----:B------:R-:W1:Y:S01]  /*2e60*/  MUFU.EX2 R169, R20 ;  /* 0x0000001400a97308 */ /* 0x000e620000000800 */
[----:B--2---:R-:W-:Y:S01]  /*2e70*/  FADD.FTZ R5, R167, R6 ;  /* 0x00000006a7057221 */ /* 0x004fe20000010000 */
[----:B------:R-:W-:Y:S01]  /*2e80*/  FADD.FTZ R49, R39, R8 ;  /* 0x0000000827317221 */ /* 0x000fe20000010000 */
[----:B------:R-:W-:-:S03]  /*2e90*/  F2FP.F16.F32.PACK_AB R167, R167, R46 ;  /* 0x0000002ea7a7723e */ /* 0x000fc600000000ff */
[----:B------:R-:W-:Y:S02]  /*2ea0*/  FADD.FTZ R8, R68, R49 ;  /* 0x0000003144087221 */ /* 0x000fe40000010000 */
[----:B------:R-:W2:Y:S01]  /*2eb0*/  MUFU.EX2 R54, R54 ;  /* 0x0000003600367308 */ /* 0x000ea20000000800 */
[----:B0-----:R-:W-:-:S07]  /*2ec0*/  FADD.FTZ R6, R50, R5 ;  /* 0x0000000532067221 */ /* 0x001fce0000010000 */
[----:B------:R-:W0:Y:S01]  /*2ed0*/  MUFU.EX2 R171, R24 ;  /* 0x0000001800ab7308 */ /* 0x000e220000000800 */
[C---:B-1----:R-:W-:Y:S01]  /*2ee0*/  FADD.FTZ R5, R169.reuse, R6 ;  /* 0x00000006a9057221 */ /* 0x042fe20000010000 */
[----:B------:R-:W-:-:S06]  /*2ef0*/  F2FP.F16.F32.PACK_AB R169, R169, R50 ;  /* 0x00000032a9a9723e */ /* 0x000fcc00000000ff */
[----:B------:R-:W1:Y:S01]  /*2f00*/  MUFU.EX2 R58, R58 ;  /* 0x0000003a003a7308 */ /* 0x000e620000000800 */
[----:B--2---:R-:W-:-:S07]  /*2f10*/  FADD.FTZ R6, R54, R5 ;  /* 0x0000000536067221 */ /* 0x004fce0000010000 */
[----:B------:R-:W2:Y:S01]  /*2f20*/  MUFU.EX2 R173, R28 ;  /* 0x0000001c00ad7308 */ /* 0x000ea20000000800 */
[C---:B0-----:R-:W-:Y:S01]  /*2f30*/  FADD.FTZ R5, R171.reuse, R6 ;  /* 0x00000006ab057221 */ /* 0x041fe20000010000 */
[----:B------:R-:W-:-:S06]  /*2f40*/  F2FP.F16.F32.PACK_AB R171, R171, R54 ;  /* 0x00000036abab723e */ /* 0x000fcc00000000ff */
[----:B------:R0:W3:Y:S01]  /*2f50*/  MUFU.EX2 R41, R120 ;  /* 0x0000007800297308 */ /* 0x0000e20000000800 */
[----:B-1----:R-:W-:-:S07]  /*2f60*/  FADD.FTZ R6, R58, R5 ;  /* 0x000000053a067221 */ /* 0x002fce0000010000 */
[----:B------:R-:W1:Y:S01]  /*2f70*/  MUFU.EX2 R62, R62 ;  /* 0x0000003e003e7308 */ /* 0x000e620000000800 */
[C---:B--2---:R-:W-:Y:S01]  /*2f80*/  FADD.FTZ R5, R173.reuse, R6 ;  /* 0x00000006ad057221 */ /* 0x044fe20000010000 */
[----:B------:R-:W-:Y:S01]  /*2f90*/  F2FP.F16.F32.PACK_AB R173, R173, R58 ;  /* 0x0000003aadad723e */ /* 0x000fe200000000ff */
[----:B0-----:R-:W-:-:S05]  /*2fa0*/  IMAD.MOV.U32 R120, RZ, RZ, R151 ;  /* 0x000000ffff787224 */ /* 0x001fca00078e0097 */
[----:B------:R-:W0:Y:S01]  /*2fb0*/  MUFU.EX2 R72, R72 ;  /* 0x0000004800487308 */ /* 0x000e220000000800 */
[C---:B---3--:R-:W-:Y:S01]  /*2fc0*/  FADD.FTZ R7, R41.reuse, R8 ;  /* 0x0000000829077221 */ /* 0x048fe20000010000 */
[----:B------:R-:W-:-:S06]  /*2fd0*/  F2FP.F16.F32.PACK_AB R178, R41, R68 ;  /* 0x0000004429b2723e */ /* 0x000fcc00000000ff */
[----:B------:R-:W2:Y:S01]  /*2fe0*/  MUFU.EX2 R175, R32 ;  /* 0x0000002000af7308 */ /* 0x000ea20000000800 */
[----:B-1----:R-:W-:-:S07]  /*2ff0*/  FADD.FTZ R6, R62, R5 ;  /* 0x000000053e067221 */ /* 0x002fce0000010000 */
[----:B------:R1:W3:Y:S01]  /*3000*/  MUFU.EX2 R43, R122 ;  /* 0x0000007a002b7308 */ /* 0x0002e20000000800 */
[----:B0-----:R-:W-:-:S07]  /*3010*/  FADD.FTZ R8, R72, R7 ;  /* 0x0000000748087221 */ /* 0x001fce0000010000 */
[----:B------:R-:W0:Y:S01]  /*3020*/  MUFU.EX2 R66, R66 ;  /* 0x0000004200427308 */ /* 0x000e220000000800 */
[C---:B--2---:R-:W-:Y:S01]  /*3030*/  FADD.FTZ R5, R175.reuse, R6 ;  /* 0x00000006af057221 */ /* 0x044fe20000010000 */
[----:B------:R-:W-:Y:S01]  /*3040*/  F2FP.F16.F32.PACK_AB R175, R175, R62 ;  /* 0x0000003eafaf723e */ /* 0x000fe200000000ff */
[----:B-1----:R-:W-:-:S05]  /*3050*/  IMAD.MOV.U32 R122, RZ, RZ, R151 ;  /* 0x000000ffff7a7224 */ /* 0x002fca00078e0097 */
[----:B------:R-:W1:Y:S01]  /*3060*/  MUFU.EX2 R76, R76 ;  /* 0x0000004c004c7308 */ /* 0x000e620000000800 */
[C---:B---3--:R-:W-:Y:S01]  /*3070*/  FADD.FTZ R7, R43.reuse, R8 ;  /* 0x000000082b077221 */ /* 0x048fe20000010000 */
[----:B------:R-:W-:-:S06]  /*3080*/  F2FP.F16.F32.PACK_AB R180, R43, R72 ;  /* 0x000000482bb4723e */ /* 0x000fcc00000000ff */
[----:B------:R-:W2:Y:S01]  /*3090*/  MUFU.EX2 R177, R36 ;  /* 0x0000002400b17308 */ /* 0x000ea20000000800 */
[----:B0-----:R-:W-:-:S07]  /*30a0*/  FADD.FTZ R6, R66, R5 ;  /* 0x0000000542067221 */ /* 0x001fce0000010000 */
        /* <DEDUP_REMOVED lines=22> */
[----:B------:R-:W0:Y:S01]  /*3210*/  MUFU.EX2 R37, R37 ;  /* 0x0000002500257308 */ /* 0x000e220000000800 */
[----:B-1----:R-:W-:-:S07]  /*3220*/  FADD.FTZ R8, R84, R7 ;  /* 0x0000000754087221 */ /* 0x002fce0000010000 */
[----:B------:R-:W1:Y:S01]  /*3230*/  MUFU.EX2 R78, R78 ;  /* 0x0000004e004e7308 */ /* 0x000e620000000800 */
[C---:B--2---:R-:W-:Y:S01]  /*3240*/  FADD.FTZ R5, R181.reuse, R6 ;  /* 0x00000006b5057221 */ /* 0x044fe20000010000 */
[----:B------:R-:W-:-:S06]  /*3250*/  F2FP.F16.F32.PACK_AB R181, R181, R74 ;  /* 0x0000004ab5b5723e */ /* 0x000fcc00000000ff */
[----:B------:R-:W2:Y:S01]  /*3260*/  MUFU.EX2 R183, R48 ;  /* 0x0000003000b77308 */ /* 0x000ea20000000800 */
[C---:B0-----:R-:W-:Y:S01]  /*3270*/  FADD.FTZ R6, R37.reuse, R8 ;  /* 0x0000000825067221 */ /* 0x041fe20000010000 */
[----:B------:R-:W-:-:S06]  /*3280*/  F2FP.F16.F32.PACK_AB R186, R37, R84 ;  /* 0x0000005425ba723e */ /* 0x000fcc00000000ff */
[----:B------:R-:W0:Y:S01]  /*3290*/  MUFU.EX2 R82, R82 ;  /* 0x0000005200527308 */ /* 0x000e220000000800 */
[----:B-1----:R-:W-:-:S07]  /*32a0*/  FADD.FTZ R8, R78, R5 ;  /* 0x000000054e087221 */ /* 0x002fce0000010000 */
[----:B------:R-:W1:Y:S01]  /*32b0*/  MUFU.EX2 R185, R52 ;  /* 0x0000003400b97308 */ /* 0x000e620000000800 */
[C---:B--2---:R-:W-:Y:S01]  /*32c0*/  FADD.FTZ R5, R183.reuse, R8 ;  /* 0x00000008b7057221 */ /* 0x044fe20000010000 */
[----:B------:R-:W-:-:S06]  /*32d0*/  F2FP.F16.F32.PACK_AB R183, R183, R78 ;  /* 0x0000004eb7b7723e */ /* 0x000fcc00000000ff */
[----:B------:R-:W2:Y:S01]  /*32e0*/  MUFU.EX2 R86, R86 ;  /* 0x0000005600567308 */ /* 0x000ea20000000800 */
[----:B0-----:R-:W-:-:S07]  /*32f0*/  FADD.FTZ R8, R82, R5 ;  /* 0x0000000552087221 */ /* 0x001fce0000010000 */
[----:B------:R-:W0:Y:S01]  /*3300*/  MUFU.EX2 R47, R47 ;  /* 0x0000002f002f7308 */ /* 0x000e220000000800 */
[C---:B-1----:R-:W-:Y:S01]  /*3310*/  FADD.FTZ R5, R185.reuse, R8 ;  /* 0x00000008b9057221 */ /* 0x042fe20000010000 */
[----:B------:R-:W-:-:S03]  /*3320*/  F2FP.F16.F32.PACK_AB R185, R185, R82 ;  /* 0x00000052b9b9723e */ /* 0x000fc600000000ff */
[----:B--2---:R-:W-:-:S04]  /*3330*/  FADD.FTZ R8, R86, R5 ;  /* 0x0000000556087221 */ /* 0x004fc80000010000 */
[C---:B0-----:R-:W-:Y:S01]  /*3340*/  FADD.FTZ R5, R47.reuse, R8 ;  /* 0x000000082f057221 */ /* 0x041fe20000010000 */
[----:B------:R-:W-:Y:S01]  /*3350*/  F2FP.F16.F32.PACK_AB R187, R47, R86 ;  /* 0x000000562fbb723e */ /* 0x000fe200000000ff */
[----:B------:R-:W-:Y:S06]  /*3360*/  @!P1 BRA `(.L_x_14) ;  /* 0x0000002000949947 */ /* 0x000fec0003800000 */
[----:B------:R-:W-:Y:S01]  /*3370*/  IMAD.MOV.U32 R9, RZ, RZ, R4 ;  /* 0x000000ffff097224 */ /* 0x000fe200078e0004 */
[----:B------:R-:W-:Y:S01]  /*3380*/  CS2R R150, SRZ ;  /* 0x0000000000967805 */ /* 0x000fe2000001ff00 */
[----:B------:R-:W-:Y:S01]  /*3390*/  IMAD.MOV.U32 R7, RZ, RZ, R0 ;  /* 0x000000ffff077224 */ /* 0x000fe200078e0000 */
[----:B------:R-:W-:Y:S02]  /*33a0*/  CS2R R148, SRZ ;  /* 0x0000000000947805 */ /* 0x000fe4000001ff00 */
[----:B------:R-:W-:Y:S02]  /*33b0*/  CS2R R146, SRZ ;  /* 0x0000000000927805 */ /* 0x000fe4000001ff00 */
[----:B------:R-:W-:Y:S02]  /*33c0*/  CS2R R144, SRZ ;  /* 0x0000000000907805 */ /* 0x000fe4000001ff00 */
[----:B------:R-:W-:Y:S02]  /*33d0*/  CS2R R142, SRZ ;  /* 0x00000000008e7805 */ /* 0x000fe4000001ff00 */
[----:B------:R-:W-:-:S02]  /*33e0*/  CS2R R140, SRZ ;  /* 0x00000000008c7805 */ /* 0x000fc4000001ff00 */
[----:B------:R-:W-:Y:S02]  /*33f0*/  CS2R R138, SRZ ;  /* 0x00000000008a7805 */ /* 0x000fe4000001ff00 */
        /* <DEDUP_REMOVED lines=24> */
[----:B------:R-:W-:Y:S01]  /*3580*/  CS2R R88, SRZ ;  /* 0x0000000000587805 */ /* 0x000fe2000001ff00 */
[----:B------:R-:W-:Y:S01]  /*3590*/  UIADD3 UR51, UR51, -0x2, URZ ;  /* 0xfffffffe33337890 */ /* 0x000fe2000fffe03f */
[----:B------:R-:W-:Y:S01]  /*35a0*/  UMOV UR52, UR44 ;  /* 0x0000002c00347c82 */ /* 0x000fe20008000000 */
[----:B------:R-:W-:-:S10]  /*35b0*/  UMOV UR50, UR43 ;  /* 0x0000002b00327c82 */ /* 0x000fd40008000000 */
.L_x_25:
[----:B------:R-:W-:Y:S01]  /*35c0*/  ISETP.NE.AND P2, PT, RZ, UR38, PT ;  /* 0x00000026ff007c0c */ /* 0x000fe2000bf45270 */
[----:B------:R-:W-:-:S04]  /*35d0*/  UISETP.NE.AND UP0, UPT, UR50, 0x1, UPT ;  /* 0x000000013200788c */ /* 0x000fc8000bf05270 */
[----:B------:R-:W-:-:S04]  /*35e0*/  USEL UR44, URZ, 0x1, UP0 ;  /* 0x000000013f2c7887 */ /* 0x000fc80008000000 */
[----:B------:R-:W-:-:S04]  /*35f0*/  ULOP3.LUT UR44, UR52, UR44, URZ, 0x3c, !UPT ;  /* 0x0000002c342c7292 */ /* 0x000fc8000f8e3c3f */
[----:B------:R-:W-:Y:S08]  /*3600*/  @P2 BRA `(.L_x_15) ;  /* 0x0000000000382947 */ /* 0x000ff00003800000 */
[----:B------:R-:W-:Y:S05]  /*3610*/  @!P0 BRA `(.L_x_16) ;  /* 0x0000000000048947 */ /* 0x000fea0003800000 */
[----:B------:R-:W-:Y:S01]  /*3620*/  BPT.TRAP 0x1 ;  /* 0x000000040000795c */ /* 0x000fe20000300000 */
.L_x_16:
[----:B------:R-:W-:Y:S01]  /*3630*/  UIADD3 UR6, UR50, 0x1, URZ ;  /* 0x0000000132067890 */ /* 0x000fe2000fffe03f */
[----:B------:R-:W-:-:S03]  /*3640*/  MOV R0, UR44 ;  /* 0x0000002c00007c02 */ /* 0x000fc60008000f00 */
[----:B------:R-:W-:Y:S01]  /*3650*/  UISETP.NE.AND UP0, UPT, UR6, 0x2, UPT ;  /* 0x000000020600788c */ /* 0x000fe2000bf05270 */
[----:B------:R-:W-:-:S03]  /*3660*/  SHF.L.U32 R0, R0, 0x1f, RZ ;  /* 0x0000001f00007819 */ /* 0x000fc600000006ff */
[----:B------:R-:W-:-:S04]  /*3670*/  USEL UR6, UR6, URZ, UP0 ;  /* 0x0000003f06067287 */ /* 0x000fc80008000000 */
[----:B------:R-:W-:-:S09]  /*3680*/  ULEA UR6, UR6, UR39, 0x3 ;  /* 0x0000002706067291 */ /* 0x000fd2000f8e183f */
[----:B------:R0:W1:Y:S01]  /*3690*/  SYNCS.PHASECHK.TRANS64.TRYWAIT P1, [UR6+0x28830], R0 ;  /* 0x02883000ff0075a7 */ /* 0x0000620008020146 */
[----:B------:R-:W-:Y:S05]  /*36a0*/  @!P0 BRA `(.L_x_17) ;  /* 0x0000000000048947 */ /* 0x000fea0003800000 */
[----:B------:R-:W-:Y:S01]  /*36b0*/  BPT.TRAP 0x1 ;  /* 0x000000040000795c */ /* 0x000fe20000300000 */
.L_x_17:
[----:B-1----:R-:W-:Y:S05]  /*36c0*/  @P1 BRA `(.L_x_15) ;  /* 0x0000000000081947 */ /* 0x002fea0003800000 */
[----:B------:R-:W1:Y:S02]  /*36d0*/  SYNCS.PHASECHK.TRANS64.TRYWAIT P1, [UR6+0x28830], R0 ;  /* 0x02883000ff0075a7 */ /* 0x000e640008020146 */
[----:B-1----:R-:W-:Y:S05]  /*36e0*/  @!P1 BRA `(.L_x_18) ;  /* 0x0000007400889947 */ /* 0x002fea0003800000 */
.L_x_15:
[----:B01----:R-:W-:Y:S01]  /*36f0*/  VIADD R0, R2, 0x8 ;  /* 0x0000000802007836 */ /* 0x003fe20000000000 */
[----:B------:R-:W-:Y:S01]  /*3700*/  UIADD3 UR43, UR50, 0x1, URZ ;  /* 0x00000001322b7890 */ /* 0x000fe2000fffe03f */
[----:B------:R-:W-:Y:S01]  /*3710*/  UMOV UR35, 0x40000040 ;  /* 0x4000004000237882 */ /* 0x000fe20000000000 */
[----:B------:R-:W-:Y:S02]  /*3720*/  UMOV UR7, 0x40000040 ;  /* 0x4000004000077882 */ /* 0x000fe40000000000 */
[----:B------:R0:W-:Y:S01]  /*3730*/  BAR.SYNC.DEFER_BLOCKING R0, 0x100 ;  /* 0x000400000000751d */ /* 0x0001e20000010000 */
[----:B------:R-:W-:-:S04]  /*3740*/  UISETP.NE.AND UP0, UPT, UR43, 0x2, UPT ;  /* 0x000000022b00788c */ /* 0x000fc8000bf05270 */
[----:B------:R-:W-:Y:S01]  /*3750*/  USEL UR43, UR43, URZ, UP0 ;  /* 0x0000003f2b2b7287 */ /* 0x000fe20008000000 */
[----:B------:R-:W-:Y:S01]  /*3760*/  UMOV UR11, 0x40000040 ;  /* 0x40000040000b7882 */ /* 0x000fe20000000000 */
[----:B------:R-:W-:Y:S02]  /*3770*/  UMOV UR15, 0x40000040 ;  /* 0x40000040000f7882 */ /* 0x000fe40000000000 */
[----:B------:R-:W-:Y:S01]  /*3780*/  ULEA UR34, UR43, UR47, 0xb ;  /* 0x0000002f2b227291 */ /* 0x000fe2000f8e583f */
[----:B------:R-:W-:Y:S01]  /*3790*/  UMOV UR19, 0x40000040 ;  /* 0x4000004000137882 */ /* 0x000fe20000000000 */
[----:B------:R-:W-:Y:S02]  /*37a0*/  UMOV UR23, 0x40000040 ;  /* 0x4000004000177882 */ /* 0x000fe40000000000 */
[----:B------:R-:W-:Y:S02]  /*37b0*/  UIADD3 UR6, UR34, 0x2, URZ ;  /* 0x0000000222067890 */ /* 0x000fe4000fffe03f */
[----:B------:R-:W-:-:S02]  /*37c0*/  UIADD3 UR10, UR34, 0x4, URZ ;  /* 0x00000004220a7890 */ /* 0x000fc4000fffe03f */
[----:B------:R-:W-:Y:S02]  /*37d0*/  UIADD3 UR14, UR34, 0x6, URZ ;  /* 0x00000006220e7890 */ /* 0x000fe4000fffe03f */
[----:B------:R-:W-:Y:S02]  /*37e0*/  UIADD3 UR18, UR34, 0x400, URZ ;  /* 0x0000040022127890 */ /* 0x000fe4000fffe03f */
[----:B------:R-:W-:Y:S02]  /*37f0*/  UIADD3 UR22, UR34, 0x402, URZ ;  /* 0x0000040222167890 */ /* 0x000fe4000fffe03f */
[----:B------:R-:W-:Y:S01]  /*3800*/  UIADD3 UR26, UR34, 0x404, URZ ;  /* 0x00000404221a7890 */ /* 0x000fe2000fffe03f */
[----:B------:R-:W-:Y:S01]  /*3810*/  WARPGROUP.ARRIVE ;  /* 0x00000000000079c5 */ /* 0x000fe20000000000 */
[----:B------:R-:W-:Y:S01]  /*3820*/  UMOV UR27, 0x40000040 ;  /* 0x40000040001b7882 */ /* 0x000fe20000000000 */
[----:B------:R-:W-:Y:S01]  /*3830*/  UIADD3 UR30, UR34, 0x406, URZ ;  /* 0x00000406221e7890 */ /* 0x000fe2000fffe03f */
[----:B------:R-:W-:-:S03]  /*3840*/  UMOV UR31, 0x40000040 ;  /* 0x40000040001f7882 */ /* 0x000fc60000000000 */
[----:B------:R-:W-:Y:S03]  /*3850*/  HGMMA.64x128x16.F32 R24, gdesc[UR32], RZ, !UPT, gsb0 ;  /* 0x01e00000201879f0 */ /* 0x000fe6000c0008ff */
        /* <DEDUP_REMOVED lines=22> */
[----:B0-----:R-:W-:Y:S05]  /*39c0*/  @P2 BRA `(.L_x_19) ;  /* 0x00000000002c2947 */ /* 0x001fea0003800000 */
[----:B------:R-:W-:Y:S05]  /*39d0*/  @!P0 BRA `(.L_x_20) ;  /* 0x0000000000048947 */ /* 0x000fea0003800000 */
[----:B------:R-:W-:Y:S01]  /*39e0*/  BPT.TRAP 0x1 ;  /* 0x000000040000795c */ /* 0x000fe20000300000 */
.L_x_20:
[----:B------:R-:W-:Y:S01]  /*39f0*/  ULEA UR6, UR50, UR39, 0x3 ;  /* 0x0000002732067291 */ /* 0x000fe2000f8e183f */
[----:B------:R-:W-:-:S05]  /*3a00*/  IMAD.U32 R0, RZ, RZ, UR52 ;  /* 0x00000034ff007e24 */ /* 0x000fca000f8e00ff */
[----:B------:R-:W-:-:S04]  /*3a10*/  SHF.L.U32 R0, R0, 0x1f, RZ ;  /* 0x0000001f00007819 */ /* 0x000fc800000006ff */
[----:B------:R0:W1:Y:S01]  /*3a20*/  SYNCS.PHASECHK.TRANS64.TRYWAIT P1, [UR6+0x28850], R0 ;  /* 0x02885000ff0075a7 */ /* 0x0000620008020146 */
[----:B------:R-:W-:Y:S05]  /*3a30*/  @!P0 BRA `(.L_x_21) ;  /* 0x0000000000048947 */ /* 0x000fea0003800000 */
[----:B------:R-:W-:Y:S01]  /*3a40*/  BPT.TRAP 0x1 ;  /* 0x000000040000795c */ /* 0x000fe20000300000 */
.L_x_21:
[----:B-1----:R-:W-:Y:S05]  /*3a50*/  @P1 BRA `(.L_x_19) ;  /* 0x0000000000081947 */ /* 0x002fea0003800000 */
[----:B------:R-:W1:Y:S02]  /*3a60*/  SYNCS.PHASECHK.TRANS64.TRYWAIT P1, [UR6+0x28850], R0 ;  /* 0x02885000ff0075a7 */ /* 0x000e640008020146 */
[----:B-1----:R-:W-:Y:S05]  /*3a70*/  @!P1 BRA `(.L_x_22) ;  /* 0x0000007000bc9947 */ /* 0x002fea0003800000 */
.L_x_19:
[----:B------:R-:W-:Y:S01]  /*3a80*/  UIADD3 UR6, UR39, 0x400, URZ ;  /* 0x0000040027067890 */ /* 0x000fe2000fffe03f */
[----:B------:R-:W-:Y:S01]  /*3a90*/  WARPGROUP.ARRIVE ;  /* 0x00000000000079c5 */ /* 0x000fe20000000000 */
[----:B------:R-:W-:Y:S01]  /*3aa0*/  UMOV UR7, 0x40000040 ;  /* 0x4000004000077882 */ /* 0x000fe20000000000 */
[----:B01----:R-:W-:Y:S01]  /*3ab0*/  IADD3 R0, -R2, 0xb, RZ ;  /* 0x0000000b02007810 */ /* 0x003fe20007ffe1ff */
[----:B------:R-:W-:-:S04]  /*3ac0*/  USHF.R.U32.HI UR6, URZ, 0x4, UR6 ;  /* 0x000000043f067899 */ /* 0x000fc80008011606 */
[----:B------:R-:W-:-:S04]  /*3ad0*/  ULOP3.LUT UR6, UR6, 0x3fff, URZ, 0xc0, !UPT ;  /* 0x00003fff06067892 */ /* 0x000fc8000f8ec03f */
[----:B------:R-:W-:-:S04]  /*3ae0*/  ULOP3.LUT UR6, UR6, 0x4000000, URZ, 0xfc, !UPT ;  /* 0x0400000006067892 */ /* 0x000fc8000f8efc3f */
[----:B------:R-:W-:-:S07]  /*3af0*/  ULEA UR10, UR50, UR6, 0xb ;  /* 0x00000006320a7291 */ /* 0x000fce000f8e583f */
[----:B------:R-:W-:Y:S02]  /*3b00*/  UMOV UR6, UR10 ;  /* 0x0000000a00067c82 */ /* 0x000fe40008000000 */
[----:B------:R-:W-:Y:S01]  /*3b10*/  HGMMA.64x128x16.F32 R88, R156, gdesc[UR4].tnspB, R88, gsb0 ;  /* 0x41e000049c587df0 */ /* 0x000fe20008000858 */
[----:B------:R-:W-:Y:S01]  /*3b20*/  UIADD3 UR6, UR10, 0x80, URZ ;  /* 0x000000800a067890 */ /* 0x000fe2000fffe03f */
[----:B------:R-:W-:Y:S01]  /*3b30*/  UMOV UR7, 0x40000040 ;  /* 0x4000004000077882 */ /* 0x000fe20000000000 */
[----:B------:R-:W-:Y:S02]  /*3b40*/  WARPGROUP.DEPBAR.LE gsb0, 0x0 ;  /* 0x00008000000079c5 */ /* 0x000fe40000010000 */
[----:B------:R-:W-:-:S07]  /*3b50*/  WARPGROUP.ARRIVE ;  /* 0x00000000000079c5 */ /* 0x000fce0000000000 */
        /* <DEDUP_REMOVED lines=30> */
[----:B------:R-:W-:Y:S03]  /*3d40*/  HGMMA.64x128x16.F32 R88, R184, gdesc[UR4].tnspB, R88, gsb0 ;  /* 0x41e00004b8587df0 */ /* 0x000fe60008000858 */
[----:B------:R-:W-:Y:S02]  /*3d50*/  WARPGROUP.DEPBAR.LE gsb0, 0x0 ;  /* 0x00008000000079c5 */ /* 0x000fe40000010000 */
[----:B------:R0:W-:Y:S06]  /*3d60*/  BAR.ARV R0, 0x100 ;  /* 0x000400000000751d */ /* 0x0001ec0000002000 */
[----:B------:R-:W-:Y:S05]  /*3d70*/  @!P0 BRA `(.L_x_23) ;  /* 0x0000000000048947 */ /* 0x000fea0003800000 */
[----:B------:R-:W-:Y:S01]  /*3d80*/  BPT.TRAP 0x1 ;  /* 0x000000040000795c */ /* 0x000fe20000300000 */
.L_x_23:
[----:B0-----:R-:W-:Y:S01]  /*3d90*/  FMNMX.FTZ R0, R24, R7, !PT ;  /* 0x0000000718007209 */ /* 0x001fe20007810000 */
[----:B------:R-:W-:Y:S01]  /*3da0*/  ULEA UR6, UR43, UR39, 0x3 ;  /* 0x000000272b067291 */ /* 0x000fe2000f8e183f */
[----:B------:R-:W-:Y:S02]  /*3db0*/  FMNMX.FTZ R4, R26, R9, !PT ;  /* 0x000000091a047209 */ /* 0x000fe40007810000 */
[----:B------:R-:W-:Y:S01]  /*3dc0*/  FMNMX.FTZ R3, R25, R0, !PT ;  /* 0x0000000019037209 */ /* 0x000fe20007810000 */
[----:B------:R-:W-:Y:S01]  /*3dd0*/  UIADD3 UR6, UR6, 0x28840, URZ ;  /* 0x0002884006067890 */ /* 0x000fe2000fffe03f */
[----:B------:R-:W-:Y:S02]  /*3de0*/  FMNMX.FTZ R11, R27, R4, !PT ;  /* 0x000000041b0b7209 */ /* 0x000fe40007810000 */
[----:B------:R-:W-:Y:S01]  /*3df0*/  FMNMX.FTZ R0, R28, R3, !PT ;  /* 0x000000031c007209 */ /* 0x000fe20007810000 */
[----:B------:R-:W-:Y:S01]  /*3e00*/  UPRMT UR6, UR37, 0x654, UR6 ;  /* 0x0000065425067896 */ /* 0x000fe20008000006 */
[----:B------:R-:W-:-:S02]  /*3e10*/  FMNMX.FTZ R4, R30, R11, !PT ;  /* 0x0000000b1e047209 */ /* 0x000fc40007810000 */
[----:B------:R-:W-:Y:S02]  /*3e20*/  FMNMX.FTZ R3, R29, R0, !PT ;  /* 0x000000001d037209 */ /* 0x000fe40007810000 */
[----:B------:R-:W-:Y:S02]  /*3e30*/  FMNMX.FTZ R11, R31, R4, !PT ;  /* 0x000000041f0b7209 */ /* 0x000fe40007810000 */
[----:B------:R-:W-:Y:S02]  /*3e40*/  FMNMX.FTZ R0, R32, R3, !PT ;  /* 0x0000000320007209 */ /* 0x000fe40007810000 */
[----:B------:R-:W-:Y:S01]  /*3e50*/  FMNMX.FTZ R4, R34, R11, !PT ;  /* 0x0000000b22047209 */ /* 0x000fe20007810000 */
[----:B------:R-:W-:Y:S01]  /*3e60*/  SYNCS.ARRIVE.TRANS64.RED.A1T0 RZ, [UR6], RZ ;  /* 0x000000ffffff79a7 */ /* 0x000fe20008100406 */
[----:B------:R-:W-:Y:S02]  /*3e70*/  FMNMX.FTZ R3, R33, R0, !PT ;  /* 0x0000000021037209 */ /* 0x000fe40007810000 */
[----:B------:R-:W-:-:S02]  /*3e80*/  FMNMX.FTZ R11, R35, R4, !PT ;  /* 0x00000004230b7209 */ /* 0x000fc40007810000 */
[----:B------:R-:W-:Y:S02]  /*3e90*/  FMNMX.FTZ R0, R36, R3, !PT ;  /* 0x0000000324007209 */ /* 0x000fe40007810000 */
[----:B------:R-:W-:Y:S02]  /*3ea0*/  FMNMX.FTZ R4, R38, R11, !PT ;  /* 0x0000000b26047209 */ /* 0x000fe40007810000 */
[----:B------:R-:W-:Y:S02]  /*3eb0*/  FMNMX.FTZ R3, R37, R0, !PT ;  /* 0x0000000025037209 */ /* 0x000fe40007810000 */
[----:B------:R-:W-:Y:S02]  /*3ec0*/  FMNMX.FTZ R11, R39, R4, !PT ;  /* 0x00000004270b7209 */ /* 0x000fe40007810000 */
        /* <DEDUP_REMOVED lines=47> */
[----:B------:R-:W-:-:S03]  /*41c0*/  FMNMX.FTZ R10, R87, R4, !PT ;  /* 0x00000004570a7209 */ /* 0x000fc60007810000 */
[----:B------:R-:W0:Y:S04]  /*41d0*/  SHFL.BFLY PT, R3, R8, 0x2, 0x1f ;  /* 0x0c401f0008037f89 */ /* 0x000e2800000e0000 */
[----:B------:R-:W1:Y:S01]  /*41e0*/  SHFL.BFLY PT, R13, R10, 0x2, 0x1f ;  /* 0x0c401f000a0d7f89 */ /* 0x000e6200000e0000 */
[----:B0-----:R-:W-:Y:S02]  /*41f0*/  FMNMX.FTZ R11, R8, R3, !PT ;  /* 0x00000003080b7209 */ /* 0x001fe40007810000 */
[----:B------:R-:W0:Y:S01]  /*4200*/  LDC R3, c[0x0][0x988] ;  /* 0x00026200ff037b82 */ /* 0x000e220000000800 */
[----:B-1----:R-:W-:Y:S02]  /*4210*/  FMNMX.FTZ R13, R10, R13, !PT ;  /* 0x0000000d0a0d7209 */ /* 0x002fe40007810000 */
[----:B------:R-:W1:Y:S04]  /*4220*/  SHFL.BFLY PT, R0, R11, 0x1, 0x1f ;  /* 0x0c201f000b007f89 */ /* 0x000e6800000e0000 */
[----:B------:R-:W2:Y:S01]  /*4230*/  SHFL.BFLY PT, R4, R13, 0x1, 0x1f ;  /* 0x0c201f000d047f89 */ /* 0x000ea200000e0000 */
[----:B-1----:R-:W-:-:S02]  /*4240*/  FMNMX.FTZ R0, R11, R0, !PT ;  /* 0x000000000b007209 */ /* 0x002fc40007810000 */
[----:B--2---:R-:W-:-:S03]  /*4250*/  FMNMX.FTZ R4, R13, R4, !PT ;  /* 0x000000040d047209 */ /* 0x004fc60007810000 */
[CC--:B0-----:R-:W-:Y:S01]  /*4260*/  FMUL.FTZ R10, R0.reuse, R3.reuse ;  /* 0x00000003000a7220 */ /* 0x0c1fe20000410000 */
[----:B------:R-:W-:Y:S01]  /*4270*/  FADD.FTZ R12, -R0, R7 ;  /* 0x00000007000c7221 */ /* 0x000fe20000010100 */
[----:B------:R-:W-:Y:S02]  /*4280*/  FADD.FTZ R8, -R4, R9 ;  /* 0x0000000904087221 */ /* 0x000fe40000010100 */
[-CC-:B------:R-:W-:Y:S01]  /*4290*/  FFMA.FTZ R9, R25, R3.reuse, -R10.reuse ;  /* 0x0000000319097223 */ /* 0x180fe2000001080a */
        /* <DEDUP_REMOVED lines=30> */
[-C--:B------:R-:W-:Y:S01]  /*4480*/  FFMA.FTZ R65, R85, R3.reuse, -R10 ;  /* 0x0000000355417223 */ /* 0x080fe2000001080a */
[-C--:B------:R-:W-:Y:S01]  /*4490*/  FMUL.FTZ R10, R4, R3.reuse ;  /* 0x00000003040a7220 */ /* 0x080fe20000410000 */
[-C--:B------:R-:W-:Y:S01]  /*44a0*/  FMUL.FTZ R7, R12, R3.reuse ;  /* 0x000000030c077220 */ /* 0x080fe20000410000 */
[-C--:B------:R-:W-:Y:S01]  /*44b0*/  FMUL.FTZ R8, R8, R3.reuse ;  /* 0x0000000308087220 */ /* 0x080fe20000410000 */
        /* <DEDUP_REMOVED lines=8> */
[----:B------:R-:W0:Y:S01]  /*4540*/  MUFU.EX2 R7, R7 ;  /* 0x0000000700077308 */ /* 0x000e220000000800 */
[-CC-:B------:R-:W-:Y:S01]  /*4550*/  FFMA.FTZ R24, R39, R3.reuse, -R10.reuse ;  /* 0x0000000327187223 */ /* 0x180fe2000001080a */
[-CC-:B------:R-:W-:Y:S01]  /*4560*/  FFMA.FTZ R165, R42, R3.reuse, -R10.reuse ;  /* 0x000000032aa57223 */ /* 0x180fe2000001080a */
[-CC-:B------:R-:W-:Y:S01]  /*4570*/  FFMA.FTZ R26, R43, R3.reuse, -R10.reuse ;  /* 0x000000032b1a7223 */ /* 0x180fe2000001080a */
[-CC-:B------:R-:W-:Y:S01]  /*4580*/  FFMA.FTZ R167, R46, R3.reuse, -R10.reuse ;  /* 0x000000032ea77223 */ /* 0x180fe2000001080a */
[-CC-:B------:R-:W-:Y:S01]  /*4590*/  FFMA.FTZ R28, R47, R3.reuse, -R10.reuse ;  /* 0x000000032f1c7223 */ /* 0x180fe2000001080a */
[-CC-:B------:R-:W-:Y:S01]  /*45a0*/  FFMA.FTZ R169, R50, R3.reuse, -R10.reuse ;  /* 0x0000000332a97223 */ /* 0x180fe2000001080a */
[-CC-:B------:R-:W-:Y:S01]  /*45b0*/  FFMA.FTZ R30, R51, R3.reuse, -R10.reuse ;  /* 0x00000003331e7223 */ /* 0x180fe2000001080a */
[----:B------:R-:W-:Y:S01]  /*45c0*/  MUFU.EX2 R8, R8 ;  /* 0x0000000800087308 */ /* 0x000fe20000000800 */
[-CC-:B------:R-:W-:Y:S01]  /*45d0*/  FFMA.FTZ R171, R54, R3.reuse, -R10.reuse ;  /* 0x0000000336ab7223 */ /* 0x180fe2000001080a */
[-CC-:B------:R-:W-:Y:S01]  /*45e0*/  FFMA.FTZ R32, R55, R3.reuse, -R10.reuse ;  /* 0x0000000337207223 */ /* 0x180fe2000001080a */
[-CC-:B------:R-:W-:Y:S01]  /*45f0*/  FFMA.FTZ R173, R58, R3.reuse, -R10.reuse ;  /* 0x000000033aad7223 */ /* 0x180fe2000001080a */
[-CC-:B------:R-:W-:Y:S01]  /*4600*/  FFMA.FTZ R34, R59, R3.reuse, -R10.reuse ;  /* 0x000000033b227223 */ /* 0x180fe2000001080a */
[-CC-:B------:R-:W-:Y:S01]  /*4610*/  FFMA.FTZ R175, R62, R3.reuse, -R10.reuse ;  /* 0x000000033eaf7223 */ /* 0x180fe2000001080a */
[-CC-:B------:R-:W-:Y:S01]  /*4620*/  FFMA.FTZ R36, R63, R3.reuse, -R10.reuse ;  /* 0x000000033f247223 */ /* 0x180fe2000001080a */
[-C--:B------:R-:W-:Y:S01]  /*4630*/  FFMA.FTZ R177, R66, R3.reuse, -R10 ;  /* 0x0000000342b17223 */ /* 0x080fe2000001080a */
[----:B------:R-:W1:Y:S01]  /*4640*/  MUFU.EX2 R157, R157 ;  /* 0x0000009d009d7308 */ /* 0x000e620000000800 */
[----:B0-----:R-:W-:Y:S01]  /*4650*/  FFMA.FTZ R6, R7, R6, R156 ;  /* 0x0000000607067223 */ /* 0x001fe2000001009c */
        /* <DEDUP_REMOVED lines=9> */
[----:B------:R-:W-:-:S05]  /*46f0*/  FFMA.FTZ R86, R86, R3, -R10 ;  /* 0x0000000356567223 */ /* 0x000fca000001080a */
[----:B------:R-:W2:Y:S01]  /*4700*/  MUFU.EX2 R12, R12 ;  /* 0x0000000c000c7308 */ /* 0x000ea20000000800 */
[----:B-1----:R-:W-:-:S07]  /*4710*/  FFMA.FTZ R5, R8, R5, R157 ;  /* 0x0000000508057223 */ /* 0x002fce000001009d */
[----:B------:R-:W1:Y:S01]  /*4720*/  MUFU.EX2 R158, R158 ;  /* 0x0000009e009e7308 */ /* 0x000e620000000800 */
[----:B0-----:R-:W-:-:S07]  /*4730*/  FADD.FTZ R27, R9, R6 ;  /* 0x00000006091b7221 */ /* 0x001fce0000010000 */
[----:B------:R-:W0:Y:S01]  /*4740*/  MUFU.EX2 R159, R159 ;  /* 0x0000009f009f7308 */ /* 0x000e220000000800 */
[----:B--2---:R-:W-:-:S07]  /*4750*/  FADD.FTZ R6, R12, R5 ;  /* 0x000000050c067221 */ /* 0x004fce0000010000 */
[----:B------:R-:W2:Y:S01]  /*4760*/  MUFU.EX2 R11, R11 ;  /* 0x0000000b000b7308 */ /* 0x000ea20000000800 */
[----:B-1----:R-:W-:-:S07]  /*4770*/  FADD.FTZ R38, R158, R27 ;  /* 0x0000001b9e267221 */ /* 0x002fce0000010000 */
        /* <DEDUP_REMOVED lines=11> */
[----:B-1----:R-:W-:Y:S01]  /*4830*/  FADD.FTZ R27, R13, R38 ;  /* 0x000000260d1b7221 */ /* 0x002fe20000010000 */
[-CC-:B------:R-:W-:Y:S01]  /*4840*/  FFMA.FTZ R38, R67, R3.reuse, -R10.reuse ;  /* 0x0000000343267223 */ /* 0x180fe2000001080a */
[----:B------:R-:W-:-:S05]  /*4850*/  FFMA.FTZ R10, R87, R3, -R10 ;  /* 0x00000003570a7223 */ /* 0x000fca000001080a */
        /* <DEDUP_REMOVED lines=102> */
[----:B0-----:R-:W-:-:S03]  /*4ec0*/  FADD.FTZ R6, R65, R40 ;  /* 0x0000002841067221 */ /* 0x001fc60000010000 */
[----:B--2---:R-:W-:Y:S01]  /*4ed0*/  FADD.FTZ R5, R10, R5 ;  /* 0x000000050a057221 */ /* 0x004fe20000010000 */
[----:B------:R-:W-:Y:S06]  /*4ee0*/  @!P0 BRA `(.L_x_24) ;  /* 0x0000000000048947 */ /* 0x000fec0003800000 */
[----:B------:R-:W-:Y:S01]  /*4ef0*/  BPT.TRAP 0x1 ;  /* 0x000000040000795c */ /* 0x000fe20000300000 */
.L_x_24:
[----:B------:R-:W-:Y:S01]  /*4f00*/  ULEA UR6, UR50, UR39, 0x3 ;  /* 0x0000002732067291 */ /* 0x000fe2000f8e183f */
[----:B------:R-:W-:Y:S01]  /*4f10*/  ISETP.LT.AND P1, PT, RZ, UR51, PT ;  /* 0x00000033ff007c0c */ /* 0x000fe2000bf21270 */
[----:B------:R-:W-:Y:S01]  /*4f20*/  UIADD3 UR7, UR51, -0x1, URZ ;  /* 0xffffffff33077890 */ /* 0x000fe2000fffe03f */
[----:B------:R-:W-:Y:S01]  /*4f30*/  F2FP.F16.F32.PACK_AB R156, R9, R156 ;  /* 0x0000009c099c723e */ /* 0x000fe200000000ff */
[----:B------:R-:W-:Y:S01]  /*4f40*/  UIADD3 UR6, UR6, 0x28860, URZ ;  /* 0x0002886006067890 */ /* 0x000fe2000fffe03f */
[-C--:B------:R-:W-:Y:S01]  /*4f50*/  FMUL.FTZ R88, R88, R7.reuse ;  /* 0x0000000758587220 */ /* 0x080fe20000410000 */
[----:B------:R-:W-:Y:S01]  /*4f60*/  UMOV UR52, UR44 ;  /* 0x0000002c00347c82 */ /* 0x000fe20008000000 */
[----:B------:R-:W-:Y:S01]  /*4f70*/  UMOV UR50, UR43 ;  /* 0x0000002b00327c82 */ /* 0x000fe20008000000 */
[----:B------:R-:W-:Y:S01]  /*4f80*/  UPRMT UR6, UR37, 0x654, UR6 ;  /* 0x0000065425067896 */ /* 0x000fe20008000006 */
[-C--:B------:R-:W-:Y:S01]  /*4f90*/  FMUL.FTZ R89, R89, R7.reuse ;  /* 0x0000000759597220 */ /* 0x080fe20000410000 */
[----:B------:R-:W-:Y:S01]  /*4fa0*/  UMOV UR51, UR7 ;  /* 0x0000000700337c82 */ /* 0x000fe20008000000 */
[-C--:B------:R-:W-:Y:S01]  /*4fb0*/  FMUL.FTZ R92, R92, R7.reuse ;  /* 0x000000075c5c7220 */ /* 0x080fe20000410000 */
[-C--:B------:R-:W-:Y:S01]  /*4fc0*/  FMUL.FTZ R93, R93, R7.reuse ;  /* 0x000000075d5d7220 */ /* 0x080fe20000410000 */
[-C--:B------:R-:W-:Y:S01]  /*4fd0*/  FMUL.FTZ R96, R96, R7.reuse ;  /* 0x0000000760607220 */ /* 0x080fe20000410000 */
[-C--:B------:R-:W-:Y:S01]  /*4fe0*/  FMUL.FTZ R97, R97, R7.reuse ;  /* 0x0000000761617220 */ /* 0x080fe20000410000 */
[-C--:B------:R-:W-:Y:S01]  /*4ff0*/  FMUL.FTZ R100, R100, R7.reuse ;  /* 0x0000000764647220 */ /* 0x080fe20000410000 */
[-C--:B------:R-:W-:Y:S01]  /*5000*/  FMUL.FTZ R101, R101, R7.reuse ;  /* 0x0000000765657220 */ /* 0x080fe20000410000 */
[----:B------:R-:W-:Y:S01]  /*5010*/  SYNCS.ARRIVE.TRANS64.RED.A1T0 RZ, [UR6], RZ ;  /* 0x000000ffffff79a7 */ /* 0x000fe20008100406 */
[-C--:B------:R-:W-:Y:S01]  /*5020*/  FMUL.FTZ R104, R104, R7.reuse ;  /* 0x0000000768687220 */ /* 0x080fe20000410000 */
        /* <DEDUP_REMOVED lines=22> */
[----:B------:R-:W-:Y:S01]  /*5190*/  FMUL.FTZ R149, R149, R7 ;  /* 0x0000000795957220 */ /* 0x000fe20000410000 */
[----:B------:R-:W-:Y:S01]  /*51a0*/  F2FP.F16.F32.PACK_AB R157, R12, R157 ;  /* 0x0000009d0c9d723e */ /* 0x000fe200000000ff */
[----:B------:R-:W-:Y:S01]  /*51b0*/  FMUL.FTZ R90, R90, R8 ;  /* 0x000000085a5a7220 */ /* 0x000fe20000410000 */
[----:B------:R-:W-:Y:S01]  /*51c0*/  F2FP.F16.F32.PACK_AB R158, R11, R158 ;  /* 0x0000009e0b9e723e */ /* 0x000fe200000000ff */
[-C--:B------:R-:W-:Y:S01]  /*51d0*/  FMUL.FTZ R91, R91, R8.reuse ;  /* 0x000000085b5b7220 */ /* 0x080fe20000410000 */
        /* <DEDUP_REMOVED lines=57> */
[-C--:B------:R-:W-:Y:S01]  /*5570*/  FMUL.FTZ R150, R150, R8.reuse ;  /* 0x0000000896967220 */ /* 0x080fe20000410000 */
[----:B------:R-:W-:Y:S01]  /*5580*/  FMUL.FTZ R151, R151, R8 ;  /* 0x0000000897977220 */ /* 0x000fe20000410000 */
[----:B------:R-:W-:-:S02]  /*5590*/  IMAD.MOV.U32 R9, RZ, RZ, R4 ;  /* 0x000000ffff097224 */ /* 0x000fc400078e0004 */
[----:B------:R-:W-:Y:S01]  /*55a0*/  IMAD.MOV.U32 R7, RZ, RZ, R0 ;  /* 0x000000ffff077224 */ /* 0x000fe200078e0000 */
[----:B------:R-:W-:Y:S06]  /*55b0*/  @P1 BRA `(.L_x_25) ;  /* 0xffffffe000001947 */ /* 0x000fec000383ffff */
.L_x_14:
[----:B------:R-:W-:Y:S06]  /*55c0*/  BAR.ARV 0x8, 0x180 ;  /* 0x0206000000007b1d */ /* 0x000fec0000002000 */
[----:B------:R-:W-:Y:S05]  /*55d0*/  @!P0 BRA `(.L_x_26) ;  /* 0x0000000000048947 */ /* 0x000fea0003800000 */
[----:B------:R-:W-:Y:S01]  /*55e0*/  BPT.TRAP 0x1 ;  /* 0x000000040000795c */ /* 0x000fe20000300000 */
.L_x_26:
[----:B------:R-:W-:Y:S01]  /*55f0*/  ULEA UR10, UR43, UR39, 0x3 ;  /* 0x000000272b0a7291 */ /* 0x000fe2000f8e183f */
[----:B------:R-:W-:-:S05]  /*5600*/  IMAD.U32 R7, RZ, RZ, UR44 ;  /* 0x0000002cff077e24 */ /* 0x000fca000f8e00ff */
[----:B------:R-:W-:-:S04]  /*5610*/  SHF.L.U32 R7, R7, 0x1f, RZ ;  /* 0x0000001f07077819 */ /* 0x000fc800000006ff */
[----:B------:R0:W1:Y:S01]  /*5620*/  SYNCS.PHASECHK.TRANS64.TRYWAIT P1, [UR10+0x28850], R7 ;  /* 0x02885007ff0075a7 */ /* 0x000062000802014a */
[----:B------:R-:W-:Y:S05]  /*5630*/  @!P0 BRA `(.L_x_27) ;  /* 0x0000000000048947 */ /* 0x000fea0003800000 */
[----:B------:R-:W-:Y:S01]  /*5640*/  BPT.TRAP 0x1 ;  /* 0x000000040000795c */ /* 0x000fe20000300000 */
.L_x_27:
[----:B-1----:R-:W-:Y:S05]  /*5650*/  @P1 BRA `(.L_x_28) ;  /* 0x0000000000081947 */ /* 0x002fea0003800000 */
[----:B------:R-:W1:Y:S02]  /*5660*/  SYNCS.PHASECHK.TRANS64.TRYWAIT P1, [UR10+0x28850], R7 ;  /* 0x02885007ff0075a7 */ /* 0x000e64000802014a */
[----:B-1----:R-:W-:Y:S05]  /*5670*/  @!P1 BRA `(.L_x_29) ;  /* 0x0000005400d49947 */ /* 0x002fea0003800000 */
.L_x_28:
[----:B------:R-:W-:Y:S01]  /*5680*/  UIADD3 UR4, UR39, 0x400, URZ ;  /* 0x0000040027047890 */ /* 0x000fe2000fffe03f */
[----:B------:R-:W-:Y:S01]  /*5690*/  WARPGROUP.ARRIVE ;  /* 0x00000000000079c5 */ /* 0x000fe20000000000 */
[----:B------:R-:W-:Y:S01]  /*56a0*/  UMOV UR7, 0x40000040 ;  /* 0x4000004000077882 */ /* 0x000fe20000000000 */
[----:B01----:R-:W0:Y:S01]  /*56b0*/  SHFL.BFLY PT, R7, R6, 0x2, 0x1f ;  /* 0x0c401f0006077f89 */ /* 0x003e2200000e0000 */
[----:B------:R-:W-:Y:S01]  /*56c0*/  USHF.R.U32.HI UR4, URZ, 0x4, UR4 ;  /* 0x000000043f047899 */ /* 0x000fe20008011604 */
[----:B------:R-:W-:Y:S01]  /*56d0*/  MOV R61, RZ ;  /* 0x000000ff003d7202 */ /* 0x000fe20000000f00 */
[----:B------:R-:W-:Y:S01]  /*56e0*/  IMAD.MOV.U32 R37, RZ, RZ, -0x800000 ;  /* 0xff800000ff257424 */ /* 0x000fe200078e00ff */
[----:B------:R-:W1:Y:S01]  /*56f0*/  SHFL.BFLY PT, R8, R5, 0x2, 0x1f ;  /* 0x0c401f0005087f89 */ /* 0x000e6200000e0000 */
[----:B------:R-:W-:Y:S01]  /*5700*/  ULOP3.LUT UR4, UR4, 0x3fff, URZ, 0xc0, !UPT ;  /* 0x00003fff04047892 */ /* 0x000fe2000f8ec03f */
[----:B------:R-:W-:-:S03]  /*5710*/  IMAD.MOV.U32 R36, RZ, RZ, -0x800000 ;  /* 0xff800000ff247424 */ /* 0x000fc600078e00ff */
[----:B------:R-:W-:-:S04]  /*5720*/  ULOP3.LUT UR4, UR4, 0x4000000, URZ, 0xfc, !UPT ;  /* 0x0400000004047892 */ /* 0x000fc8000f8efc3f */
[----:B------:R-:W-:-:S07]  /*5730*/  ULEA UR4, UR43, UR4, 0xb ;  /* 0x000000042b047291 */ /* 0x000fce000f8e583f */
[----:B------:R-:W-:Y:S02]  /*5740*/  UMOV UR6, UR4 ;  /* 0x0000000400067c82 */ /* 0x000fe40008000000 */
[----:B------:R-:W-:Y:S01]  /*5750*/  HGMMA.64x128x16.F32 R88, R156, gdesc[UR4].tnspB, R88, gsb0 ;  /* 0x41e000049c587df0 */ /* 0x000fe20008000858 */
[----:B------:R-:W-:Y:S01]  /*5760*/  UIADD3 UR6, UR4, 0x80, URZ ;  /* 0x0000008004067890 */ /* 0x000fe2000fffe03f */
[----:B0-----:R-:W-:Y:S01]  /*5770*/  FADD.FTZ R7, R7, R6 ;  /* 0x0000000607077221 */ /* 0x001fe20000010000 */
[----:B------:R-:W-:Y:S01]  /*5780*/  UMOV UR7, 0x40000040 ;  /* 0x4000004000077882 */ /* 0x000fe20000000000 */
[----:B-1----:R-:W-:-:S03]  /*5790*/  FADD.FTZ R9, R8, R5 ;  /* 0x0000000508097221 */ /* 0x002fc60000010000 */
[----:B------:R-:W0:Y:S04]  /*57a0*/  SHFL.BFLY PT, R8, R7, 0x1, 0x1f ;  /* 0x0c201f0007087f89 */ /* 0x000e2800000e0000 */
[----:B------:R-:W1:Y:S01]  /*57b0*/  SHFL.BFLY PT, R10, R9, 0x1, 0x1f ;  /* 0x0c201f00090a7f89 */ /* 0x000e6200000e0000 */
[----:B0-----:R-:W-:Y:S01]  /*57c0*/  FADD.FTZ R11, R7, R8 ;  /* 0x00000008070b7221 */ /* 0x001fe20000010000 */
[----:B------:R-:W-:Y:S02]  /*57d0*/  IMAD.MOV.U32 R8, RZ, RZ, RZ ;  /* 0x000000ffff087224 */ /* 0x000fe400078e00ff */
[----:B-1----:R-:W-:Y:S02]  /*57e0*/  FADD.FTZ R12, R9, R10 ;  /* 0x0000000a090c7221 */ /* 0x002fe40000010000 */
[----:B------:R-:W-:-:S03]  /*57f0*/  FSETP.NE.FTZ.AND P1, PT, R11, RZ, PT ;  /* 0x000000ff0b00720b */ /* 0x000fc60003f35000 */
[----:B------:R-:W-:-:S10]  /*5800*/  FSETP.NE.FTZ.AND P2, PT, R12, RZ, PT ;  /* 0x000000ff0c00720b */ /* 0x000fd40003f55000 */
[----:B------:R-:W0:Y:S01]  /*5810*/  @P1 MUFU.LG2 R6, R11 ;  /* 0x0000000b00061308 */ /* 0x000e220000000c00 */
[C---:B------:R-:W-:Y:S02]  /*5820*/  @P1 FMUL.FTZ R5, R3.reuse, 0.69314718246459960938 ;  /* 0x3f31721803051820 */ /* 0x040fe40000410000 */
[----:B------:R-:W-:-:S05]  /*5830*/  @P2 FMUL.FTZ R14, R3, 0.69314718246459960938 ;  /* 0x3f317218030e2820 */ /* 0x000fca0000410000 */
[----:B------:R-:W1:Y:S08]  /*5840*/  @P2 MUFU.LG2 R10, R12 ;  /* 0x0000000c000a2308 */ /* 0x000e700000000c00 */
[----:B------:R2:W3:Y:S01]  /*5850*/  @P1 MUFU.RCP R61, R11 ;  /* 0x0000000b003d1308 */ /* 0x0004e20000001000 */
[----:B0-----:R-:W-:-:S04]  /*5860*/  @P1 FMUL.FTZ R6, R6, 0.69314718246459960938 ;  /* 0x3f31721806061820 */ /* 0x001fc80000410000 */
[----:B------:R-:W-:-:S03]  /*5870*/  @P1 FFMA.FTZ R37, R5, R0, R6 ;  /* 0x0000000005251223 */ /* 0x000fc60000010006 */
[----:B------:R2:W0:Y:S01]  /*5880*/  @P2 MUFU.RCP R8, R12 ;  /* 0x0000000c00082308 */ /* 0x0004220000001000 */
[----:B-1----:R-:W-:-:S04]  /*5890*/  @P2 FMUL.FTZ R3, R10, 0.69314718246459960938 ;  /* 0x3f3172180a032820 */ /* 0x002fc80000410000 */
[----:B------:R-:W-:Y:S01]  /*58a0*/  @P2 FFMA.FTZ R36, R14, R4, R3 ;  /* 0x000000040e242223 */ /* 0x000fe20000010003 */
[----:B------:R-:W-:Y:S02]  /*58b0*/  WARPGROUP.DEPBAR.LE gsb0, 0x0 ;  /* 0x00008000000079c5 */ /* 0x000fe40000010000 */
[----:B------:R-:W-:-:S06]  /*58c0*/  WARPGROUP.ARRIVE ;  /* 0x00000000000079c5 */ /* 0x000fcc0000000000 */
        /* <DEDUP_REMOVED lines=23> */
[----:B------:R-:W-:Y:S01]  /*5a40*/  UIADD3 UR4, UR4, 0x380, URZ ;  /* 0x0000038004047890 */ /* 0x000fe2000fffe03f */
[----:B------:R-:W-:Y:S02]  /*5a50*/  WARPGROUP.DEPBAR.LE gsb0, 0x0 ;  /* 0x00008000000079c5 */ /* 0x000fe40000010000 */
[----:B------:R-:W-:-:S06]  /*5a60*/  WARPGROUP.ARRIVE ;  /* 0x00000000000079c5 */ /* 0x000fcc0000000000 */
[----:B------:R-:W-:Y:S01]  /*5a70*/  HGMMA.64x128x16.F32 R88, R180, gdesc[UR4].tnspB, R88, gsb0 ;  /* 0x41e00004b4587df0 */ /* 0x000fe20008000858 */
[----:B------:R-:W-:Y:S01]  /*5a80*/  UMOV UR6, UR4 ;  /* 0x0000000400067c82 */ /* 0x000fe20008000000 */
[----:B------:R-:W-:Y:S01]  /*5a90*/  UMOV UR7, 0x40000040 ;  /* 0x4000004000077882 */ /* 0x000fe20000000000 */
[----:B------:R-:W-:Y:S02]  /*5aa0*/  WARPGROUP.DEPBAR.LE gsb0, 0x0 ;  /* 0x00008000000079c5 */ /* 0x000fe40000010000 */
[----:B------:R-:W-:-:S07]  /*5ab0*/  WARPGROUP.ARRIVE ;  /* 0x00000000000079c5 */ /* 0x000fce0000000000 */
[----:B------:R-:W-:Y:S03]  /*5ac0*/  HGMMA.64x128x16.F32 R88, R184, gdesc[UR4].tnspB, R88, gsb0 ;  /* 0x41e00004b8587df0 */ /* 0x000fe60008000858 */
[----:B------:R-:W-:Y:S02]  /*5ad0*/  WARPGROUP.DEPBAR.LE gsb0, 0x0 ;  /* 0x00008000000079c5 */ /* 0x000fe40000010000 */
[----:B0-23--:R-:W-:Y:S05]  /*5ae0*/  @!P0 BRA `(.L_x_30) ;  /* 0x0000000000048947 */ /* 0x00dfea0003800000 */
[----:B------:R-:W-:Y:S01]  /*5af0*/  BPT.TRAP 0x1 ;  /* 0x000000040000795c */ /* 0x000fe20000300000 */
.L_x_30:
[----:B------:R-:W0:Y:S01]  /*5b00*/  S2UR UR6, SR_SWINHI ;  /* 0x00000000000679c3 */ /* 0x000e220000002f00 */
[----:B------:R-:W-:Y:S01]  /*5b10*/  LEA R9, R17, R22, 0x6 ;  /* 0x0000001611097211 */ /* 0x000fe200078e30ff */
[----:B------:R-:W-:Y:S01]  /*5b20*/  ULDC UR7, c[0x0][0xc44] ;  /* 0x0003110000077ab9 */ /* 0x000fe20000000800 */
[-C--:B------:R-:W-:Y:S01]  /*5b30*/  FMUL.FTZ R62, R113, R61.reuse ;  /* 0x0000003d713e7220 */ /* 0x080fe20000410000 */
[-C--:B------:R-:W-:Y:S01]  /*5b40*/  FMUL.FTZ R113, R98, R8.reuse ;  /* 0x0000000862717220 */ /* 0x080fe20000410000 */
[-C--:B------:R-:W-:Y:S01]  /*5b50*/  FMUL.FTZ R98, R103, R8.reuse ;  /* 0x0000000867627220 */ /* 0x080fe20000410000 */
[----:B------:R-:W-:Y:S01]  /*5b60*/  ULDC.64 UR8, c[0x0][0xb90] ;  /* 0x0002e40000087ab9 */ /* 0x000fe20000000a00 */
[-C--:B------:R-:W-:Y:S01]  /*5b70*/  FMUL.FTZ R69, R108, R61.reuse ;  /* 0x0000003d6c457220 */ /* 0x080fe20000410000 */
[----:B------:R-:W1:Y:S01]  /*5b80*/  LDC R59, c[0x0][0xbe8] ;  /* 0x0002fa00ff3b7b82 */ /* 0x000e620000000800 */
[-C--:B------:R-:W-:Y:S01]  /*5b90*/  FMUL.FTZ R108, R99, R8.reuse ;  /* 0x00000008636c7220 */ /* 0x080fe20000410000 */
[-C--:B------:R-:W-:Y:S01]  /*5ba0*/  FMUL.FTZ R99, R110, R8.reuse ;  /* 0x000000086e637220 */ /* 0x080fe20000410000 */
[-C--:B------:R-:W-:Y:S01]  /*5bb0*/  FMUL.FTZ R7, R92, R61.reuse ;  /* 0x0000003d5c077220 */ /* 0x080fe20000410000 */
[-C--:B------:R-:W-:Y:S01]  /*5bc0*/  FMUL.FTZ R68, R109, R61.reuse ;  /* 0x0000003d6d447220 */ /* 0x080fe20000410000 */
[-C--:B------:R-:W-:Y:S01]  /*5bd0*/  FMUL.FTZ R92, R111, R8.reuse ;  /* 0x000000086f5c7220 */ /* 0x080fe20000410000 */
[-C--:B------:R-:W-:Y:S01]  /*5be0*/  FMUL.FTZ R109, R94, R8.reuse ;  /* 0x000000085e6d7220 */ /* 0x080fe20000410000 */
[-C--:B------:R-:W-:Y:S01]  /*5bf0*/  FMUL.FTZ R94, R107, R8.reuse ;  /* 0x000000086b5e7220 */ /* 0x080fe20000410000 */
[----:B------:R-:W2:Y:S01]  /*5c00*/  LDC R103, c[0x0][0xc38] ;  /* 0x00030e00ff677b82 */ /* 0x000ea20000000800 */
[-C--:B------:R-:W-:Y:S01]  /*5c10*/  FMUL.FTZ R75, R96, R61.reuse ;  /* 0x0000003d604b7220 */ /* 0x080fe20000410000 */
[-C--:B------:R-:W-:Y:S01]  /*5c20*/  FMUL.FTZ R70, R101, R61.reuse ;  /* 0x0000003d65467220 */ /* 0x080fe20000410000 */
[----:B------:R-:W-:Y:S01]  /*5c30*/  IADD3 R96, RZ, -UR42, RZ ;  /* 0x8000002aff607c10 */ /* 0x000fe2000fffe0ff */
[-C--:B------:R-:W-:Y:S01]  /*5c40*/  FMUL.FTZ R20, R89, R61.reuse ;  /* 0x0000003d59147220 */ /* 0x080fe20000410000 */
[-C--:B------:R-:W-:Y:S01]  /*5c50*/  FMUL.FTZ R77, R88, R61.reuse ;  /* 0x0000003d584d7220 */ /* 0x080fe20000410000 */
[----:B------:R-:W-:Y:S01]  /*5c60*/  FMUL.FTZ R101, R106, R8 ;  /* 0x000000086a657220 */ /* 0x000fe20000410000 */
[-C--:B------:R-:W-:Y:S01]  /*5c70*/  FMUL.FTZ R73, R100, R61.reuse ;  /* 0x0000003d64497220 */ /* 0x080fe20000410000 */
[----:B------:R-:W-:Y:S01]  /*5c80*/  UMOV UR4, UR39 ;  /* 0x0000002700047c82 */ /* 0x000fe20008000000 */
[----:B0-----:R-:W-:Y:S01]  /*5c90*/  UMOV UR5, UR6 ;  /* 0x0000000600057c82 */ /* 0x001fe20008000000 */
[----:B------:R-:W-:Y:S01]  /*5ca0*/  FMUL.FTZ R66, R105, R61 ;  /* 0x0000003d69427220 */ /* 0x000fe20000410000 */
[----:B------:R-:W-:Y:S01]  /*5cb0*/  IMAD.U32 R38, RZ, RZ, UR4 ;  /* 0x00000004ff267e24 */ /* 0x000fe2000f8e00ff */
[----:B------:R-:W-:Y:S01]  /*5cc0*/  UIADD3 UR4, -UR40, URZ, URZ ;  /* 0x0000003f28047290 */ /* 0x000fe2000fffe13f */
[----:B------:R-:W-:-:S02]  /*5cd0*/  IMAD.U32 R39, RZ, RZ, UR5 ;  /* 0x00000005ff277e24 */ /* 0x000fc4000f8e00ff */
[-C--:B------:R-:W-:Y:S01]  /*5ce0*/  FMUL.FTZ R71, R104, R61.reuse ;  /* 0x0000003d68477220 */ /* 0x080fe20000410000 */
[----:B------:R-:W-:Y:S01]  /*5cf0*/  FMUL.FTZ R64, R117, R61 ;  /* 0x0000003d75407220 */ /* 0x000fe20000410000 */
[----:B------:R-:W-:Y:S01]  /*5d00*/  UIMAD UR7, UR7, UR4, UR42 ;  /* 0x00000004070772a4 */ /* 0x000fe2000f8e022a */
[----:B------:R-:W-:-:S04]  /*5d10*/  IMAD.WIDE R4, R152, 0x2, R38 ;  /* 0x0000000298047825 */ /* 0x000fc800078e0226 */
[-C--:B------:R-:W-:Y:S01]  /*5d20*/  FMUL.FTZ R6, R93, R61.reuse ;  /* 0x0000003d5d067220 */ /* 0x080fe20000410000 */
[----:B------:R-:W-:Y:S01]  /*5d30*/  FMUL.FTZ R72, R97, R61 ;  /* 0x0000003d61487220 */ /* 0x000fe20000410000 */
[----:B------:R-:W-:Y:S01]  /*5d40*/  UIMAD.WIDE.U32 UR4, UR7, UR8, URZ ;  /* 0x00000008070472a5 */ /* 0x000fe2000f8e003f */
[----:B------:R-:W-:Y:S01]  /*5d50*/  IMAD.WIDE R38, R9, 0x2, R38 ;  /* 0x0000000209267825 */ /* 0x000fe200078e0226 */
[----:B------:R-:W-:-:S03]  /*5d60*/  IADD3 R31, P1, R4, 0x4040, RZ ;  /* 0x00004040041f7810 */ /* 0x000fc60007f3e0ff */
[-C--:B------:R-:W-:Y:S01]  /*5d70*/  FMUL.FTZ R100, R91, R8.reuse ;  /* 0x000000085b647220 */ /* 0x080fe20000410000 */
[----:B------:R-:W-:Y:S01]  /*5d80*/  IADD3 R13, P6, R4, 0x20, RZ ;  /* 0x00000020040d7810 */ /* 0x000fe20007fde0ff */
[-C--:B------:R-:W-:Y:S01]  /*5d90*/  FMUL.FTZ R105, R90, R8.reuse ;  /* 0x000000085a697220 */ /* 0x080fe20000410000 */
[----:B------:R-:W-:Y:S01]  /*5da0*/  LOP3.LUT R12, R31, 0x380, RZ, 0xc0, !PT ;  /* 0x000003801f0c7812 */ /* 0x000fe200078ec0ff */
[--C-:B------:R-:W-:Y:S01]  /*5db0*/  IMAD.X R45, RZ, RZ, R5.reuse, P1 ;  /* 0x000000ffff2d7224 */ /* 0x100fe200008e0605 */
[----:B-1----:R-:W-:Y:S01]  /*5dc0*/  ISETP.NE.AND P1, PT, R59, 0x1, PT ;  /* 0x000000013b00780c */ /* 0x002fe20003f25270 */
[--C-:B------:R-:W-:Y:S01]  /*5dd0*/  IMAD.X R15, RZ, RZ, R5.reuse, P6 ;  /* 0x000000ffff0f7224 */ /* 0x100fe200030e0605 */
[----:B------:R-:W-:Y:S01]  /*5de0*/  SHF.R.U64 R12, R12, 0x3, RZ ;  /* 0x000000030c0c7819 */ /* 0x000fe200000012ff */
[-C--:B------:R-:W-:Y:S01]  /*5df0*/  FMUL.FTZ R104, R95, R8.reuse ;  /* 0x000000085f687220 */ /* 0x080fe20000410000 */
[----:B------:R-:W-:Y:S01]  /*5e00*/  IADD3 R35, P6, R38, 0x1000, RZ ;  /* 0x0000100026237810 */ /* 0x000fe20007fde0ff */
[----:B------:R-:W-:Y:S01]  /*5e10*/  FMUL.FTZ R117, R102, R8 ;  /* 0x0000000866757220 */ /* 0x000fe20000410000 */
[----:B------:R-:W-:Y:S01]  /*5e20*/  LOP3.LUT R44, R12, R31, RZ, 0x3c, !PT ;  /* 0x0000001f0c2c7212 */ /* 0x000fe200078e3cff */
[----:B------:R-:W-:Y:S01]  /*5e30*/  IMAD.U32 R12, RZ, RZ, UR4 ;  /* 0x00000004ff0c7e24 */ /* 0x000fe2000f8e00ff */
[C---:B------:R-:W-:Y:S01]  /*5e40*/  IADD3 R47, P0, R4.reuse, 0x4060, RZ ;  /* 0x00004060042f7810 */ /* 0x040fe20007f1e0ff */
[----:B------:R-:W-:Y:S01]  /*5e50*/  UIADD3 UR4, UR10, 0x28860, URZ ;  /* 0x000288600a047890 */ /* 0x000fe2000fffe03f */
[----:B------:R-:W-:Y:S01]  /*5e60*/  LOP3.LUT R34, R35, 0x380, RZ, 0xc0, !PT ;  /* 0x0000038023227812 */ /* 0x000fe200078ec0ff */
[----:B--2---:R-:W-:Y:S01]  /*5e70*/  IMAD R96, R103, R96, UR41 ;  /* 0x0000002967607e24 */ /* 0x004fe2000f8e0260 */
[----:B------:R-:W-:Y:S01]  /*5e80*/  LOP3.LUT R9, R4, 0x380, RZ, 0xc0, !PT ;  /* 0x0000038004097812 */ /* 0x000fe200078ec0ff */
[----:B------:R-:W0:Y:S01]  /*5e90*/  @P1 LDC R110, c[0x0][0xbec] ;  /* 0x0002fb00ff6e1b82 */ /* 0x000e220000000800 */
[----:B------:R-:W-:Y:S01]  /*5ea0*/  LOP3.LUT R46, R47, 0x380, RZ, 0xc0, !PT ;  /* 0x000003802f2e7812 */ /* 0x000fe200078ec0ff */
[----:B------:R-:W-:Y:S01]  /*5eb0*/  UPRMT UR4, UR37, 0x654, UR4 ;  /* 0x0000065425047896 */ /* 0x000fe20008000004 */
[----:B------:R-:W-:Y:S01]  /*5ec0*/  SHF.R.U64 R34, R34, 0x3, RZ ;  /* 0x0000000322227819 */ /* 0x000fe200000012ff */
[-C--:B------:R-:W-:Y:S01]  /*5ed0*/  FMUL.FTZ R88, R115, R8.reuse ;  /* 0x0000000873587220 */ /* 0x080fe20000410000 */
[----:B------:R-:W-:Y:S01]  /*5ee0*/  SHF.R.U64 R9, R9, 0x3, RZ ;  /* 0x0000000309097819 */ /* 0x000fe200000012ff */
[-C--:B------:R-:W-:Y:S01]  /*5ef0*/  FMUL.FTZ R97, R114, R8.reuse ;  /* 0x0000000872617220 */ /* 0x080fe20000410000 */
[----:B------:R-:W-:Y:S01]  /*5f00*/  SHF.R.U64 R46, R46, 0x3, RZ ;  /* 0x000000032e2e7819 */ /* 0x000fe200000012ff */
[----:B------:R-:W1:Y:S01]  /*5f10*/  @P1 LDC R111, c[0x0][0xbf0] ;  /* 0x0002fc00ff6f1b82 */ /* 0x000e620000000800 */
[C---:B------:R-:W-:Y:S01]  /*5f20*/  IADD3 R29, P2, R4.reuse, 0x4020, RZ ;  /* 0x00004020041d7810 */ /* 0x040fe20007f5e0ff */
[-C--:B------:R-:W-:Y:S01]  /*5f30*/  FMUL.FTZ R90, R119, R8.reuse ;  /* 0x00000008775a7220 */ /* 0x080fe20000410000 */
[----:B------:R-:W-:Y:S01]  /*5f40*/  IADD3 R27, P3, R4, 0x4000, RZ ;  /* 0x00004000041b7810 */ /* 0x000fe20007f7e0ff */
[----:B------:R-:W-:Y:S01]  /*5f50*/  FMUL.FTZ R95, R118, R8 ;  /* 0x00000008765f7220 */ /* 0x000fe20000410000 */
[C---:B------:R-:W-:Y:S01]  /*5f60*/  IADD3 R25, P4, R4.reuse, 0x60, RZ ;  /* 0x0000006004197810 */ /* 0x040fe20007f9e0ff */
[--C-:B------:R-:W-:Y:S01]  /*5f70*/  IMAD.X R43, RZ, RZ, R5.reuse, P2 ;  /* 0x000000ffff2b7224 */ /* 0x100fe200010e0605 */
[----:B------:R-:W-:Y:S01]  /*5f80*/  IADD3 R21, P5, R4, 0x40, RZ ;  /* 0x0000004004157810 */ /* 0x000fe20007fbe0ff */
[----:B------:R-:W-:Y:S01]  /*5f90*/  IMAD.X R41, RZ, RZ, R5, P3 ;  /* 0x000000ffff297224 */ /* 0x000fe200018e0605 */
[----:B------:R-:W-:Y:S01]  /*5fa0*/  LOP3.LUT R34, R34, R35, RZ, 0x3c, !PT ;  /* 0x0000002322227212 */ /* 0x000fe200078e3cff */
[----:B------:R-:W-:Y:S01]  /*5fb0*/  IMAD.X R35, RZ, RZ, R39, P6 ;  /* 0x000000ffff237224 */ /* 0x000fe200030e0627 */
[----:B------:R-:W-:Y:S01]  /*5fc0*/  LOP3.LUT R4, R9, R4, RZ, 0x3c, !PT ;  /* 0x0000000409047212 */ /* 0x000fe200078e3cff */
[--C-:B------:R-:W-:Y:S01]  /*5fd0*/  IMAD.X R9, RZ, RZ, R5.reuse, P5 ;  /* 0x000000ffff097224 */ /* 0x100fe200028e0605 */
[----:B------:R-:W-:Y:S01]  /*5fe0*/  IADD3 R107, P6, R38, 0x7000, RZ ;  /* 0x00007000266b7810 */ /* 0x000fe20007fde0ff */
[----:B------:R-:W-:Y:S01]  /*5ff0*/  SYNCS.ARRIVE.TRANS64.RED.A1T0 RZ, [UR4], RZ ;  /* 0x000000ffffff79a7 */ /* 0x000fe20008100404 */
[----:B------:R-:W-:Y:S01]  /*6000*/  LOP3.LUT R46, R46, R47, RZ, 0x3c, !PT ;  /* 0x0000002f2e2e7212 */ /* 0x000fe200078e3cff */
[----:B------:R-:W-:Y:S01]  /*6010*/  IMAD.X R47, RZ, RZ, R5, P0 ;  /* 0x000000ffff2f7224 */ /* 0x000fe200000e0605 */
[-C--:B------:R-:W-:Y:S01]  /*6020*/  IADD3.X R11, RZ, R5.reuse, RZ, P4, !PT ;  /* 0x00000005ff0b7210 */ /* 0x080fe200027fe4ff */
[----:B------:R-:W-:Y:S01]  /*6030*/  FMUL.FTZ R80, R123, R8 ;  /* 0x000000087b507220 */ /* 0x000fe20000410000 */
[----:B------:R-:W-:Y:S01]  /*6040*/  MOV R106, R4 ;  /* 0x00000004006a7202 */ /* 0x000fe20000000f00 */
[-C--:B------:R-:W-:Y:S01]  /*6050*/  FMUL.FTZ R93, R122, R8.reuse ;  /* 0x000000087a5d7220 */ /* 0x080fe20000410000 */
[----:B------:R-:W-:Y:S01]  /*6060*/  LOP3.LUT R10, R29, 0x380, RZ, 0xc0, !PT ;  /* 0x000003801d0a7812 */ /* 0x000fe200078ec0ff */
[-C--:B------:R-:W-:Y:S01]  /*6070*/  FMUL.FTZ R79, R127, R8.reuse ;  /* 0x000000087f4f7220 */ /* 0x080fe20000410000 */
[----:B------:R-:W-:Y:S01]  /*6080*/  LOP3.LUT R5, R107, 0x380, RZ, 0xc0, !PT ;  /* 0x000003806b057812 */ /* 0x000fe200078ec0ff */
        /* <DEDUP_REMOVED lines=14> */
[----:B------:R-:W2:Y:S01]  /*6170*/  LDC.64 R102, c[0x0][0xb98] ;  /* 0x0002e600ff667b82 */ /* 0x000ea20000000a00 */
[----:B------:R-:W-:Y:S01]  /*6180*/  LOP3.LUT R8, R27, 0x380, RZ, 0xc0, !PT ;  /* 0x000003801b087812 */ /* 0x000fe200078ec0ff */
[----:B------:R-:W-:Y:S01]  /*6190*/  USHF.R.S32.HI UR11, URZ, 0x1f, UR7 ;  /* 0x0000001f3f0b7899 */ /* 0x000fe20008011407 */
[----:B------:R-:W-:Y:S01]  /*61a0*/  SHF.R.U64 R10, R10, 0x3, RZ ;  /* 0x000000030a0a7819 */ /* 0x000fe200000012ff */
[----:B------:R-:W-:Y:S01]  /*61b0*/  USHF.R.S32.HI UR10, URZ, 0x1f, UR40 ;  /* 0x0000001f3f0a7899 */ /* 0x000fe20008011428 */
[----:B------:R-:W-:Y:S01]  /*61c0*/  SHF.R.U64 R20, R5, 0x3, RZ ;  /* 0x0000000305147819 */ /* 0x000fe200000012ff */
[----:B------:R-:W-:Y:S01]  /*61d0*/  UIMAD UR6, UR11, UR8, URZ ;  /* 0x000000080b0672a4 */ /* 0x000fe2000f8e023f */
[----:B------:R-:W-:Y:S01]  /*61e0*/  SHF.R.U64 R8, R8, 0x3, RZ ;  /* 0x0000000308087819 */ /* 0x000fe200000012ff */
[----:B------:R-:W-:Y:S01]  /*61f0*/  FMUL.FTZ R67, R112, R61 ;  /* 0x0000003d70437220 */ /* 0x000fe20000410000 */
[----:B------:R-:W-:Y:S01]  /*6200*/  LOP3.LUT R42, R10, R29, RZ, 0x3c, !PT ;  /* 0x0000001d0a2a7212 */ /* 0x000fe200078e3cff */
[----:B------:R-:W-:Y:S01]  /*6210*/  UIMAD UR6, UR7, UR9, UR6 ;  /* 0x00000009070672a4 */ /* 0x000fe2000f8e0206 */
[----:B------:R-:W-:Y:S01]  /*6220*/  LOP3.LUT R20, R20, R107, RZ, 0x3c, !PT ;  /* 0x0000006b14147212 */ /* 0x000fe200078e3cff */
[----:B------:R-:W-:Y:S01]  /*6230*/  IMAD R107, R96, 0x80, R16 ;  /* 0x00000080606b7824 */ /* 0x000fe200078e0210 */
[----:B------:R-:W-:Y:S01]  /*6240*/  LOP3.LUT R10, R25, 0x380, RZ, 0xc0, !PT ;  /* 0x00000380190a7812 */ /* 0x000fe200078ec0ff */
[----:B------:R-:W-:Y:S01]  /*6250*/  UIADD3 UR6, UR5, UR6, URZ ;  /* 0x0000000605067290 */ /* 0x000fe2000fffe03f */
[----:B------:R-:W-:Y:S01]  /*6260*/  LOP3.LUT R40, R8, R27, RZ, 0x3c, !PT ;  /* 0x0000001b08287212 */ /* 0x000fe200078e3cff */
[----:B------:R-:W-:Y:S01]  /*6270*/  FMUL.FTZ R65, R116, R61 ;  /* 0x0000003d74417220 */ /* 0x000fe20000410000 */
[----:B------:R-:W-:Y:S01]  /*6280*/  MOV R77, R46 ;  /* 0x0000002e004d7202 */ /* 0x000fe20000000f00 */
[----:B0-----:R-:W-:Y:S01]  /*6290*/  @P1 IMAD.HI.U32 R46, R107, R110, RZ ;  /* 0x0000006e6b2e1227 */ /* 0x001fe200078e00ff */
[----:B------:R-:W-:-:S03]  /*62a0*/  LOP3.LUT R8, R13, 0x380, RZ, 0xc0, !PT ;  /* 0x000003800d087812 */ /* 0x000fc600078ec0ff */
[-C--:B------:R-:W-:Y:S01]  /*62b0*/  FMUL.FTZ R60, R121, R61.reuse ;  /* 0x0000003d793c7220 */ /* 0x080fe20000410000 */
[----:B------:R-:W-:Y:S01]  /*62c0*/  SHF.R.U64 R10, R10, 0x3, RZ ;  /* 0x000000030a0a7819 */ /* 0x000fe200000012ff */
[----:B------:R-:W-:Y:S01]  /*62d0*/  IMAD.MOV.U32 R47, RZ, RZ, R107 ;  /* 0x000000ffff2f7224 */ /* 0x000fe200078e006b */
[----:B------:R-:W-:Y:S01]  /*62e0*/  SHF.R.U64 R8, R8, 0x3, RZ ;  /* 0x0000000308087819 */ /* 0x000fe200000012ff */
[----:B------:R-:W-:Y:S01]  /*62f0*/  FMUL.FTZ R63, R120, R61 ;  /* 0x0000003d783f7220 */ /* 0x000fe20000410000 */
[----:B------:R-:W-:Y:S01]  /*6300*/  LOP3.LUT R10, R10, R25, RZ, 0x3c, !PT ;  /* 0x000000190a0a7212 */ /* 0x000fe200078e3cff */
[-C--:B------:R-:W-:Y:S01]  /*6310*/  FMUL.FTZ R51, R125, R61.reuse ;  /* 0x0000003d7d337220 */ /* 0x080fe20000410000 */
[----:B------:R-:W-:Y:S01]  /*6320*/  IADD3 R25, P0, R38, 0x6000, RZ ;  /* 0x0000600026197810 */ /* 0x000fe20007f1e0ff */
[----:B------:R-:W-:Y:S01]  /*6330*/  FMUL.FTZ R58, R124, R61 ;  /* 0x0000003d7c3a7220 */ /* 0x000fe20000410000 */
[----:B-1----:R-:W-:Y:S01]  /*6340*/  @P1 SHF.R.U32.HI R47, RZ, R111, R46 ;  /* 0x0000006fff2f1219 */ /* 0x002fe2000001162e */
[----:B------:R-:W-:Y:S01]  /*6350*/  FMUL.FTZ R52, R129, R61 ;  /* 0x0000003d81347220 */ /* 0x000fe20000410000 */
[----:B------:R-:W-:Y:S01]  /*6360*/  F2FP.F16.F32.PACK_AB R6, R6, R7 ;  /* 0x000000070606723e */ /* 0x000fe200000000ff */
[----:B------:R-:W-:Y:S01]  /*6370*/  FMUL.FTZ R57, R128, R61 ;  /* 0x0000003d80397220 */ /* 0x000fe20000410000 */
[----:B------:R-:W-:Y:S01]  /*6380*/  F2FP.F16.F32.PACK_AB R5, R100, R105 ;  /* 0x000000696405723e */ /* 0x000fe200000000ff */
[----:B------:R-:W-:Y:S01]  /*6390*/  FMUL.FTZ R49, R133, R61 ;  /* 0x0000003d85317220 */ /* 0x000fe20000410000 */
[----:B------:R-:W-:Y:S01]  /*63a0*/  F2FP.F16.F32.PACK_AB R7, R104, R109 ;  /* 0x0000006d6807723e */ /* 0x000fe200000000ff */
[----:B------:R-:W-:Y:S01]  /*63b0*/  BAR.SYNC.DEFER_BLOCKING 0x1, 0x100 ;  /* 0x0044000000007b1d */ /* 0x000fe20000010000 */
[----:B------:R-:W-:Y:S01]  /*63c0*/  LOP3.LUT R14, R8, R13, RZ, 0x3c, !PT ;  /* 0x0000000d080e7212 */ /* 0x000fe200078e3cff */
[----:B------:R-:W-:Y:S01]  /*63d0*/  IMAD.U32 R13, RZ, RZ, UR5 ;  /* 0x00000005ff0d7e24 */ /* 0x000fe2000f8e00ff */
[----:B------:R-:W-:Y:S01]  /*63e0*/  LOP3.LUT R24, R25, 0x380, RZ, 0xc0, !PT ;  /* 0x0000038019187812 */ /* 0x000fe200078ec0ff */
[----:B------:R-:W-:Y:S01]  /*63f0*/  IMAD.U32 R13, RZ, RZ, UR6 ;  /* 0x00000006ff0d7e24 */ /* 0x000fe2000f8e00ff */
[----:B------:R-:W-:Y:S01]  /*6400*/  MOV R105, R40 ;  /* 0x0000002800697202 */ /* 0x000fe20000000f00 */
[----:B------:R-:W-:Y:S01]  /*6410*/  IMAD.MOV R40, RZ, RZ, -R47 ;  /* 0x000000ffff287224 */ /* 0x000fe200078e0a2f */
[----:B------:R-:W-:Y:S01]  /*6420*/  SHF.R.U64 R24, R24, 0x3, RZ ;  /* 0x0000000318187819 */ /* 0x000fe200000012ff */
[----:B--2---:R-:W-:Y:S01]  /*6430*/  IMAD.WIDE.U32 R12, R102, UR40, R12 ;  /* 0x00000028660c7c25 */ /* 0x004fe2000f8e000c */
[----:B------:R-:W-:Y:S01]  /*6440*/  IADD3 R29, P3, R38, 0x4000, RZ ;  /* 0x00004000261d7810 */ /* 0x000fe20007f7e0ff */
[----:B------:R-:W-:Y:S01]  /*6450*/  ULDC.64 UR4, c[0x0][0xb88] ;  /* 0x0002e20000047ab9 */ /* 0x000fe20000000a00 */
[----:B------:R-:W-:Y:S01]  /*6460*/  LOP3.LUT R24, R24, R25, RZ, 0x3c, !PT ;  /* 0x0000001918187212 */ /* 0x000fe200078e3cff */
[----:B------:R-:W-:Y:S01]  /*6470*/  IMAD.X R25, RZ, RZ, R39, P0 ;  /* 0x000000ffff197224 */ /* 0x000fe200000e0627 */
[----:B------:R-:W-:Y:S01]  /*6480*/  SHF.R.S32.HI R41, RZ, 0x1f, R47 ;  /* 0x0000001fff297819 */ /* 0x000fe2000001142f */
[----:B------:R-:W-:Y:S01]  /*6490*/  ULDC UR6, c[0x0][0xa88] ;  /* 0x0002a20000067ab9 */ /* 0x000fe20000000800 */
[----:B------:R-:W-:Y:S01]  /*64a0*/  IADD3 R12, P0, R47, R12, RZ ;  /* 0x0000000c2f0c7210 */ /* 0x000fe20007f1e0ff */
[-C--:B------:R-:W-:Y:S01]  /*64b0*/  FMUL.FTZ R56, R132, R61.reuse ;  /* 0x0000003d84387220 */ /* 0x080fe20000410000 */
[----:B------:R-:W-:Y:S01]  /*64c0*/  LOP3.LUT R8, R21, 0x380, RZ, 0xc0, !PT ;  /* 0x0000038015087812 */ /* 0x000fe200078ec0ff */
[-C--:B------:R-:W-:Y:S01]  /*64d0*/  FMUL.FTZ R50, R137, R61.reuse ;  /* 0x0000003d89327220 */ /* 0x080fe20000410000 */
[----:B------:R-:W-:Y:S01]  /*64e0*/  IADD3 R27, P2, R38, 0x5000, RZ ;  /* 0x00005000261b7810 */ /* 0x000fe20007f5e0ff */
[-C--:B------:R-:W-:Y:S01]  /*64f0*/  FMUL.FTZ R55, R136, R61.reuse ;  /* 0x0000003d88377220 */ /* 0x080fe20000410000 */
[----:B------:R-:W-:Y:S01]  /*6500*/  LOP3.LUT R28, R29, 0x380, RZ, 0xc0, !PT ;  /* 0x000003801d1c7812 */ /* 0x000fe200078ec0ff */
[-C--:B------:R-:W-:Y:S01]  /*6510*/  FMUL.FTZ R3, R141, R61.reuse ;  /* 0x0000003d8d037220 */ /* 0x080fe20000410000 */
[----:B------:R-:W-:Y:S01]  /*6520*/  SHF.R.U64 R8, R8, 0x3, RZ ;  /* 0x0000000308087819 */ /* 0x000fe200000012ff */
[----:B------:R0:W-:Y:S01]  /*6530*/  STSM.16.M88.4 [R106], R4 ;  /* 0x000000046a007844 */ /* 0x0001e20000000200 */
[----:B------:R-:W-:Y:S01]  /*6540*/  LOP3.LUT R26, R27, 0x380, RZ, 0xc0, !PT ;  /* 0x000003801b1a7812 */ /* 0x000fe200078ec0ff */
[----:B------:R-:W-:Y:S01]  /*6550*/  FMUL.FTZ R54, R140, R61 ;  /* 0x0000003d8c367220 */ /* 0x000fe20000410000 */
[----:B------:R-:W-:Y:S01]  /*6560*/  MOV R15, R14 ;  /* 0x0000000e000f7202 */ /* 0x000fe20000000f00 */
[-C--:B------:R-:W-:Y:S01]  /*6570*/  FMUL.FTZ R48, R145, R61.reuse ;  /* 0x0000003d91307220 */ /* 0x080fe20000410000 */
[----:B------:R-:W-:Y:S01]  /*6580*/  SHF.R.U64 R28, R28, 0x3, RZ ;  /* 0x000000031c1c7819 */ /* 0x000fe200000012ff */
[----:B------:R-:W-:Y:S01]  /*6590*/  FMUL.FTZ R53, R144, R61 ;  /* 0x0000003d90357220 */ /* 0x000fe20000410000 */
[----:B------:R-:W-:Y:S01]  /*65a0*/  MOV R104, R42 ;  /* 0x0000002a00687202 */ /* 0x000fe20000000f00 */
[----:B------:R-:W-:Y:S01]  /*65b0*/  IMAD R43, R96, 0x80, R19 ;  /* 0x00000080602b7824 */ /* 0x000fe200078e0213 */
[----:B------:R-:W-:Y:S01]  /*65c0*/  LOP3.LUT R8, R8, R21, RZ, 0x3c, !PT ;  /* 0x0000001508087212 */ /* 0x000fe200078e3cff */
[-C--:B------:R-:W-:Y:S01]  /*65d0*/  FMUL.FTZ R0, R149, R61.reuse ;  /* 0x0000003d95007220 */ /* 0x080fe20000410000 */
[----:B------:R-:W-:Y:S01]  /*65e0*/  SHF.R.U64 R26, R26, 0x3, RZ ;  /* 0x000000031a1a7819 */ /* 0x000fe200000012ff */
[----:B------:R-:W-:Y:S01]  /*65f0*/  FMUL.FTZ R61, R148, R61 ;  /* 0x0000003d943d7220 */ /* 0x000fe20000410000 */
[----:B------:R-:W-:Y:S01]  /*6600*/  LOP3.LUT R28, R28, R29, RZ, 0x3c, !PT ;  /* 0x0000001d1c1c7212 */ /* 0x000fe200078e3cff */
[----:B------:R-:W-:Y:S01]  /*6610*/  IMAD.X R29, RZ, RZ, R39, P3 ;  /* 0x000000ffff1d7224 */ /* 0x000fe200018e0627 */
[----:B------:R-:W-:Y:S01]  /*6620*/  MOV R14, R8 ;  /* 0x00000008000e7202 */ /* 0x000fe20000000f00 */
[----:B0-----:R-:W-:Y:S01]  /*6630*/  IMAD R4, R102, UR10, RZ ;  /* 0x0000000a66047c24 */ /* 0x001fe2000f8e02ff */
[----:B------:R-:W-:Y:S01]  /*6640*/  MOV R106, R10 ;  /* 0x0000000a006a7202 */ /* 0x000fe20000000f00 */
[----:B------:R-:W-:Y:S01]  /*6650*/  IMAD R11, R59, R40, R107 ;  /* 0x000000283b0b7224 */ /* 0x000fe200078e026b */
[----:B------:R-:W-:Y:S01]  /*6660*/  F2FP.F16.F32.PACK_AB R5, R108, R113 ;  /* 0x000000716c05723e */ /* 0x000fe200000000ff */
[----:B------:R-:W-:Y:S01]  /*6670*/  IMAD R103, R103, UR40, R4 ;  /* 0x0000002867677c24 */ /* 0x000fe2000f8e0204 */
[----:B------:R-:W-:Y:S01]  /*6680*/  F2FP.F16.F32.PACK_AB R4, R72, R75 ;  /* 0x0000004b4804723e */ /* 0x000fe200000000ff */
[----:B------:R-:W-:Y:S01]  /*6690*/  IMAD R72, R59, UR6, RZ ;  /* 0x000000063b487c24 */ /* 0x000fe2000f8e02ff */
[----:B------:R-:W-:Y:S01]  /*66a0*/  SHF.R.S32.HI R10, RZ, 0x1f, R11 ;  /* 0x0000001fff0a7819 */ /* 0x000fe2000001140b */
[----:B------:R-:W-:Y:S01]  /*66b0*/  ULDC.64 UR8, c[0x0][0xae8] ;  /* 0x0002ba0000087ab9 */ /* 0x000fe20000000a00 */
[----:B------:R-:W-:-:S02]  /*66c0*/  IADD3.X R13, R41, R13, R103, P0, !PT ;  /* 0x0000000d290d7210 */ /* 0x000fc400007fe467 */
[----:B------:R-:W-:Y:S01]  /*66d0*/  F2FP.F16.F32.PACK_AB R6, R70, R73 ;  /* 0x000000494606723e */ /* 0x000fe200000000ff */
[----:B------:R-:W-:Y:S01]  /*66e0*/  IMAD R10, R10, UR4, RZ ;  /* 0x000000040a0a7c24 */ /* 0x000fe2000f8e02ff */
[----:B------:R-:W-:Y:S01]  /*66f0*/  F2FP.F16.F32.PACK_AB R7, R98, R117 ;  /* 0x000000756207723e */ /* 0x000fe200000000ff */
[C---:B------:R-:W-:Y:S01]  /*6700*/  IMAD.WIDE.U32 R12, R11.reuse, UR4, R12 ;  /* 0x000000040b0c7c25 */ /* 0x040fe2000f8e000c */
[----:B------:R-:W-:Y:S02]  /*6710*/  LOP3.LUT P0, RZ, R154, 0x3, RZ, 0xc0, !PT ;  /* 0x000000039aff7812 */ /* 0x000fe4000780c0ff */
[----:B------:R-:W-:Y:S01]  /*6720*/  F2FP.F16.F32.PACK_AB R8, R66, R71 ;  /* 0x000000474208723e */ /* 0x000fe200000000ff */
[----:B------:R-:W-:Y:S01]  /*6730*/  IMAD R41, R11, UR5, R10 ;  /* 0x000000050b297c24 */ /* 0x000fe2000f8e020a */
[----:B------:R0:W-:Y:S01]  /*6740*/  STSM.16.M88.4 [R15], R4 ;  /* 0x000000040f007844 */ /* 0x0001e20000000200 */
[----:B------:R-:W-:Y:S01]  /*6750*/  ULDC.64 UR4, c[0x0][0xb50] ;  /* 0x0002d40000047ab9 */ /* 0x000fe20000000a00 */
[----:B------:R-:W-:-:S02]  /*6760*/  F2FP.F16.F32.PACK_AB R9, R94, R101 ;  /* 0x000000655e09723e */ /* 0x000fc400000000ff */
[----:B------:R-:W-:Y:S02]  /*6770*/  F2FP.F16.F32.PACK_AB R10, R68, R69 ;  /* 0x00000045440a723e */ /* 0x000fe400000000ff */
[----:B------:R-:W-:Y:S02]  /*6780*/  F2FP.F16.F32.PACK_AB R11, R92, R99 ;  /* 0x000000635c0b723e */ /* 0x000fe400000000ff */
[----:B------:R-:W-:Y:S02]  /*6790*/  LEA R40, P3, R12, UR4, 0x2 ;  /* 0x000000040c287c11 */ /* 0x000fe4000f8610ff */
[----:B------:R-:W-:Y:S01]  /*67a0*/  LOP3.LUT R26, R26, R27, RZ, 0x3c, !PT ;  /* 0x0000001b1a1a7212 */ /* 0x000fe200078e3cff */
[----:B------:R-:W-:Y:S01]  /*67b0*/  IMAD.X R27, RZ, RZ, R39, P2 ;  /* 0x000000ffff1b7224 */ /* 0x000fe200010e0627 */
[----:B------:R-:W-:Y:S01]  /*67c0*/  ISETP.GE.OR P2, PT, R43, R72, P0 ;  /* 0x000000482b00720c */ /* 0x000fe20000746670 */
[----:B------:R1:W-:Y:S01]  /*67d0*/  STSM.16.M88.4 [R14], R8 ;  /* 0x000000080e007844 */ /* 0x0003e20000000200 */
[----:B------:R-:W-:Y:S01]  /*67e0*/  F2FP.F16.F32.PACK_AB R71, R81, R84 ;  /* 0x000000545147723e */ /* 0x000fe200000000ff */
[----:B0-----:R-:W-:Y:S01]  /*67f0*/  VIADD R5, R43, 0x8 ;  /* 0x000000082b057836 */ /* 0x001fe20000000000 */
[----:B------:R-:W-:Y:S01]  /*6800*/  IADD3 R7, R13, R41, RZ ;  /* 0x000000290d077210 */ /* 0x000fe20007ffe0ff */
[----:B------:R-:W-:Y:S01]  /*6810*/  SHFL.IDX PT, R66, R40, 0x1, 0x1c1f ;  /* 0x003c1f0028427f89 */ /* 0x000fe200000e0000 */
[----:B------:R-:W-:-:S02]  /*6820*/  F2FP.F16.F32.PACK_AB R4, R62, R67 ;  /* 0x000000433e04723e */ /* 0x000fc400000000ff */
[----:B------:R-:W-:Y:S02]  /*6830*/  ISETP.GE.OR P0, PT, R5, R72, P0 ;  /* 0x000000480500720c */ /* 0x000fe40000706670 */
[----:B------:R-:W-:Y:S02]  /*6840*/  LEA.HI.X R41, R12, UR5, R7, 0x2, P3 ;  /* 0x000000050c297c11 */ /* 0x000fe400098f1407 */
[----:B------:R-:W-:Y:S02]  /*6850*/  F2FP.F16.F32.PACK_AB R5, R88, R97 ;  /* 0x000000615805723e */ /* 0x000fe400000000ff */
[----:B------:R-:W-:Y:S01]  /*6860*/  F2FP.F16.F32.PACK_AB R6, R64, R65 ;  /* 0x000000414006723e */ /* 0x000fe200000000ff */
[----:B------:R-:W-:Y:S01]  /*6870*/  SHFL.IDX PT, R67, R41, 0x1, 0x1c1f ;  /* 0x003c1f0029437f89 */ /* 0x000fe200000e0000 */
[----:B------:R-:W-:Y:S02]  /*6880*/  F2FP.F16.F32.PACK_AB R7, R90, R95 ;  /* 0x0000005f5a07723e */ /* 0x000fe400000000ff */
[----:B------:R-:W-:Y:S01]  /*6890*/  F2FP.F16.F32.PACK_AB R12, R60, R63 ;  /* 0x0000003f3c0c723e */ /* 0x000fe200000000ff */
[----:B------:R-:W-:Y:S01]  /*68a0*/  SHFL.IDX PT, R64, R40, RZ, 0x1c1f ;  /* 0x001c1fff28407589 */ /* 0x000fe200000e0000 */
[----:B------:R-:W-:-:S02]  /*68b0*/  F2FP.F16.F32.PACK_AB R13, R80, R93 ;  /* 0x0000005d500d723e */ /* 0x000fc400000000ff */
[----:B-1----:R-:W-:Y:S01]  /*68c0*/  F2FP.F16.F32.PACK_AB R14, R51, R58 ;  /* 0x0000003a330e723e */ /* 0x002fe200000000ff */
[----:B------:R-:W-:Y:S01]  /*68d0*/  STSM.16.M88.4 [R106], R4 ;  /* 0x000000046a007844 */ /* 0x000fe20000000200 */
[----:B------:R-:W-:Y:S02]  /*68e0*/  F2FP.F16.F32.PACK_AB R15, R79, R86 ;  /* 0x000000564f0f723e */ /* 0x000fe400000000ff */
[----:B------:R-:W-:Y:S01]  /*68f0*/  F2FP.F16.F32.PACK_AB R8, R52, R57 ;  /* 0x000000393408723e */ /* 0x000fe200000000ff */
[----:B------:R-:W0:Y:S01]  /*6900*/  SHFL.IDX PT, R65, R41, RZ, 0x1c1f ;  /* 0x001c1fff29417589 */ /* 0x000e2200000e0000 */
[----:B------:R-:W-:Y:S01]  /*6910*/  F2FP.F16.F32.PACK_AB R9, R76, R91 ;  /* 0x0000005b4c09723e */ /* 0x000fe200000000ff */
[----:B------:R-:W1:Y:S01]  /*6920*/  @P1 LDC R57, c[0x0][0xbec] ;  /* 0x0002fb00ff391b82 */ /* 0x000e620000000800 */
[----:B------:R-:W-:Y:S01]  /*6930*/  F2FP.F16.F32.PACK_AB R10, R49, R56 ;  /* 0x00000038310a723e */ /* 0x000fe200000000ff */
[----:B------:R-:W-:Y:S01]  /*6940*/  STSM.16.M88.4 [R105], R12 ;  /* 0x0000000c69007844 */ /* 0x000fe20000000200 */
[----:B------:R-:W-:-:S02]  /*6950*/  F2FP.F16.F32.PACK_AB R11, R78, R89 ;  /* 0x000000594e0b723e */ /* 0x000fc400000000ff */
[----:B------:R-:W-:Y:S02]  /*6960*/  MOV R100, R44 ;  /* 0x0000002c00647202 */ /* 0x000fe40000000f00 */
[----:B------:R-:W-:Y:S01]  /*6970*/  F2FP.F16.F32.PACK_AB R68, R50, R55 ;  /* 0x000000373244723e */ /* 0x000fe200000000ff */
[----:B------:R-:W-:Y:S01]  /*6980*/  STSM.16.M88.4 [R104], R8 ;  /* 0x0000000868007844 */ /* 0x000fe20000000200 */
[----:B------:R-:W-:Y:S02]  /*6990*/  F2FP.F16.F32.PACK_AB R69, R74, R87 ;  /* 0x000000574a45723e */ /* 0x000fe400000000ff */
[----:B------:R-:W-:Y:S02]  /*69a0*/  F2FP.F16.F32.PACK_AB R70, R3, R54 ;  /* 0x000000360346723e */ /* 0x000fe400000000ff */
[----:B------:R-:W-:Y:S02]  /*69b0*/  F2FP.F16.F32.PACK_AB R81, R82, R85 ;  /* 0x000000555251723e */ /* 0x000fe400000000ff */
[----:B------:R-:W-:Y:S01]  /*69c0*/  F2FP.F16.F32.PACK_AB R80, R48, R53 ;  /* 0x000000353050723e */ /* 0x000fe200000000ff */
[----:B------:R-:W-:Y:S01]  /*69d0*/  STSM.16.M88.4 [R100], R68 ;  /* 0x0000004464007844 */ /* 0x000fe20000000200 */
[----:B------:R-:W-:-:S02]  /*69e0*/  F2FP.F16.F32.PACK_AB R82, R0, R61 ;  /* 0x0000003d0052723e */ /* 0x000fc400000000ff */
[----:B------:R-:W-:Y:S02]  /*69f0*/  F2FP.F16.F32.PACK_AB R83, R83, R150 ;  /* 0x000000965353723e */ /* 0x000fe400000000ff */
[C---:B------:R-:W-:Y:S02]  /*6a00*/  LOP3.LUT R21, R38.reuse, 0x380, RZ, 0xc0, !PT ;  /* 0x0000038026157812 */ /* 0x040fe400078ec0ff */
[C---:B------:R-:W-:Y:S01]  /*6a10*/  IADD3 R33, P5, R38.reuse, 0x2000, RZ ;  /* 0x0000200026217810 */ /* 0x040fe20007fbe0ff */
[----:B------:R-:W-:Y:S01]  /*6a20*/  STSM.16.M88.4 [R77], R80 ;  /* 0x000000504d007844 */ /* 0x000fe20000000200 */
[----:B------:R-:W-:Y:S01]  /*6a30*/  IMAD R3, R153, 0x20, R17 ;  /* 0x0000002099037824 */ /* 0x000fe200078e0211 */
[----:B------:R-:W-:Y:S01]  /*6a40*/  SHF.R.U64 R21, R21, 0x3, RZ ;  /* 0x0000000315157819 */ /* 0x000fe200000012ff */
[----:B------:R-:W-:Y:S01]  /*6a50*/  BAR.SYNC.DEFER_BLOCKING 0x1, 0x100 ;  /* 0x0044000000007b1d */ /* 0x000fe20000010000 */
[----:B------:R-:W-:Y:S01]  /*6a60*/  IADD3 R31, P4, R38, 0x3000, RZ ;  /* 0x00003000261f7810 */ /* 0x000fe20007f9e0ff */
[----:B------:R-:W-:Y:S01]  /*6a70*/  UIMAD UR6, UR11, UR8, URZ ;  /* 0x000000080b0672a4 */ /* 0x000fe2000f8e023f */
[----:B------:R-:W-:Y:S01]  /*6a80*/  LOP3.LUT R38, R21, R38, RZ, 0x3c, !PT ;  /* 0x0000002615267212 */ /* 0x000fe200078e3cff */
[----:B------:R-:W-:Y:S01]  /*6a90*/  IMAD.X R21, RZ, RZ, R39, P6 ;  /* 0x000000ffff157224 */ /* 0x000fe200030e0627 */
[----:B------:R-:W-:Y:S01]  /*6aa0*/  UIMAD.WIDE.U32 UR4, UR7, UR8, URZ ;  /* 0x00000008070472a5 */ /* 0x000fe2000f8e003f */
[----:B------:R-:W-:Y:S01]  /*6ab0*/  LOP3.LUT R32, R33, 0x380, RZ, 0xc0, !PT ;  /* 0x0000038021207812 */ /* 0x000fe200078ec0ff */
[----:B0-----:R0:W-:Y:S01]  /*6ac0*/  @!P2 ST.E desc[UR48][R64.64], R37 ;  /* 0x000000254000a985 */ /* 0x0011e2000c101930 */
[----:B------:R-:W-:Y:S01]  /*6ad0*/  UIMAD UR6, UR7, UR9, UR6 ;  /* 0x00000009070672a4 */ /* 0x000fe2000f8e0206 */
[----:B------:R-:W-:-:S02]  /*6ae0*/  LOP3.LUT R30, R31, 0x380, RZ, 0xc0, !PT ;  /* 0x000003801f1e7812 */ /* 0x000fc400078ec0ff */
[----:B------:R2:W-:Y:S01]  /*6af0*/  @!P0 ST.E desc[UR48][R66.64], R36 ;  /* 0x0000002442008985 */ /* 0x0005e2000c101930 */
[----:B------:R-:W-:Y:S01]  /*6b00*/  ULDC.64 UR8, c[0x0][0xaf0] ;  /* 0x0002bc0000087ab9 */ /* 0x000fe20000000a00 */
[----:B------:R-:W-:Y:S02]  /*6b10*/  SHF.R.U64 R32, R32, 0x3, RZ ;  /* 0x0000000320207819 */ /* 0x000fe400000012ff */
[----:B------:R3:W5:Y:S01]  /*6b20*/  LD.E.128 R44, desc[UR48][R34.64] ;  /* 0x00000030222c7980 */ /* 0x000762000c101d00 */
[----:B0-----:R-:W0:Y:S03]  /*6b30*/  @P1 LDC R37, c[0x0][0xbf0] ;  /* 0x0002fc00ff251b82 */ /* 0x001e260000000800 */
[----:B------:R4:W5:Y:S01]  /*6b40*/  LD.E.128 R52, desc[UR48][R28.64] ;  /* 0x000000301c347980 */ /* 0x000962000c101d00 */
[----:B------:R-:W-:Y:S01]  /*6b50*/  UIADD3 UR5, UR5, UR6, URZ ;  /* 0x0000000605057290 */ /* 0x000fe2000fffe03f */
[----:B------:R-:W-:-:S02]  /*6b60*/  SHF.R.U64 R30, R30, 0x3, RZ ;  /* 0x000000031e1e7819 */ /* 0x000fc400000012ff */
[----:B------:R2:W5:Y:S01]  /*6b70*/  LD.E.128 R8, desc[UR48][R20.64] ;  /* 0x0000003014087980 */ /* 0x000562000c101d00 */
[----:B------:R-:W-:Y:S01]  /*6b80*/  LOP3.LUT R32, R32, R33, RZ, 0x3c, !PT ;  /* 0x0000002120207212 */ /* 0x000fe200078e3cff */
[----:B---3--:R-:W3:Y:S02]  /*6b90*/  LDC.64 R34, c[0x0][0xae0] ;  /* 0x0002b800ff227b82 */ /* 0x008ee40000000a00 */
[----:B------:R-:W5:Y:S01]  /*6ba0*/  LD.E.128 R48, desc[UR48][R38.64] ;  /* 0x0000003026307980 */ /* 0x000f62000c101d00 */
[----:B----4-:R-:W-:Y:S01]  /*6bb0*/  IMAD R28, R96, 0x80, R3 ;  /* 0x00000080601c7824 */ /* 0x010fe200078e0203 */
[----:B------:R-:W-:Y:S01]  /*6bc0*/  UIMAD UR6, UR10, UR8, URZ ;  /* 0x000000080a0672a4 */ /* 0x000fe2000f8e023f */
[----:B------:R-:W-:Y:S01]  /*6bd0*/  LOP3.LUT R30, R30, R31, RZ, 0x3c, !PT ;  /* 0x0000001f1e1e7212 */ /* 0x000fe200078e3cff */
[----:B------:R-:W-:Y:S01]  /*6be0*/  UIMAD.WIDE.U32 UR4, UR40, UR8, UR4 ;  /* 0x00000008280472a5 */ /* 0x000fe2000f8e0004 */
[----:B-1----:R-:W-:Y:S01]  /*6bf0*/  @P1 IMAD.HI.U32 R0, R28, R57, RZ ;  /* 0x000000391c001227 */ /* 0x002fe200078e00ff */
[----:B------:R-:W-:Y:S01]  /*6c00*/  IADD3.X R33, RZ, R39, RZ, P5, !PT ;  /* 0x00000027ff217210 */ /* 0x000fe20002ffe4ff */
[----:B------:R-:W5:Y:S02]  /*6c10*/  LD.E.128 R60, desc[UR48][R26.64] ;  /* 0x000000301a3c7980 */ /* 0x000f64000c101d00 */
[----:B--2---:R-:W-:Y:S01]  /*6c20*/  IMAD.MOV.U32 R20, RZ, RZ, R28 ;  /* 0x000000ffff147224 */ /* 0x004fe200078e001c */
[----:B------:R-:W-:Y:S01]  /*6c30*/  UIMAD UR6, UR40, UR9, UR6 ;  /* 0x00000009280672a4 */ /* 0x000fe2000f8e0206 */
[----:B------:R-:W-:Y:S01]  /*6c40*/  IMAD.X R31, RZ, RZ, R39, P4 ;  /* 0x000000ffff1f7224 */ /* 0x000fe200020e0627 */
[----:B------:R-:W5:Y:S01]  /*6c50*/  LD.E.128 R40, desc[UR48][R32.64] ;  /* 0x0000003020287980 */ /* 0x000f62000c101d00 */
[----:B0-----:R-:W-:Y:S01]  /*6c60*/  @P1 SHF.R.U32.HI R20, RZ, R37, R0 ;  /* 0x00000025ff141219 */ /* 0x001fe20000011600 */
[----:B------:R-:W-:-:S02]  /*6c70*/  UIADD3 UR5, UR5, UR6, URZ ;  /* 0x0000000605057290 */ /* 0x000fc4000fffe03f */
[----:B------:R-:W5:Y:S01]  /*6c80*/  LD.E.128 R4, desc[UR48][R30.64] ;  /* 0x000000301e047980 */ /* 0x000f62000c101d00 */
[--C-:B------:R-:W-:Y:S01]  /*6c90*/  SHF.R.S32.HI R3, RZ, 0x1f, R20.reuse ;  /* 0x0000001fff037819 */ /* 0x100fe20000011414 */
[----:B------:R-:W-:Y:S02]  /*6ca0*/  IMAD.MOV R0, RZ, RZ, -R20 ;  /* 0x000000ffff007224 */ /* 0x000fe400078e0a14 */
[----:B------:R0:W5:Y:S01]  /*6cb0*/  LD.E.128 R12, desc[UR48][R24.64] ;  /* 0x00000030180c7980 */ /* 0x000162000c101d00 */
[----:B------:R-:W-:Y:S01]  /*6cc0*/  ULDC.64 UR6, c[0x0][0xad8] ;  /* 0x0002b60000067ab9 */ /* 0x000fe20000000a00 */
[----:B------:R-:W-:Y:S01]  /*6cd0*/  IMAD R59, R59, R0, R28 ;  /* 0x000000003b3b7224 */ /* 0x000fe200078e021c */
[----:B------:R-:W-:Y:S01]  /*6ce0*/  @!PT LDS RZ, [RZ] ;  /* 0x00000000fffff984 */ /* 0x000fe20000000800 */
[----:B------:R-:W-:Y:S01]  /*6cf0*/  @!PT LDS RZ, [RZ] ;  /* 0x00000000fffff984 */ /* 0x000fe20000000800 */
[----:B------:R-:W-:Y:S01]  /*6d00*/  @!PT LDS RZ, [RZ] ;  /* 0x00000000fffff984 */ /* 0x000fe20000000800 */
[----:B------:R-:W-:Y:S01]  /*6d10*/  @!PT LDS RZ, [RZ] ;  /* 0x00000000fffff984 */ /* 0x000fe20000000800 */
[----:B------:R1:W-:Y:S06]  /*6d20*/  MEMBAR.ALL.CTA ;  /* 0x0000000000007992 */ /* 0x0003ec0000008000 */
[----:B-1----:R-:W1:Y:S01]  /*6d30*/  FENCE.VIEW.ASYNC.S ;  /* 0x00000000000073c6 */ /* 0x002e620000000000 */
[----:B---3--:R-:W-:Y:S01]  /*6d40*/  IMAD R3, R3, R34, RZ ;  /* 0x0000002203037224 */ /* 0x008fe200078e02ff */
[----:B------:R-:W-:-:S03]  /*6d50*/  SHF.R.S32.HI R0, RZ, 0x1f, R59 ;  /* 0x0000001fff007819 */ /* 0x000fc6000001143b */
[C---:B------:R-:W-:Y:S02]  /*6d60*/  IMAD R3, R20.reuse, R35, R3 ;  /* 0x0000002314037224 */ /* 0x040fe400078e0203 */
[----:B------:R-:W-:Y:S01]  /*6d70*/  IMAD.WIDE.U32 R20, R20, R34, UR4 ;  /* 0x0000000414147e25 */ /* 0x000fe2000f8e0022 */
[----:B------:R-:W-:-:S03]  /*6d80*/  LEA R29, R96, R17, 0x7 ;  /* 0x00000011601d7211 */ /* 0x000fc600078e38ff */
[----:B------:R-:W-:Y:S02]  /*6d90*/  IMAD.IADD R21, R21, 0x1, R3 ;  /* 0x0000000115157824 */ /* 0x000fe400078e0203 */
[----:B------:R-:W-:Y:S01]  /*6da0*/  IMAD R0, R0, UR6, RZ ;  /* 0x0000000600007c24 */ /* 0x000fe2000f8e02ff */
[----:B------:R-:W-:Y:S01]  /*6db0*/  UIADD3 UR39, UR39, 0x28820, URZ ;  /* 0x0002882027277890 */ /* 0x000fe2000fffe03f */
[----:B------:R-:W-:Y:S01]  /*6dc0*/  IMAD.WIDE.U32 R20, R59, UR6, R20 ;  /* 0x000000063b147c25 */ /* 0x000fe2000f8e0014 */
[----:B------:R-:W-:Y:S01]  /*6dd0*/  UIADD3 UR43, UR43, 0x1, URZ ;  /* 0x000000012b2b7890 */ /* 0x000fe2000fffe03f */
[----:B------:R-:W-:Y:S02]  /*6de0*/  ISETP.GE.AND P1, PT, R29, R72, PT ;  /* 0x000000481d00720c */ /* 0x000fe40003f26270 */
[----:B0-----:R-:W-:Y:S01]  /*6df0*/  IMAD R25, R59, UR7, R0 ;  /* 0x000000073b197c24 */ /* 0x001fe2000f8e0200 */
[----:B------:R-:W-:Y:S01]  /*6e00*/  ULDC.64 UR6, c[0x0][0xa80] ;  /* 0x0002a00000067ab9 */ /* 0x000fe20000000a00 */
[----:B------:R-:W-:Y:S01]  /*6e10*/  UPRMT UR39, URZ, 0x654, UR39 ;  /* 0x000006543f277896 */ /* 0x000fe20008000027 */
[----:B------:R-:W-:Y:S01]  /*6e20*/  LEA R0, P2, R20, UR6, 0x1 ;  /* 0x0000000614007c11 */ /* 0x000fe2000f8408ff */
[----:B------:R-:W-:Y:S01]  /*6e30*/  IMAD.IADD R21, R21, 0x1, R25 ;  /* 0x0000000115157824 */ /* 0x000fe200078e0219 */
[----:B------:R-:W-:Y:S01]  /*6e40*/  UISETP.NE.AND UP0, UPT, UR43, 0x2, UPT ;  /* 0x000000022b00788c */ /* 0x000fe2000bf05270 */
[----:B------:R-:W-:-:S03]  /*6e50*/  VIADD R3, R29, 0x20 ;  /* 0x000000201d037836 */ /* 0x000fc60000000000 */
[----:B------:R-:W-:Y:S01]  /*6e60*/  LEA.HI.X R28, R20, UR7, R21, 0x1, P2 ;  /* 0x00000007141c7c11 */ /* 0x000fe200090f0c15 */
[----:B------:R-:W-:Y:S01]  /*6e70*/  USEL UR5, URZ, 0x1, UP0 ;  /* 0x000000013f057887 */ /* 0x000fe20008000000 */
[-C--:B------:R-:W-:Y:S01]  /*6e80*/  ISETP.GE.AND P3, PT, R3, R72.reuse, PT ;  /* 0x000000480300720c */ /* 0x080fe20003f66270 */
[----:B------:R-:W-:Y:S01]  /*6e90*/  ULDC UR4, c[0x0][0xc] ;  /* 0x0000030000047ab9 */ /* 0x000fe20000000800 */
[----:B------:R-:W-:Y:S01]  /*6ea0*/  VIADD R3, R29, 0x40 ;  /* 0x000000401d037836 */ /* 0x000fe20000000000 */
[----:B------:R-:W-:Y:S01]  /*6eb0*/  UIADD3 UR41, UR4, UR41, URZ ;  /* 0x0000002904297290 */ /* 0x000fe2000fffe03f */
[----:B-1----:R0:W1:Y:S01]  /*6ec0*/  SHFL.IDX PT, R26, R0, RZ, 0x181f ;  /* 0x00181fff001a7589 */ /* 0x00206200000e0000 */
[----:B------:R-:W-:Y:S01]  /*6ed0*/  USEL UR43, UR43, URZ, UP0 ;  /* 0x0000003f2b2b7287 */ /* 0x000fe20008000000 */
[----:B------:R-:W-:Y:S01]  /*6ee0*/  SYNCS.ARRIVE.TRANS64.RED.A1T0 RZ, [UR39], RZ ;  /* 0x000000ffffff79a7 */ /* 0x000fe20008100427 */
[----:B------:R-:W-:Y:S01]  /*6ef0*/  ULOP3.LUT UR44, UR44, UR5, URZ, 0x3c, !UPT ;  /* 0x000000052c2c7292 */ /* 0x000fe2000f8e3c3f */
[----:B------:R0:W2:Y:S01]  /*6f00*/  SHFL.IDX PT, R27, R28, RZ, 0x181f ;  /* 0x00181fff1c1b7589 */ /* 0x0000a200000e0000 */
[----:B------:R-:W-:Y:S01]  /*6f10*/  BSSY B0, `(.L_x_31) ;  /* 0x000000b000007945 */ /* 0x000fe20003800000 */
[----:B------:R-:W-:-:S03]  /*6f20*/  ISETP.GE.AND P0, PT, R3, R72, PT ;  /* 0x000000480300720c */ /* 0x000fc60003f06270 */
[----:B------:R-:W-:Y:S10]  /*6f30*/  @P1 BRA `(.L_x_32) ;  /* 0x0000000000201947 */ /* 0x000ff40003800000 */
[----:B------:R-:W-:Y:S02]  /*6f40*/  ULDC UR4, c[0x0][0xac8] ;  /* 0x0002b20000047ab9 */ /* 0x000fe40000000800 */
[----:B------:R-:W-:Y:S02]  /*6f50*/  ISETP.GE.AND P2, PT, R18, UR4, PT ;  /* 0x0000000412007c0c */ /* 0x000fe4000bf46270 */
[----:B------:R-:W-:-:S11]  /*6f60*/  ISETP.GE.AND P1, PT, R22, UR4, PT ;  /* 0x0000000416007c0c */ /* 0x000fd6000bf26270 */
[----:B-1----:R-:W-:Y:S02]  /*6f70*/  @!P2 LEA R24, P4, R18, R26, 0x1 ;  /* 0x0000001a1218a211 */ /* 0x002fe400078808ff */
[----:B--2---:R-:W-:Y:S02]  /*6f80*/  @!P1 IMAD.WIDE R20, R22, 0x2, R26 ;  /* 0x0000000216149825 */ /* 0x004fe400078e021a */
[----:B------:R-:W-:-:S03]  /*6f90*/  @!P2 LEA.HI.X R25, R18, R27, R188, 0x1, P4 ;  /* 0x0000001b1219a211 */ /* 0x000fc600020f0cbc */
[----:B-----5:R3:W-:Y:S04]  /*6fa0*/  @!P1 ST.E.128 desc[UR48][R20.64], R48 ;  /* 0x0000003014009985 */ /* 0x0207e8000c101d30 */
[----:B------:R3:W-:Y:S02]  /*6fb0*/  @!P2 ST.E.128 desc[UR48][R24.64], R52 ;  /* 0x000000341800a985 */ /* 0x0007e4000c101d30 */
.L_x_32:
[----:B------:R-:W-:Y:S05]  /*6fc0*/  BSYNC B0 ;  /* 0x0000000000007941 */ /* 0x000fea0003800000 */
.L_x_31:
[----:B--2---:R2:W4:Y:S01]  /*6fd0*/  SHFL.IDX PT, R27, R28, 0x1, 0x181f ;  /* 0x00381f001c1b7f89 */ /* 0x00452200000e0000 */
[----:B------:R-:W-:Y:S03]  /*6fe0*/  BSSY B0, `(.L_x_33) ;  /* 0x000000b000007945 */ /* 0x000fe60003800000 */
[----:B-1----:R2:W1:Y:S01]  /*6ff0*/  SHFL.IDX PT, R26, R0, 0x1, 0x181f ;  /* 0x00381f00001a7f89 */ /* 0x00246200000e0000 */
[----:B------:R-:W-:Y:S05]  /*7000*/  @P3 BRA `(.L_x_34) ;  /* 0x0000000000203947 */ /* 0x000fea0003800000 */
[----:B------:R-:W-:Y:S02]  /*7010*/  ULDC UR4, c[0x0][0xac8] ;  /* 0x0002b20000047ab9 */ /* 0x000fe40000000800 */
[----:B------:R-:W-:Y:S02]  /*7020*/  ISETP.GE.AND P3, PT, R18, UR4, PT ;  /* 0x0000000412007c0c */ /* 0x000fe4000bf66270 */
[----:B------:R-:W-:-:S11]  /*7030*/  ISETP.GE.AND P2, PT, R22, UR4, PT ;  /* 0x0000000416007c0c */ /* 0x000fd6000bf46270 */
[----:B-1-3--:R-:W-:Y:S02]  /*7040*/  @!P3 LEA R24, P1, R18, R26, 0x1 ;  /* 0x0000001a1218b211 */ /* 0x00afe400078208ff */
[----:B----4-:R-:W-:Y:S02]  /*7050*/  @!P2 IMAD.WIDE R20, R22, 0x2, R26 ;  /* 0x000000021614a825 */ /* 0x010fe400078e021a */
[----:B------:R-:W-:-:S03]  /*7060*/  @!P3 LEA.HI.X R25, R18, R27, R188, 0x1, P1 ;  /* 0x0000001b1219b211 */ /* 0x000fc600008f0cbc */
[----:B-----5:R1:W-:Y:S04]  /*7070*/  @!P2 ST.E.128 desc[UR48][R20.64], R44 ;  /* 0x0000002c1400a985 */ /* 0x0203e8000c101d30 */
[----:B------:R1:W-:Y:S02]  /*7080*/  @!P3 ST.E.128 desc[UR48][R24.64], R60 ;  /* 0x0000003c1800b985 */ /* 0x0003e4000c101d30 */
.L_x_34:
[----:B------:R-:W-:Y:S05]  /*7090*/  BSYNC B0 ;  /* 0x0000000000007941 */ /* 0x000fea0003800000 */
.L_x_33:
[----:B----4-:R4:W0:Y:S01]  /*70a0*/  SHFL.IDX PT, R27, R28, 0x2, 0x181f ;  /* 0x00581f001c1b7f89 */ /* 0x01082200000e0000 */
[----:B------:R-:W-:Y:S03]  /*70b0*/  BSSY B0, `(.L_x_35) ;  /* 0x000000b000007945 */ /* 0x000fe60003800000 */
[----:B-1----:R4:W1:Y:S01]  /*70c0*/  SHFL.IDX PT, R26, R0, 0x2, 0x181f ;  /* 0x00581f00001a7f89 */ /* 0x00286200000e0000 */
[----:B------:R-:W-:Y:S05]  /*70d0*/  @P0 BRA `(.L_x_36) ;  /* 0x0000000000200947 */ /* 0x000fea0003800000 */
[----:B------:R-:W-:Y:S02]  /*70e0*/  ULDC UR4, c[0x0][0xac8] ;  /* 0x0002b20000047ab9 */ /* 0x000fe40000000800 */
[----:B------:R-:W-:Y:S02]  /*70f0*/  ISETP.GE.AND P2, PT, R18, UR4, PT ;  /* 0x0000000412007c0c */ /* 0x000fe4000bf46270 */
[----:B------:R-:W-:-:S11]  /*7100*/  ISETP.GE.AND P1, PT, R22, UR4, PT ;  /* 0x0000000416007c0c */ /* 0x000fd6000bf26270 */
[----:B-1-3--:R-:W-:Y:S02]  /*7110*/  @!P2 LEA R24, P0, R18, R26, 0x1 ;  /* 0x0000001a1218a211 */ /* 0x00afe400078008ff */
[----:B0-----:R-:W-:Y:S02]  /*7120*/  @!P1 IMAD.WIDE R20, R22, 0x2, R26 ;  /* 0x0000000216149825 */ /* 0x001fe400078e021a */
[----:B------:R-:W-:-:S03]  /*7130*/  @!P2 LEA.HI.X R25, R18, R27, R188, 0x1, P0 ;  /* 0x0000001b1219a211 */ /* 0x000fc600000f0cbc */
[----:B-----5:R0:W-:Y:S04]  /*7140*/  @!P1 ST.E.128 desc[UR48][R20.64], R40 ;  /* 0x0000002814009985 */ /* 0x0201e8000c101d30 */
[----:B------:R0:W-:Y:S02]  /*7150*/  @!P2 ST.E.128 desc[UR48][R24.64], R12 ;  /* 0x0000000c1800a985 */ /* 0x0001e4000c101d30 */
.L_x_36:
[----:B------:R-:W-:Y:S05]  /*7160*/  BSYNC B0 ;  /* 0x0000000000007941 */ /* 0x000fea0003800000 */
.L_x_35:
[----:B------:R-:W-:Y:S01]  /*7170*/  VIADD R3, R29, 0x60 ;  /* 0x000000601d037836 */ /* 0x000fe20000000000 */
[----:B0--3--:R0:W3:Y:S01]  /*7180*/  SHFL.IDX PT, R21, R28, 0x3, 0x181f ;  /* 0x00781f001c157f89 */ /* 0x0090e200000e0000 */
[----:B------:R-:W-:Y:S01]  /*7190*/  UIADD3 UR45, UR45, 0x1, URZ ;  /* 0x000000012d2d7890 */ /* 0x000fe2000fffe03f */
[----:B------:R-:W-:Y:S02]  /*71a0*/  BSSY B0, `(.L_x_37) ;  /* 0x000000c000007945 */ /* 0x000fe40003800000 */
[----:B------:R-:W-:Y:S01]  /*71b0*/  ISETP.GE.AND P0, PT, R3, R72, PT ;  /* 0x000000480300720c */ /* 0x000fe20003f06270 */
[----:B------:R0:W0:-:S12]  /*71c0*/  SHFL.IDX PT, R20, R0, 0x3, 0x181f ;  /* 0x00781f0000147f89 */ /* 0x00001800000e0000 */
[----:B------:R-:W-:Y:S05]  /*71d0*/  @P0 BRA `(.L_x_38) ;  /* 0x0000000000200947 */ /* 0x000fea0003800000 */
[----:B------:R-:W-:Y:S02]  /*71e0*/  ULDC UR4, c[0x0][0xac8] ;  /* 0x0002b20000047ab9 */ /* 0x000fe40000000800 */
[----:B------:R-:W-:Y:S02]  /*71f0*/  ISETP.GE.AND P2, PT, R18, UR4, PT ;  /* 0x0000000412007c0c */ /* 0x000fe4000bf46270 */
[----:B------:R-:W-:-:S11]  /*7200*/  ISETP.GE.AND P1, PT, R22, UR4, PT ;  /* 0x0000000416007c0c */ /* 0x000fd6000bf26270 */
[----:B0----5:R-:W-:Y:S02]  /*7210*/  @!P2 LEA R14, P0, R18, R20, 0x1 ;  /* 0x00000014120ea211 */ /* 0x021fe400078008ff */
[----:B---3--:R-:W-:Y:S02]  /*7220*/  @!P1 IMAD.WIDE R12, R22, 0x2, R20 ;  /* 0x00000002160c9825 */ /* 0x008fe400078e0214 */
[----:B------:R-:W-:-:S03]  /*7230*/  @!P2 LEA.HI.X R15, R18, R21, R188, 0x1, P0 ;  /* 0x00000015120fa211 */ /* 0x000fc600000f0cbc */
[----:B------:R0:W-:Y:S04]  /*7240*/  @!P1 ST.E.128 desc[UR48][R12.64], R4 ;  /* 0x000000040c009985 */ /* 0x0001e8000c101d30 */
[----:B------:R0:W-:Y:S02]  /*7250*/  @!P2 ST.E.128 desc[UR48][R14.64], R8 ;  /* 0x000000080e00a985 */ /* 0x0001e4000c101d30 */
.L_x_38:
[----:B------:R-:W-:Y:S05]  /*7260*/  BSYNC B0 ;  /* 0x0000000000007941 */ /* 0x000fea0003800000 */
.L_x_37:
[----:B0-2-4-:R-:W0:Y:S02]  /*7270*/  LDC R0, c[0x0][0xc34] ;  /* 0x00030d00ff007b82 */ /* 0x015e240000000800 */
[----:B0-----:R-:W-:-:S13]  /*7280*/  ISETP.LE.AND P0, PT, R0, UR41, PT ;  /* 0x0000002900007c0c */ /* 0x001fda000bf03270 */
[----:B------:R-:W-:Y:S05]  /*7290*/  @!P0 BRA `(.L_x_39) ;  /* 0xffffff9800848947 */ /* 0x000fea000383ffff */
[----:B------:R-:W-:Y:S05]  /*72a0*/  EXIT ;  /* 0x000000000000794d */ /* 0x000fea0003800000 */
.L_x_5:
[----:B------:R-:W-:-:S08]  /*72b0*/  NOP ;  /* 0x0000000000007918 */ /* 0x000fd00000000000 */
[----:B------:R-:W0:-:S00]  /*72c0*/  USETMAXREG.DEALLOC.CTAPOOL 0x28 ;  /* 0x00000028000079c8 */ /* 0x000e0000080e0500 */
[----:B------:R-:W1:Y:S01]  /*72d0*/  S2UR UR10, SR_CTAID.X ;  /* 0x00000000000a79c3 */ /* 0x000e620000002500 */
[----:B0-----:R-:W-:Y:S01]  /*72e0*/  IMAD.MOV.U32 R37, RZ, RZ, 0x1 ;  /* 0x00000001ff257424 */ /* 0x001fe200078e00ff */
[----:B------:R-:W-:Y:S01]  /*72f0*/  MOV R22, RZ ;  /* 0x000000ff00167202 */ /* 0x000fe20000000f00 */
[----:B------:R-:W-:-:S05]  /*7300*/  IMAD.MOV.U32 R25, RZ, RZ, 0x1 ;  /* 0x00000001ff197424 */ /* 0x000fca00078e00ff */
[----:B------:R-:W1:Y:S02]  /*7310*/  LDC R2, c[0x0][0xc34] ;  /* 0x00030d00ff027b82 */ /* 0x000e640000000800 */
[----:B-1----:R-:W-:-:S13]  /*7320*/  ISETP.LE.AND P0, PT, R2, UR10, PT ;  /* 0x0000000a02007c0c */ /* 0x002fda000bf03270 */
[----:B------:R-:W-:Y:S05]  /*7330*/  @P0 BRA `(.L_x_40) ;  /* 0x0000003400740947 */ /* 0x000fea0003800000 */
[C---:B------:R-:W-:Y:S01]  /*7340*/  IMAD.SHL.U32 R28, R5.reuse, 0x8, RZ ;  /* 0x00000008051c7824 */ /* 0x040fe200078e00ff */
[----:B------:R-:W-:Y:S01]  /*7350*/  ULDC.64 UR6, c[0x0][0x2f0] ;  /* 0x0000bc0000067ab9 */ /* 0x000fe20000000a00 */
[----:B------:R-:W-:Y:S01]  /*7360*/  ULDC UR9, c[0x0][0x2b8] ;  /* 0x0000ae0000097ab9 */ /* 0x000fe20000000800 */
[----:B------:R-:W-:Y:S01]  /*7370*/  LOP3.LUT R18, R18, 0xfffffffe, RZ, 0xc0, !PT ;  /* 0xfffffffe12127812 */ /* 0x000fe200078ec0ff */
[----:B------:R-:W-:Y:S01]  /*7380*/  ULDC.64 UR4, c[0x0][0x418] ;  /* 0x0001060000047ab9 */ /* 0x000fe20000000a00 */
[C---:B------:R-:W-:Y:S01]  /*7390*/  LOP3.LUT R0, R28.reuse, 0x1f8, RZ, 0xc0, !PT ;  /* 0x000001f81c007812 */ /* 0x040fe200078ec0ff */
[----:B------:R-:W-:Y:S01]  /*73a0*/  UISETP.NE.U32.AND UP0, UPT, UR4, URZ, UPT ;  /* 0x0000003f0400728c */ /* 0x000fe2000bf05070 */
[----:B------:R-:W-:Y:S01]  /*73b0*/  LOP3.LUT R34, R28, 0x38, RZ, 0xc0, !PT ;  /* 0x000000381c227812 */ /* 0x000fe200078ec0ff */
[----:B------:R-:W0:Y:S01]  /*73c0*/  S2UR UR8, SR_CgaCtaId ;  /* 0x00000000000879c3 */ /* 0x000e220000008800 */
[--C-:B------:R-:W-:Y:S01]  /*73d0*/  LOP3.LUT R3, R0, 0x38, R5.reuse, 0x78, !PT ;  /* 0x0000003800037812 */ /* 0x100fe200078e7805 */
[----:B------:R-:W-:Y:S01]  /*73e0*/  UISETP.NE.AND.EX UP0, UPT, UR5, URZ, UPT, UP0 ;  /* 0x0000003f0500728c */ /* 0x000fe2000bf05300 */
[----:B------:R-:W-:Y:S01]  /*73f0*/  LOP3.LUT R0, R34, 0x40, RZ, 0xfc, !PT ;  /* 0x0000004022007812 */ /* 0x000fe200078efcff */
[----:B------:R-:W-:Y:S01]  /*7400*/  ULDC UR4, c[0x0][0x424] ;  /* 0x0001090000047ab9 */ /* 0x000fe20000000800 */
[----:B------:R-:W-:Y:S01]  /*7410*/  ULDC UR38, c[0x0][0x448] ;  /* 0x0001120000267ab9 */ /* 0x000fe20000000800 */
[----:B------:R-:W-:Y:S01]  /*7420*/  USEL UR4, UR4, 0x1, UP0 ;  /* 0x0000000104047887 */ /* 0x000fe20008000000 */
[C---:B------:R-:W-:Y:S01]  /*7430*/  ISETP.GE.AND P2, PT, R0.reuse, UR7, PT ;  /* 0x0000000700007c0c */ /* 0x040fe2000bf46270 */
[----:B------:R-:W-:Y:S01]  /*7440*/  UMOV UR39, 0x400 ;  /* 0x0000040000277882 */ /* 0x000fe20000000000 */
[C---:B------:R-:W-:Y:S01]  /*7450*/  ISETP.GE.AND P1, PT, R0.reuse, UR9, PT ;  /* 0x0000000900007c0c */ /* 0x040fe2000bf26270 */
[----:B------:R-:W-:Y:S01]  /*7460*/  UIMAD UR37, UR4, UR6, URZ ;  /* 0x00000006042572a4 */ /* 0x000fe2000f8e023f */
[----:B------:R-:W-:Y:S01]  /*7470*/  ISETP.GE.AND P0, PT, R0, UR7, PT ;  /* 0x0000000700007c0c */ /* 0x000fe2000bf06270 */
[----:B------:R-:W-:Y:S01]  /*7480*/  IMAD.SHL.U32 R0, R5, 0x10, RZ ;  /* 0x0000001005007824 */ /* 0x000fe200078e00ff */
[----:B------:R-:W-:Y:S01]  /*7490*/  ULDC UR4, c[0x0][0x288] ;  /* 0x0000a20000047ab9 */ /* 0x000fe20000000800 */
[----:B------:R-:W-:Y:S01]  /*74a0*/  UIADD3 UR5, UR37, 0x7f, URZ ;  /* 0x0000007f25057890 */ /* 0x000fe2000fffe03f */
[----:B------:R-:W-:Y:S01]  /*74b0*/  SHF.R.U32.HI R35, RZ, 0x3, R5 ;  /* 0x00000003ff237819 */ /* 0x000fe20000011605 */
[----:B------:R-:W-:Y:S01]  /*74c0*/  UIMAD UR38, UR38, UR4, URZ ;  /* 0x00000004262672a4 */ /* 0x000fe2000f8e023f */
[----:B------:R-:W-:Y:S01]  /*74d0*/  LOP3.LUT R28, R3, 0x200, R28, 0xf8, !PT ;  /* 0x00000200031c7812 */ /* 0x000fe200078ef81c */
[----:B------:R-:W-:Y:S01]  /*74e0*/  USHF.R.S32.HI UR6, URZ, 0x1f, UR5 ;  /* 0x0000001f3f067899 */ /* 0x000fe20008011405 */
[----:B------:R-:W-:Y:S01]  /*74f0*/  LOP3.LUT R35, R35, 0xf, RZ, 0xc0, !PT ;  /* 0x0000000f23237812 */ /* 0x000fe200078ec0ff */
[----:B------:R-:W-:Y:S01]  /*7500*/  IMAD.U32 R33, RZ, RZ, UR10 ;  /* 0x0000000aff217e24 */ /* 0x000fe2000f8e00ff */
[----:B------:R-:W-:Y:S01]  /*7510*/  @P2 LOP3.LUT R18, R18, 0x1, RZ, 0xfc, !PT ;  /* 0x0000000112122812 */ /* 0x000fe200078efcff */
[----:B------:R-:W-:Y:S01]  /*7520*/  ULEA.HI UR6, UR6, UR5, URZ, 0x7 ;  /* 0x0000000506067291 */ /* 0x000fe2000f8f383f */
[----:B------:R-:W-:Y:S01]  /*7530*/  LOP3.LUT R2, R0, 0x70, RZ, 0xc0, !PT ;  /* 0x0000007000027812 */ /* 0x000fe200078ec0ff */
[----:B0-----:R-:W-:Y:S01]  /*7540*/  ULEA UR39, UR8, UR39, 0x18 ;  /* 0x0000002708277291 */ /* 0x001fe2000f8ec03f */
[----:B------:R-:W-:Y:S01]  /*7550*/  LOP3.LUT R18, R18, 0xffffffbf, RZ, 0xc0, !PT ;  /* 0xffffffbf12127812 */ /* 0x000fe200078ec0ff */
[----:B------:R-:W-:Y:S01]  /*7560*/  ULEA.HI.SX32 UR42, UR6, 0xffffffff, 0x19 ;  /* 0xffffffff062a7891 */ /* 0x000fe2000f8fca3f */
[----:B------:R-:W-:Y:S01]  /*7570*/  IMAD.MOV.U32 R25, RZ, RZ, 0x1 ;  /* 0x00000001ff197424 */ /* 0x000fe200078e00ff */
[----:B------:R-:W-:Y:S01]  /*7580*/  MOV R22, RZ ;  /* 0x000000ff00167202 */ /* 0x000fe20000000f00 */
[----:B------:R-:W-:Y:S01]  /*7590*/  IMAD.MOV.U32 R37, RZ, RZ, RZ ;  /* 0x000000ffff257224 */ /* 0x000fe200078e00ff */
[----:B------:R-:W-:Y:S01]  /*75a0*/  @P1 LOP3.LUT R18, R18, 0x40, RZ, 0xfc, !PT ;  /* 0x0000004012121812 */ /* 0x000fe200078efcff */
[----:B------:R-:W-:Y:S01]  /*75b0*/  USHF.L.U32 UR4, UR42, 0x7, URZ ;  /* 0x000000072a047899 */ /* 0x000fe2000800063f */
[----:B------:R-:W-:Y:S01]  /*75c0*/  ISETP.GE.AND P1, PT, R34, UR7, PT ;  /* 0x0000000722007c0c */ /* 0x000fe2000bf26270 */
[----:B------:R-:W-:Y:S01]  /*75d0*/  ULOP3.LUT UR41, UR36, 0x2, URZ, 0xfc, !UPT ;  /* 0x0000000224297892 */ /* 0x000fe2000f8efc3f */
[----:B------:R-:W-:Y:S01]  /*75e0*/  LOP3.LUT R18, R18, 0xfffffffb, RZ, 0xc0, !PT ;  /* 0xfffffffb12127812 */ /* 0x000fe200078ec0ff */
[----:B------:R-:W-:Y:S01]  /*75f0*/  ULEA.HI.SX32 UR40, UR6, 0xfffffffe, 0x19 ;  /* 0xfffffffe06287891 */ /* 0x000fe2000f8fca3f */
[----:B------:R-:W-:Y:S01]  /*7600*/  LEA R0, R28, UR39, 0x1 ;  /* 0x000000271c007c11 */ /* 0x000fe2000f8e08ff */
[----:B------:R-:W-:Y:S01]  /*7610*/  IMAD.U32 R30, RZ, RZ, UR4 ;  /* 0x00000004ff1e7e24 */ /* 0x000fe2000f8e00ff */
[----:B------:R-:W-:Y:S01]  /*7620*/  @P0 LOP3.LUT R18, R18, 0x4, RZ, 0xfc, !PT ;  /* 0x0000000412120812 */ /* 0x000fe200078efcff */
[----:B------:R-:W-:Y:S01]  /*7630*/  ULDC UR43, c[0x0][0xc] ;  /* 0x00000300002b7ab9 */ /* 0x000fe20000000800 */
[----:B------:R-:W-:-:S02]  /*7640*/  ISETP.GE.AND P0, PT, R34, UR7, PT ;  /* 0x0000000722007c0c */ /* 0x000fc4000bf06270 */
[----:B------:R-:W-:Y:S02]  /*7650*/  LOP3.LUT R18, R18, 0xfffffffd, RZ, 0xc0, !PT ;  /* 0xfffffffd12127812 */ /* 0x000fe400078ec0ff */
[C---:B------:R-:W-:Y:S02]  /*7660*/  LOP3.LUT R36, R35.reuse, UR4, R2, 0xfe, !PT ;  /* 0x0000000423247c12 */ /* 0x040fe4000f8efe02 */
[----:B------:R-:W-:Y:S02]  /*7670*/  @P1 LOP3.LUT R18, R18, 0x2, RZ, 0xfc, !PT ;  /* 0x0000000212121812 */ /* 0x000fe400078efcff */
[----:B------:R-:W-:Y:S02]  /*7680*/  IADD3 R30, -R35, UR37, -R30 ;  /* 0x00000025231e7c10 */ /* 0x000fe4000fffe91e */
[----:B------:R-:W-:-:S04]  /*7690*/  LOP3.LUT R18, R18, 0xfffffff7, RZ, 0xc0, !PT ;  /* 0xfffffff712127812 */ /* 0x000fc800078ec0ff */
[----:B------:R-:W-:Y:S02]  /*76a0*/  @P0 LOP3.LUT R18, R18, 0x8, RZ, 0xfc, !PT ;  /* 0x0000000812120812 */ /* 0x000fe400078efcff */
[----:B------:R-:W-:Y:S02]  /*76b0*/  ISETP.GE.AND P0, PT, R34, UR9, PT ;  /* 0x0000000922007c0c */ /* 0x000fe4000bf06270 */
[----:B------:R-:W-:-:S11]  /*76c0*/  LOP3.LUT R18, R18, 0xffffff7f, RZ, 0xc0, !PT ;  /* 0xffffff7f12127812 */ /* 0x000fd600078ec0ff */
[----:B------:R-:W-:-:S07]  /*76d0*/  @P0 LOP3.LUT R18, R18, 0x80, RZ, 0xfc, !PT ;  /* 0x0000008012120812 */ /* 0x000fce00078efcff */
.L_x_75:
[----:B------:R-:W0:Y:S01]  /*76e0*/  LDC R0, c[0x0][0xc38] ;  /* 0x00030e00ff007b82 */ /* 0x000e220000000800 */
[----:B------:R-:W-:Y:S01]  /*76f0*/  IMAD.MOV.U32 R24, RZ, RZ, R33 ;  /* 0x000000ffff187224 */ /* 0x000fe200078e0021 */
[----:B------:R-:W-:Y:S05]  /*7700*/  YIELD ;  /* 0x0000000000007946 */ /* 0x000fea0003800000 */
[----:B------:R-:W-:Y:S01]  /*7710*/  ULDC.64 UR4, c[0x0][0xa28] ;  /* 0x00028a0000047ab9 */ /* 0x000fe20000000a00 */
[----:B------:R-:W1:Y:S01]  /*7720*/  LDC R2, c[0x0][0xc44] ;  /* 0x00031100ff027b82 */ /* 0x000e620000000800 */
[----:B------:R-:W-:Y:S01]  /*7730*/  IMAD.MOV.U32 R32, RZ, RZ, RZ ;  /* 0x000000ffff207224 */ /* 0x000fe200078e00ff */
[----:B0-----:R-:W-:-:S13]  /*7740*/  ISETP.NE.AND P0, PT, R0, 0x1, PT ;  /* 0x000000010000780c */ /* 0x001fda0003f05270 */
[----:B------:R-:W0:Y:S08]  /*7750*/  @P0 LDC R0, c[0x0][0xc3c] ;  /* 0x00030f00ff000b82 */ /* 0x000e300000000800 */
[----:B------:R-:W2:Y:S01]  /*7760*/  @P0 LDC R3, c[0x0][0xc40] ;  /* 0x00031000ff030b82 */ /* 0x000ea20000000800 */
[----:B0-----:R-:W-:-:S05]  /*7770*/  @P0 IMAD.HI.U32 R0, R33, R0, RZ ;  /* 0x0000000021000227 */ /* 0x001fca00078e00ff */
[----:B--2---:R-:W-:Y:S02]  /*7780*/  @P0 SHF.R.U32.HI R24, RZ, R3, R0 ;  /* 0x00000003ff180219 */ /* 0x004fe40000011600 */
[----:B-1----:R-:W-:-:S03]  /*7790*/  ISETP.NE.AND P0, PT, R2, 0x1, PT ;  /* 0x000000010200780c */ /* 0x002fc60003f05270 */
[----:B------:R-:W-:-:S10]  /*77a0*/  IMAD.MOV.U32 R23, RZ, RZ, R24 ;  /* 0x000000ffff177224 */ /* 0x000fd400078e0018 */
[----:B------:R-:W0:Y:S02]  /*77b0*/  @P0 LDC.64 R2, c[0x0][0xc48] ;  /* 0x00031200ff020b82 */ /* 0x000e240000000a00 */
[----:B0-----:R-:W-:-:S05]  /*77c0*/  @P0 IMAD.HI.U32 R0, R24, R2, RZ ;  /* 0x0000000218000227 */ /* 0x001fca00078e00ff */
[----:B------:R-:W-:Y:S02]  /*77d0*/  @P0 SHF.R.U32.HI R23, RZ, R3, R0 ;  /* 0x00000003ff170219 */ /* 0x000fe40000011600 */
[----:B------:R-:W-:-:S04]  /*77e0*/  ISETP.NE.U32.AND P0, PT, RZ, UR4, PT ;  /* 0x00000004ff007c0c */ /* 0x000fc8000bf05070 */
[----:B------:R-:W-:-:S13]  /*77f0*/  ISETP.NE.AND.EX P0, PT, RZ, UR5, PT, P0 ;  /* 0x00000005ff007c0c */ /* 0x000fda000bf05300 */
[----:B------:R-:W0:Y:S01]  /*7800*/  @P0 LDC.64 R2, c[0x0][0xa28] ;  /* 0x00028a00ff020b82 */ /* 0x000e220000000a00 */
[----:B------:R-:W-:-:S04]  /*7810*/  UIADD3 UR4, UR39, 0x18400, URZ ;  /* 0x0001840027047890 */ /* 0x000fc8000fffe03f */
[----:B------:R-:W-:Y:S01]  /*7820*/  ULOP3.LUT UP0, URZ, UR4, 0x3ff, URZ, 0xc0, !UPT ;  /* 0x000003ff043f7892 */ /* 0x000fe2000f80c03f */
[----:B0-----:R-:W-:-:S05]  /*7830*/  @P0 IMAD.WIDE R2, R23, 0x4, R2 ;  /* 0x0000000417020825 */ /* 0x001fca00078e0202 */
[----:B------:R0:W5:Y:S01]  /*7840*/  @P0 LDG.E R32, desc[UR48][R2.64] ;  /* 0x0000003002200981 */ /* 0x000162000c1e1900 */
[----:B------:R-:W-:-:S13]  /*7850*/  PLOP3.LUT P0, PT, PT, PT, UP0, 0x80, 0x0 ;  /* 0x000000000000781c */ /* 0x000fda0003f0f008 */
[----:B0-----:R-:W-:Y:S05]  /*7860*/  @!P0 BRA `(.L_x_41) ;  /* 0x0000000000408947 */ /* 0x001fea0003800000 */
[----:B------:R-:W-:Y:S01]  /*7870*/  MOV R2, 0x0 ;  /* 0x0000000000027802 */ /* 0x000fe20000000f00 */
[----:B------:R-:W-:Y:S01]  /*7880*/  ULDC.64 UR4, c[0x4][0x80] ;  /* 0x0100200000047ab9 */ /* 0x000fe20000000a00 */
[----:B------:R-:W-:Y:S01]  /*7890*/  ULDC.64 UR6, c[0x4][0x88] ;  /* 0x0100220000067ab9 */ /* 0x000fe20000000a00 */
[----:B------:R-:W-:Y:S01]  /*78a0*/  MOV R4, UR4 ;  /* 0x0000000400047c02 */ /* 0x000fe20008000f00 */
[----:B------:R-:W-:Y:S01]  /*78b0*/  IMAD.U32 R5, RZ, RZ, UR5 ;  /* 0x00000005ff057e24 */ /* 0x000fe2000f8e00ff */
[----:B------:R-:W-:Y:S01]  /*78c0*/  ULDC.64 UR4, c[0x4][0x8] ;  /* 0x0100020000047ab9 */ /* 0x000fe20000000a00 */
[----:B------:R-:W0:Y:S01]  /*78d0*/  LDC.64 R2, c[0x4][R2] ;  /* 0x0100000002027b82 */ /* 0x000e220000000a00 */
[----:B------:R-:W-:Y:S01]  /*78e0*/  IMAD.U32 R6, RZ, RZ, UR6 ;  /* 0x00000006ff067e24 */ /* 0x000fe2000f8e00ff */
[----:B------:R-:W-:Y:S01]  /*78f0*/  MOV R8, 0x70 ;  /* 0x0000007000087802 */ /* 0x000fe20000000f00 */
[----:B------:R-:W-:Y:S02]  /*7900*/  IMAD.U32 R7, RZ, RZ, UR7 ;  /* 0x00000007ff077e24 */ /* 0x000fe4000f8e00ff */
[----:B------:R-:W-:-:S02]  /*7910*/  IMAD.U32 R10, RZ, RZ, UR4 ;  /* 0x00000004ff0a7e24 */ /* 0x000fc4000f8e00ff */
[----:B------:R-:W-:Y:S02]  /*7920*/  IMAD.U32 R11, RZ, RZ, UR5 ;  /* 0x00000005ff0b7e24 */ /* 0x000fe4000f8e00ff */
[----:B------:R-:W-:Y:S02]  /*7930*/  IMAD.MOV.U32 R12, RZ, RZ, 0x1 ;  /* 0x00000001ff0c7424 */ /* 0x000fe400078e00ff */
[----:B------:R-:W-:-:S07]  /*7940*/  IMAD.MOV.U32 R13, RZ, RZ, RZ ;  /* 0x000000ffff0d7224 */ /* 0x000fce00078e00ff */
[----:B------:R-:W-:-:S07]  /*7950*/  LEPC R20, `(.L_x_41) ;  /* 0x000000001014794e */ /* 0x000fce0000000000 */
[----:B0----5:R-:W-:Y:S05]  /*7960*/  CALL.ABS.NOINC R2 ;  /* 0x0000000002007343 */ /* 0x021fea0003c00000 */
.L_x_41:
[----:B------:R-:W-:-:S04]  /*7970*/  UIADD3 UR4, UR39, 0x400, URZ ;  /* 0x0000040027047890 */ /* 0x000fc8000fffe03f */
[----:B------:R-:W-:-:S06]  /*7980*/  ULOP3.LUT UP0, URZ, UR4, 0x3ff, URZ, 0xc0, !UPT ;  /* 0x000003ff043f7892 */ /* 0x000fcc000f80c03f */
[----:B------:R-:W-:-:S13]  /*7990*/  PLOP3.LUT P0, PT, PT, PT, UP0, 0x80, 0x0 ;  /* 0x000000000000781c */ /* 0x000fda0003f0f008 */
[----:B------:R-:W-:Y:S05]  /*79a0*/  @!P0 BRA `(.L_x_42) ;  /* 0x00000000007c8947 */ /* 0x000fea0003800000 */
[----:B------:R-:W-:Y:S01]  /*79b0*/  MOV R16, 0x0 ;  /* 0x0000000000107802 */ /* 0x000fe20000000f00 */
[----:B------:R-:W-:Y:S01]  /*79c0*/  ULDC.64 UR6, c[0x4][0x80] ;  /* 0x0100200000067ab9 */ /* 0x000fe20000000a00 */
[----:B------:R-:W-:Y:S01]  /*79d0*/  ULDC.64 UR8, c[0x4][0x88] ;  /* 0x0100220000087ab9 */ /* 0x000fe20000000a00 */
[----:B------:R-:W-:Y:S01]  /*79e0*/  ULDC.64 UR4, c[0x4][0x10] ;  /* 0x0100040000047ab9 */ /* 0x000fe20000000a00 */
[----:B------:R0:W1:Y:S01]  /*79f0*/  LDC.64 R2, c[0x4][R16] ;  /* 0x0100000010027b82 */ /* 0x0000620000000a00 */
[----:B------:R-:W-:Y:S01]  /*7a00*/  IMAD.U32 R4, RZ, RZ, UR6 ;  /* 0x00000006ff047e24 */ /* 0x000fe2000f8e00ff */
[----:B------:R-:W-:Y:S01]  /*7a10*/  MOV R7, UR9 ;  /* 0x0000000900077c02 */ /* 0x000fe20008000f00 */
[----:B------:R-:W-:Y:S02]  /*7a20*/  IMAD.U32 R5, RZ, RZ, UR7 ;  /* 0x00000007ff057e24 */ /* 0x000fe4000f8e00ff */
[----:B------:R-:W-:Y:S02]  /*7a30*/  IMAD.U32 R6, RZ, RZ, UR8 ;  /* 0x00000008ff067e24 */ /* 0x000fe4000f8e00ff */
[----:B------:R-:W-:-:S02]  /*7a40*/  IMAD.U32 R10, RZ, RZ, UR4 ;  /* 0x00000004ff0a7e24 */ /* 0x000fc4000f8e00ff */
[----:B------:R-:W-:Y:S02]  /*7a50*/  IMAD.U32 R11, RZ, RZ, UR5 ;  /* 0x00000005ff0b7e24 */ /* 0x000fe4000f8e00ff */
[----:B------:R-:W-:Y:S02]  /*7a60*/  IMAD.MOV.U32 R8, RZ, RZ, 0x70 ;  /* 0x00000070ff087424 */ /* 0x000fe400078e00ff */
[----:B------:R-:W-:Y:S02]  /*7a70*/  IMAD.MOV.U32 R12, RZ, RZ, 0x1 ;  /* 0x00000001ff0c7424 */ /* 0x000fe400078e00ff */
[----:B0-----:R-:W-:-:S07]  /*7a80*/  IMAD.MOV.U32 R13, RZ, RZ, RZ ;  /* 0x000000ffff0d7224 */ /* 0x001fce00078e00ff */
[----:B------:R-:W-:-:S07]  /*7a90*/  LEPC R20, `(.L_x_43) ;  /* 0x000000001014794e */ /* 0x000fce0000000000 */
[----:B-1---5:R-:W-:Y:S05]  /*7aa0*/  CALL.ABS.NOINC R2 ;  /* 0x0000000002007343 */ /* 0x022fea0003c00000 */
.L_x_43:
[----:B------:R0:W1:Y:S01]  /*7ab0*/  LDC.64 R2, c[0x4][R16] ;  /* 0x0100000010027b82 */ /* 0x0000620000000a00 */
[----:B------:R-:W-:Y:S01]  /*7ac0*/  ULDC.64 UR4, c[0x4][0x80] ;  /* 0x0100200000047ab9 */ /* 0x000fe20000000a00 */
[----:B------:R-:W-:Y:S01]  /*7ad0*/  ULDC.64 UR6, c[0x4][0x88] ;  /* 0x0100220000067ab9 */ /* 0x000fe20000000a00 */
[----:B------:R-:W-:Y:S01]  /*7ae0*/  MOV R4, UR4 ;  /* 0x0000000400047c02 */ /* 0x000fe20008000f00 */
[----:B------:R-:W-:Y:S01]  /*7af0*/  IMAD.U32 R5, RZ, RZ, UR5 ;  /* 0x00000005ff057e24 */ /* 0x000fe2000f8e00ff */
[----:B------:R-:W-:Y:S01]  /*7b00*/  ULDC.64 UR4, c[0x4][0x18] ;  /* 0x0100060000047ab9 */ /* 0x000fe20000000a00 */
[----:B------:R-:W-:Y:S01]  /*7b10*/  IMAD.U32 R6, RZ, RZ, UR6 ;  /* 0x00000006ff067e24 */ /* 0x000fe2000f8e00ff */
[----:B------:R-:W-:Y:S01]  /*7b20*/  MOV R8, 0x70 ;  /* 0x0000007000087802 */ /* 0x000fe20000000f00 */
[----:B------:R-:W-:Y:S02]  /*7b30*/  IMAD.U32 R7, RZ, RZ, UR7 ;  /* 0x00000007ff077e24 */ /* 0x000fe4000f8e00ff */
[----:B------:R-:W-:-:S02]  /*7b40*/  IMAD.U32 R10, RZ, RZ, UR4 ;  /* 0x00000004ff0a7e24 */ /* 0x000fc4000f8e00ff */
[----:B------:R-:W-:Y:S02]  /*7b50*/  IMAD.U32 R11, RZ, RZ, UR5 ;  /* 0x00000005ff0b7e24 */ /* 0x000fe4000f8e00ff */
[----:B------:R-:W-:Y:S02]  /*7b60*/  IMAD.MOV.U32 R12, RZ, RZ, 0x1 ;  /* 0x00000001ff0c7424 */ /* 0x000fe400078e00ff */
[----:B0-----:R-:W-:-:S07]  /*7b70*/  IMAD.MOV.U32 R13, RZ, RZ, RZ ;  /* 0x000000ffff0d7224 */ /* 0x001fce00078e00ff */
[----:B------:R-:W-:-:S07]  /*7b80*/  LEPC R20, `(.L_x_42) ;  /* 0x000000001014794e */ /* 0x000fce0000000000 */
[----:B-1----:R-:W-:Y:S05]  /*7b90*/  CALL.ABS.NOINC R2 ;  /* 0x0000000002007343 */ /* 0x002fea0003c00000 */
.L_x_42:
[----:B------:R-:W-:Y:S01]  /*7ba0*/  ULDC.64 UR4, c[0x0][0x9f8] ;  /* 0x00027e0000047ab9 */ /* 0x000fe20000000a00 */
[--C-:B------:R-:W-:Y:S01]  /*7bb0*/  IMAD.MOV.U32 R29, RZ, RZ, R23.reuse ;  /* 0x000000ffff1d7224 */ /* 0x100fe200078e0017 */
[----:B------:R-:W-:Y:S01]  /*7bc0*/  ISETP.NE.U32.AND P0, PT, RZ, UR4, PT ;  /* 0x00000004ff007c0c */ /* 0x000fe2000bf05070 */
[----:B------:R-:W0:Y:S01]  /*7bd0*/  LDC R8, c[0x0][0x430] ;  /* 0x00010c00ff087b82 */ /* 0x000e220000000800 */
[----:B-----5:R-:W-:Y:S01]  /*7be0*/  IMAD.IADD R0, R36, 0x1, R32 ;  /* 0x0000000124007824 */ /* 0x020fe200078e0220 */
[----:B------:R-:W-:Y:S01]  /*7bf0*/  LOP3.LUT R18, R18, 0xffffffdf, RZ, 0xc0, !PT ;  /* 0xffffffdf12127812 */ /* 0x000fe200078ec0ff */
[----:B------:R-:W-:Y:S01]  /*7c00*/  IMAD.MOV R19, RZ, RZ, -R23 ;  /* 0x000000ffff137224 */ /* 0x000fe200078e0a17 */
[----:B------:R-:W-:Y:S01]  /*7c10*/  ISETP.NE.AND.EX P0, PT, RZ, UR5, PT, P0 ;  /* 0x00000005ff007c0c */ /* 0x000fe2000bf05300 */
[----:B------:R-:W-:-:S12]  /*7c20*/  ULDC UR4, c[0x0][0xc44] ;  /* 0x0003110000047ab9 */ /* 0x000fd80000000800 */
[----:B------:R-:W1:Y:S02]  /*7c30*/  @P0 LDC.64 R2, c[0x0][0x9f8] ;  /* 0x00027e00ff020b82 */ /* 0x000e640000000a00 */
[----:B-1----:R-:W-:-:S05]  /*7c40*/  @P0 IMAD.WIDE R2, R23, 0x4, R2 ;  /* 0x0000000417020825 */ /* 0x002fca00078e0202 */
[----:B------:R1:W2:Y:S01]  /*7c50*/  @P0 LDG.E R29, desc[UR48][R2.64] ;  /* 0x00000030021d0981 */ /* 0x0002a2000c1e1900 */
[----:B0-----:R-:W-:Y:S01]  /*7c60*/  ISETP.NE.AND P1, PT, R8, 0x1, PT ;  /* 0x000000010800780c */ /* 0x001fe20003f25270 */
[----:B------:R-:W-:Y:S01]  /*7c70*/  IMAD.MOV.U32 R9, RZ, RZ, R0 ;  /* 0x000000ffff097224 */ /* 0x000fe200078e0000 */
[----:B------:R-:W-:-:S11]  /*7c80*/  ISETP.GE.AND P0, PT, R36, UR37, PT ;  /* 0x0000002524007c0c */ /* 0x000fd6000bf06270 */
[----:B------:R-:W0:Y:S01]  /*7c90*/  @P1 LDC R5, c[0x0][0x434] ;  /* 0x00010d00ff051b82 */ /* 0x000e220000000800 */
[----:B------:R-:W-:-:S07]  /*7ca0*/  @P1 LOP3.LUT R18, R18, 0x20, RZ, 0xfc, !PT ;  /* 0x0000002012121812 */ /* 0x000fce00078efcff */
[----:B------:R-:W3:Y:S08]  /*7cb0*/  @P1 LDC R11, c[0x0][0x438] ;  /* 0x00010e00ff0b1b82 */ /* 0x000ef00000000800 */
[----:B------:R-:W4:Y:S01]  /*7cc0*/  @!P0 LDC.64 R6, c[0x0][0x428] ;  /* 0x00010a00ff068b82 */ /* 0x000f220000000a00 */
[----:B0-----:R-:W-:-:S05]  /*7cd0*/  @P1 IMAD.HI.U32 R4, R0, R5, RZ ;  /* 0x0000000500041227 */ /* 0x001fca00078e00ff */
[----:B---3--:R-:W-:Y:S02]  /*7ce0*/  @P1 SHF.R.U32.HI R9, RZ, R11, R4 ;  /* 0x0000000bff091219 */ /* 0x008fe40000011604 */
[----:B------:R-:W0:Y:S02]  /*7cf0*/  @!P0 LDC.64 R4, c[0x0][0x418] ;  /* 0x00010600ff048b82 */ /* 0x000e240000000a00 */
[----:B-1----:R-:W-:Y:S01]  /*7d00*/  @!P0 SHF.R.S32.HI R3, RZ, 0x1f, R9 ;  /* 0x0000001fff038819 */ /* 0x002fe20000011409 */
[----:B------:R-:W-:Y:S01]  /*7d10*/  UMOV UR5, 0xffffffff ;  /* 0xffffffff00057882 */ /* 0x000fe20000000000 */
[----:B------:R-:W-:Y:S01]  /*7d20*/  IMAD R19, R19, UR4, R24 ;  /* 0x0000000413137c24 */ /* 0x000fe2000f8e0218 */
[----:B--2---:R-:W-:-:S05]  /*7d30*/  SHF.R.S32.HI R31, RZ, 0x1f, R29 ;  /* 0x0000001fff1f7819 */ /* 0x004fca000001141d */
[----:B----4-:R-:W-:-:S04]  /*7d40*/  @!P0 IMAD R2, R31, R6, RZ ;  /* 0x000000061f028224 */ /* 0x010fc800078e02ff */
[----:B------:R-:W-:Y:S01]  /*7d50*/  @!P0 IMAD R7, R29, R7, R2 ;  /* 0x000000071d078224 */ /* 0x000fe200078e0202 */
[----:B------:R-:W-:-:S05]  /*7d60*/  @!P0 MOV R2, R9 ;  /* 0x0000000900028202 */ /* 0x000fca0000000f00 */
[----:B------:R-:W-:-:S04]  /*7d70*/  @!P0 IMAD.WIDE.U32 R2, R29, R6, R2 ;  /* 0x000000061d028225 */ /* 0x000fc800078e0002 */
[----:B------:R-:W-:Y:S01]  /*7d80*/  @!P0 IMAD.IADD R3, R3, 0x1, R7 ;  /* 0x0000000103038824 */ /* 0x000fe200078e0207 */
[----:B0-----:R-:W-:Y:S01]  /*7d90*/  @!P0 LEA R4, P1, R2, R4, 0x2 ;  /* 0x0000000402048211 */ /* 0x001fe200078210ff */
[----:B------:R-:W-:-:S03]  /*7da0*/  IMAD.MOV.U32 R6, RZ, RZ, RZ ;  /* 0x000000ffff067224 */ /* 0x000fc600078e00ff */
[----:B------:R-:W-:Y:S01]  /*7db0*/  @!P0 LEA.HI.X R5, R2, R5, R3, 0x2, P1 ;  /* 0x0000000502058211 */ /* 0x000fe200008f1403 */
[----:B------:R-:W-:Y:S02]  /*7dc0*/  IMAD.MOV R3, RZ, RZ, -R9 ;  /* 0x000000ffff037224 */ /* 0x000fe400078e0a09 */
[----:B------:R-:W-:Y:S02]  /*7dd0*/  IMAD.U32 R2, RZ, RZ, UR41 ;  /* 0x00000029ff027e24 */ /* 0x000fe4000f8e00ff */
[----:B------:R0:W5:Y:S02]  /*7de0*/  @!P0 LDG.E R6, desc[UR48][R4.64] ;  /* 0x0000003004068981 */ /* 0x000164000c1e1900 */
[----:B0-----:R-:W-:Y:S01]  /*7df0*/  IMAD R4, R8, R3, R0 ;  /* 0x0000000308047224 */ /* 0x001fe200078e0200 */
[----:B------:R-:W-:Y:S06]  /*7e00*/  BRA.DIV UR5, `(.L_x_44) ;  /* 0x0000003205087947 */ /* 0x000fec000b800000 */
.L_x_92:
[----:B------:R-:W-:Y:S02]  /*7e10*/  ISETP.NE.AND P0, PT, R2, 0x3, PT ;  /* 0x000000030200780c */ /* 0x000fe40003f05270 */
[----:B------:R-:W-:Y:S02]  /*7e20*/  LOP3.LUT R18, R18, 0xffffffef, RZ, 0xc0, !PT ;  /* 0xffffffef12127812 */ /* 0x000fe400078ec0ff */
[----:B------:R-:W-:-:S09]  /*7e30*/  SHF.R.S32.HI R27, RZ, 0x1f, R19 ;  /* 0x0000001fff1b7819 */ /* 0x000fd20000011413 */
[----:B------:R-:W-:Y:S01]  /*7e40*/  @P0 LOP3.LUT R18, R18, 0x10, RZ, 0xfc, !PT ;  /* 0x0000001012120812 */ /* 0x000fe200078efcff */
[----:B------:R-:W-:Y:S06]  /*7e50*/  @!P0 BRA `(.L_x_45) ;  /* 0x0000000000048947 */ /* 0x000fec0003800000 */
[----:B------:R-:W-:Y:S01]  /*7e60*/  BPT.TRAP 0x1 ;  /* 0x000000040000795c */ /* 0x000fe20000300000 */
.L_x_45:
[----:B------:R-:W-:Y:S01]  /*7e70*/  SHF.R.S32.HI R7, RZ, 0x1f, R4 ;  /* 0x0000001fff077819 */ /* 0x000fe20000011404 */
[----:B------:R-:W-:Y:S01]  /*7e80*/  ULDC.64 UR4, c[0x0][0x328] ;  /* 0x0000ca0000047ab9 */ /* 0x000fe20000000a00 */
[----:B------:R-:W-:Y:S03]  /*7e90*/  BSSY B0, `(.L_x_46) ;  /* 0x0000017000007945 */ /* 0x000fe60003800000 */
[----:B------:R-:W-:-:S04]  /*7ea0*/  IMAD R3, R7, UR4, RZ ;  /* 0x0000000407037c24 */ /* 0x000fc8000f8e02ff */
[C---:B------:R-:W-:Y:S02]  /*7eb0*/  IMAD R5, R4.reuse, UR5, R3 ;  /* 0x0000000504057c24 */ /* 0x040fe4000f8e0203 */
[----:B------:R-:W-:Y:S01]  /*7ec0*/  IMAD.WIDE.U32 R2, R4, UR4, RZ ;  /* 0x0000000404027c25 */ /* 0x000fe2000f8e00ff */
[----:B------:R-:W-:-:S04]  /*7ed0*/  ULDC.64 UR4, c[0x0][0x338] ;  /* 0x0000ce0000047ab9 */ /* 0x000fc80000000a00 */
[----:B------:R-:W-:Y:S02]  /*7ee0*/  IADD3 R3, R3, R5, RZ ;  /* 0x0000000503037210 */ /* 0x000fe40007ffe0ff */
[----:B-----5:R-:W-:Y:S01]  /*7ef0*/  SHF.R.S32.HI R5, RZ, 0x1f, R6 ;  /* 0x0000001fff057819 */ /* 0x020fe20000011406 */
[----:B------:R-:W-:-:S04]  /*7f00*/  IMAD.WIDE.U32 R2, R6, UR4, R2 ;  /* 0x0000000406027c25 */ /* 0x000fc8000f8e0002 */
[----:B------:R-:W-:-:S04]  /*7f10*/  IMAD R9, R5, UR4, RZ ;  /* 0x0000000405097c24 */ /* 0x000fc8000f8e02ff */
[----:B------:R-:W-:Y:S01]  /*7f20*/  IMAD R9, R6, UR5, R9 ;  /* 0x0000000506097c24 */ /* 0x000fe2000f8e0209 */
[----:B------:R-:W-:Y:S02]  /*7f30*/  ULDC.64 UR4, c[0x0][0x330] ;  /* 0x0000cc0000047ab9 */ /* 0x000fe40000000a00 */
[----:B------:R-:W-:Y:S02]  /*7f40*/  IMAD R0, R27, UR4, RZ ;  /* 0x000000041b007c24 */ /* 0x000fe4000f8e02ff */
[----:B------:R-:W-:Y:S02]  /*7f50*/  IMAD.IADD R3, R3, 0x1, R9 ;  /* 0x0000000103037824 */ /* 0x000fe400078e0209 */
[C---:B------:R-:W-:Y:S01]  /*7f60*/  IMAD R17, R19.reuse, UR5, R0 ;  /* 0x0000000513117c24 */ /* 0x040fe2000f8e0200 */
[----:B------:R-:W-:Y:S01]  /*7f70*/  LEA R0, R22, UR39, 0x3 ;  /* 0x0000002716007c11 */ /* 0x000fe2000f8e18ff */
[----:B------:R-:W-:Y:S01]  /*7f80*/  IMAD.WIDE.U32 R2, R19, UR4, R2 ;  /* 0x0000000413027c25 */ /* 0x000fe2000f8e0002 */
[----:B------:R-:W-:-:S03]  /*7f90*/  ULDC.64 UR4, c[0x0][0x318] ;  /* 0x0000c60000047ab9 */ /* 0x000fc60000000a00 */
[----:B------:R-:W-:Y:S01]  /*7fa0*/  IMAD.IADD R17, R3, 0x1, R17 ;  /* 0x0000000103117824 */ /* 0x000fe200078e0211 */
[C---:B------:R-:W-:Y:S02]  /*7fb0*/  LEA R16, P0, R2.reuse, UR4, 0x1 ;  /* 0x0000000402107c11 */ /* 0x040fe4000f8008ff */
[----:B------:R-:W-:Y:S02]  /*7fc0*/  SHF.L.U32 R3, R25, 0x1f, RZ ;  /* 0x0000001f19037819 */ /* 0x000fe400000006ff */
[----:B------:R-:W-:-:S08]  /*7fd0*/  LEA.HI.X R17, R2, UR5, R17, 0x1, P0 ;  /* 0x0000000502117c11 */ /* 0x000fd000080f0c11 */
[----:B------:R-:W0:Y:S02]  /*7fe0*/  SYNCS.PHASECHK.TRANS64.TRYWAIT P0, [R0+URZ+0x28840], R3 ;  /* 0x02884003000075a7 */ /* 0x000e24000800017f */
[----:B0-----:R-:W-:Y:S05]  /*7ff0*/  @!P0 BRA `(.L_x_47) ;  /* 0x0000002c00c08947 */ /* 0x001fea0003800000 */
.L_x_93:
[----:B------:R-:W-:Y:S05]  /*8000*/  BSYNC B0 ;  /* 0x0000000000007941 */ /* 0x000fea0003800000 */
.L_x_46:
[----:B------:R-:W-:Y:S01]  /*8010*/  ULDC.64 UR4, c[0x0][0x300] ;  /* 0x0000c00000047ab9 */ /* 0x000fe20000000a00 */
[C---:B------:R-:W-:Y:S01]  /*8020*/  LOP3.LUT P3, RZ, R18.reuse, 0x2, RZ, 0xc0, !PT ;  /* 0x0000000212ff7812 */ /* 0x040fe2000786c0ff */
[----:B------:R-:W-:Y:S01]  /*8030*/  IMAD R7, R7, UR4, RZ ;  /* 0x0000000407077c24 */ /* 0x000fe2000f8e02ff */
[----:B------:R-:W-:Y:S01]  /*8040*/  LOP3.LUT P2, RZ, R18, 0x1, RZ, 0xc0, !PT ;  /* 0x0000000112ff7812 */ /* 0x000fe2000784c0ff */
[----:B0-----:R-:W-:-:S04]  /*8050*/  IMAD.WIDE.U32 R2, R4, UR4, RZ ;  /* 0x0000000404027c25 */ /* 0x001fc8000f8e00ff */
[----:B------:R-:W-:Y:S01]  /*8060*/  IMAD R7, R4, UR5, R7 ;  /* 0x0000000504077c24 */ /* 0x000fe2000f8e0207 */
[----:B------:R-:W-:Y:S02]  /*8070*/  ULDC.64 UR4, c[0x0][0x310] ;  /* 0x0000c40000047ab9 */ /* 0x000fe40000000a00 */
[----:B------:R-:W-:Y:S02]  /*8080*/  IMAD R5, R5, UR4, RZ ;  /* 0x0000000405057c24 */ /* 0x000fe4000f8e02ff */
[----:B------:R-:W-:Y:S02]  /*8090*/  IMAD.IADD R3, R3, 0x1, R7 ;  /* 0x0000000103037824 */ /* 0x000fe400078e0207 */
[C---:B------:R-:W-:Y:S02]  /*80a0*/  IMAD R5, R6.reuse, UR5, R5 ;  /* 0x0000000506057c24 */ /* 0x040fe4000f8e0205 */
[----:B------:R-:W-:Y:S01]  /*80b0*/  IMAD.WIDE.U32 R2, R6, UR4, R2 ;  /* 0x0000000406027c25 */ /* 0x000fe2000f8e0002 */
[----:B------:R-:W-:-:S03]  /*80c0*/  ULDC.64 UR4, c[0x0][0x308] ;  /* 0x0000c20000047ab9 */ /* 0x000fc60000000a00 */
[----:B------:R-:W-:Y:S02]  /*80d0*/  IMAD.IADD R3, R3, 0x1, R5 ;  /* 0x0000000103037824 */ /* 0x000fe400078e0205 */
[----:B------:R-:W-:Y:S02]  /*80e0*/  IMAD R4, R27, UR4, RZ ;  /* 0x000000041b047c24 */ /* 0x000fe4000f8e02ff */
[----:B------:R-:W-:-:S04]  /*80f0*/  IMAD.WIDE.U32 R2, R19, UR4, R2 ;  /* 0x0000000413027c25 */ /* 0x000fc8000f8e0002 */
[----:B------:R-:W-:Y:S01]  /*8100*/  IMAD R5, R19, UR5, R4 ;  /* 0x0000000513057c24 */ /* 0x000fe2000f8e0204 */
[----:B------:R-:W-:Y:S02]  /*8110*/  ULDC.64 UR4, c[0x0][0x2e8] ;  /* 0x0000ba0000047ab9 */ /* 0x000fe40000000a00 */
[----:B------:R-:W-:Y:S01]  /*8120*/  LEA R4, P0, R2, UR4, 0x1 ;  /* 0x0000000402047c11 */ /* 0x000fe2000f8008ff */
[----:B------:R-:W-:Y:S01]  /*8130*/  IMAD.IADD R3, R3, 0x1, R5 ;  /* 0x0000000103037824 */ /* 0x000fe200078e0205 */
[----:B------:R-:W-:Y:S01]  /*8140*/  UMOV UR4, 0xffffffff ;  /* 0xffffffff00047882 */ /* 0x000fe20000000000 */
[----:B------:R-:W-:-:S03]  /*8150*/  LEA R5, R22, R28, 0xe ;  /* 0x0000001c16057211 */ /* 0x000fc600078e70ff */
[----:B------:R-:W-:Y:S01]  /*8160*/  LEA.HI.X R6, R2, UR5, R3, 0x1, P0 ;  /* 0x0000000502067c11 */ /* 0x000fe200080f0c03 */
[----:B------:R-:W-:Y:S06]  /*8170*/  BRA.DIV UR4, `(.L_x_48) ;  /* 0x0000002e04747947 */ /* 0x000fec000b800000 */
[----:B------:R-:W0:Y:S01]  /*8180*/  SHFL.IDX PT, R14, R4, RZ, 0x181f ;  /* 0x00181fff040e7589 */ /* 0x000e2200000e0000 */
[----:B------:R-:W-:-:S03]  /*8190*/  ISETP.GE.AND P0, PT, R30, 0x1, PT ;  /* 0x000000011e00780c */ /* 0x000fc60003f06270 */
[----:B------:R-:W1:Y:S04]  /*81a0*/  SHFL.IDX PT, R2, R6, RZ, 0x181f ;  /* 0x00181fff06027589 */ /* 0x000e6800000e0000 */
[----:B------:R-:W-:Y:S06]  /*81b0*/  SHFL.IDX PT, R8, R6, 0x1, 0x181f ;  /* 0x00381f0006087f89 */ /* 0x000fec00000e0000 */
[----:B------:R-:W-:-:S02]  /*81c0*/  @P0 LEA R7, R5, UR39, 0x1 ;  /* 0x0000002705070c11 */ /* 0x000fc4000f8e08ff */
[----:B0-----:R-:W-:-:S05]  /*81d0*/  @P0 LEA R14, P1, R34, R14, 0x1 ;  /* 0x0000000e220e0211 */ /* 0x001fca00078208ff */
[----:B-1----:R-:W-:Y:S02]  /*81e0*/  @P0 IMAD.X R3, RZ, RZ, R2, P1 ;  /* 0x000000ffff030224 */ /* 0x002fe400008e0602 */
[----:B------:R-:W-:Y:S02]  /*81f0*/  @P0 IMAD.MOV.U32 R2, RZ, RZ, R14 ;  /* 0x000000ffff020224 */ /* 0x000fe400078e000e */
[----:B------:R-:W0:Y:S04]  /*8200*/  SHFL.IDX PT, R14, R4, 0x1, 0x181f ;  /* 0x00381f00040e7f89 */ /* 0x000e2800000e0000 */
[----:B------:R-:W-:Y:S04]  /*8210*/  @P0 LDGSTS.E.BYPASS.LTC128B.128 [R7+0x18400], desc[UR48][R2.64], !P3 ;  /* 0x1840000002070fae */ /* 0x000fe8000d901d70 */
[----:B------:R1:W-:Y:S01]  /*8220*/  @P0 LDGSTS.E.BYPASS.LTC128B.128 [R7+0x1c400], desc[UR48][R2.64+0x80], !P2 ;  /* 0x1c40008002070fae */ /* 0x0003e2000d101d70 */
[----:B------:R-:W-:-:S03]  /*8230*/  ISETP.GE.AND P0, PT, R30, 0x11, PT ;  /* 0x000000111e00780c */ /* 0x000fc60003f06270 */
[----:B-1----:R-:W-:Y:S10]  /*8240*/  SHFL.IDX PT, R7, R6, 0x2, 0x181f ;  /* 0x00581f0006077f89 */ /* 0x002ff400000e0000 */
[----:B------:R-:W-:-:S02]  /*8250*/  @P0 LEA R21, R5, UR39, 0x1 ;  /* 0x0000002705150c11 */ /* 0x000fc4000f8e08ff */
[----:B0-----:R-:W-:-:S05]  /*8260*/  @P0 LEA R14, P1, R34, R14, 0x1 ;  /* 0x0000000e220e0211 */ /* 0x001fca00078208ff */
[----:B------:R-:W-:Y:S02]  /*8270*/  @P0 IMAD.MOV.U32 R2, RZ, RZ, R14 ;  /* 0x000000ffff020224 */ /* 0x000fe400078e000e */
[----:B------:R-:W-:Y:S01]  /*8280*/  @P0 IMAD.X R9, RZ, RZ, R8, P1 ;  /* 0x000000ffff090224 */ /* 0x000fe200008e0608 */
[----:B------:R-:W0:Y:S03]  /*8290*/  SHFL.IDX PT, R14, R4, 0x2, 0x181f ;  /* 0x00581f00040e7f89 */ /* 0x000e2600000e0000 */
[----:B------:R-:W-:-:S05]  /*82a0*/  @P0 IMAD.MOV.U32 R3, RZ, RZ, R9 ;  /* 0x000000ffff030224 */ /* 0x000fca00078e0009 */
[----:B------:R-:W-:Y:S04]  /*82b0*/  @P0 LDGSTS.E.BYPASS.LTC128B.128 [R21+0x18c00], desc[UR48][R2.64], !P3 ;  /* 0x18c0000002150fae */ /* 0x000fe8000d901d70 */
[----:B------:R1:W-:Y:S01]  /*82c0*/  @P0 LDGSTS.E.BYPASS.LTC128B.128 [R21+0x1cc00], desc[UR48][R2.64+0x80], !P2 ;  /* 0x1cc0008002150fae */ /* 0x0003e2000d101d70 */
[----:B------:R-:W-:-:S13]  /*82d0*/  ISETP.GE.AND P0, PT, R30, 0x21, PT ;  /* 0x000000211e00780c */ /* 0x000fda0003f06270 */
[----:B0-----:R-:W-:Y:S02]  /*82e0*/  @P0 LEA R14, P1, R34, R14, 0x1 ;  /* 0x0000000e220e0211 */ /* 0x001fe400078208ff */
[----:B------:R-:W-:Y:S02]  /*82f0*/  @P0 LEA R9, R5, UR39, 0x1 ;  /* 0x0000002705090c11 */ /* 0x000fe4000f8e08ff */
[----:B------:R-:W-:Y:S01]  /*8300*/  @P0 IADD3.X R7, RZ, R7, RZ, P1, !PT ;  /* 0x00000007ff070210 */ /* 0x000fe20000ffe4ff */
[----:B-1----:R-:W-:Y:S02]  /*8310*/  @P0 IMAD.MOV.U32 R2, RZ, RZ, R14 ;  /* 0x000000ffff020224 */ /* 0x002fe400078e000e */
[----:B------:R-:W0:Y:S02]  /*8320*/  SHFL.IDX PT, R14, R4, 0x3, 0x181f ;  /* 0x00781f00040e7f89 */ /* 0x000e2400000e0000 */
[----:B------:R-:W-:Y:S02]  /*8330*/  @P0 IMAD.MOV.U32 R3, RZ, RZ, R7 ;  /* 0x000000ffff030224 */ /* 0x000fe400078e0007 */
[----:B------:R-:W1:Y:S04]  /*8340*/  SHFL.IDX PT, R7, R6, 0x3, 0x181f ;  /* 0x00781f0006077f89 */ /* 0x000e6800000e0000 */
[----:B------:R-:W-:Y:S04]  /*8350*/  @P0 LDGSTS.E.BYPASS.LTC128B.128 [R9+0x19400], desc[UR48][R2.64], !P3 ;  /* 0x1940000002090fae */ /* 0x000fe8000d901d70 */
[----:B------:R2:W-:Y:S01]  /*8360*/  @P0 LDGSTS.E.BYPASS.LTC128B.128 [R9+0x1d400], desc[UR48][R2.64+0x80], !P2 ;  /* 0x1d40008002090fae */ /* 0x0005e2000d101d70 */
[----:B------:R-:W-:-:S13]  /*8370*/  ISETP.GE.AND P0, PT, R30, 0x31, PT ;  /* 0x000000311e00780c */ /* 0x000fda0003f06270 */
[----:B0-----:R-:W-:Y:S02]  /*8380*/  @P0 LEA R14, P1, R34, R14, 0x1 ;  /* 0x0000000e220e0211 */ /* 0x001fe400078208ff */
[----:B------:R-:W-:-:S03]  /*8390*/  @P0 LEA R21, R5, UR39, 0x1 ;  /* 0x0000002705150c11 */ /* 0x000fc6000f8e08ff */
[----:B-1----:R-:W-:Y:S02]  /*83a0*/  @P0 IMAD.X R7, RZ, RZ, R7, P1 ;  /* 0x000000ffff070224 */ /* 0x002fe400008e0607 */
[----:B--2---:R-:W-:Y:S02]  /*83b0*/  @P0 IMAD.MOV.U32 R2, RZ, RZ, R14 ;  /* 0x000000ffff020224 */ /* 0x004fe400078e000e */
[----:B------:R-:W0:Y:S01]  /*83c0*/  SHFL.IDX PT, R14, R4, 0x4, 0x181f ;  /* 0x00981f00040e7f89 */ /* 0x000e2200000e0000 */
[----:B------:R-:W-:-:S03]  /*83d0*/  @P0 IMAD.MOV.U32 R3, RZ, RZ, R7 ;  /* 0x000000ffff030224 */ /* 0x000fc600078e0007 */
[----:B------:R-:W1:Y:S04]  /*83e0*/  SHFL.IDX PT, R7, R6, 0x4, 0x181f ;  /* 0x00981f0006077f89 */ /* 0x000e6800000e0000 */
[----:B------:R-:W-:Y:S04]  /*83f0*/  @P0 LDGSTS.E.BYPASS.LTC128B.128 [R21+0x19c00], desc[UR48][R2.64], !P3 ;  /* 0x19c0000002150fae */ /* 0x000fe8000d901d70 */
[----:B------:R2:W-:Y:S01]  /*8400*/  @P0 LDGSTS.E.BYPASS.LTC128B.128 [R21+0x1dc00], desc[UR48][R2.64+0x80], !P2 ;  /* 0x1dc0008002150fae */ /* 0x0005e2000d101d70 */
[----:B------:R-:W-:-:S13]  /*8410*/  ISETP.GE.AND P0, PT, R30, 0x41, PT ;  /* 0x000000411e00780c */ /* 0x000fda0003f06270 */
[----:B0-----:R-:W-:Y:S02]  /*8420*/  @P0 LEA R14, P1, R34, R14, 0x1 ;  /* 0x0000000e220e0211 */ /* 0x001fe400078208ff */
[----:B------:R-:W-:Y:S02]  /*8430*/  @P0 LEA R9, R5, UR39, 0x1 ;  /* 0x0000002705090c11 */ /* 0x000fe4000f8e08ff */
[----:B-1----:R-:W-:Y:S01]  /*8440*/  @P0 IADD3.X R7, RZ, R7, RZ, P1, !PT ;  /* 0x00000007ff070210 */ /* 0x002fe20000ffe4ff */
[----:B--2---:R-:W-:Y:S02]  /*8450*/  @P0 IMAD.MOV.U32 R2, RZ, RZ, R14 ;  /* 0x000000ffff020224 */ /* 0x004fe400078e000e */
        /* <DEDUP_REMOVED lines=20> */
[----:B------:R0:W1:Y:S02]  /*85a0*/  SHFL.IDX PT, R14, R4, 0x7, 0x181f ;  /* 0x00f81f00040e7f89 */ /* 0x00006400000e0000 */
[----:B------:R-:W-:Y:S02]  /*85b0*/  @P0 IMAD.MOV.U32 R3, RZ, RZ, R7 ;  /* 0x000000ffff030224 */ /* 0x000fe400078e0007 */
[----:B------:R0:W2:Y:S04]  /*85c0*/  SHFL.IDX PT, R7, R6, 0x7, 0x181f ;  /* 0x00f81f0006077f89 */ /* 0x0000a800000e0000 */
[----:B------:R0:W-:Y:S04]  /*85d0*/  @P0 LDGSTS.E.BYPASS.LTC128B.128 [R9+0x1b400], desc[UR48][R2.64], !P3 ;  /* 0x1b40000002090fae */ /* 0x0001e8000d901d70 */
[----:B------:R0:W-:Y:S02]  /*85e0*/  @P0 LDGSTS.E.BYPASS.LTC128B.128 [R9+0x1f400], desc[UR48][R2.64+0x80], !P2 ;  /* 0x1f40008002090fae */ /* 0x0001e4000d101d70 */
.L_x_111:
[----:B------:R-:W-:-:S13]  /*85f0*/  ISETP.GE.AND P0, PT, R30, 0x71, PT ;  /* 0x000000711e00780c */ /* 0x000fda0003f06270 */
[----:B01----:R-:W-:Y:S02]  /*8600*/  @P0 LEA R2, P1, R34, R14, 0x1 ;  /* 0x0000000e22020211 */ /* 0x003fe400078208ff */
[----:B------:R-:W-:-:S03]  /*8610*/  @P0 LEA R5, R5, UR39, 0x1 ;  /* 0x0000002705050c11 */ /* 0x000fc6000f8e08ff */
[----:B--2---:R-:W-:-:S05]  /*8620*/  @P0 IMAD.X R3, RZ, RZ, R7, P1 ;  /* 0x000000ffff030224 */ /* 0x004fca00008e0607 */
[----:B------:R-:W-:Y:S01]  /*8630*/  @!PT LDS RZ, [RZ] ;  /* 0x00000000fffff984 */ /* 0x000fe20000000800 */
[----:B------:R-:W-:Y:S01]  /*8640*/  @!PT LDS RZ, [RZ] ;  /* 0x00000000fffff984 */ /* 0x000fe20000000800 */
[----:B------:R-:W-:Y:S01]  /*8650*/  @!PT LDS RZ, [RZ] ;  /* 0x00000000fffff984 */ /* 0x000fe20000000800 */
[----:B------:R0:W-:Y:S04]  /*8660*/  @P0 LDGSTS.E.BYPASS.LTC128B.128 [R5+0x1bc00], desc[UR48][R2.64], !P3 ;  /* 0x1bc0000002050fae */ /* 0x0001e8000d901d70 */
[----:B------:R0:W-:Y:S01]  /*8670*/  @P0 LDGSTS.E.BYPASS.LTC128B.128 [R5+0x1fc00], desc[UR48][R2.64+0x80], !P2 ;  /* 0x1fc0008002050fae */ /* 0x0001e2000d101d70 */
[----:B------:R-:W-:Y:S01]  /*8680*/  PLOP3.LUT P0, PT, PT, PT, PT, 0x80, 0x0 ;  /* 0x000000000000781c */ /* 0x000fe20003f0f070 */
[----:B------:R-:W-:-:S12]  /*8690*/  NOP ;  /* 0x0000000000007918 */ /* 0x000fd80000000000 */
.L_x_49:
[----:B------:R-:W-:Y:S02]  /*86a0*/  PLOP3.LUT P1, PT, P1, P0, PT, 0xa2, 0x0 ;  /* 0x000000000000781c */ /* 0x000fe40000f21472 */
[----:B------:R-:W-:-:S08]  /*86b0*/  @P0 R2UR P1, UR4, R0 ;  /* 0x00000000000402ca */ /* 0x000fd00000020000 */
[----:B------:R-:W-:-:S05]  /*86c0*/  @P0 PLOP3.LUT P0, PT, P1, PT, PT, 0x80, 0x0 ;  /* 0x000000000000081c */ /* 0x000fca0000f0f070 */
[----:B------:R-:W-:Y:S01]  /*86d0*/  @!P1 SYNCS.ARRIVE.TRANS64.RED.A0T1 RZ, [UR4+0x28830], RZ ;  /* 0x028830ffffff99a7 */ /* 0x000fe20008200404 */
[----:B------:R-:W-:Y:S07]  /*86e0*/  @!P1 ARRIVES.LDGSTSBAR.64.TRANSCNT [UR4+0x28830] ;  /* 0x02883000ff0099b0 */ /* 0x000fee0008000a84 */
[----:B------:R-:W-:Y:S05]  /*86f0*/  @P0 BRA.U.ANY `(.L_x_49) ;  /* 0xfffffffd00e80947 */ /* 0x000fea000393ffff */
[----:B------:R-:W-:Y:S01]  /*8700*/  NOP ;  /* 0x0000000000007918 */ /* 0x000fe20000000000 */
[----:B0-----:R-:W-:-:S05]  /*8710*/  IMAD.U32 R2, RZ, RZ, UR41 ;  /* 0x00000029ff027e24 */ /* 0x001fca000f8e00ff */
[----:B------:R-:W-:-:S13]  /*8720*/  ISETP.NE.AND P2, PT, R2, 0x3, PT ;  /* 0x000000030200780c */ /* 0x000fda0003f45270 */
[----:B------:R-:W-:Y:S05]  /*8730*/  @!P2 BRA `(.L_x_50) ;  /* 0x000000000004a947 */ /* 0x000fea0003800000 */
[----:B------:R-:W-:Y:S01]  /*8740*/  BPT.TRAP 0x1 ;  /* 0x000000040000795c */ /* 0x000fe20000300000 */
.L_x_50:
[----:B------:R0:W-:Y:S02]  /*8750*/  SYNCS.ARRIVE.TRANS64.A1T0 RZ, [R0+URZ+0x28830], RZ ;  /* 0x028830ff00ff79a7 */ /* 0x0001e4000810003f */
[----:B------:R-:W-:Y:S05]  /*8760*/  WARPSYNC.ALL ;  /* 0x0000000000007948 */ /* 0x000fea0003800000 */
[----:B------:R-:W-:-:S04]  /*8770*/  UIADD3 UR4, UR39, 0x10400, URZ ;  /* 0x0001040027047890 */ /* 0x000fc8000fffe03f */
[----:B------:R-:W-:Y:S01]  /*8780*/  ULOP3.LUT UP0, URZ, UR4, 0x3ff, URZ, 0xc0, !UPT ;  /* 0x000003ff043f7892 */ /* 0x000fe2000f80c03f */
[----:B------:R-:W-:Y:S05]  /*8790*/  BAR.SYNC.DEFER_BLOCKING 0x8, 0x180 ;  /* 0x0206000000007b1d */ /* 0x000fea0000010000 */
[----:B------:R-:W-:-:S13]  /*87a0*/  PLOP3.LUT P0, PT, PT, PT, UP0, 0x80, 0x0 ;  /* 0x000000000000781c */ /* 0x000fda0003f0f008 */
[----:B------:R-:W-:Y:S05]  /*87b0*/  @!P0 BRA `(.L_x_51) ;  /* 0x0000000000408947 */ /* 0x000fea0003800000 */
[----:B------:R-:W-:Y:S01]  /*87c0*/  MOV R2, 0x0 ;  /* 0x0000000000027802 */ /* 0x000fe20000000f00 */
[----:B------:R-:W-:Y:S01]  /*87d0*/  ULDC.64 UR4, c[0x4][0x80] ;  /* 0x0100200000047ab9 */ /* 0x000fe20000000a00 */
[----:B------:R-:W-:Y:S01]  /*87e0*/  ULDC.64 UR6, c[0x4][0x88] ;  /* 0x0100220000067ab9 */ /* 0x000fe20000000a00 */
[----:B------:R-:W-:Y:S01]  /*87f0*/  ULDC.64 UR8, c[0x4][0x20] ;  /* 0x0100080000087ab9 */ /* 0x000fe20000000a00 */
[----:B------:R-:W-:Y:S01]  /*8800*/  IMAD.U32 R4, RZ, RZ, UR4 ;  /* 0x00000004ff047e24 */ /* 0x000fe2000f8e00ff */
[----:B------:R-:W-:Y:S01]  /*8810*/  MOV R5, UR5 ;  /* 0x0000000500057c02 */ /* 0x000fe20008000f00 */
[----:B------:R-:W1:Y:S01]  /*8820*/  LDC.64 R2, c[0x4][R2] ;  /* 0x0100000002027b82 */ /* 0x000e620000000a00 */
        /* <DEDUP_REMOVED lines=8> */
[----:B01----:R-:W-:Y:S05]  /*88b0*/  CALL.ABS.NOINC R2 ;  /* 0x0000000002007343 */ /* 0x003fea0003c00000 */
.L_x_51:
[----:B0-----:R-:W0:Y:S01]  /*88c0*/  LDC R0, c[0x0][0x448] ;  /* 0x00011200ff007b82 */ /* 0x001e220000000800 */
[----:B------:R-:W1:Y:S01]  /*88d0*/  S2R R20, SR_TID.X ;  /* 0x0000000000147919 */ /* 0x000e620000002100 */
[----:B------:R-:W-:Y:S01]  /*88e0*/  IMAD.MOV R4, RZ, RZ, -R24 ;  /* 0x000000ffff047224 */ /* 0x000fe200078e0a18 */
[----:B------:R-:W-:Y:S01]  /*88f0*/  ULDC UR4, c[0x0][0xc38] ;  /* 0x00030e0000047ab9 */ /* 0x000fe20000000800 */
[----:B------:R-:W-:Y:S02]  /*8900*/  SHF.R.S32.HI R6, RZ, 0x1f, R23 ;  /* 0x0000001fff067819 */ /* 0x000fe40000011417 */
[----:B------:R-:W-:Y:S01]  /*8910*/  IMAD R4, R4, UR4, R33 ;  /* 0x0000000404047c24 */ /* 0x000fe2000f8e0221 */
[----:B------:R-:W-:Y:S01]  /*8920*/  ULDC.64 UR4, c[0x0][0x2d8] ;  /* 0x0000b60000047ab9 */ /* 0x000fe20000000a00 */
[----:B------:R-:W-:Y:S02]  /*8930*/  LOP3.LUT P4, RZ, R18, 0x80, RZ, 0xc0, !PT ;  /* 0x0000008012ff7812 */ /* 0x000fe4000788c0ff */
[----:B------:R-:W-:Y:S01]  /*8940*/  IMAD.SHL.U32 R4, R4, 0x80, RZ ;  /* 0x0000008004047824 */ /* 0x000fe200078e00ff */
[----:B------:R-:W-:-:S02]  /*8950*/  LOP3.LUT P5, RZ, R18, 0x40, RZ, 0xc0, !PT ;  /* 0x0000004012ff7812 */ /* 0x000fc400078ac0ff */
[----:B------:R-:W-:Y:S02]  /*8960*/  LEA R8, R28, UR39, 0x1 ;  /* 0x000000271c087c11 */ /* 0x000fe4000f8e08ff */
[----:B0-----:R-:W-:Y:S01]  /*8970*/  ISETP.NE.AND P0, PT, R0, 0x1, PT ;  /* 0x000000010000780c */ /* 0x001fe20003f05270 */
[----:B-1----:R-:W-:-:S12]  /*8980*/  IMAD.SHL.U32 R20, R20, 0x10, RZ ;  /* 0x0000001014147824 */ /* 0x002fd800078e00ff */
[----:B------:R-:W0:Y:S01]  /*8990*/  @P0 LDC R2, c[0x0][0x44c] ;  /* 0x00011300ff020b82 */ /* 0x000e220000000800 */
[----:B------:R-:W-:-:S04]  /*89a0*/  LOP3.LUT R20, R20, 0x70, RZ, 0xc0, !PT ;  /* 0x0000007014147812 */ /* 0x000fc800078ec0ff */
[----:B------:R-:W-:-:S03]  /*89b0*/  LOP3.LUT R7, R4, R35, R20, 0xfe, !PT ;  /* 0x0000002304077212 */ /* 0x000fc600078efe14 */
[----:B------:R-:W1:Y:S02]  /*89c0*/  @P0 LDC R3, c[0x0][0x450] ;  /* 0x00011400ff030b82 */ /* 0x000e640000000800 */
[----:B------:R-:W-:Y:S02]  /*89d0*/  IMAD.MOV.U32 R5, RZ, RZ, R7 ;  /* 0x000000ffff057224 */ /* 0x000fe400078e0007 */
[----:B0-----:R-:W-:-:S05]  /*89e0*/  @P0 IMAD.HI.U32 R2, R7, R2, RZ ;  /* 0x0000000207020227 */ /* 0x001fca00078e00ff */
[----:B-1----:R-:W-:Y:S01]  /*89f0*/  @P0 SHF.R.U32.HI R5, RZ, R3, R2 ;  /* 0x00000003ff050219 */ /* 0x002fe20000011602 */
[----:B------:R-:W-:-:S04]  /*8a00*/  IMAD R2, R27, UR4, RZ ;  /* 0x000000041b027c24 */ /* 0x000fc8000f8e02ff */
[C---:B------:R-:W-:Y:S02]  /*8a10*/  IMAD R9, R19.reuse, UR5, R2 ;  /* 0x0000000513097c24 */ /* 0x040fe4000f8e0202 */
[----:B------:R-:W-:Y:S01]  /*8a20*/  IMAD.WIDE.U32 R2, R19, UR4, RZ ;  /* 0x0000000413027c25 */ /* 0x000fe2000f8e00ff */
[----:B------:R-:W-:-:S03]  /*8a30*/  ULDC.64 UR4, c[0x0][0x2e0] ;  /* 0x0000b80000047ab9 */ /* 0x000fc60000000a00 */
[----:B------:R-:W-:Y:S01]  /*8a40*/  IMAD R6, R6, UR4, RZ ;  /* 0x0000000406067c24 */ /* 0x000fe2000f8e02ff */
[----:B------:R-:W-:-:S03]  /*8a50*/  IADD3 R3, R3, R9, RZ ;  /* 0x0000000903037210 */ /* 0x000fc60007ffe0ff */
[C---:B------:R-:W-:Y:S02]  /*8a60*/  IMAD R9, R23.reuse, UR5, R6 ;  /* 0x0000000517097c24 */ /* 0x040fe4000f8e0206 */
[----:B------:R-:W-:Y:S02]  /*8a70*/  IMAD.MOV R6, RZ, RZ, -R5 ;  /* 0x000000ffff067224 */ /* 0x000fe400078e0a05 */
[----:B------:R-:W-:Y:S01]  /*8a80*/  IMAD.WIDE.U32 R2, R23, UR4, R2 ;  /* 0x0000000417027c25 */ /* 0x000fe2000f8e0002 */
[----:B------:R-:W-:-:S03]  /*8a90*/  ULDC.64 UR4, c[0x0][0x2d0] ;  /* 0x0000b40000047ab9 */ /* 0x000fc60000000a00 */
[----:B------:R-:W-:Y:S01]  /*8aa0*/  IMAD R7, R0, R6, R7 ;  /* 0x0000000600077224 */ /* 0x000fe200078e0207 */
[----:B------:R-:W-:Y:S01]  /*8ab0*/  SHF.R.S32.HI R0, RZ, 0x1f, R5 ;  /* 0x0000001fff007819 */ /* 0x000fe20000011405 */
[----:B------:R-:W-:-:S04]  /*8ac0*/  IMAD.IADD R3, R3, 0x1, R9 ;  /* 0x0000000103037824 */ /* 0x000fc800078e0209 */
[----:B------:R-:W-:Y:S02]  /*8ad0*/  IMAD R0, R0, UR4, RZ ;  /* 0x0000000400007c24 */ /* 0x000fe4000f8e02ff */
[----:B------:R-:W-:-:S04]  /*8ae0*/  IMAD.WIDE.U32 R2, R5, UR4, R2 ;  /* 0x0000000405027c25 */ /* 0x000fc8000f8e0002 */
[----:B------:R-:W-:Y:S01]  /*8af0*/  IMAD R5, R5, UR5, R0 ;  /* 0x0000000505057c24 */ /* 0x000fe2000f8e0200 */
[----:B------:R-:W-:Y:S01]  /*8b00*/  SHF.R.S32.HI R0, RZ, 0x1f, R7 ;  /* 0x0000001fff007819 */ /* 0x000fe20000011407 */
[----:B------:R-:W-:Y:S02]  /*8b10*/  ULDC.64 UR4, c[0x0][0x2c8] ;  /* 0x0000b20000047ab9 */ /* 0x000fe40000000a00 */
[----:B------:R-:W-:Y:S02]  /*8b20*/  IMAD.IADD R3, R3, 0x1, R5 ;  /* 0x0000000103037824 */ /* 0x000fe400078e0205 */
[----:B------:R-:W-:Y:S02]  /*8b30*/  IMAD R0, R0, UR4, RZ ;  /* 0x0000000400007c24 */ /* 0x000fe4000f8e02ff */
[----:B------:R-:W-:-:S04]  /*8b40*/  IMAD.WIDE.U32 R2, R7, UR4, R2 ;  /* 0x0000000407027c25 */ /* 0x000fc8000f8e0002 */
[----:B------:R-:W-:Y:S01]  /*8b50*/  IMAD R5, R7, UR5, R0 ;  /* 0x0000000507057c24 */ /* 0x000fe2000f8e0200 */
[----:B------:R-:W-:Y:S02]  /*8b60*/  ULDC.64 UR4, c[0x0][0x280] ;  /* 0x0000a00000047ab9 */ /* 0x000fe40000000a00 */
[----:B------:R-:W-:Y:S01]  /*8b70*/  LEA R0, P0, R2, UR4, 0x1 ;  /* 0x0000000402007c11 */ /* 0x000fe2000f8008ff */
[----:B------:R-:W-:Y:S01]  /*8b80*/  IMAD.IADD R5, R3, 0x1, R5 ;  /* 0x0000000103057824 */ /* 0x000fe200078e0205 */
[----:B------:R-:W-:-:S04]  /*8b90*/  UMOV UR4, 0xffffffff ;  /* 0xffffffff00047882 */ /* 0x000fc80000000000 */
[----:B------:R-:W-:Y:S01]  /*8ba0*/  LEA.HI.X R5, R2, UR5, R5, 0x1, P0 ;  /* 0x0000000502057c11 */ /* 0x000fe200080f0c05 */
[----:B------:R-:W-:Y:S06]  /*8bb0*/  BRA.DIV UR4, `(.L_x_52) ;  /* 0x0000002e04747947 */ /* 0x000fec000b800000 */
[----:B------:R-:W0:Y:S01]  /*8bc0*/  SHFL.IDX PT, R14, R0, RZ, 0x181f ;  /* 0x00181fff000e7589 */ /* 0x000e2200000e0000 */
[----:B------:R-:W-:-:S03]  /*8bd0*/  IMAD.IADD R4, R35, 0x1, R4 ;  /* 0x0000000123047824 */ /* 0x000fc600078e0204 */
[----:B------:R-:W1:Y:S01]  /*8be0*/  SHFL.IDX PT, R2, R5, RZ, 0x181f ;  /* 0x00181fff05027589 */ /* 0x000e6200000e0000 */
[C---:B------:R-:W-:Y:S01]  /*8bf0*/  VIADD R7, R4.reuse, 0x10 ;  /* 0x0000001004077836 */ /* 0x040fe20000000000 */
[----:B------:R-:W-:Y:S02]  /*8c00*/  ISETP.GE.AND P0, PT, R4, UR38, PT ;  /* 0x0000002604007c0c */ /* 0x000fe4000bf06270 */
[----:B------:R-:W-:Y:S11]  /*8c10*/  SHFL.IDX PT, R6, R5, 0x1, 0x181f ;  /* 0x00381f0005067f89 */ /* 0x000ff600000e0000 */
[----:B0-----:R-:W-:-:S04]  /*8c20*/  @!P0 LEA R14, P1, R34, R14, 0x1 ;  /* 0x0000000e220e8211 */ /* 0x001fc800078208ff */
[----:B-1----:R-:W-:Y:S01]  /*8c30*/  @!P0 IADD3.X R3, RZ, R2, RZ, P1, !PT ;  /* 0x00000002ff038210 */ /* 0x002fe20000ffe4ff */
[----:B------:R-:W-:Y:S02]  /*8c40*/  @!P0 IMAD.MOV.U32 R2, RZ, RZ, R14 ;  /* 0x000000ffff028224 */ /* 0x000fe400078e000e */
[----:B------:R-:W0:Y:S04]  /*8c50*/  SHFL.IDX PT, R14, R0, 0x1, 0x181f ;  /* 0x00381f00000e7f89 */ /* 0x000e2800000e0000 */
[----:B------:R-:W-:Y:S04]  /*8c60*/  @!P0 LDGSTS.E.BYPASS.LTC128B.128 [R8+0x10400], desc[UR48][R2.64], !P4 ;  /* 0x1040000002088fae */ /* 0x000fe8000e101d70 */
[----:B------:R1:W-:Y:S01]  /*8c70*/  @!P0 LDGSTS.E.BYPASS.LTC128B.128 [R8+0x14400], desc[UR48][R2.64+0x80], !P5 ;  /* 0x1440008002088fae */ /* 0x0003e2000e901d70 */
[----:B------:R-:W-:-:S13]  /*8c80*/  ISETP.GE.AND P0, PT, R7, UR38, PT ;  /* 0x0000002607007c0c */ /* 0x000fda000bf06270 */
[----:B0-----:R-:W-:-:S05]  /*8c90*/  @!P0 LEA R14, P1, R34, R14, 0x1 ;  /* 0x0000000e220e8211 */ /* 0x001fca00078208ff */
[----:B-1----:R-:W-:Y:S02]  /*8ca0*/  @!P0 IMAD.MOV.U32 R2, RZ, RZ, R14 ;  /* 0x000000ffff028224 */ /* 0x002fe400078e000e */
[----:B------:R-:W-:Y:S01]  /*8cb0*/  @!P0 IMAD.X R7, RZ, RZ, R6, P1 ;  /* 0x000000ffff078224 */ /* 0x000fe200008e0606 */
[----:B------:R-:W0:Y:S03]  /*8cc0*/  SHFL.IDX PT, R14, R0, 0x2, 0x181f ;  /* 0x00581f00000e7f89 */ /* 0x000e2600000e0000 */
[----:B------:R-:W-:Y:S01]  /*8cd0*/  @!P0 IMAD.MOV.U32 R3, RZ, RZ, R7 ;  /* 0x000000ffff038224 */ /* 0x000fe200078e0007 */
[----:B------:R-:W1:Y:S01]  /*8ce0*/  SHFL.IDX PT, R6, R5, 0x2, 0x181f ;  /* 0x00581f0005067f89 */ /* 0x000e6200000e0000 */
[----:B------:R-:W-:-:S03]  /*8cf0*/  IADD3 R7, R4, 0x20, RZ ;  /* 0x0000002004077810 */ /* 0x000fc60007ffe0ff */
[----:B------:R-:W-:Y:S04]  /*8d00*/  @!P0 LDGSTS.E.BYPASS.LTC128B.128 [R8+0x10c00], desc[UR48][R2.64], !P4 ;  /* 0x10c0000002088fae */ /* 0x000fe8000e101d70 */
[----:B------:R2:W-:Y:S01]  /*8d10*/  @!P0 LDGSTS.E.BYPASS.LTC128B.128 [R8+0x14c00], desc[UR48][R2.64+0x80], !P5 ;  /* 0x14c0008002088fae */ /* 0x0005e2000e901d70 */
[----:B------:R-:W-:-:S13]  /*8d20*/  ISETP.GE.AND P0, PT, R7, UR38, PT ;  /* 0x0000002607007c0c */ /* 0x000fda000bf06270 */
[----:B0-----:R-:W-:-:S05]  /*8d30*/  @!P0 LEA R14, P1, R34, R14, 0x1 ;  /* 0x0000000e220e8211 */ /* 0x001fca00078208ff */
[----:B--2---:R-:W-:Y:S02]  /*8d40*/  @!P0 IMAD.MOV.U32 R2, RZ, RZ, R14 ;  /* 0x000000ffff028224 */ /* 0x004fe400078e000e */
[----:B-1----:R-:W-:Y:S01]  /*8d50*/  @!P0 IMAD.X R7, RZ, RZ, R6, P1 ;  /* 0x000000ffff078224 */ /* 0x002fe200008e0606 */
[----:B------:R-:W0:Y:S03]  /*8d60*/  SHFL.IDX PT, R14, R0, 0x3, 0x181f ;  /* 0x00781f00000e7f89 */ /* 0x000e2600000e0000 */
[----:B------:R-:W-:Y:S01]  /*8d70*/  @!P0 IMAD.MOV.U32 R3, RZ, RZ, R7 ;  /* 0x000000ffff038224 */ /* 0x000fe200078e0007 */
[----:B------:R-:W1:Y:S01]  /*8d80*/  SHFL.IDX PT, R6, R5, 0x3, 0x181f ;  /* 0x00781f0005067f89 */ /* 0x000e6200000e0000 */
[----:B------:R-:W-:-:S03]  /*8d90*/  VIADD R7, R4, 0x30 ;  /* 0x0000003004077836 */ /* 0x000fc60000000000 */
[----:B------:R-:W-:Y:S04]  /*8da0*/  @!P0 LDGSTS.E.BYPASS.LTC128B.128 [R8+0x11400], desc[UR48][R2.64], !P4 ;  /* 0x1140000002088fae */ /* 0x000fe8000e101d70 */
[----:B------:R2:W-:Y:S01]  /*8db0*/  @!P0 LDGSTS.E.BYPASS.LTC128B.128 [R8+0x15400], desc[UR48][R2.64+0x80], !P5 ;  /* 0x1540008002088fae */ /* 0x0005e2000e901d70 */
[----:B------:R-:W-:-:S13]  /*8dc0*/  ISETP.GE.AND P0, PT, R7, UR38, PT ;  /* 0x0000002607007c0c */ /* 0x000fda000bf06270 */
[----:B0-----:R-:W-:-:S04]  /*8dd0*/  @!P0 LEA R14, P1, R34, R14, 0x1 ;  /* 0x0000000e220e8211 */ /* 0x001fc800078208ff */
[----:B--2---:R-:W-:Y:S01]  /*8de0*/  @!P0 MOV R2, R14 ;  /* 0x0000000e00028202 */ /* 0x004fe20000000f00 */
        /* <DEDUP_REMOVED lines=31> */
[----:B------:R0:W1:Y:S03]  /*8fe0*/  SHFL.IDX PT, R14, R0, 0x7, 0x181f ;  /* 0x00f81f00000e7f89 */ /* 0x00006600000e0000 */
[----:B------:R-:W-:Y:S01]  /*8ff0*/  @!P0 IMAD.MOV.U32 R3, RZ, RZ, R7 ;  /* 0x000000ffff038224 */ /* 0x000fe200078e0007 */
[----:B------:R0:W2:Y:S04]  /*9000*/  SHFL.IDX PT, R6, R5, 0x7, 0x181f ;  /* 0x00f81f0005067f89 */ /* 0x0000a800000e0000 */
[----:B------:R0:W-:Y:S04]  /*9010*/  @!P0 LDGSTS.E.BYPASS.LTC128B.128 [R8+0x13400], desc[UR48][R2.64], !P4 ;  /* 0x1340000002088fae */ /* 0x0001e8000e101d70 */
[----:B------:R0:W-:Y:S02]  /*9020*/  @!P0 LDGSTS.E.BYPASS.LTC128B.128 [R8+0x17400], desc[UR48][R2.64+0x80], !P5 ;  /* 0x1740008002088fae */ /* 0x0001e4000e901d70 */
.L_x_128:
[----:B------:R-:W-:Y:S01]  /*9030*/  VIADD R4, R4, 0x70 ;  /* 0x0000007004047836 */ /* 0x000fe20000000000 */
[----:B0-----:R-:W-:-:S04]  /*9040*/  LOP3.LUT R0, R37, 0x1, RZ, 0xc, !PT ;  /* 0x0000000125007812 */ /* 0x001fc800078e0cff */
[----:B------:R-:W-:Y:S02]  /*9050*/  ISETP.GE.AND P0, PT, R4, UR38, PT ;  /* 0x0000002604007c0c */ /* 0x000fe4000bf06270 */
[----:B------:R-:W-:-:S11]  /*9060*/  SHF.L.U32 R0, R0, 0x1f, RZ ;  /* 0x0000001f00007819 */ /* 0x000fd600000006ff */
[----:B-1----:R-:W-:-:S05]  /*9070*/  @!P0 LEA R2, P1, R34, R14, 0x1 ;  /* 0x0000000e22028211 */ /* 0x002fca00078208ff */
[----:B--2---:R-:W-:-:S05]  /*9080*/  @!P0 IMAD.X R3, RZ, RZ, R6, P1 ;  /* 0x000000ffff038224 */ /* 0x004fca00008e0606 */
[----:B------:R-:W-:Y:S01]  /*9090*/  @!PT LDS RZ, [RZ] ;  /* 0x00000000fffff984 */ /* 0x000fe20000000800 */
[----:B------:R-:W-:Y:S01]  /*90a0*/  @!PT LDS RZ, [RZ] ;  /* 0x00000000fffff984 */ /* 0x000fe20000000800 */
[----:B------:R-:W-:Y:S01]  /*90b0*/  @!PT LDS RZ, [RZ] ;  /* 0x00000000fffff984 */ /* 0x000fe20000000800 */
[----:B------:R0:W-:Y:S04]  /*90c0*/  @!P0 LDGSTS.E.BYPASS.LTC128B.128 [R8+0x13c00], desc[UR48][R2.64], !P4 ;  /* 0x13c0000002088fae */ /* 0x0001e8000e101d70 */
[----:B------:R0:W-:Y:S01]  /*90d0*/  @!P0 LDGSTS.E.BYPASS.LTC128B.128 [R8+0x17c00], desc[UR48][R2.64+0x80], !P5 ;  /* 0x17c0008002088fae */ /* 0x0001e2000e901d70 */
[----:B------:R-:W-:Y:S01]  /*90e0*/  NOP ;  /* 0x0000000000007918 */ /* 0x000fe20000000000 */
[----:B------:R-:W-:Y:S02]  /*90f0*/  SYNCS.ARRIVE.TRANS64.RED.A0T1 RZ, [UR39+0x28800], RZ ;  /* 0x028800ffffff79a7 */ /* 0x000fe40008200427 */
[----:B------:R-:W-:Y:S01]  /*9100*/  ARRIVES.LDGSTSBAR.64.TRANSCNT [UR39+0x28800] ;  /* 0x02880000ff0079b0 */ /* 0x000fe20008000aa7 */
[----:B------:R-:W-:Y:S01]  /*9110*/  NOP ;  /* 0x0000000000007918 */ /* 0x000fe20000000000 */
[----:B------:R-:W-:Y:S01]  /*9120*/  SYNCS.ARRIVE.TRANS64.A1T0 RZ, [UR39+0x28800], RZ ;  /* 0x028800ffffff79a7 */ /* 0x000fe20008100027 */
[----:B------:R-:W-:Y:S01]  /*9130*/  BSSY B0, `(.L_x_53) ;  /* 0x0000003000007945 */ /* 0x000fe20003800000 */
[----:B------:R-:W1:Y:S03]  /*9140*/  SYNCS.PHASECHK.TRANS64.TRYWAIT P0, [UR39+0x28820], R0 ;  /* 0x02882000ff0075a7 */ /* 0x000e660008000167 */
[----:B01----:R-:W-:Y:S05]  /*9150*/  @!P0 BRA `(.L_x_54) ;  /* 0x0000003000888947 */ /* 0x003fea0003800000 */
.L_x_129:
[----:B------:R-:W-:Y:S05]  /*9160*/  BSYNC B0 ;  /* 0x0000000000007941 */ /* 0x000fea0003800000 */
.L_x_53:
[----:B------:R-:W-:Y:S01]  /*9170*/  UISETP.GE.AND UP0, UPT, UR37, 0x81, UPT ;  /* 0x000000812500788c */ /* 0x000fe2000bf06270 */
[----:B------:R-:W-:-:S05]  /*9180*/  IMAD.U32 R20, RZ, RZ, UR42 ;  /* 0x0000002aff147e24 */ /* 0x000fca000f8e00ff */
[----:B------:R-:W-:-:S13]  /*9190*/  PLOP3.LUT P0, PT, PT, PT, UP0, 0x40, 0x0 ;  /* 0x000000000000781c */ /* 0x000fda0003f0e808 */
[----:B------:R-:W-:Y:S05]  /*91a0*/  @P0 BRA `(.L_x_55) ;  /* 0x0000001000180947 */ /* 0x000fea0003800000 */
[----:B------:R-:W-:Y:S01]  /*91b0*/  BSSY B0, `(.L_x_55) ;  /* 0x0000105000007945 */ /* 0x000fe20003800000 */
[----:B------:R-:W-:Y:S01]  /*91c0*/  IMAD.MOV.U32 R21, RZ, RZ, R25 ;  /* 0x000000ffff157224 */ /* 0x000fe200078e0019 */
[----:B------:R-:W-:Y:S01]  /*91d0*/  MOV R10, R22 ;  /* 0x00000016000a7202 */ /* 0x000fe20000000f00 */
[----:B------:R-:W-:Y:S02]  /*91e0*/  IMAD.U32 R6, RZ, RZ, UR40 ;  /* 0x00000028ff067e24 */ /* 0x000fe4000f8e00ff */
[----:B------:R-:W-:-:S07]  /*91f0*/  IMAD.U32 R26, RZ, RZ, UR42 ;  /* 0x0000002aff1a7e24 */ /* 0x000fce000f8e00ff */
.L_x_68:
[----:B0-----:R-:W0:Y:S01]  /*9200*/  LDC R0, c[0x0][0x430] ;  /* 0x00010c00ff007b82 */ /* 0x001e220000000800 */
[----:B------:R-:W1:Y:S01]  /*9210*/  S2R R4, SR_TID.X ;  /* 0x0000000000047919 */ /* 0x000e620000002100 */
[----:B------:R-:W-:Y:S01]  /*9220*/  IMAD R7, R6, 0x80, R35 ;  /* 0x0000008006077824 */ /* 0x000fe200078e0223 */
[----:B------:R-:W-:Y:S01]  /*9230*/  ULDC.64 UR4, c[0x0][0x428] ;  /* 0x00010a0000047ab9 */ /* 0x000fe20000000a00 */
[----:B------:R-:W-:Y:S01]  /*9240*/  VIADD R22, R10, 0x1 ;  /* 0x000000010a167836 */ /* 0x000fe20000000000 */
[----:B0-----:R-:W-:Y:S01]  /*9250*/  ISETP.NE.AND P0, PT, R0, 0x1, PT ;  /* 0x000000010000780c */ /* 0x001fe20003f05270 */
[----:B-1----:R-:W-:-:S12]  /*9260*/  IMAD.SHL.U32 R4, R4, 0x10, RZ ;  /* 0x0000001004047824 */ /* 0x002fd800078e00ff */
[----:B------:R-:W0:Y:S01]  /*9270*/  @P0 LDC R0, c[0x0][0x434] ;  /* 0x00010d00ff000b82 */ /* 0x000e220000000800 */
[----:B------:R-:W-:-:S04]  /*9280*/  LOP3.LUT R4, R4, 0x70, RZ, 0xc0, !PT ;  /* 0x0000007004047812 */ /* 0x000fc800078ec0ff */
[----:B------:R-:W-:-:S03]  /*9290*/  IADD3 R7, R4, R7, R32 ;  /* 0x0000000704077210 */ /* 0x000fc60007ffe020 */
[----:B------:R-:W1:Y:S02]  /*92a0*/  @P0 LDC R3, c[0x0][0x438] ;  /* 0x00010e00ff030b82 */ /* 0x000e640000000800 */
[----:B------:R-:W-:Y:S02]  /*92b0*/  IMAD.MOV.U32 R9, RZ, RZ, R7 ;  /* 0x000000ffff097224 */ /* 0x000fe400078e0007 */
[----:B0-----:R-:W-:-:S05]  /*92c0*/  @P0 IMAD.HI.U32 R0, R7, R0, RZ ;  /* 0x0000000007000227 */ /* 0x001fca00078e00ff */
[----:B-1----:R-:W-:Y:S01]  /*92d0*/  @P0 SHF.R.U32.HI R9, RZ, R3, R0 ;  /* 0x00000003ff090219 */ /* 0x002fe20000011600 */
[----:B------:R-:W-:-:S03]  /*92e0*/  IMAD R0, R31, UR4, RZ ;  /* 0x000000041f007c24 */ /* 0x000fc6000f8e02ff */
[----:B------:R-:W-:Y:S01]  /*92f0*/  SHF.R.S32.HI R3, RZ, 0x1f, R9 ;  /* 0x0000001fff037819 */ /* 0x000fe20000011409 */
[----:B------:R-:W-:Y:S01]  /*9300*/  IMAD R5, R29, UR5, R0 ;  /* 0x000000051d057c24 */ /* 0x000fe2000f8e0200 */
[----:B------:R-:W-:-:S05]  /*9310*/  MOV R2, R9 ;  /* 0x0000000900027202 */ /* 0x000fca0000000f00 */
[----:B------:R-:W-:Y:S01]  /*9320*/  IMAD.WIDE.U32 R2, R29, UR4, R2 ;  /* 0x000000041d027c25 */ /* 0x000fe2000f8e0002 */
[----:B------:R-:W-:-:S03]  /*9330*/  ULDC.64 UR4, c[0x0][0x418] ;  /* 0x0001060000047ab9 */ /* 0x000fc60000000a00 */
[----:B------:R-:W-:Y:S01]  /*9340*/  IMAD.IADD R3, R5, 0x1, R3 ;  /* 0x0000000105037824 */ /* 0x000fe200078e0203 */
[C---:B------:R-:W-:Y:S01]  /*9350*/  LEA R4, P0, R2.reuse, UR4, 0x2 ;  /* 0x0000000402047c11 */ /* 0x040fe2000f8010ff */
[----:B------:R-:W-:Y:S01]  /*9360*/  IMAD.U32 R11, RZ, RZ, UR41 ;  /* 0x00000029ff0b7e24 */ /* 0x000fe2000f8e00ff */
[----:B------:R-:W-:Y:S02]  /*9370*/  ULDC UR4, c[0x0][0x430] ;  /* 0x00010c0000047ab9 */ /* 0x000fe40000000800 */
[----:B------:R-:W-:Y:S02]  /*9380*/  LEA.HI.X R5, R2, UR5, R3, 0x2, P0 ;  /* 0x0000000502057c11 */ /* 0x000fe400080f1403 */
[----:B------:R-:W-:Y:S01]  /*9390*/  ISETP.NE.AND P1, PT, R11, 0x3, PT ;  /* 0x000000030b00780c */ /* 0x000fe20003f25270 */
[----:B------:R-:W-:Y:S01]  /*93a0*/  IMAD.MOV R8, RZ, RZ, -R9 ;  /* 0x000000ffff087224 */ /* 0x000fe200078e0a09 */
[C---:B------:R-:W-:Y:S01]  /*93b0*/  ISETP.NE.AND P0, PT, R22.reuse, 0x2, PT ;  /* 0x000000021600780c */ /* 0x040fe20003f05270 */
[----:B------:R0:W2:Y:S03]  /*93c0*/  LDG.E R0, desc[UR48][R4.64] ;  /* 0x0000003004007981 */ /* 0x0000a6000c1e1900 */
[----:B------:R-:W-:Y:S01]  /*93d0*/  SEL R2, RZ, 0x1, P0 ;  /* 0x00000001ff027807 */ /* 0x000fe20000000000 */
[----:B------:R-:W-:Y:S01]  /*93e0*/  IMAD.MOV.U32 R20, RZ, RZ, R6 ;  /* 0x000000ffff147224 */ /* 0x000fe200078e0006 */
[----:B------:R-:W-:-:S02]  /*93f0*/  SEL R22, R22, RZ, P0 ;  /* 0x000000ff16167207 */ /* 0x000fc40000000000 */
[----:B------:R-:W-:Y:S01]  /*9400*/  LOP3.LUT R25, R21, R2, RZ, 0x3c, !PT ;  /* 0x0000000215197212 */ /* 0x000fe200078e3cff */
[----:B0-----:R-:W-:Y:S01]  /*9410*/  IMAD R4, R8, UR4, R7 ;  /* 0x0000000408047c24 */ /* 0x001fe2000f8e0207 */
[----:B--2---:R-:W-:Y:S01]  /*9420*/  SHF.R.S32.HI R24, RZ, 0x1f, R0 ;  /* 0x0000001fff187819 */ /* 0x004fe20000011400 */
[----:B------:R-:W-:Y:S06]  /*9430*/  @!P1 BRA `(.L_x_56) ;  /* 0x0000000000049947 */ /* 0x000fec0003800000 */
[----:B------:R-:W-:Y:S01]  /*9440*/  BPT.TRAP 0x1 ;  /* 0x000000040000795c */ /* 0x000fe20000300000 */
.L_x_56:
[----:B------:R-:W-:Y:S01]  /*9450*/  LEA R6, R22, UR39, 0x3 ;  /* 0x0000002716067c11 */ /* 0x000fe2000f8e18ff */
[----:B------:R-:W-:Y:S01]  /*9460*/  BSSY B1, `(.L_x_57) ;  /* 0x0000004000017945 */ /* 0x000fe20003800000 */
[----:B------:R-:W-:-:S04]  /*9470*/  SHF.L.U32 R3, R25, 0x1f, RZ ;  /* 0x0000001f19037819 */ /* 0x000fc800000006ff */
[----:B------:R-:W0:Y:S02]  /*9480*/  SYNCS.PHASECHK.TRANS64.TRYWAIT P0, [R6+URZ+0x28840], R3 ;  /* 0x02884003060075a7 */ /* 0x000e24000800017f */
[----:B0-----:R-:W-:Y:S05]  /*9490*/  @!P0 BRA `(.L_x_58) ;  /* 0x0000002c00d08947 */ /* 0x001fea0003800000 */
.L_x_130:
[----:B------:R-:W-:Y:S05]  /*94a0*/  BSYNC B1 ;  /* 0x0000000000017941 */ /* 0x000fea0003800000 */
.L_x_57:
[----:B------:R-:W-:Y:S01]  /*94b0*/  SHF.R.S32.HI R23, RZ, 0x1f, R4 ;  /* 0x0000001fff177819 */ /* 0x000fe20000011404 */
[----:B------:R-:W-:Y:S01]  /*94c0*/  ULDC.64 UR4, c[0x0][0x300] ;  /* 0x0000c00000047ab9 */ /* 0x000fe20000000a00 */
[C---:B------:R-:W-:Y:S02]  /*94d0*/  LOP3.LUT P2, RZ, R18.reuse, 0x2, RZ, 0xc0, !PT ;  /* 0x0000000212ff7812 */ /* 0x040fe4000784c0ff */
[----:B------:R-:W-:Y:S01]  /*94e0*/  LOP3.LUT P1, RZ, R18, 0x1, RZ, 0xc0, !PT ;  /* 0x0000000112ff7812 */ /* 0x000fe2000782c0ff */
[----:B0-----:R-:W-:-:S04]  /*94f0*/  IMAD R3, R23, UR4, RZ ;  /* 0x0000000417037c24 */ /* 0x001fc8000f8e02ff */
[C---:B------:R-:W-:Y:S02]  /*9500*/  IMAD R5, R4.reuse, UR5, R3 ;  /* 0x0000000504057c24 */ /* 0x040fe4000f8e0203 */
[----:B------:R-:W-:Y:S01]  /*9510*/  IMAD.WIDE.U32 R2, R4, UR4, RZ ;  /* 0x0000000404027c25 */ /* 0x000fe2000f8e00ff */
[----:B------:R-:W-:-:S04]  /*9520*/  ULDC.64 UR4, c[0x0][0x310] ;  /* 0x0000c40000047ab9 */ /* 0x000fc80000000a00 */
[----:B------:R-:W-:Y:S01]  /*9530*/  IADD3 R3, R3, R5, RZ ;  /* 0x0000000503037210 */ /* 0x000fe20007ffe0ff */
[----:B------:R-:W-:-:S04]  /*9540*/  IMAD R5, R24, UR4, RZ ;  /* 0x0000000418057c24 */ /* 0x000fc8000f8e02ff */
[C---:B------:R-:W-:Y:S02]  /*9550*/  IMAD R5, R0.reuse, UR5, R5 ;  /* 0x0000000500057c24 */ /* 0x040fe4000f8e0205 */
[----:B------:R-:W-:Y:S01]  /*9560*/  IMAD.WIDE.U32 R2, R0, UR4, R2 ;  /* 0x0000000400027c25 */ /* 0x000fe2000f8e0002 */
[----:B------:R-:W-:-:S03]  /*9570*/  ULDC.64 UR4, c[0x0][0x308] ;  /* 0x0000c20000047ab9 */ /* 0x000fc60000000a00 */
[----:B------:R-:W-:Y:S02]  /*9580*/  IMAD.IADD R3, R3, 0x1, R5 ;  /* 0x0000000103037824 */ /* 0x000fe400078e0205 */
[----:B------:R-:W-:Y:S02]  /*9590*/  IMAD R8, R27, UR4, RZ ;  /* 0x000000041b087c24 */ /* 0x000fe4000f8e02ff */
[----:B------:R-:W-:-:S04]  /*95a0*/  IMAD.WIDE.U32 R2, R19, UR4, R2 ;  /* 0x0000000413027c25 */ /* 0x000fc8000f8e0002 */
[----:B------:R-:W-:Y:S01]  /*95b0*/  IMAD R9, R19, UR5, R8 ;  /* 0x0000000513097c24 */ /* 0x000fe2000f8e0208 */
[----:B------:R-:W-:Y:S01]  /*95c0*/  ULDC.64 UR4, c[0x0][0x2e8] ;  /* 0x0000ba0000047ab9 */ /* 0x000fe20000000a00 */
[----:B------:R-:W-:Y:S01]  /*95d0*/  IMAD R8, R22, 0x4000, R28 ;  /* 0x0000400016087824 */ /* 0x000fe200078e021c */
[----:B------:R-:W-:Y:S01]  /*95e0*/  LEA R7, P0, R2, UR4, 0x1 ;  /* 0x0000000402077c11 */ /* 0x000fe2000f8008ff */
[----:B------:R-:W-:Y:S01]  /*95f0*/  IMAD.IADD R9, R9, 0x1, R3 ;  /* 0x0000000109097824 */ /* 0x000fe200078e0203 */
[----:B------:R-:W-:-:S04]  /*9600*/  UMOV UR4, 0xffffffff ;  /* 0xffffffff00047882 */ /* 0x000fc80000000000 */
[----:B------:R-:W-:Y:S01]  /*9610*/  LEA.HI.X R9, R2, UR5, R9, 0x1, P0 ;  /* 0x0000000502097c11 */ /* 0x000fe200080f0c09 */
[----:B------:R-:W-:Y:S06]  /*9620*/  BRA.DIV UR4, `(.L_x_59) ;  /* 0x0000002e04807947 */ /* 0x000fec000b800000 */
[----:B------:R-:W0:Y:S01]  /*9630*/  SHFL.IDX PT, R14, R7, RZ, 0x181f ;  /* 0x00181fff070e7589 */ /* 0x000e2200000e0000 */
[----:B------:R-:W-:Y:S01]  /*9640*/  IMAD.SHL.U32 R5, R34, 0x2, RZ ;  /* 0x0000000222057824 */ /* 0x000fe200078e00ff */
[----:B------:R-:W-:Y:S02]  /*9650*/  LEA R8, R8, UR39, 0x1 ;  /* 0x0000002708087c11 */ /* 0x000fe4000f8e08ff */
[----:B------:R-:W1:Y:S02]  /*9660*/  SHFL.IDX PT, R3, R9, RZ, 0x181f ;  /* 0x00181fff09037589 */ /* 0x000e6400000e0000 */
[----:B0-----:R-:W-:Y:S02]  /*9670*/  IADD3 R2, P0, R14, R5, RZ ;  /* 0x000000050e027210 */ /* 0x001fe40007f1e0ff */
[----:B------:R-:W0:Y:S03]  /*9680*/  SHFL.IDX PT, R14, R7, 0x1, 0x181f ;  /* 0x00381f00070e7f89 */ /* 0x000e2600000e0000 */
[----:B-1----:R-:W-:-:S05]  /*9690*/  IMAD.X R3, RZ, RZ, R3, P0 ;  /* 0x000000ffff037224 */ /* 0x002fca00000e0603 */
[----:B------:R-:W-:Y:S04]  /*96a0*/  LDGSTS.E.BYPASS.LTC128B.128 [R8+0x18400], desc[UR48][R2.64], !P2 ;  /* 0x1840000002087fae */ /* 0x000fe8000d101d70 */
[----:B------:R1:W-:Y:S04]  /*96b0*/  LDGSTS.E.BYPASS.LTC128B.128 [R8+0x1c400], desc[UR48][R2.64+0x80], !P1 ;  /* 0x1c40008002087fae */ /* 0x0003e8000c901d70 */
[----:B-1----:R-:W1:Y:S01]  /*96c0*/  SHFL.IDX PT, R3, R9, 0x1, 0x181f ;  /* 0x00381f0009037f89 */ /* 0x002e6200000e0000 */
[----:B0-----:R-:W-:-:S03]  /*96d0*/  IADD3 R2, P0, R14, R5, RZ ;  /* 0x000000050e027210 */ /* 0x001fc60007f1e0ff */
[----:B------:R-:W0:Y:S01]  /*96e0*/  SHFL.IDX PT, R14, R7, 0x2, 0x181f ;  /* 0x00581f00070e7f89 */ /* 0x000e2200000e0000 */
[----:B-1----:R-:W-:-:S05]  /*96f0*/  IADD3.X R3, RZ, R3, RZ, P0, !PT ;  /* 0x00000003ff037210 */ /* 0x002fca00007fe4ff */
[----:B------:R-:W-:Y:S04]  /*9700*/  LDGSTS.E.BYPASS.LTC128B.128 [R8+0x18c00], desc[UR48][R2.64], !P2 ;  /* 0x18c0000002087fae */ /* 0x000fe8000d101d70 */
[----:B------:R1:W-:Y:S04]  /*9710*/  LDGSTS.E.BYPASS.LTC128B.128 [R8+0x1cc00], desc[UR48][R2.64+0x80], !P1 ;  /* 0x1cc0008002087fae */ /* 0x0003e8000c901d70 */
[----:B-1----:R-:W1:Y:S01]  /*9720*/  SHFL.IDX PT, R3, R9, 0x2, 0x181f ;  /* 0x00581f0009037f89 */ /* 0x002e6200000e0000 */
[----:B0-----:R-:W-:-:S03]  /*9730*/  IADD3 R2, P0, R14, R5, RZ ;  /* 0x000000050e027210 */ /* 0x001fc60007f1e0ff */
[----:B------:R-:W0:Y:S02]  /*9740*/  SHFL.IDX PT, R14, R7, 0x3, 0x181f ;  /* 0x00781f00070e7f89 */ /* 0x000e2400000e0000 */
[----:B-1----:R-:W-:-:S05]  /*9750*/  IMAD.X R3, RZ, RZ, R3, P0 ;  /* 0x000000ffff037224 */ /* 0x002fca00000e0603 */
        /* <DEDUP_REMOVED lines=22> */
[----:B------:R0:W2:Y:S04]  /*98c0*/  SHFL.IDX PT, R14, R7, 0x7, 0x181f ;  /* 0x00f81f00070e7f89 */ /* 0x0000a800000e0000 */
[----:B------:R-:W3:Y:S01]  /*98d0*/  SHFL.IDX PT, R9, R9, 0x7, 0x181f ;  /* 0x00f81f0009097f89 */ /* 0x000ee200000e0000 */
[----:B-1----:R-:W-:-:S05]  /*98e0*/  IMAD.X R3, RZ, RZ, R3, P0 ;  /* 0x000000ffff037224 */ /* 0x002fca00000e0603 */
[----:B------:R0:W-:Y:S04]  /*98f0*/  LDGSTS.E.BYPASS.LTC128B.128 [R8+0x1b400], desc[UR48][R2.64], !P2 ;  /* 0x1b40000002087fae */ /* 0x0001e8000d101d70 */
[----:B--23--:R0:W-:Y:S02]  /*9900*/  LDGSTS.E.BYPASS.LTC128B.128 [R8+0x1f400], desc[UR48][R2.64+0x80], !P1 ;  /* 0x1f40008002087fae */ /* 0x00c1e4000c901d70 */
.L_x_148:
[----:B0-----:R-:W-:-:S04]  /*9910*/  IADD3 R2, P0, R14, R5, RZ ;  /* 0x000000050e027210 */ /* 0x001fc80007f1e0ff */
[----:B------:R-:W-:Y:S02]  /*9920*/  IADD3.X R3, RZ, R9, RZ, P0, !PT ;  /* 0x00000009ff037210 */ /* 0x000fe400007fe4ff */
[----:B------:R-:W-:-:S03]  /*9930*/  PLOP3.LUT P0, PT, PT, PT, PT, 0x80, 0x0 ;  /* 0x000000000000781c */ /* 0x000fc60003f0f070 */
[----:B------:R-:W-:Y:S01]  /*9940*/  @!PT LDS RZ, [RZ] ;  /* 0x00000000fffff984 */ /* 0x000fe20000000800 */
[----:B------:R-:W-:Y:S01]  /*9950*/  @!PT LDS RZ, [RZ] ;  /* 0x00000000fffff984 */ /* 0x000fe20000000800 */
[----:B------:R-:W-:Y:S01]  /*9960*/  @!PT LDS RZ, [RZ] ;  /* 0x00000000fffff984 */ /* 0x000fe20000000800 */
[----:B------:R0:W-:Y:S04]  /*9970*/  LDGSTS.E.BYPASS.LTC128B.128 [R8+0x1bc00], desc[UR48][R2.64], !P2 ;  /* 0x1bc0000002087fae */ /* 0x0001e8000d101d70 */
[----:B------:R0:W-:Y:S01]  /*9980*/  LDGSTS.E.BYPASS.LTC128B.128 [R8+0x1fc00], desc[UR48][R2.64+0x80], !P1 ;  /* 0x1fc0008002087fae */ /* 0x0001e2000c901d70 */
[----:B------:R-:W-:-:S05]  /*9990*/  NOP ;  /* 0x0000000000007918 */ /* 0x000fca0000000000 */
.L_x_60:
        /* <DEDUP_REMOVED lines=11> */
.L_x_61:
[----:B------:R0:W-:Y:S01]  /*9a50*/  SYNCS.ARRIVE.TRANS64.A1T0 RZ, [R6+URZ+0x28830], RZ ;  /* 0x028830ff06ff79a7 */ /* 0x0001e2000810003f */
[----:B------:R-:W-:Y:S05]  /*9a60*/  @!P2 BRA `(.L_x_62) ;  /* 0x000000000004a947 */ /* 0x000fea0003800000 */
[----:B------:R-:W-:Y:S01]  /*9a70*/  BPT.TRAP 0x1 ;  /* 0x000000040000795c */ /* 0x000fe20000300000 */
.L_x_62:
[----:B------:R-:W-:Y:S01]  /*9a80*/  IMAD.MOV.U32 R3, RZ, RZ, -0x80 ;  /* 0xffffff80ff037424 */ /* 0x000fe200078e00ff */
[----:B0-----:R-:W-:Y:S01]  /*9a90*/  LEA R6, R10, UR39, 0x3 ;  /* 0x000000270a067c11 */ /* 0x001fe2000f8e18ff */
[----:B------:R-:W-:Y:S02]  /*9aa0*/  BSSY B1, `(.L_x_63) ;  /* 0x0000005000017945 */ /* 0x000fe40003800000 */
[----:B------:R-:W-:Y:S01]  /*9ab0*/  IMAD R8, R26, R3, UR37 ;  /* 0x000000251a087e24 */ /* 0x000fe2000f8e0203 */
[----:B------:R-:W-:-:S04]  /*9ac0*/  SHF.L.U32 R3, R21, 0x1f, RZ ;  /* 0x0000001f15037819 */ /* 0x000fc800000006ff */
[----:B------:R-:W0:Y:S02]  /*9ad0*/  SYNCS.PHASECHK.TRANS64.TRYWAIT P0, [R6+URZ+0x28860], R3 ;  /* 0x02886003060075a7 */ /* 0x000e24000800017f */
[----:B0-----:R-:W-:Y:S05]  /*9ae0*/  @!P0 BRA `(.L_x_64) ;  /* 0x00000030007c8947 */ /* 0x001fea0003800000 */
.L_x_149:
[----:B------:R-:W-:Y:S05]  /*9af0*/  BSYNC B1 ;  /* 0x0000000000017941 */ /* 0x000fea0003800000 */
.L_x_63:
[----:B------:R-:W-:Y:S01]  /*9b00*/  UMOV UR4, 0xffffffff ;  /* 0xffffffff00047882 */ /* 0x000fe20000000000 */
[----:B------:R-:W-:Y:S01]  /*9b10*/  LOP3.LUT P2, RZ, R18, 0x8, RZ, 0xc0, !PT ;  /* 0x0000000812ff7812 */ /* 0x000fe2000784c0ff */
[----:B------:R-:W-:Y:S01]  /*9b20*/  IMAD R7, R10, 0x4000, R28 ;  /* 0x000040000a077824 */ /* 0x000fe200078e021c */
[----:B------:R-:W-:Y:S01]  /*9b30*/  LOP3.LUT P1, RZ, R18, 0x4, RZ, 0xc0, !PT ;  /* 0x0000000412ff7812 */ /* 0x000fe2000782c0ff */
[----:B------:R-:W-:Y:S01]  /*9b40*/  IMAD.IADD R8, R8, 0x1, -R35 ;  /* 0x0000000108087824 */ /* 0x000fe200078e0a23 */
[----:B------:R-:W-:Y:S11]  /*9b50*/  BRA.DIV UR4, `(.L_x_65) ;  /* 0x0000003204747947 */ /* 0x000ff6000b800000 */
[----:B------:R-:W1:Y:S01]  /*9b60*/  SHFL.IDX PT, R14, R16, RZ, 0x181f ;  /* 0x00181fff100e7589 */ /* 0x000e6200000e0000 */
[----:B------:R-:W-:-:S03]  /*9b70*/  LEA R7, R7, UR39, 0x1 ;  /* 0x0000002707077c11 */ /* 0x000fc6000f8e08ff */
[----:B0-----:R-:W0:Y:S01]  /*9b80*/  SHFL.IDX PT, R3, R17, RZ, 0x181f ;  /* 0x00181fff11037589 */ /* 0x001e2200000e0000 */
[----:B-1----:R-:W-:-:S03]  /*9b90*/  IADD3 R2, P0, R14, R5, RZ ;  /* 0x000000050e027210 */ /* 0x002fc60007f1e0ff */
[----:B------:R-:W1:Y:S02]  /*9ba0*/  SHFL.IDX PT, R14, R16, 0x1, 0x181f ;  /* 0x00381f00100e7f89 */ /* 0x000e6400000e0000 */
[----:B0-----:R-:W-:Y:S01]  /*9bb0*/  IMAD.X R3, RZ, RZ, R3, P0 ;  /* 0x000000ffff037224 */ /* 0x001fe200000e0603 */
[----:B------:R-:W-:-:S13]  /*9bc0*/  ISETP.LT.OR P0, PT, R8, 0x1, P2 ;  /* 0x000000010800780c */ /* 0x000fda0001701670 */
[----:B------:R-:W-:Y:S01]  /*9bd0*/  LDGSTS.E.BYPASS.LTC128B.128 [R7+0x400], desc[UR48][R2.64], !P0 ;  /* 0x0040000002077fae */ /* 0x000fe2000c101d70 */
[----:B------:R-:W-:-:S13]  /*9be0*/  ISETP.LT.OR P0, PT, R8, 0x1, P1 ;  /* 0x000000010800780c */ /* 0x000fda0000f01670 */
[----:B------:R0:W-:Y:S04]  /*9bf0*/  LDGSTS.E.BYPASS.LTC128B.128 [R7+0x4400], desc[UR48][R2.64+0x80], !P0 ;  /* 0x0440008002077fae */ /* 0x0001e8000c101d70 */
[----:B0-----:R-:W0:Y:S01]  /*9c00*/  SHFL.IDX PT, R3, R17, 0x1, 0x181f ;  /* 0x00381f0011037f89 */ /* 0x001e2200000e0000 */
[----:B-1----:R-:W-:-:S03]  /*9c10*/  IADD3 R2, P0, R14, R5, RZ ;  /* 0x000000050e027210 */ /* 0x002fc60007f1e0ff */
[----:B------:R-:W1:Y:S01]  /*9c20*/  SHFL.IDX PT, R14, R16, 0x2, 0x181f ;  /* 0x00581f00100e7f89 */ /* 0x000e6200000e0000 */
[----:B0-----:R-:W-:Y:S02]  /*9c30*/  IADD3.X R3, RZ, R3, RZ, P0, !PT ;  /* 0x00000003ff037210 */ /* 0x001fe400007fe4ff */
[----:B------:R-:W-:-:S13]  /*9c40*/  ISETP.LT.OR P0, PT, R8, 0x11, P2 ;  /* 0x000000110800780c */ /* 0x000fda0001701670 */
[----:B------:R-:W-:Y:S01]  /*9c50*/  LDGSTS.E.BYPASS.LTC128B.128 [R7+0xc00], desc[UR48][R2.64], !P0 ;  /* 0x00c0000002077fae */ /* 0x000fe2000c101d70 */
[----:B------:R-:W-:-:S13]  /*9c60*/  ISETP.LT.OR P0, PT, R8, 0x11, P1 ;  /* 0x000000110800780c */ /* 0x000fda0000f01670 */
[----:B------:R0:W-:Y:S04]  /*9c70*/  LDGSTS.E.BYPASS.LTC128B.128 [R7+0x4c00], desc[UR48][R2.64+0x80], !P0 ;  /* 0x04c0008002077fae */ /* 0x0001e8000c101d70 */
[----:B0-----:R-:W0:Y:S01]  /*9c80*/  SHFL.IDX PT, R3, R17, 0x2, 0x181f ;  /* 0x00581f0011037f89 */ /* 0x001e2200000e0000 */
        /* <DEDUP_REMOVED lines=33> */
[----:B------:R-:W1:Y:S04]  /*9ea0*/  SHFL.IDX PT, R17, R17, 0x7, 0x181f ;  /* 0x00f81f0011117f89 */ /* 0x000e6800000e0000 */
[----:B------:R2:W3:Y:S01]  /*9eb0*/  SHFL.IDX PT, R14, R16, 0x7, 0x181f ;  /* 0x00f81f00100e7f89 */ /* 0x0004e200000e0000 */
[----:B0-----:R-:W-:Y:S01]  /*9ec0*/  IMAD.X R3, RZ, RZ, R3, P0 ;  /* 0x000000ffff037224 */ /* 0x001fe200000e0603 */
[----:B------:R-:W-:-:S13]  /*9ed0*/  ISETP.LT.OR P0, PT, R8, 0x61, P2 ;  /* 0x000000610800780c */ /* 0x000fda0001701670 */
[----:B------:R2:W-:Y:S01]  /*9ee0*/  LDGSTS.E.BYPASS.LTC128B.128 [R7+0x3400], desc[UR48][R2.64], !P0 ;  /* 0x0340000002077fae */ /* 0x0005e2000c101d70 */
[----:B------:R-:W-:-:S13]  /*9ef0*/  ISETP.LT.OR P0, PT, R8, 0x61, P1 ;  /* 0x000000610800780c */ /* 0x000fda0000f01670 */
[----:B-1-3--:R2:W-:Y:S02]  /*9f00*/  LDGSTS.E.BYPASS.LTC128B.128 [R7+0x7400], desc[UR48][R2.64+0x80], !P0 ;  /* 0x0740008002077fae */ /* 0x00a5e4000c101d70 */
.L_x_167:
[----:B0-2---:R-:W-:Y:S01]  /*9f10*/  IADD3 R2, P0, R14, R5, RZ ;  /* 0x000000050e027210 */ /* 0x005fe20007f1e0ff */
[----:B------:R-:W-:Y:S02]  /*9f20*/  ULDC.64 UR4, c[0x0][0x328] ;  /* 0x0000ca0000047ab9 */ /* 0x000fe40000000a00 */
[----:B------:R-:W-:Y:S01]  /*9f30*/  IMAD R23, R23, UR4, RZ ;  /* 0x0000000417177c24 */ /* 0x000fe2000f8e02ff */
[----:B------:R-:W-:Y:S02]  /*9f40*/  IADD3.X R3, RZ, R17, RZ, P0, !PT ;  /* 0x00000011ff037210 */ /* 0x000fe400007fe4ff */
[----:B------:R-:W-:Y:S01]  /*9f50*/  ISETP.LT.OR P0, PT, R8, 0x71, P2 ;  /* 0x000000710800780c */ /* 0x000fe20001701670 */
[----:B------:R-:W-:-:S12]  /*9f60*/  IMAD R23, R4, UR5, R23 ;  /* 0x0000000504177c24 */ /* 0x000fd8000f8e0217 */
[----:B------:R-:W-:Y:S01]  /*9f70*/  @!PT LDS RZ, [RZ] ;  /* 0x00000000fffff984 */ /* 0x000fe20000000800 */
[----:B------:R-:W-:Y:S01]  /*9f80*/  @!PT LDS RZ, [RZ] ;  /* 0x00000000fffff984 */ /* 0x000fe20000000800 */
[----:B------:R-:W-:Y:S01]  /*9f90*/  @!PT LDS RZ, [RZ] ;  /* 0x00000000fffff984 */ /* 0x000fe20000000800 */
[----:B------:R-:W-:Y:S01]  /*9fa0*/  LDGSTS.E.BYPASS.LTC128B.128 [R7+0x3c00], desc[UR48][R2.64], !P0 ;  /* 0x03c0000002077fae */ /* 0x000fe2000c101d70 */
[----:B------:R-:W-:-:S13]  /*9fb0*/  ISETP.LT.OR P0, PT, R8, 0x71, P1 ;  /* 0x000000710800780c */ /* 0x000fda0000f01670 */
[----:B------:R0:W-:Y:S02]  /*9fc0*/  LDGSTS.E.BYPASS.LTC128B.128 [R7+0x7c00], desc[UR48][R2.64+0x80], !P0 ;  /* 0x07c0008002077fae */ /* 0x0001e4000c101d70 */
[----:B0-----:R-:W-:Y:S01]  /*9fd0*/  IMAD.WIDE.U32 R2, R4, UR4, RZ ;  /* 0x0000000404027c25 */ /* 0x001fe2000f8e00ff */
[----:B------:R-:W-:-:S03]  /*9fe0*/  ULDC.64 UR4, c[0x0][0x338] ;  /* 0x0000ce0000047ab9 */ /* 0x000fc60000000a00 */
[----:B------:R-:W-:Y:S02]  /*9ff0*/  IMAD.IADD R3, R3, 0x1, R23 ;  /* 0x0000000103037824 */ /* 0x000fe400078e0217 */
[----:B------:R-:W-:Y:S02]  /*a000*/  IMAD R5, R24, UR4, RZ ;  /* 0x0000000418057c24 */ /* 0x000fe4000f8e02ff */
[----:B------:R-:W-:-:S04]  /*a010*/  IMAD.WIDE.U32 R2, R0, UR4, R2 ;  /* 0x0000000400027c25 */ /* 0x000fc8000f8e0002 */
[----:B------:R-:W-:Y:S01]  /*a020*/  IMAD R5, R0, UR5, R5 ;  /* 0x0000000500057c24 */ /* 0x000fe2000f8e0205 */
[----:B------:R-:W-:Y:S02]  /*a030*/  ULDC.64 UR4, c[0x0][0x330] ;  /* 0x0000cc0000047ab9 */ /* 0x000fe40000000a00 */
[----:B------:R-:W-:Y:S02]  /*a040*/  IMAD R0, R27, UR4, RZ ;  /* 0x000000041b007c24 */ /* 0x000fe4000f8e02ff */
[----:B------:R-:W-:Y:S02]  /*a050*/  IMAD.IADD R3, R3, 0x1, R5 ;  /* 0x0000000103037824 */ /* 0x000fe400078e0205 */
[C---:B------:R-:W-:Y:S01]  /*a060*/  IMAD R5, R19.reuse, UR5, R0 ;  /* 0x0000000513057c24 */ /* 0x040fe2000f8e0200 */
[----:B------:R-:W-:Y:S01]  /*a070*/  NOP ;  /* 0x0000000000007918 */ /* 0x000fe20000000000 */
[----:B------:R-:W-:Y:S01]  /*a080*/  IMAD.WIDE.U32 R2, R19, UR4, R2 ;  /* 0x0000000413027c25 */ /* 0x000fe2000f8e0002 */
[----:B------:R-:W-:-:S03]  /*a090*/  ULDC.64 UR4, c[0x0][0x318] ;  /* 0x0000c60000047ab9 */ /* 0x000fc60000000a00 */
[----:B------:R-:W-:Y:S01]  /*a0a0*/  IMAD.IADD R3, R5, 0x1, R3 ;  /* 0x0000000105037824 */ /* 0x000fe200078e0203 */
[----:B------:R-:W-:-:S04]  /*a0b0*/  LEA R16, P0, R2, UR4, 0x1 ;  /* 0x0000000402107c11 */ /* 0x000fc8000f8008ff */
[----:B------:R-:W-:Y:S02]  /*a0c0*/  LEA.HI.X R17, R2, UR5, R3, 0x1, P0 ;  /* 0x0000000502117c11 */ /* 0x000fe400080f0c03 */
[----:B------:R-:W-:-:S13]  /*a0d0*/  PLOP3.LUT P0, PT, PT, PT, PT, 0x80, 0x0 ;  /* 0x000000000000781c */ /* 0x000fda0003f0f070 */
.L_x_66:
[----:B------:R-:W-:Y:S02]  /*a0e0*/  PLOP3.LUT P1, PT, P1, P0, PT, 0xa2, 0x0 ;  /* 0x000000000000781c */ /* 0x000fe40000f21472 */
[----:B------:R-:W-:-:S08]  /*a0f0*/  @P0 R2UR P1, UR4, R6 ;  /* 0x00000000060402ca */ /* 0x000fd00000020000 */
[----:B------:R-:W-:-:S05]  /*a100*/  @P0 PLOP3.LUT P0, PT, P1, PT, PT, 0x80, 0x0 ;  /* 0x000000000000081c */ /* 0x000fca0000f0f070 */
[----:B------:R-:W-:Y:S01]  /*a110*/  @!P1 SYNCS.ARRIVE.TRANS64.RED.A0T1 RZ, [UR4+0x28850], RZ ;  /* 0x028850ffffff99a7 */ /* 0x000fe20008200404 */
[----:B------:R-:W-:Y:S07]  /*a120*/  @!P1 ARRIVES.LDGSTSBAR.64.TRANSCNT [UR4+0x28850] ;  /* 0x02885000ff0099b0 */ /* 0x000fee0008000a84 */
[----:B------:R-:W-:Y:S05]  /*a130*/  @P0 BRA.U.ANY `(.L_x_66) ;  /* 0xfffffffd00e80947 */ /* 0x000fea000393ffff */
[----:B------:R-:W-:Y:S01]  /*a140*/  NOP ;  /* 0x0000000000007918 */ /* 0x000fe20000000000 */
[----:B------:R-:W-:-:S05]  /*a150*/  IMAD.U32 R0, RZ, RZ, UR41 ;  /* 0x00000029ff007e24 */ /* 0x000fca000f8e00ff */
[----:B------:R-:W-:-:S13]  /*a160*/  ISETP.NE.AND P2, PT, R0, 0x3, PT ;  /* 0x000000030000780c */ /* 0x000fda0003f45270 */
[----:B------:R-:W-:Y:S05]  /*a170*/  @!P2 BRA `(.L_x_67) ;  /* 0x000000000004a947 */ /* 0x000fea0003800000 */
[----:B------:R-:W-:Y:S01]  /*a180*/  BPT.TRAP 0x1 ;  /* 0x000000040000795c */ /* 0x000fe20000300000 */
.L_x_67:
[C---:B------:R-:W-:Y:S01]  /*a190*/  ISETP.GT.AND P0, PT, R20.reuse, RZ, PT ;  /* 0x000000ff1400720c */ /* 0x040fe20003f04270 */
[----:B------:R0:W-:Y:S01]  /*a1a0*/  SYNCS.ARRIVE.TRANS64.A1T0 RZ, [R6+URZ+0x28850], RZ ;  /* 0x028850ff06ff79a7 */ /* 0x0001e2000810003f */
[----:B------:R-:W-:Y:S01]  /*a1b0*/  MOV R21, R25 ;  /* 0x0000001900157202 */ /* 0x000fe20000000f00 */
[----:B------:R-:W-:Y:S02]  /*a1c0*/  IMAD.MOV.U32 R10, RZ, RZ, R22 ;  /* 0x000000ffff0a7224 */ /* 0x000fe400078e0016 */
[----:B------:R-:W-:Y:S02]  /*a1d0*/  IMAD.MOV.U32 R26, RZ, RZ, R20 ;  /* 0x000000ffff1a7224 */ /* 0x000fe400078e0014 */
[----:B0-----:R-:W-:-:S06]  /*a1e0*/  VIADD R6, R20, 0xffffffff ;  /* 0xffffffff14067836 */ /* 0x001fcc0000000000 */
[----:B------:R-:W-:Y:S05]  /*a1f0*/  @P0 BRA `(.L_x_68) ;  /* 0xfffffff000000947 */ /* 0x000fea000383ffff */
[----:B------:R-:W-:Y:S05]  /*a200*/  BSYNC B0 ;  /* 0x0000000000007941 */ /* 0x000fea0003800000 */
.L_x_55:
[----:B0-----:R-:W-:-:S05]  /*a210*/  IMAD.U32 R0, RZ, RZ, UR41 ;  /* 0x00000029ff007e24 */ /* 0x001fca000f8e00ff */
[----:B------:R-:W-:-:S13]  /*a220*/  ISETP.NE.AND P0, PT, R0, 0x3, PT ;  /* 0x000000030000780c */ /* 0x000fda0003f05270 */
[----:B------:R-:W-:Y:S05]  /*a230*/  @!P0 BRA `(.L_x_69) ;  /* 0x0000000000048947 */ /* 0x000fea0003800000 */
[----:B------:R-:W-:Y:S01]  /*a240*/  BPT.TRAP 0x1 ;  /* 0x000000040000795c */ /* 0x000fe20000300000 */
.L_x_69:
[----:B------:R-:W-:Y:S01]  /*a250*/  LEA R4, R22, UR39, 0x3 ;  /* 0x0000002716047c11 */ /* 0x000fe2000f8e18ff */
[----:B------:R-:W-:Y:S01]  /*a260*/  IMAD.MOV.U32 R5, RZ, RZ, -0x80 ;  /* 0xffffff80ff057424 */ /* 0x000fe200078e00ff */
[----:B------:R-:W-:Y:S01]  /*a270*/  SHF.L.U32 R3, R25, 0x1f, RZ ;  /* 0x0000001f19037819 */ /* 0x000fe200000006ff */
[----:B------:R-:W-:Y:S02]  /*a280*/  BSSY B0, `(.L_x_70) ;  /* 0x0000004000007945 */ /* 0x000fe40003800000 */
[----:B------:R-:W-:Y:S01]  /*a290*/  IMAD R20, R20, R5, UR37 ;  /* 0x0000002514147e24 */ /* 0x000fe2000f8e0205 */
[----:B------:R-:W0:Y:S02]  /*a2a0*/  SYNCS.PHASECHK.TRANS64.TRYWAIT P0, [R4+URZ+0x28860], R3 ;  /* 0x02886003040075a7 */ /* 0x000e24000800017f */
[----:B0-----:R-:W-:Y:S05]  /*a2b0*/  @!P0 BRA `(.L_x_71) ;  /* 0x0000003400088947 */ /* 0x001fea0003800000 */
.L_x_168:
[----:B------:R-:W-:Y:S05]  /*a2c0*/  BSYNC B0 ;  /* 0x0000000000007941 */ /* 0x000fea0003800000 */
.L_x_70:
[----:B------:R-:W-:Y:S01]  /*a2d0*/  UMOV UR4, 0xffffffff ;  /* 0xffffffff00047882 */ /* 0x000fe20000000000 */
[----:B------:R-:W-:Y:S01]  /*a2e0*/  LOP3.LUT P2, RZ, R18, 0x8, RZ, 0xc0, !PT ;  /* 0x0000000812ff7812 */ /* 0x000fe2000784c0ff */
[----:B------:R-:W-:Y:S01]  /*a2f0*/  IMAD R7, R22, 0x4000, R28 ;  /* 0x0000400016077824 */ /* 0x000fe200078e021c */
[----:B------:R-:W-:Y:S02]  /*a300*/  LOP3.LUT P1, RZ, R18, 0x4, RZ, 0xc0, !PT ;  /* 0x0000000412ff7812 */ /* 0x000fe4000782c0ff */
[----:B------:R-:W-:Y:S01]  /*a310*/  IADD3 R5, -R35, R20, RZ ;  /* 0x0000001423057210 */ /* 0x000fe20007ffe1ff */
[----:B------:R-:W-:Y:S10]  /*a320*/  BRA.DIV UR4, `(.L_x_72) ;  /* 0x0000003604007947 */ /* 0x000ff4000b800000 */
[----:B------:R-:W1:Y:S01]  /*a330*/  SHFL.IDX PT, R14, R16, RZ, 0x181f ;  /* 0x00181fff100e7589 */ /* 0x000e6200000e0000 */
[----:B------:R-:W-:-:S03]  /*a340*/  IMAD.SHL.U32 R6, R34, 0x2, RZ ;  /* 0x0000000222067824 */ /* 0x000fc600078e00ff */
[----:B------:R-:W0:Y:S02]  /*a350*/  SHFL.IDX PT, R0, R17, RZ, 0x181f ;  /* 0x00181fff11007589 */ /* 0x000e2400000e0000 */
[----:B-1----:R-:W-:Y:S02]  /*a360*/  IADD3 R2, P0, R14, R6, RZ ;  /* 0x000000060e027210 */ /* 0x002fe40007f1e0ff */
[----:B------:R-:W1:Y:S03]  /*a370*/  SHFL.IDX PT, R14, R16, 0x1, 0x181f ;  /* 0x00381f00100e7f89 */ /* 0x000e6600000e0000 */
[----:B0-----:R-:W-:Y:S01]  /*a380*/  IMAD.X R3, RZ, RZ, R0, P0 ;  /* 0x000000ffff037224 */ /* 0x001fe200000e0600 */
[----:B------:R-:W-:Y:S02]  /*a390*/  ISETP.LT.OR P0, PT, R5, 0x1, P2 ;  /* 0x000000010500780c */ /* 0x000fe40001701670 */
[----:B------:R-:W-:-:S02]  /*a3a0*/  LEA R0, R7, UR39, 0x1 ;  /* 0x0000002707007c11 */ /* 0x000fc4000f8e08ff */
[----:B------:R-:W0:Y:S09]  /*a3b0*/  SHFL.IDX PT, R7, R17, 0x1, 0x181f ;  /* 0x00381f0011077f89 */ /* 0x000e3200000e0000 */
[----:B------:R-:W-:Y:S01]  /*a3c0*/  LDGSTS.E.BYPASS.LTC128B.128 [R0+0x400], desc[UR48][R2.64], !P0 ;  /* 0x0040000002007fae */ /* 0x000fe2000c101d70 */
[----:B------:R-:W-:-:S13]  /*a3d0*/  ISETP.LT.OR P0, PT, R5, 0x1, P1 ;  /* 0x000000010500780c */ /* 0x000fda0000f01670 */
[----:B------:R1:W-:Y:S02]  /*a3e0*/  LDGSTS.E.BYPASS.LTC128B.128 [R0+0x4400], desc[UR48][R2.64+0x80], !P0 ;  /* 0x0440008002007fae */ /* 0x0003e4000c101d70 */
[----:B-1----:R-:W-:Y:S02]  /*a3f0*/  IADD3 R2, P0, R14, R6, RZ ;  /* 0x000000060e027210 */ /* 0x002fe40007f1e0ff */
[----:B------:R-:W1:Y:S03]  /*a400*/  SHFL.IDX PT, R14, R16, 0x2, 0x181f ;  /* 0x00581f00100e7f89 */ /* 0x000e6600000e0000 */
[----:B0-----:R-:W-:Y:S01]  /*a410*/  IMAD.X R3, RZ, RZ, R7, P0 ;  /* 0x000000ffff037224 */ /* 0x001fe200000e0607 */
[----:B------:R-:W-:Y:S01]  /*a420*/  ISETP.LT.OR P0, PT, R5, 0x11, P2 ;  /* 0x000000110500780c */ /* 0x000fe20001701670 */
[----:B------:R-:W0:-:S12]  /*a430*/  SHFL.IDX PT, R7, R17, 0x2, 0x181f ;  /* 0x00581f0011077f89 */ /* 0x000e1800000e0000 */
        /* <DEDUP_REMOVED lines=20> */
[----:B------:R-:W1:Y:S02]  /*a580*/  SHFL.IDX PT, R14, R16, 0x5, 0x181f ;  /* 0x00b81f00100e7f89 */ /* 0x000e6400000e0000 */
[----:B0-----:R-:W-:Y:S02]  /*a590*/  IADD3.X R3, RZ, R7, RZ, P0, !PT ;  /* 0x00000007ff037210 */ /* 0x001fe400007fe4ff */
        /* <DEDUP_REMOVED lines=14> */
[----:B------:R1:W2:Y:S03]  /*a680*/  SHFL.IDX PT, R14, R16, 0x7, 0x181f ;  /* 0x00f81f00100e7f89 */ /* 0x0002a600000e0000 */
[----:B0-----:R-:W-:Y:S01]  /*a690*/  IMAD.X R3, RZ, RZ, R7, P0 ;  /* 0x000000ffff037224 */ /* 0x001fe200000e0607 */
[----:B------:R-:W-:Y:S01]  /*a6a0*/  ISETP.LT.OR P0, PT, R5, 0x61, P2 ;  /* 0x000000610500780c */ /* 0x000fe20001701670 */
[----:B------:R1:W3:-:S12]  /*a6b0*/  SHFL.IDX PT, R7, R17, 0x7, 0x181f ;  /* 0x00f81f0011077f89 */ /* 0x0002d800000e0000 */
[----:B------:R1:W-:Y:S01]  /*a6c0*/  LDGSTS.E.BYPASS.LTC128B.128 [R0+0x3400], desc[UR48][R2.64], !P0 ;  /* 0x0340000002007fae */ /* 0x0003e2000c101d70 */
[----:B------:R-:W-:-:S13]  /*a6d0*/  ISETP.LT.OR P0, PT, R5, 0x61, P1 ;  /* 0x000000610500780c */ /* 0x000fda0000f01670 */
[----:B--23--:R1:W-:Y:S02]  /*a6e0*/  LDGSTS.E.BYPASS.LTC128B.128 [R0+0x7400], desc[UR48][R2.64+0x80], !P0 ;  /* 0x0740008002007fae */ /* 0x00c3e4000c101d70 */
.L_x_186:
[----:B01----:R-:W-:-:S05]  /*a6f0*/  IADD3 R2, P0, R14, R6, RZ ;  /* 0x000000060e027210 */ /* 0x003fca0007f1e0ff */
[----:B------:R-:W-:Y:S01]  /*a700*/  IMAD.X R3, RZ, RZ, R7, P0 ;  /* 0x000000ffff037224 */ /* 0x000fe200000e0607 */
[----:B------:R-:W-:-:S13]  /*a710*/  ISETP.LT.OR P0, PT, R5, 0x71, P2 ;  /* 0x000000710500780c */ /* 0x000fda0001701670 */
[----:B------:R-:W-:Y:S01]  /*a720*/  @!PT LDS RZ, [RZ] ;  /* 0x00000000fffff984 */ /* 0x000fe20000000800 */
[----:B------:R-:W-:Y:S01]  /*a730*/  @!PT LDS RZ, [RZ] ;  /* 0x00000000fffff984 */ /* 0x000fe20000000800 */
[----:B------:R-:W-:Y:S01]  /*a740*/  @!PT LDS RZ, [RZ] ;  /* 0x00000000fffff984 */ /* 0x000fe20000000800 */
[----:B------:R0:W-:Y:S01]  /*a750*/  LDGSTS.E.BYPASS.LTC128B.128 [R0+0x3c00], desc[UR48][R2.64], !P0 ;  /* 0x03c0000002007fae */ /* 0x0001e2000c101d70 */
[----:B------:R-:W-:-:S13]  /*a760*/  ISETP.LT.OR P0, PT, R5, 0x71, P1 ;  /* 0x000000710500780c */ /* 0x000fda0000f01670 */
[----:B------:R0:W-:Y:S01]  /*a770*/  LDGSTS.E.BYPASS.LTC128B.128 [R0+0x7c00], desc[UR48][R2.64+0x80], !P0 ;  /* 0x07c0008002007fae */ /* 0x0001e2000c101d70 */
[----:B------:R-:W-:Y:S01]  /*a780*/  PLOP3.LUT P0, PT, PT, PT, PT, 0x80, 0x0 ;  /* 0x000000000000781c */ /* 0x000fe20003f0f070 */
[----:B------:R-:W-:-:S12]  /*a790*/  NOP ;  /* 0x0000000000007918 */ /* 0x000fd80000000000 */
.L_x_73:
        /* <DEDUP_REMOVED lines=11> */
.L_x_74:
[----:B------:R-:W-:Y:S01]  /*a850*/  VIADD R22, R22, 0x1 ;  /* 0x0000000116167836 */ /* 0x000fe20000000000 */
[----:B------:R-:W-:Y:S01]  /*a860*/  IADD3 R33, R33, UR43, RZ ;  /* 0x0000002b21217c10 */ /* 0x000fe2000fffe0ff */
[----:B------:R-:W-:Y:S01]  /*a870*/  ULDC UR4, c[0x0][0xc34] ;  /* 0x00030d0000047ab9 */ /* 0x000fe20000000800 */
[----:B------:R0:W-:Y:S01]  /*a880*/  SYNCS.ARRIVE.TRANS64.A1T0 RZ, [R4+URZ+0x28850], RZ ;  /* 0x028850ff04ff79a7 */ /* 0x0001e2000810003f */
[----:B------:R-:W-:Y:S01]  /*a890*/  VIADD R37, R37, 0x1 ;  /* 0x0000000125257836 */ /* 0x000fe20000000000 */
[----:B------:R-:W-:-:S04]  /*a8a0*/  ISETP.NE.AND P0, PT, R22, 0x2, PT ;  /* 0x000000021600780c */ /* 0x000fc80003f05270 */
[----:B------:R-:W-:Y:S02]  /*a8b0*/  SEL R22, R22, RZ, P0 ;  /* 0x000000ff16167207 */ /* 0x000fe40000000000 */
[----:B------:R-:W-:Y:S02]  /*a8c0*/  SEL R0, RZ, 0x1, P0 ;  /* 0x00000001ff007807 */ /* 0x000fe40000000000 */
[----:B------:R-:W-:Y:S02]  /*a8d0*/  ISETP.GE.AND P0, PT, R33, UR4, PT ;  /* 0x0000000421007c0c */ /* 0x000fe4000bf06270 */
[----:B------:R-:W-:-:S11]  /*a8e0*/  LOP3.LUT R25, R25, R0, RZ, 0x3c, !PT ;  /* 0x0000000019197212 */ /* 0x000fd600078e3cff */
[----:B0-----:R-:W-:Y:S05]  /*a8f0*/  @!P0 BRA `(.L_x_75) ;  /* 0xffffffcc00788947 */ /* 0x001fea000383ffff */
[----:B------:R-:W-:-:S07]  /*a900*/  LOP3.LUT R37, R37, 0x1, RZ, 0xc, !PT ;  /* 0x0000000125257812 */ /* 0x000fce00078e0cff */
.L_x_40:
[----:B------:R-:W0:Y:S01]  /*a910*/  S2R R3, SR_CgaCtaId ;  /* 0x0000000000037919 */ /* 0x000e220000008800 */
[----:B------:R-:W-:Y:S01]  /*a920*/  MOV R0, 0x400 ;  /* 0x0000040000007802 */ /* 0x000fe20000000f00 */
[----:B------:R-:W-:Y:S01]  /*a930*/  BSSY B0, `(.L_x_76) ;  /* 0x0000005000007945 */ /* 0x000fe20003800000 */
[----:B------:R-:W-:Y:S02]  /*a940*/  SHF.L.U32 R37, R37, 0x1f, RZ ;  /* 0x0000001f25257819 */ /* 0x000fe400000006ff */
[----:B0-----:R-:W-:-:S04]  /*a950*/  LEA R5, R3, R0, 0x18 ;  /* 0x0000000003057211 */ /* 0x001fc800078ec0ff */
[----:B------:R-:W0:Y:S02]  /*a960*/  SYNCS.PHASECHK.TRANS64.TRYWAIT P0, [R5+URZ+0x28820], R37 ;  /* 0x02882025050075a7 */ /* 0x000e24000800017f */
[----:B0-----:R-:W-:Y:S05]  /*a970*/  @!P0 BRA `(.L_x_77) ;  /* 0x0000003800248947 */ /* 0x001fea0003800000 */
.L_x_187:
[----:B------:R-:W-:Y:S05]  /*a980*/  BSYNC B0 ;  /* 0x0000000000007941 */ /* 0x000fea0003800000 */
.L_x_76:
[----:B------:R-:W-:-:S03]  /*a990*/  UMOV UR4, 0xffffffff ;  /* 0xffffffff00047882 */ /* 0x000fc60000000000 */
[----:B------:R-:W-:Y:S05]  /*a9a0*/  BRA.DIV UR4, `(.L_x_78) ;  /* 0x0000003a042c7947 */ /* 0x000fea000b800000 */
[----:B------:R-:W1:Y:S02]  /*a9b0*/  S2R R0, SR_TID.X ;  /* 0x0000000000007919 */ /* 0x000e640000002100 */
[----:B-1----:R-:W-:-:S04]  /*a9c0*/  SHF.R.U32.HI R0, RZ, 0x5, R0 ;  /* 0x00000005ff007819 */ /* 0x002fc80000011600 */
[----:B------:R-:W-:-:S05]  /*a9d0*/  LOP3.LUT R0, R0, 0x3, RZ, 0xc0, !PT ;  /* 0x0000000300007812 */ /* 0x000fca00078ec0ff */
[----:B------:R1:W2:Y:S02]  /*a9e0*/  SHFL.IDX PT, R14, R0, RZ, 0x1f ;  /* 0x00001fff000e7589 */ /* 0x0002a400000e0000 */
.L_x_190:
[----:B--2---:R-:W-:Y:S01]  /*a9f0*/  ISETP.NE.AND P0, PT, R14, RZ, PT ;  /* 0x000000ff0e00720c */ /* 0x004fe20003f05270 */
[----:B------:R-:W-:-:S12]  /*aa00*/  BSSY B0, `(.L_x_79) ;  /* 0x0000024000007945 */ /* 0x000fd80003800000 */
[----:B------:R-:W-:Y:S05]  /*aa10*/  @P0 BRA `(.L_x_80) ;  /* 0x0000000000880947 */ /* 0x000fea0003800000 */
[----:B------:R-:W-:-:S03]  /*aa20*/  UMOV UR4, 0xffffffff ;  /* 0xffffffff00047882 */ /* 0x000fc60000000000 */
[----:B------:R-:W-:Y:S05]  /*aa30*/  BRA.DIV UR4, `(.L_x_81) ;  /* 0x0000003a043c7947 */ /* 0x000fea000b800000 */
[----:B------:R-:W-:-:S13]  /*aa40*/  ELECT P6, URZ, PT ;  /* 0x00000000003f782f */ /* 0x000fda00038c0000 */
.L_x_193:
[----:B------:R-:W-:Y:S05]  /*aa50*/  @!P6 BRA `(.L_x_80) ;  /* 0x000000000078e947 */ /* 0x000fea0003800000 */
[----:B------:R-:W-:-:S06]  /*aa60*/  ULOP3.LUT UR4, UR36, 0x2, URZ, 0xfc, !UPT ;  /* 0x0000000224047892 */ /* 0x000fcc000f8efc3f */
[----:B-1----:R-:W-:-:S05]  /*aa70*/  IMAD.U32 R0, RZ, RZ, UR4 ;  /* 0x00000004ff007e24 */ /* 0x002fca000f8e00ff */
[----:B------:R-:W-:-:S13]  /*aa80*/  ISETP.NE.AND P0, PT, R0, 0x3, PT ;  /* 0x000000030000780c */ /* 0x000fda0003f05270 */
[----:B------:R-:W-:Y:S05]  /*aa90*/  @!P0 BRA `(.L_x_82) ;  /* 0x0000000000048947 */ /* 0x000fea0003800000 */
[----:B------:R-:W-:Y:S01]  /*aaa0*/  BPT.TRAP 0x1 ;  /* 0x000000040000795c */ /* 0x000fe20000300000 */
.L_x_82:
[C---:B------:R-:W-:Y:S01]  /*aab0*/  IMAD R3, R22.reuse, 0x8, R5 ;  /* 0x0000000816037824 */ /* 0x040fe200078e0205 */
[----:B------:R-:W-:Y:S01]  /*aac0*/  SHF.L.U32 R2, R25, 0x1f, RZ ;  /* 0x0000001f19027819 */ /* 0x000fe200000006ff */
[----:B------:R-:W-:-:S03]  /*aad0*/  VIADD R22, R22, 0x1 ;  /* 0x0000000116167836 */ /* 0x000fc60000000000 */
[----:B------:R-:W1:Y:S02]  /*aae0*/  SYNCS.PHASECHK.TRANS64.TRYWAIT P1, [R3+URZ+0x28840], R2 ;  /* 0x02884002030075a7 */ /* 0x000e64000802017f */
[----:B------:R-:W-:-:S04]  /*aaf0*/  ISETP.NE.AND P2, PT, R22, 0x2, PT ;  /* 0x000000021600780c */ /* 0x000fc80003f45270 */
[----:B------:R-:W-:Y:S01]  /*ab00*/  SEL R0, RZ, 0x1, P2 ;  /* 0x00000001ff007807 */ /* 0x000fe20001000000 */
[----:B-1----:R-:W-:Y:S08]  /*ab10*/  @!P1 BRA `(.L_x_83) ;  /* 0x0000003800249947 */ /* 0x002ff00003800000 */
.L_x_194:
[----:B------:R-:W-:Y:S02]  /*ab20*/  SEL R22, R22, RZ, P2 ;  /* 0x000000ff16167207 */ /* 0x000fe40001000000 */
[----:B------:R-:W-:Y:S01]  /*ab30*/  LOP3.LUT R0, R25, R0, RZ, 0x3c, !PT ;  /* 0x0000000019007212 */ /* 0x000fe200078e3cff */
[----:B------:R-:W-:Y:S06]  /*ab40*/  @!P0 BRA `(.L_x_84) ;  /* 0x0000000000048947 */ /* 0x000fec0003800000 */
[----:B------:R-:W-:Y:S01]  /*ab50*/  BPT.TRAP 0x1 ;  /* 0x000000040000795c */ /* 0x000fe20000300000 */
.L_x_84:
[----:B0-----:R-:W-:Y:S01]  /*ab60*/  IMAD R5, R22, 0x8, R5 ;  /* 0x0000000816057824 */ /* 0x001fe200078e0205 */
[----:B------:R-:W-:-:S04]  /*ab70*/  SHF.L.U32 R0, R0, 0x1f, RZ ;  /* 0x0000001f00007819 */ /* 0x000fc800000006ff */
[----:B------:R-:W0:Y:S02]  /*ab80*/  SYNCS.PHASECHK.TRANS64.TRYWAIT P1, [R5+URZ+0x28840], R0 ;  /* 0x02884000050075a7 */ /* 0x000e24000802017f */
[----:B0-----:R-:W-:Y:S05]  /*ab90*/  @!P1 BRA `(.L_x_85) ;  /* 0x0000003800189947 */ /* 0x001fea0003800000 */
.L_x_195:
[----:B------:R-:W-:Y:S05]  /*aba0*/  @!P0 BRA `(.L_x_86) ;  /* 0x0000000000048947 */ /* 0x000fea0003800000 */
[----:B------:R-:W-:Y:S01]  /*abb0*/  BPT.TRAP 0x1 ;  /* 0x000000040000795c */ /* 0x000fe20000300000 */
.L_x_86:
[----:B------:R-:W2:Y:S02]  /*abc0*/  SYNCS.PHASECHK.TRANS64.TRYWAIT P1, [R3+URZ+0x28860], R2 ;  /* 0x02886002030075a7 */ /* 0x000ea4000802017f */
[----:B--2---:R-:W-:Y:S05]  /*abd0*/  @!P1 BRA `(.L_x_87) ;  /* 0x00000038001c9947 */ /* 0x004fea0003800000 */
.L_x_196:
[----:B------:R-:W-:Y:S05]  /*abe0*/  @!P0 BRA `(.L_x_88) ;  /* 0x0000000000048947 */ /* 0x000fea0003800000 */
[----:B------:R-:W-:Y:S01]  /*abf0*/  BPT.TRAP 0x1 ;  /* 0x000000040000795c */ /* 0x000fe20000300000 */
.L_x_88:
[----:B---3--:R3:W4:Y:S02]  /*ac00*/  SYNCS.PHASECHK.TRANS64.TRYWAIT P0, [R5+URZ+0x28860], R0 ;  /* 0x02886000050075a7 */ /* 0x008724000800017f */
[----:B----4-:R-:W-:Y:S05]  /*ac10*/  @!P0 NANOSLEEP.SYNCS 0x989680 ;  /* 0x009896800000895d */ /* 0x010fea0003900000 */
[----:B------:R-:W4:Y:S02]  /*ac20*/  @!P0 SYNCS.PHASECHK.TRANS64 P0, [R5+URZ+0x28860], R0 ;  /* 0x02886000050085a7 */ /* 0x000f24000800007f */
[----:B----4-:R-:W-:Y:S05]  /*ac30*/  @!P0 BRA `(.L_x_88) ;  /* 0xfffffffc00f08947 */ /* 0x010fea000383ffff */
.L_x_80:
[----:B------:R-:W-:Y:S05]  /*ac40*/  BSYNC B0 ;  /* 0x0000000000007941 */ /* 0x000fea0003800000 */
.L_x_79:
[----:B------:R-:W-:Y:S05]  /*ac50*/  EXIT ;  /* 0x000000000000794d */ /* 0x000fea0003800000 */
.L_x_8:
[----:B0-----:R-:W-:-:S04]  /*ac60*/  MOV R3, UR39 ;  /* 0x0000002700037c02 */ /* 0x001fc80008000f00 */
[----:B------:R0:W1:Y:S03]  /*ac70*/  SYNCS.PHASECHK.TRANS64.TRYWAIT P1, [R3+URZ+0x28800], R0 ;  /* 0x02880000030075a7 */ /* 0x000066000802017f */
[----:B-1----:R-:W-:Y:S05]  /*ac80*/  @!P1 NANOSLEEP.SYNCS 0x989680 ;  /* 0x009896800000995d */ /* 0x002fea0003900000 */
[----:B------:R-:W1:Y:S02]  /*ac90*/  @!P1 SYNCS.PHASECHK.TRANS64 P1, [R3+URZ+0x28800], R0 ;  /* 0x02880000030095a7 */ /* 0x000e64000802007f */
[----:B-1----:R-:W-:Y:S05]  /*aca0*/  @!P1 BRA `(.L_x_8) ;  /* 0xfffffffc00ec9947 */ /* 0x002fea000383ffff */
[----:B------:R-:W-:Y:S05]  /*acb0*/  BRA `(.L_x_89) ;  /* 0xffffff6000f47947 */ /* 0x000fea000383ffff */
.L_x_12:
[----:B-1----:R1:W2:Y:S02]  /*acc0*/  SYNCS.PHASECHK.TRANS64.TRYWAIT P1, [R5+URZ+0x28830], R0 ;  /* 0x02883000050075a7 */ /* 0x0022a4000802017f */
[----:B--2---:R-:W-:Y:S05]  /*acd0*/  @!P1 NANOSLEEP.SYNCS 0x989680 ;  /* 0x009896800000995d */ /* 0x004fea0003900000 */
[----:B------:R-:W2:Y:S02]  /*ace0*/  @!P1 SYNCS.PHASECHK.TRANS64 P1, [R5+URZ+0x28830], R0 ;  /* 0x02883000050095a7 */ /* 0x000ea4000802007f */
[----:B--2---:R-:W-:Y:S05]  /*acf0*/  @!P1 BRA `(.L_x_12) ;  /* 0xfffffffc00f09947 */ /* 0x004fea000383ffff */
[----:B------:R-:W-:Y:S05]  /*ad00*/  BRA `(.L_x_11) ;  /* 0xffffff6400147947 */ /* 0x000fea000383ffff */
.L_x_18:
[----:B-1----:R-:W-:-:S04]  /*ad10*/  IMAD.U32 R3, RZ, RZ, UR6 ;  /* 0x00000006ff037e24 */ /* 0x002fc8000f8e00ff */
[----:B------:R1:W2:Y:S03]  /*ad20*/  SYNCS.PHASECHK.TRANS64.TRYWAIT P1, [R3+URZ+0x28830], R0 ;  /* 0x02883000030075a7 */ /* 0x0002a6000802017f */
[----:B--2---:R-:W-:Y:S05]  /*ad30*/  @!P1 NANOSLEEP.SYNCS 0x989680 ;  /* 0x009896800000995d */ /* 0x004fea0003900000 */
[----:B------:R-:W2:Y:S02]  /*ad40*/  @!P1 SYNCS.PHASECHK.TRANS64 P1, [R3+URZ+0x28830], R0 ;  /* 0x02883000030095a7 */ /* 0x000ea4000802007f */
[----:B--2---:R-:W-:Y:S05]  /*ad50*/  @!P1 BRA `(.L_x_18) ;  /* 0xfffffffc00ec9947 */ /* 0x004fea000383ffff */
[----:B------:R-:W-:Y:S05]  /*ad60*/  BRA `(.L_x_15) ;  /* 0xffffff8800607947 */ /* 0x000fea000383ffff */
.L_x_22:
[----:B-1----:R-:W-:-:S04]  /*ad70*/  IMAD.U32 R3, RZ, RZ, UR6 ;  /* 0x00000006ff037e24 */ /* 0x002fc8000f8e00ff */
[----:B------:R1:W2:Y:S03]  /*ad80*/  SYNCS.PHASECHK.TRANS64.TRYWAIT P1, [R3+URZ+0x28850], R0 ;  /* 0x02885000030075a7 */ /* 0x0002a6000802017f */
[----:B--2---:R-:W-:Y:S05]  /*ad90*/  @!P1 NANOSLEEP.SYNCS 0x989680 ;  /* 0x009896800000995d */ /* 0x004fea0003900000 */
[----:B------:R-:W2:Y:S02]  /*ada0*/  @!P1 SYNCS.PHASECHK.TRANS64 P1, [R3+URZ+0x28850], R0 ;  /* 0x02885000030095a7 */ /* 0x000ea4000802007f */
[----:B--2---:R-:W-:Y:S05]  /*adb0*/  @!P1 BRA `(.L_x_22) ;  /* 0xfffffffc00ec9947 */ /* 0x004fea000383ffff */
[----:B------:R-:W-:Y:S05]  /*adc0*/  BRA `(.L_x_19) ;  /* 0xffffff8c002c7947 */ /* 0x000fea000383ffff */
.L_x_29:
[----:B-1----:R-:W-:-:S04]  /*add0*/  IMAD.U32 R8, RZ, RZ, UR10 ;  /* 0x0000000aff087e24 */ /* 0x002fc8000f8e00ff */
[----:B------:R1:W2:Y:S03]  /*ade0*/  SYNCS.PHASECHK.TRANS64.TRYWAIT P1, [R8+URZ+0x28850], R7 ;  /* 0x02885007080075a7 */ /* 0x0002a6000802017f */
[----:B--2---:R-:W-:Y:S05]  /*adf0*/  @!P1 NANOSLEEP.SYNCS 0x989680 ;  /* 0x009896800000995d */ /* 0x004fea0003900000 */
[----:B------:R-:W2:Y:S02]  /*ae00*/  @!P1 SYNCS.PHASECHK.TRANS64 P1, [R8+URZ+0x28850], R7 ;  /* 0x02885007080095a7 */ /* 0x000ea4000802007f */
[----:B--2---:R-:W-:Y:S05]  /*ae10*/  @!P1 BRA `(.L_x_29) ;  /* 0xfffffffc00ec9947 */ /* 0x004fea000383ffff */
[----:B------:R-:W-:Y:S05]  /*ae20*/  BRA `(.L_x_28) ;  /* 0xffffffa800147947 */ /* 0x000fea000383ffff */
.L_x_44:
[----:B------:R-:W0:Y:S01]  /*ae30*/  S2R R16, SR_TID.X ;  /* 0x0000000000107919 */ /* 0x000e220000002100 */
[----:B------:R-:W-:Y:S01]  /*ae40*/  BSSY B0, `(.L_x_90) ;  /* 0x000000a000007945 */ /* 0x000fe20003800000 */
[----:B------:R-:W-:Y:S01]  /*ae50*/  IMAD.MOV.U32 R12, RZ, RZ, RZ ;  /* 0x000000ffff0c7224 */ /* 0x000fe200078e00ff */
[----:B------:R-:W-:Y:S01]  /*ae60*/  MOV R11, 0x1f ;  /* 0x0000001f000b7802 */ /* 0x000fe20000000f00 */
[----:B------:R-:W-:Y:S01]  /*ae70*/  IMAD.MOV.U32 R15, RZ, RZ, -0x1 ;  /* 0xffffffffff0f7424 */ /* 0x000fe200078e00ff */
[----:B0-----:R-:W-:-:S04]  /*ae80*/  SHF.R.U32.HI R16, RZ, 0x5, R16 ;  /* 0x00000005ff107819 */ /* 0x001fc80000011610 */
[----:B------:R-:W-:-:S05]  /*ae90*/  LOP3.LUT R16, R16, 0x3, RZ, 0xc0, !PT ;  /* 0x0000000310107812 */ /* 0x000fca00078ec0ff */
[----:B------:R-:W-:-:S07]  /*aea0*/  IMAD.MOV.U32 R13, RZ, RZ, R16 ;  /* 0x000000ffff0d7224 */ /* 0x000fce00078e0010 */
[----:B-----5:R-:W-:Y:S05]  /*aeb0*/  WARPSYNC.COLLECTIVE R15, `(.L_x_91) ;  /* 0x000000000f087348 */ /* 0x020fea0003c00000 */
[----:B------:R0:W1:Y:S02]  /*aec0*/  SHFL.IDX P6, R14, R13, R12, R11 ;  /* 0x0000000c0d0e7389 */ /* 0x00006400000c000b */
[----:B01---5:R-:W-:Y:S01]  /*aed0*/  ENDCOLLECTIVE ;  /* 0x000000000000791b */ /* 0x023fe20003800000 */
.L_x_91:
[----:B------:R-:W-:Y:S05]  /*aee0*/  BSYNC B0 ;  /* 0x0000000000007941 */ /* 0x000fea0003800000 */
.L_x_90:
[----:B------:R-:W-:Y:S05]  /*aef0*/  BRA `(.L_x_92) ;  /* 0xffffffcc00c47947 */ /* 0x000fea000383ffff */
.L_x_47:
[----:B0-----:R0:W1:Y:S02]  /*af00*/  SYNCS.PHASECHK.TRANS64.TRYWAIT P0, [R0+URZ+0x28840], R3 ;  /* 0x02884003000075a7 */ /* 0x001064000800017f */
[----:B-1----:R-:W-:Y:S05]  /*af10*/  @!P0 NANOSLEEP.SYNCS 0x989680 ;  /* 0x009896800000895d */ /* 0x002fea0003900000 */
[----:B------:R-:W1:Y:S02]  /*af20*/  @!P0 SYNCS.PHASECHK.TRANS64 P0, [R0+URZ+0x28840], R3 ;  /* 0x02884003000085a7 */ /* 0x000e64000800007f */
[----:B-1----:R-:W-:Y:S05]  /*af30*/  @!P0 BRA `(.L_x_47) ;  /* 0xfffffffc00f08947 */ /* 0x002fea000383ffff */
[----:B------:R-:W-:Y:S05]  /*af40*/  BRA `(.L_x_93) ;  /* 0xffffffd0002c7947 */ /* 0x000fea000383ffff */
.L_x_48:
[----:B------:R-:W-:Y:S01]  /*af50*/  BSSY B0, `(.L_x_94) ;  /* 0x0000008000007945 */ /* 0x000fe20003800000 */
[----:B------:R-:W-:Y:S02]  /*af60*/  IMAD.MOV.U32 R13, RZ, RZ, R6 ;  /* 0x000000ffff0d7224 */ /* 0x000fe400078e0006 */
[----:B------:R-:W-:Y:S02]  /*af70*/  IMAD.MOV.U32 R12, RZ, RZ, RZ ;  /* 0x000000ffff0c7224 */ /* 0x000fe400078e00ff */
[----:B------:R-:W-:Y:S02]  /*af80*/  IMAD.MOV.U32 R11, RZ, RZ, 0x181f ;  /* 0x0000181fff0b7424 */ /* 0x000fe400078e00ff */
[----:B------:R-:W-:-:S07]  /*af90*/  IMAD.MOV.U32 R15, RZ, RZ, -0x1 ;  /* 0xffffffffff0f7424 */ /* 0x000fce00078e00ff */
[----:B------:R-:W-:Y:S05]  /*afa0*/  WARPSYNC.COLLECTIVE R15, `(.L_x_95) ;  /* 0x000000000f087348 */ /* 0x000fea0003c00000 */
[----:B------:R0:W1:Y:S02]  /*afb0*/  SHFL.IDX P6, R14, R13, R12, R11 ;  /* 0x0000000c0d0e7389 */ /* 0x00006400000c000b */
[----:B01----:R-:W-:Y:S01]  /*afc0*/  ENDCOLLECTIVE ;  /* 0x000000000000791b */ /* 0x003fe20003800000 */
.L_x_95:
[----:B------:R-:W-:Y:S05]  /*afd0*/  BSYNC B0 ;  /* 0x0000000000007941 */ /* 0x000fea0003800000 */
.L_x_94:
[----:B------:R-:W-:Y:S01]  /*afe0*/  IMAD.MOV.U32 R13, RZ, RZ, R4 ;  /* 0x000000ffff0d7224 */ /* 0x000fe200078e0004 */
[----:B------:R-:W-:Y:S01]  /*aff0*/  MOV R2, R14 ;  /* 0x0000000e00027202 */ /* 0x000fe20000000f00 */
[----:B------:R-:W-:Y:S01]  /*b000*/  IMAD.MOV.U32 R12, RZ, RZ, RZ ;  /* 0x000000ffff0c7224 */ /* 0x000fe200078e00ff */
[----:B------:R-:W-:Y:S01]  /*b010*/  ISETP.GE.AND P0, PT, R30, 0x1, PT ;  /* 0x000000011e00780c */ /* 0x000fe20003f06270 */
[----:B------:R-:W-:Y:S02]  /*b020*/  IMAD.MOV.U32 R11, RZ, RZ, 0x181f ;  /* 0x0000181fff0b7424 */ /* 0x000fe400078e00ff */
[----:B------:R-:W-:-:S10]  /*b030*/  IMAD.MOV.U32 R15, RZ, RZ, -0x1 ;  /* 0xffffffffff0f7424 */ /* 0x000fd400078e00ff */
[----:B------:R-:W-:Y:S05]  /*b040*/  WARPSYNC.COLLECTIVE R15, `(.L_x_96) ;  /* 0x000000000f087348 */ /* 0x000fea0003c00000 */
[----:B------:R0:W1:Y:S02]  /*b050*/  SHFL.IDX P6, R14, R13, R12, R11 ;  /* 0x0000000c0d0e7389 */ /* 0x00006400000c000b */
[----:B01----:R-:W-:Y:S01]  /*b060*/  ENDCOLLECTIVE ;  /* 0x000000000000791b */ /* 0x003fe20003800000 */
.L_x_96:
[----:B------:R-:W-:Y:S01]  /*b070*/  @P0 LEA R7, R5, UR39, 0x1 ;  /* 0x0000002705070c11 */ /* 0x000fe2000f8e08ff */
[----:B------:R-:W-:Y:S02]  /*b080*/  IMAD.MOV.U32 R13, RZ, RZ, R6 ;  /* 0x000000ffff0d7224 */ /* 0x000fe400078e0006 */
[----:B------:R-:W-:Y:S01]  /*b090*/  IMAD.MOV.U32 R12, RZ, RZ, 0x1 ;  /* 0x00000001ff0c7424 */ /* 0x000fe200078e00ff */
[----:B------:R-:W-:-:S05]  /*b0a0*/  @P0 LEA R14, P1, R34, R14, 0x1 ;  /* 0x0000000e220e0211 */ /* 0x000fca00078208ff */
[----:B------:R-:W-:Y:S01]  /*b0b0*/  @P0 IMAD.X R3, RZ, RZ, R2, P1 ;  /* 0x000000ffff030224 */ /* 0x000fe200008e0602 */
[----:B------:R-:W-:-:S07]  /*b0c0*/  @P0 MOV R2, R14 ;  /* 0x0000000e00020202 */ /* 0x000fce0000000f00 */
[----:B------:R-:W-:Y:S05]  /*b0d0*/  WARPSYNC.COLLECTIVE R15, `(.L_x_97) ;  /* 0x000000000f087348 */ /* 0x000fea0003c00000 */
[----:B------:R0:W1:Y:S02]  /*b0e0*/  SHFL.IDX P6, R14, R13, R12, R11 ;  /* 0x0000000c0d0e7389 */ /* 0x00006400000c000b */
[----:B01----:R-:W-:Y:S01]  /*b0f0*/  ENDCOLLECTIVE ;  /* 0x000000000000791b */ /* 0x003fe20003800000 */
.L_x_97:
[----:B------:R-:W-:Y:S01]  /*b100*/  @!PT LDS RZ, [RZ] ;  /* 0x00000000fffff984 */ /* 0x000fe20000000800 */
[----:B------:R-:W-:Y:S01]  /*b110*/  @!PT LDS RZ, [RZ] ;  /* 0x00000000fffff984 */ /* 0x000fe20000000800 */
[----:B------:R-:W-:Y:S01]  /*b120*/  @!PT LDS RZ, [RZ] ;  /* 0x00000000fffff984 */ /* 0x000fe20000000800 */
[----:B------:R0:W-:Y:S04]  /*b130*/  @P0 LDGSTS.E.BYPASS.LTC128B.128 [R7+0x18400], desc[UR48][R2.64], !P3 ;  /* 0x1840000002070fae */ /* 0x0001e8000d901d70 */
[----:B------:R0:W-:Y:S01]  /*b140*/  @P0 LDGSTS.E.BYPASS.LTC128B.128 [R7+0x1c400], desc[UR48][R2.64+0x80], !P2 ;  /* 0x1c40008002070fae */ /* 0x0001e2000d101d70 */
[----:B------:R-:W-:Y:S01]  /*b150*/  ISETP.GE.AND P0, PT, R30, 0x11, PT ;  /* 0x000000111e00780c */ /* 0x000fe20003f06270 */
[----:B------:R-:W-:-:S12]  /*b160*/  IMAD.MOV.U32 R13, RZ, RZ, R4 ;  /* 0x000000ffff0d7224 */ /* 0x000fd800078e0004 */
[----:B------:R-:W-:Y:S01]  /*b170*/  @P0 LEA R21, R5, UR39, 0x1 ;  /* 0x0000002705150c11 */ /* 0x000fe2000f8e08ff */
[----:B0-----:R-:W-:-:S07]  /*b180*/  IMAD.MOV.U32 R8, RZ, RZ, R14 ;  /* 0x000000ffff087224 */ /* 0x001fce00078e000e */
[----:B------:R-:W-:Y:S05]  /*b190*/  WARPSYNC.COLLECTIVE R15, `(.L_x_98) ;  /* 0x000000000f087348 */ /* 0x000fea0003c00000 */
[----:B------:R0:W1:Y:S02]  /*b1a0*/  SHFL.IDX P6, R14, R13, R12, R11 ;  /* 0x0000000c0d0e7389 */ /* 0x00006400000c000b */
[----:B01----:R-:W-:Y:S01]  /*b1b0*/  ENDCOLLECTIVE ;  /* 0x000000000000791b */ /* 0x003fe20003800000 */
.L_x_98:
[----:B------:R-:W-:Y:S02]  /*b1c0*/  IMAD.MOV.U32 R13, RZ, RZ, R6 ;  /* 0x000000ffff0d7224 */ /* 0x000fe400078e0006 */
[----:B------:R-:W-:Y:S01]  /*b1d0*/  IMAD.MOV.U32 R12, RZ, RZ, 0x2 ;  /* 0x00000002ff0c7424 */ /* 0x000fe200078e00ff */
[----:B------:R-:W-:-:S04]  /*b1e0*/  @P0 LEA R14, P1, R34, R14, 0x1 ;  /* 0x0000000e220e0211 */ /* 0x000fc800078208ff */
[----:B------:R-:W-:Y:S01]  /*b1f0*/  @P0 MOV R2, R14 ;  /* 0x0000000e00020202 */ /* 0x000fe20000000f00 */
[----:B------:R-:W-:-:S08]  /*b200*/  @P0 IMAD.X R9, RZ, RZ, R8, P1 ;  /* 0x000000ffff090224 */ /* 0x000fd000008e0608 */
[----:B------:R-:W-:Y:S05]  /*b210*/  WARPSYNC.COLLECTIVE R15, `(.L_x_99) ;  /* 0x000000000f087348 */ /* 0x000fea0003c00000 */
[----:B------:R0:W1:Y:S02]  /*b220*/  SHFL.IDX P6, R14, R13, R12, R11 ;  /* 0x0000000c0d0e7389 */ /* 0x00006400000c000b */
[----:B01----:R-:W-:Y:S01]  /*b230*/  ENDCOLLECTIVE ;  /* 0x000000000000791b */ /* 0x003fe20003800000 */
.L_x_99:
[----:B------:R-:W-:-:S05]  /*b240*/  @P0 IMAD.MOV.U32 R3, RZ, RZ, R9 ;  /* 0x000000ffff030224 */ /* 0x000fca00078e0009 */
[----:B------:R-:W-:Y:S01]  /*b250*/  @!PT LDS RZ, [RZ] ;  /* 0x00000000fffff984 */ /* 0x000fe20000000800 */
[----:B------:R-:W-:Y:S01]  /*b260*/  @!PT LDS RZ, [RZ] ;  /* 0x00000000fffff984 */ /* 0x000fe20000000800 */
[----:B------:R-:W-:Y:S01]  /*b270*/  @!PT LDS RZ, [RZ] ;  /* 0x00000000fffff984 */ /* 0x000fe20000000800 */
[----:B------:R0:W-:Y:S04]  /*b280*/  @P0 LDGSTS.E.BYPASS.LTC128B.128 [R21+0x18c00], desc[UR48][R2.64], !P3 ;  /* 0x18c0000002150fae */ /* 0x0001e8000d901d70 */
[----:B------:R0:W-:Y:S01]  /*b290*/  @P0 LDGSTS.E.BYPASS.LTC128B.128 [R21+0x1cc00], desc[UR48][R2.64+0x80], !P2 ;  /* 0x1cc0008002150fae */ /* 0x0001e2000d101d70 */
[----:B------:R-:W-:Y:S01]  /*b2a0*/  ISETP.GE.AND P0, PT, R30, 0x21, PT ;  /* 0x000000211e00780c */ /* 0x000fe20003f06270 */
[----:B------:R-:W-:Y:S02]  /*b2b0*/  IMAD.MOV.U32 R13, RZ, RZ, R4 ;  /* 0x000000ffff0d7224 */ /* 0x000fe400078e0004 */
[----:B------:R-:W-:-:S10]  /*b2c0*/  IMAD.MOV.U32 R7, RZ, RZ, R14 ;  /* 0x000000ffff077224 */ /* 0x000fd400078e000e */
[----:B0-----:R-:W-:Y:S05]  /*b2d0*/  WARPSYNC.COLLECTIVE R15, `(.L_x_100) ;  /* 0x000000000f087348 */ /* 0x001fea0003c00000 */
[----:B------:R1:W2:Y:S02]  /*b2e0*/  SHFL.IDX P6, R14, R13, R12, R11 ;  /* 0x0000000c0d0e7389 */ /* 0x0002a400000c000b */
[----:B012---:R-:W-:Y:S01]  /*b2f0*/  ENDCOLLECTIVE ;  /* 0x000000000000791b */ /* 0x007fe20003800000 */
.L_x_100:
[----:B------:R-:W-:Y:S01]  /*b300*/  @P0 LEA R9, R5, UR39, 0x1 ;  /* 0x0000002705090c11 */ /* 0x000fe2000f8e08ff */
[----:B------:R-:W-:Y:S02]  /*b310*/  IMAD.MOV.U32 R13, RZ, RZ, R6 ;  /* 0x000000ffff0d7224 */ /* 0x000fe400078e0006 */
[----:B------:R-:W-:Y:S01]  /*b320*/  IMAD.MOV.U32 R12, RZ, RZ, 0x3 ;  /* 0x00000003ff0c7424 */ /* 0x000fe200078e00ff */
[----:B------:R-:W-:-:S04]  /*b330*/  @P0 LEA R14, P1, R34, R14, 0x1 ;  /* 0x0000000e220e0211 */ /* 0x000fc800078208ff */
[----:B------:R-:W-:Y:S01]  /*b340*/  @P0 IADD3.X R7, RZ, R7, RZ, P1, !PT ;  /* 0x00000007ff070210 */ /* 0x000fe20000ffe4ff */
[----:B------:R-:W-:-:S08]  /*b350*/  @P0 IMAD.MOV.U32 R2, RZ, RZ, R14 ;  /* 0x000000ffff020224 */ /* 0x000fd000078e000e */
[----:B------:R-:W-:Y:S05]  /*b360*/  WARPSYNC.COLLECTIVE R15, `(.L_x_101) ;  /* 0x000000000f087348 */ /* 0x000fea0003c00000 */
[----:B------:R0:W1:Y:S02]  /*b370*/  SHFL.IDX P6, R14, R13, R12, R11 ;  /* 0x0000000c0d0e7389 */ /* 0x00006400000c000b */
[----:B01----:R-:W-:Y:S01]  /*b380*/  ENDCOLLECTIVE ;  /* 0x000000000000791b */ /* 0x003fe20003800000 */
.L_x_101:
[----:B------:R-:W-:-:S05]  /*b390*/  @P0 IMAD.MOV.U32 R3, RZ, RZ, R7 ;  /* 0x000000ffff030224 */ /* 0x000fca00078e0007 */
[----:B------:R-:W-:Y:S01]  /*b3a0*/  @!PT LDS RZ, [RZ] ;  /* 0x00000000fffff984 */ /* 0x000fe20000000800 */
[----:B------:R-:W-:Y:S01]  /*b3b0*/  @!PT LDS RZ, [RZ] ;  /* 0x00000000fffff984 */ /* 0x000fe20000000800 */
[----:B------:R-:W-:Y:S01]  /*b3c0*/  @!PT LDS RZ, [RZ] ;  /* 0x00000000fffff984 */ /* 0x000fe20000000800 */
[----:B------:R0:W-:Y:S04]  /*b3d0*/  @P0 LDGSTS.E.BYPASS.LTC128B.128 [R9+0x19400], desc[UR48][R2.64], !P3 ;  /* 0x1940000002090fae */ /* 0x0001e8000d901d70 */
[----:B------:R0:W-:Y:S01]  /*b3e0*/  @P0 LDGSTS.E.BYPASS.LTC128B.128 [R9+0x1d400], desc[UR48][R2.64+0x80], !P2 ;  /* 0x1d40008002090fae */ /* 0x0001e2000d101d70 */
[----:B------:R-:W-:Y:S02]  /*b3f0*/  ISETP.GE.AND P0, PT, R30, 0x31, PT ;  /* 0x000000311e00780c */ /* 0x000fe40003f06270 */
[----:B------:R-:W-:Y:S01]  /*b400*/  MOV R13, R4 ;  /* 0x00000004000d7202 */ /* 0x000fe20000000f00 */
[----:B------:R-:W-:-:S10]  /*b410*/  IMAD.MOV.U32 R7, RZ, RZ, R14 ;  /* 0x000000ffff077224 */ /* 0x000fd400078e000e */
[----:B0-----:R-:W-:-:S07]  /*b420*/  @P0 LEA R21, R5, UR39, 0x1 ;  /* 0x0000002705150c11 */ /* 0x001fce000f8e08ff */
[----:B------:R-:W-:Y:S05]  /*b430*/  WARPSYNC.COLLECTIVE R15, `(.L_x_102) ;  /* 0x000000000f087348 */ /* 0x000fea0003c00000 */
[----:B------:R0:W1:Y:S02]  /*b440*/  SHFL.IDX P6, R14, R13, R12, R11 ;  /* 0x0000000c0d0e7389 */ /* 0x00006400000c000b */
[----:B01----:R-:W-:Y:S01]  /*b450*/  ENDCOLLECTIVE ;  /* 0x000000000000791b */ /* 0x003fe20003800000 */
.L_x_102:
[----:B------:R-:W-:Y:S02]  /*b460*/  IMAD.MOV.U32 R13, RZ, RZ, R6 ;  /* 0x000000ffff0d7224 */ /* 0x000fe400078e0006 */
[----:B------:R-:W-:Y:S01]  /*b470*/  IMAD.MOV.U32 R12, RZ, RZ, 0x4 ;  /* 0x00000004ff0c7424 */ /* 0x000fe200078e00ff */
[----:B------:R-:W-:-:S05]  /*b480*/  @P0 LEA R14, P1, R34, R14, 0x1 ;  /* 0x0000000e220e0211 */ /* 0x000fca00078208ff */
[----:B------:R-:W-:-:S08]  /*b490*/  @P0 IMAD.MOV.U32 R2, RZ, RZ, R14 ;  /* 0x000000ffff020224 */ /* 0x000fd000078e000e */
[----:B------:R-:W-:Y:S05]  /*b4a0*/  WARPSYNC.COLLECTIVE R15, `(.L_x_103) ;  /* 0x000000000f087348 */ /* 0x000fea0003c00000 */
[----:B------:R0:W1:Y:S02]  /*b4b0*/  SHFL.IDX P6, R14, R13, R12, R11 ;  /* 0x0000000c0d0e7389 */ /* 0x00006400000c000b */
[----:B01----:R-:W-:Y:S01]  /*b4c0*/  ENDCOLLECTIVE ;  /* 0x000000000000791b */ /* 0x003fe20003800000 */
.L_x_103:
[----:B------:R-:W-:-:S04]  /*b4d0*/  @P0 IMAD.X R7, RZ, RZ, R7, P1 ;  /* 0x000000ffff070224 */ /* 0x000fc800008e0607 */
[----:B------:R-:W-:-:S05]  /*b4e0*/  @P0 IMAD.MOV.U32 R3, RZ, RZ, R7 ;  /* 0x000000ffff030224 */ /* 0x000fca00078e0007 */
[----:B------:R-:W-:Y:S01]  /*b4f0*/  @!PT LDS RZ, [RZ] ;  /* 0x00000000fffff984 */ /* 0x000fe20000000800 */
[----:B------:R-:W-:Y:S01]  /*b500*/  @!PT LDS RZ, [RZ] ;  /* 0x00000000fffff984 */ /* 0x000fe20000000800 */
[----:B------:R-:W-:Y:S01]  /*b510*/  @!PT LDS RZ, [RZ] ;  /* 0x00000000fffff984 */ /* 0x000fe20000000800 */
[----:B------:R0:W-:Y:S01]  /*b520*/  @P0 LDGSTS.E.BYPASS.LTC128B.128 [R21+0x19c00], desc[UR48][R2.64], !P3 ;  /* 0x19c0000002150fae */ /* 0x0001e2000d901d70 */
[----:B------:R-:W-:-:S03]  /*b530*/  IMAD.MOV.U32 R13, RZ, RZ, R4 ;  /* 0x000000ffff0d7224 */ /* 0x000fc600078e0004 */
[----:B------:R0:W-:Y:S01]  /*b540*/  @P0 LDGSTS.E.BYPASS.LTC128B.128 [R21+0x1dc00], desc[UR48][R2.64+0x80], !P2 ;  /* 0x1dc0008002150fae */ /* 0x0001e2000d101d70 */
[----:B------:R-:W-:Y:S02]  /*b550*/  ISETP.GE.AND P0, PT, R30, 0x41, PT ;  /* 0x000000411e00780c */ /* 0x000fe40003f06270 */
[----:B------:R-:W-:-:S11]  /*b560*/  MOV R7, R14 ;  /* 0x0000000e00077202 */ /* 0x000fd60000000f00 */
[----:B0-----:R-:W-:Y:S05]  /*b570*/  WARPSYNC.COLLECTIVE R15, `(.L_x_104) ;  /* 0x000000000f087348 */ /* 0x001fea0003c00000 */
[----:B------:R1:W2:Y:S02]  /*b580*/  SHFL.IDX P6, R14, R13, R12, R11 ;  /* 0x0000000c0d0e7389 */ /* 0x0002a400000c000b */
[----:B012---:R-:W-:Y:S01]  /*b590*/  ENDCOLLECTIVE ;  /* 0x000000000000791b */ /* 0x007fe20003800000 */
.L_x_104:
[----:B------:R-:W-:Y:S01]  /*b5a0*/  @P0 LEA R9, R5, UR39, 0x1 ;  /* 0x0000002705090c11 */ /* 0x000fe2000f8e08ff */
[----:B------:R-:W-:Y:S01]  /*b5b0*/  IMAD.MOV.U32 R13, RZ, RZ, R6 ;  /* 0x000000ffff0d7224 */ /* 0x000fe200078e0006 */
[----:B------:R-:W-:Y:S02]  /*b5c0*/  MOV R12, 0x5 ;  /* 0x00000005000c7802 */ /* 0x000fe40000000f00 */
[----:B------:R-:W-:-:S05]  /*b5d0*/  @P0 LEA R14, P1, R34, R14, 0x1 ;  /* 0x0000000e220e0211 */ /* 0x000fca00078208ff */
[----:B------:R-:W-:-:S08]  /*b5e0*/  @P0 IMAD.MOV.U32 R2, RZ, RZ, R14 ;  /* 0x000000ffff020224 */ /* 0x000fd000078e000e */
[----:B------:R-:W-:Y:S05]  /*b5f0*/  WARPSYNC.COLLECTIVE R15, `(.L_x_105) ;  /* 0x000000000f087348 */ /* 0x000fea0003c00000 */
[----:B------:R0:W1:Y:S02]  /*b600*/  SHFL.IDX P6, R14, R13, R12, R11 ;  /* 0x0000000c0d0e7389 */ /* 0x00006400000c000b */
[----:B01----:R-:W-:Y:S01]  /*b610*/  ENDCOLLECTIVE ;  /* 0x000000000000791b */ /* 0x003fe20003800000 */
.L_x_105:
        /* <DEDUP_REMOVED lines=8> */
[----:B------:R-:W-:Y:S01]  /*b6a0*/  ISETP.GE.AND P0, PT, R30, 0x51, PT ;  /* 0x000000511e00780c */ /* 0x000fe20003f06270 */
[----:B------:R-:W-:-:S12]  /*b6b0*/  IMAD.MOV.U32 R7, RZ, RZ, R14 ;  /* 0x000000ffff077224 */ /* 0x000fd800078e000e */
[----:B0-----:R-:W-:Y:S05]  /*b6c0*/  WARPSYNC.COLLECTIVE R15, `(.L_x_106) ;  /* 0x000000000f087348 */ /* 0x001fea0003c00000 */
[----:B------:R1:W2:Y:S02]  /*b6d0*/  SHFL.IDX P6, R14, R13, R12, R11 ;  /* 0x0000000c0d0e7389 */ /* 0x0002a400000c000b */
[----:B012---:R-:W-:Y:S01]  /*b6e0*/  ENDCOLLECTIVE ;  /* 0x000000000000791b */ /* 0x007fe20003800000 */
.L_x_106:
[----:B------:R-:W-:Y:S02]  /*b6f0*/  @P0 LEA R21, R5, UR39, 0x1 ;  /* 0x0000002705150c11 */ /* 0x000fe4000f8e08ff */
[----:B------:R-:W-:Y:S01]  /*b700*/  MOV R13, R6 ;  /* 0x00000006000d7202 */ /* 0x000fe20000000f00 */
[----:B------:R-:W-:Y:S01]  /*b710*/  IMAD.MOV.U32 R12, RZ, RZ, 0x6 ;  /* 0x00000006ff0c7424 */ /* 0x000fe200078e00ff */
[----:B------:R-:W-:-:S05]  /*b720*/  @P0 LEA R14, P1, R34, R14, 0x1 ;  /* 0x0000000e220e0211 */ /* 0x000fca00078208ff */
[----:B------:R-:W-:-:S08]  /*b730*/  @P0 IMAD.MOV.U32 R2, RZ, RZ, R14 ;  /* 0x000000ffff020224 */ /* 0x000fd000078e000e */
[----:B------:R-:W-:Y:S05]  /*b740*/  WARPSYNC.COLLECTIVE R15, `(.L_x_107) ;  /* 0x000000000f087348 */ /* 0x000fea0003c00000 */
[----:B------:R0:W1:Y:S02]  /*b750*/  SHFL.IDX P6, R14, R13, R12, R11 ;  /* 0x0000000c0d0e7389 */ /* 0x00006400000c000b */
[----:B01----:R-:W-:Y:S01]  /*b760*/  ENDCOLLECTIVE ;  /* 0x000000000000791b */ /* 0x003fe20003800000 */
.L_x_107:
        /* <DEDUP_REMOVED lines=13> */
.L_x_108:
[----:B------:R-:W-:Y:S01]  /*b840*/  @P0 LEA R9, R5, UR39, 0x1 ;  /* 0x0000002705090c11 */ /* 0x000fe2000f8e08ff */
[----:B------:R-:W-:Y:S02]  /*b850*/  IMAD.MOV.U32 R13, RZ, RZ, R6 ;  /* 0x000000ffff0d7224 */ /* 0x000fe400078e0006 */
[----:B------:R-:W-:Y:S01]  /*b860*/  IMAD.MOV.U32 R12, RZ, RZ, 0x7 ;  /* 0x00000007ff0c7424 */ /* 0x000fe200078e00ff */
[----:B------:R-:W-:-:S05]  /*b870*/  @P0 LEA R14, P1, R34, R14, 0x1 ;  /* 0x0000000e220e0211 */ /* 0x000fca00078208ff */
[----:B------:R-:W-:-:S08]  /*b880*/  @P0 IMAD.MOV.U32 R2, RZ, RZ, R14 ;  /* 0x000000ffff020224 */ /* 0x000fd000078e000e */
[----:B------:R-:W-:Y:S05]  /*b890*/  WARPSYNC.COLLECTIVE R15, `(.L_x_109) ;  /* 0x000000000f087348 */ /* 0x000fea0003c00000 */
[----:B------:R0:W1:Y:S02]  /*b8a0*/  SHFL.IDX P6, R14, R13, R12, R11 ;  /* 0x0000000c0d0e7389 */ /* 0x00006400000c000b */
[----:B01----:R-:W-:Y:S01]  /*b8b0*/  ENDCOLLECTIVE ;  /* 0x000000000000791b */ /* 0x003fe20003800000 */
.L_x_109:
[----:B------:R-:W-:-:S05]  /*b8c0*/  @P0 IMAD.X R7, RZ, RZ, R7, P1 ;  /* 0x000000ffff070224 */ /* 0x000fca00008e0607 */
[----:B------:R-:W-:-:S05]  /*b8d0*/  @P0 MOV R3, R7 ;  /* 0x0000000700030202 */ /* 0x000fca0000000f00 */
[----:B------:R-:W-:Y:S01]  /*b8e0*/  @!PT LDS RZ, [RZ] ;  /* 0x00000000fffff984 */ /* 0x000fe20000000800 */
[----:B------:R-:W-:Y:S01]  /*b8f0*/  @!PT LDS RZ, [RZ] ;  /* 0x00000000fffff984 */ /* 0x000fe20000000800 */
[----:B------:R-:W-:Y:S01]  /*b900*/  @!PT LDS RZ, [RZ] ;  /* 0x00000000fffff984 */ /* 0x000fe20000000800 */
[----:B------:R0:W-:Y:S01]  /*b910*/  @P0 LDGSTS.E.BYPASS.LTC128B.128 [R9+0x1b400], desc[UR48][R2.64], !P3 ;  /* 0x1b40000002090fae */ /* 0x0001e2000d901d70 */
[----:B------:R-:W-:-:S03]  /*b920*/  IMAD.MOV.U32 R13, RZ, RZ, R4 ;  /* 0x000000ffff0d7224 */ /* 0x000fc600078e0004 */
[----:B------:R0:W-:Y:S01]  /*b930*/  @P0 LDGSTS.E.BYPASS.LTC128B.128 [R9+0x1f400], desc[UR48][R2.64+0x80], !P2 ;  /* 0x1f40008002090fae */ /* 0x0001e2000d101d70 */
[----:B------:R-:W-:-:S07]  /*b940*/  IMAD.MOV.U32 R7, RZ, RZ, R14 ;  /* 0x000000ffff077224 */ /* 0x000fce00078e000e */
[----:B0-----:R-:W-:Y:S05]  /*b950*/  WARPSYNC.COLLECTIVE R15, `(.L_x_110) ;  /* 0x000000000f087348 */ /* 0x001fea0003c00000 */
[----:B------:R1:W2:Y:S02]  /*b960*/  SHFL.IDX P6, R14, R13, R12, R11 ;  /* 0x0000000c0d0e7389 */ /* 0x0002a400000c000b */
[----:B012---:R-:W-:Y:S01]  /*b970*/  ENDCOLLECTIVE ;  /* 0x000000000000791b */ /* 0x007fe20003800000 */
.L_x_110:
[----:B------:R-:W-:Y:S05]  /*b980*/  BRA `(.L_x_111) ;  /* 0xffffffcc00187947 */ /* 0x000fea000383ffff */
.L_x_52:
[----:B------:R-:W-:Y:S01]  /*b990*/  IMAD.MOV.U32 R13, RZ, RZ, R5 ;  /* 0x000000ffff0d7224 */ /* 0x000fe200078e0005 */
[----:B------:R-:W-:Y:S01]  /*b9a0*/  MOV R12, RZ ;  /* 0x000000ff000c7202 */ /* 0x000fe20000000f00 */
[----:B------:R-:W-:Y:S02]  /*b9b0*/  IMAD.MOV.U32 R11, RZ, RZ, 0x181f ;  /* 0x0000181fff0b7424 */ /* 0x000fe400078e00ff */
[----:B------:R-:W-:Y:S02]  /*b9c0*/  IMAD.MOV.U32 R15, RZ, RZ, -0x1 ;  /* 0xffffffffff0f7424 */ /* 0x000fe400078e00ff */
[----:B------:R-:W-:-:S07]  /*b9d0*/  IMAD.IADD R4, R35, 0x1, R4 ;  /* 0x0000000123047824 */ /* 0x000fce00078e0204 */
[----:B------:R-:W-:Y:S05]  /*b9e0*/  WARPSYNC.COLLECTIVE R15, `(.L_x_112) ;  /* 0x000000000f087348 */ /* 0x000fea0003c00000 */
[----:B------:R0:W1:Y:S02]  /*b9f0*/  SHFL.IDX P6, R14, R13, R12, R11 ;  /* 0x0000000c0d0e7389 */ /* 0x00006400000c000b */
[----:B01----:R-:W-:Y:S01]  /*ba00*/  ENDCOLLECTIVE ;  /* 0x000000000000791b */ /* 0x003fe20003800000 */
.L_x_112:
[C---:B------:R-:W-:Y:S01]  /*ba10*/  VIADD R6, R4.reuse, 0x10 ;  /* 0x0000001004067836 */ /* 0x040fe20000000000 */
[----:B------:R-:W-:Y:S01]  /*ba20*/  ISETP.GE.AND P0, PT, R4, UR38, PT ;  /* 0x0000002604007c0c */ /* 0x000fe2000bf06270 */
[----:B------:R-:W-:Y:S02]  /*ba30*/  IMAD.MOV.U32 R13, RZ, RZ, R0 ;  /* 0x000000ffff0d7224 */ /* 0x000fe400078e0000 */
[----:B------:R-:W-:-:S10]  /*ba40*/  IMAD.MOV.U32 R2, RZ, RZ, R14 ;  /* 0x000000ffff027224 */ /* 0x000fd400078e000e */
[----:B------:R-:W-:Y:S05]  /*ba50*/  WARPSYNC.COLLECTIVE R15, `(.L_x_113) ;  /* 0x000000000f087348 */ /* 0x000fea0003c00000 */
[----:B------:R0:W1:Y:S02]  /*ba60*/  SHFL.IDX P6, R14, R13, R12, R11 ;  /* 0x0000000c0d0e7389 */ /* 0x00006400000c000b */
[----:B01----:R-:W-:Y:S01]  /*ba70*/  ENDCOLLECTIVE ;  /* 0x000000000000791b */ /* 0x003fe20003800000 */
.L_x_113:
[----:B------:R-:W-:Y:S02]  /*ba80*/  IMAD.MOV.U32 R13, RZ, RZ, R5 ;  /* 0x000000ffff0d7224 */ /* 0x000fe400078e0005 */
[----:B------:R-:W-:Y:S01]  /*ba90*/  IMAD.MOV.U32 R12, RZ, RZ, 0x1 ;  /* 0x00000001ff0c7424 */ /* 0x000fe200078e00ff */
[----:B------:R-:W-:-:S04]  /*baa0*/  @!P0 LEA R14, P1, R34, R14, 0x1 ;  /* 0x0000000e220e8211 */ /* 0x000fc800078208ff */
[----:B------:R-:W-:Y:S01]  /*bab0*/  @!P0 IADD3.X R3, RZ, R2, RZ, P1, !PT ;  /* 0x00000002ff038210 */ /* 0x000fe20000ffe4ff */
[----:B------:R-:W-:-:S08]  /*bac0*/  @!P0 IMAD.MOV.U32 R2, RZ, RZ, R14 ;  /* 0x000000ffff028224 */ /* 0x000fd000078e000e */
[----:B------:R-:W-:Y:S05]  /*bad0*/  WARPSYNC.COLLECTIVE R15, `(.L_x_114) ;  /* 0x000000000f087348 */ /* 0x000fea0003c00000 */
[----:B------:R0:W1:Y:S02]  /*bae0*/  SHFL.IDX P6, R14, R13, R12, R11 ;  /* 0x0000000c0d0e7389 */ /* 0x00006400000c000b */
[----:B01----:R-:W-:Y:S01]  /*baf0*/  ENDCOLLECTIVE ;  /* 0x000000000000791b */ /* 0x003fe20003800000 */
.L_x_114:
[----:B------:R-:W-:Y:S01]  /*bb00*/  @!PT LDS RZ, [RZ] ;  /* 0x00000000fffff984 */ /* 0x000fe20000000800 */
[----:B------:R-:W-:Y:S01]  /*bb10*/  @!PT LDS RZ, [RZ] ;  /* 0x00000000fffff984 */ /* 0x000fe20000000800 */
[----:B------:R-:W-:Y:S01]  /*bb20*/  @!PT LDS RZ, [RZ] ;  /* 0x00000000fffff984 */ /* 0x000fe20000000800 */
[----:B------:R0:W-:Y:S04]  /*bb30*/  @!P0 LDGSTS.E.BYPASS.LTC128B.128 [R8+0x10400], desc[UR48][R2.64], !P4 ;  /* 0x1040000002088fae */ /* 0x0001e8000e101d70 */
[----:B------:R0:W-:Y:S01]  /*bb40*/  @!P0 LDGSTS.E.BYPASS.LTC128B.128 [R8+0x14400], desc[UR48][R2.64+0x80], !P5 ;  /* 0x1440008002088fae */ /* 0x0001e2000e901d70 */
[----:B------:R-:W-:Y:S02]  /*bb50*/  ISETP.GE.AND P0, PT, R6, UR38, PT ;  /* 0x0000002606007c0c */ /* 0x000fe4000bf06270 */
[----:B------:R-:W-:Y:S01]  /*bb60*/  MOV R13, R0 ;  /* 0x00000000000d7202 */ /* 0x000fe20000000f00 */
[----:B------:R-:W-:-:S10]  /*bb70*/  IMAD.MOV.U32 R6, RZ, RZ, R14 ;  /* 0x000000ffff067224 */ /* 0x000fd400078e000e */
[----:B0-----:R-:W-:Y:S05]  /*bb80*/  WARPSYNC.COLLECTIVE R15, `(.L_x_115) ;  /* 0x000000000f087348 */ /* 0x001fea0003c00000 */
[----:B------:R1:W2:Y:S02]  /*bb90*/  SHFL.IDX P6, R14, R13, R12, R11 ;  /* 0x0000000c0d0e7389 */ /* 0x0002a400000c000b */
[----:B012---:R-:W-:Y:S01]  /*bba0*/  ENDCOLLECTIVE ;  /* 0x000000000000791b */ /* 0x007fe20003800000 */
.L_x_115:
[----:B------:R-:W-:Y:S01]  /*bbb0*/  IMAD.MOV.U32 R13, RZ, RZ, R5 ;  /* 0x000000ffff0d7224 */ /* 0x000fe200078e0005 */
[----:B------:R-:W-:Y:S02]  /*bbc0*/  MOV R12, 0x2 ;  /* 0x00000002000c7802 */ /* 0x000fe40000000f00 */
[----:B------:R-:W-:-:S05]  /*bbd0*/  @!P0 LEA R14, P1, R34, R14, 0x1 ;  /* 0x0000000e220e8211 */ /* 0x000fca00078208ff */
[----:B------:R-:W-:-:S08]  /*bbe0*/  @!P0 IMAD.MOV.U32 R2, RZ, RZ, R14 ;  /* 0x000000ffff028224 */ /* 0x000fd000078e000e */
[----:B------:R-:W-:Y:S05]  /*bbf0*/  WARPSYNC.COLLECTIVE R15, `(.L_x_116) ;  /* 0x000000000f087348 */ /* 0x000fea0003c00000 */
[----:B------:R0:W1:Y:S02]  /*bc00*/  SHFL.IDX P6, R14, R13, R12, R11 ;  /* 0x0000000c0d0e7389 */ /* 0x00006400000c000b */
[----:B01----:R-:W-:Y:S01]  /*bc10*/  ENDCOLLECTIVE ;  /* 0x000000000000791b */ /* 0x003fe20003800000 */
.L_x_116:
[----:B------:R-:W-:Y:S02]  /*bc20*/  @!P0 IMAD.X R7, RZ, RZ, R6, P1 ;  /* 0x000000ffff078224 */ /* 0x000fe400008e0606 */
[----:B------:R-:W-:Y:S02]  /*bc30*/  VIADD R6, R4, 0x20 ;  /* 0x0000002004067836 */ /* 0x000fe40000000000 */
[----:B------:R-:W-:-:S05]  /*bc40*/  @!P0 IMAD.MOV.U32 R3, RZ, RZ, R7 ;  /* 0x000000ffff038224 */ /* 0x000fca00078e0007 */
[----:B------:R-:W-:Y:S01]  /*bc50*/  @!PT LDS RZ, [RZ] ;  /* 0x00000000fffff984 */ /* 0x000fe20000000800 */
[----:B------:R-:W-:Y:S01]  /*bc60*/  @!PT LDS RZ, [RZ] ;  /* 0x00000000fffff984 */ /* 0x000fe20000000800 */
[----:B------:R-:W-:Y:S01]  /*bc70*/  @!PT LDS RZ, [RZ] ;  /* 0x00000000fffff984 */ /* 0x000fe20000000800 */
[----:B------:R0:W-:Y:S01]  /*bc80*/  @!P0 LDGSTS.E.BYPASS.LTC128B.128 [R8+0x10c00], desc[UR48][R2.64], !P4 ;  /* 0x10c0000002088fae */ /* 0x0001e2000e101d70 */
[----:B------:R-:W-:-:S03]  /*bc90*/  IMAD.MOV.U32 R13, RZ, RZ, R0 ;  /* 0x000000ffff0d7224 */ /* 0x000fc600078e0000 */
[----:B------:R0:W-:Y:S01]  /*bca0*/  @!P0 LDGSTS.E.BYPASS.LTC128B.128 [R8+0x14c00], desc[UR48][R2.64+0x80], !P5 ;  /* 0x14c0008002088fae */ /* 0x0001e2000e901d70 */
[----:B------:R-:W-:Y:S01]  /*bcb0*/  ISETP.GE.AND P0, PT, R6, UR38, PT ;  /* 0x0000002606007c0c */ /* 0x000fe2000bf06270 */
[----:B------:R-:W-:-:S12]  /*bcc0*/  IMAD.MOV.U32 R6, RZ, RZ, R14 ;  /* 0x000000ffff067224 */ /* 0x000fd800078e000e */
[----:B0-----:R-:W-:Y:S05]  /*bcd0*/  WARPSYNC.COLLECTIVE R15, `(.L_x_117) ;  /* 0x000000000f087348 */ /* 0x001fea0003c00000 */
[----:B------:R1:W2:Y:S02]  /*bce0*/  SHFL.IDX P6, R14, R13, R12, R11 ;  /* 0x0000000c0d0e7389 */ /* 0x0002a400000c000b */
[----:B012---:R-:W-:Y:S01]  /*bcf0*/  ENDCOLLECTIVE ;  /* 0x000000000000791b */ /* 0x007fe20003800000 */
.L_x_117:
[----:B------:R-:W-:Y:S02]  /*bd00*/  IMAD.MOV.U32 R13, RZ, RZ, R5 ;  /* 0x000000ffff0d7224 */ /* 0x000fe400078e0005 */
[----:B------:R-:W-:Y:S01]  /*bd10*/  IMAD.MOV.U32 R12, RZ, RZ, 0x3 ;  /* 0x00000003ff0c7424 */ /* 0x000fe200078e00ff */
[----:B------:R-:W-:-:S05]  /*bd20*/  @!P0 LEA R14, P1, R34, R14, 0x1 ;  /* 0x0000000e220e8211 */ /* 0x000fca00078208ff */
[----:B------:R-:W-:-:S08]  /*bd30*/  @!P0 IMAD.MOV.U32 R2, RZ, RZ, R14 ;  /* 0x000000ffff028224 */ /* 0x000fd000078e000e */
[----:B------:R-:W-:Y:S05]  /*bd40*/  WARPSYNC.COLLECTIVE R15, `(.L_x_118) ;  /* 0x000000000f087348 */ /* 0x000fea0003c00000 */
[----:B------:R0:W1:Y:S02]  /*bd50*/  SHFL.IDX P6, R14, R13, R12, R11 ;  /* 0x0000000c0d0e7389 */ /* 0x00006400000c000b */
[----:B01----:R-:W-:Y:S01]  /*bd60*/  ENDCOLLECTIVE ;  /* 0x000000000000791b */ /* 0x003fe20003800000 */
.L_x_118:
[----:B------:R-:W-:Y:S01]  /*bd70*/  @!P0 IMAD.X R7, RZ, RZ, R6, P1 ;  /* 0x000000ffff078224 */ /* 0x000fe200008e0606 */
[----:B------:R-:W-:-:S03]  /*bd80*/  IADD3 R6, R4, 0x30, RZ ;  /* 0x0000003004067810 */ /* 0x000fc60007ffe0ff */
        /* <DEDUP_REMOVED lines=12> */
.L_x_119:
[----:B------:R-:W-:Y:S02]  /*be50*/  IMAD.MOV.U32 R13, RZ, RZ, R5 ;  /* 0x000000ffff0d7224 */ /* 0x000fe400078e0005 */
[----:B------:R-:W-:Y:S01]  /*be60*/  IMAD.MOV.U32 R12, RZ, RZ, 0x4 ;  /* 0x00000004ff0c7424 */ /* 0x000fe200078e00ff */
[----:B------:R-:W-:-:S04]  /*be70*/  @!P0 LEA R14, P1, R34, R14, 0x1 ;  /* 0x0000000e220e8211 */ /* 0x000fc800078208ff */
[----:B------:R-:W-:Y:S01]  /*be80*/  @!P0 MOV R2, R14 ;  /* 0x0000000e00028202 */ /* 0x000fe20000000f00 */
[----:B------:R-:W-:-:S08]  /*be90*/  @!P0 IMAD.X R7, RZ, RZ, R6, P1 ;  /* 0x000000ffff078224 */ /* 0x000fd000008e0606 */
[----:B------:R-:W-:Y:S05]  /*bea0*/  WARPSYNC.COLLECTIVE R15, `(.L_x_120) ;  /* 0x000000000f087348 */ /* 0x000fea0003c00000 */
[----:B------:R0:W1:Y:S02]  /*beb0*/  SHFL.IDX P6, R14, R13, R12, R11 ;  /* 0x0000000c0d0e7389 */ /* 0x00006400000c000b */
[----:B01----:R-:W-:Y:S01]  /*bec0*/  ENDCOLLECTIVE ;  /* 0x000000000000791b */ /* 0x003fe20003800000 */
.L_x_120:
[----:B------:R-:W-:Y:S02]  /*bed0*/  VIADD R6, R4, 0x40 ;  /* 0x0000004004067836 */ /* 0x000fe40000000000 */
[----:B------:R-:W-:-:S05]  /*bee0*/  @!P0 IMAD.MOV.U32 R3, RZ, RZ, R7 ;  /* 0x000000ffff038224 */ /* 0x000fca00078e0007 */
        /* <DEDUP_REMOVED lines=11> */
.L_x_121:
[----:B------:R-:W-:Y:S01]  /*bfa0*/  IMAD.MOV.U32 R13, RZ, RZ, R5 ;  /* 0x000000ffff0d7224 */ /* 0x000fe200078e0005 */
[----:B------:R-:W-:Y:S02]  /*bfb0*/  MOV R12, 0x5 ;  /* 0x00000005000c7802 */ /* 0x000fe40000000f00 */
[----:B------:R-:W-:-:S05]  /*bfc0*/  @!P0 LEA R14, P1, R34, R14, 0x1 ;  /* 0x0000000e220e8211 */ /* 0x000fca00078208ff */
[----:B------:R-:W-:-:S08]  /*bfd0*/  @!P0 IMAD.MOV.U32 R2, RZ, RZ, R14 ;  /* 0x000000ffff028224 */ /* 0x000fd000078e000e */
[----:B------:R-:W-:Y:S05]  /*bfe0*/  WARPSYNC.COLLECTIVE R15, `(.L_x_122) ;  /* 0x000000000f087348 */ /* 0x000fea0003c00000 */
[----:B------:R0:W1:Y:S02]  /*bff0*/  SHFL.IDX P6, R14, R13, R12, R11 ;  /* 0x0000000c0d0e7389 */ /* 0x00006400000c000b */
[----:B01----:R-:W-:Y:S01]  /*c000*/  ENDCOLLECTIVE ;  /* 0x000000000000791b */ /* 0x003fe20003800000 */
.L_x_122:
        /* <DEDUP_REMOVED lines=14> */
.L_x_123:
[----:B------:R-:W-:Y:S02]  /*c0f0*/  IMAD.MOV.U32 R13, RZ, RZ, R5 ;  /* 0x000000ffff0d7224 */ /* 0x000fe400078e0005 */
[----:B------:R-:W-:Y:S01]  /*c100*/  IMAD.MOV.U32 R12, RZ, RZ, 0x6 ;  /* 0x00000006ff0c7424 */ /* 0x000fe200078e00ff */
[----:B------:R-:W-:-:S05]  /*c110*/  @!P0 LEA R14, P1, R34, R14, 0x1 ;  /* 0x0000000e220e8211 */ /* 0x000fca00078208ff */
[----:B------:R-:W-:-:S08]  /*c120*/  @!P0 IMAD.MOV.U32 R2, RZ, RZ, R14 ;  /* 0x000000ffff028224 */ /* 0x000fd000078e000e */
[----:B------:R-:W-:Y:S05]  /*c130*/  WARPSYNC.COLLECTIVE R15, `(.L_x_124) ;  /* 0x000000000f087348 */ /* 0x000fea0003c00000 */
[----:B------:R0:W1:Y:S02]  /*c140*/  SHFL.IDX P6, R14, R13, R12, R11 ;  /* 0x0000000c0d0e7389 */ /* 0x00006400000c000b */
[----:B01----:R-:W-:Y:S01]  /*c150*/  ENDCOLLECTIVE ;  /* 0x000000000000791b */ /* 0x003fe20003800000 */
.L_x_124:
        /* <DEDUP_REMOVED lines=14> */
.L_x_125:
        /* <DEDUP_REMOVED lines=8> */
.L_x_126:
[----:B------:R-:W-:-:S05]  /*c2c0*/  @!P0 IMAD.MOV.U32 R3, RZ, RZ, R7 ;  /* 0x000000ffff038224 */ /* 0x000fca00078e0007 */
[----:B------:R-:W-:Y:S01]  /*c2d0*/  @!PT LDS RZ, [RZ] ;  /* 0x00000000fffff984 */ /* 0x000fe20000000800 */
[----:B------:R-:W-:Y:S01]  /*c2e0*/  @!PT LDS RZ, [RZ] ;  /* 0x00000000fffff984 */ /* 0x000fe20000000800 */
[----:B------:R-:W-:Y:S01]  /*c2f0*/  @!PT LDS RZ, [RZ] ;  /* 0x00000000fffff984 */ /* 0x000fe20000000800 */
[----:B------:R0:W-:Y:S04]  /*c300*/  @!P0 LDGSTS.E.BYPASS.LTC128B.128 [R8+0x13400], desc[UR48][R2.64], !P4 ;  /* 0x1340000002088fae */ /* 0x0001e8000e101d70 */
[----:B------:R0:W-:Y:S01]  /*c310*/  @!P0 LDGSTS.E.BYPASS.LTC128B.128 [R8+0x17400], desc[UR48][R2.64+0x80], !P5 ;  /* 0x1740008002088fae */ /* 0x0001e2000e901d70 */
[----:B------:R-:W-:Y:S02]  /*c320*/  IMAD.MOV.U32 R13, RZ, RZ, R0 ;  /* 0x000000ffff0d7224 */ /* 0x000fe400078e0000 */
[----:B------:R-:W-:-:S07]  /*c330*/  IMAD.MOV.U32 R6, RZ, RZ, R14 ;  /* 0x000000ffff067224 */ /* 0x000fce00078e000e */
[----:B0-----:R-:W-:Y:S05]  /*c340*/  WARPSYNC.COLLECTIVE R15, `(.L_x_127) ;  /* 0x000000000f087348 */ /* 0x001fea0003c00000 */
[----:B------:R1:W2:Y:S02]  /*c350*/  SHFL.IDX P6, R14, R13, R12, R11 ;  /* 0x0000000c0d0e7389 */ /* 0x0002a400000c000b */
[----:B012---:R-:W-:Y:S01]  /*c360*/  ENDCOLLECTIVE ;  /* 0x000000000000791b */ /* 0x007fe20003800000 */
.L_x_127:
[----:B------:R-:W-:Y:S05]  /*c370*/  BRA `(.L_x_128) ;  /* 0xffffffcc002c7947 */ /* 0x000fea000383ffff */
.L_x_54:
[----:B0-----:R-:W-:-:S04]  /*c380*/  MOV R3, UR39 ;  /* 0x0000002700037c02 */ /* 0x001fc80008000f00 */
[----:B------:R0:W1:Y:S03]  /*c390*/  SYNCS.PHASECHK.TRANS64.TRYWAIT P0, [R3+URZ+0x28820], R0 ;  /* 0x02882000030075a7 */ /* 0x000066000800017f */
[----:B-1----:R-:W-:Y:S05]  /*c3a0*/  @!P0 NANOSLEEP.SYNCS 0x989680 ;  /* 0x009896800000895d */ /* 0x002fea0003900000 */
[----:B------:R-:W1:Y:S02]  /*c3b0*/  @!P0 SYNCS.PHASECHK.TRANS64 P0, [R3+URZ+0x28820], R0 ;  /* 0x02882000030085a7 */ /* 0x000e64000800007f */
[----:B-1----:R-:W-:Y:S05]  /*c3c0*/  @!P0 BRA `(.L_x_54) ;  /* 0xfffffffc00ec8947 */ /* 0x002fea000383ffff */
[----:B------:R-:W-:Y:S05]  /*c3d0*/  BRA `(.L_x_129) ;  /* 0xffffffcc00607947 */ /* 0x000fea000383ffff */
.L_x_58:
[----:B0-----:R0:W1:Y:S02]  /*c3e0*/  SYNCS.PHASECHK.TRANS64.TRYWAIT P0, [R6+URZ+0x28840], R3 ;  /* 0x02884003060075a7 */ /* 0x001064000800017f */
[----:B-1----:R-:W-:Y:S05]  /*c3f0*/  @!P0 NANOSLEEP.SYNCS 0x989680 ;  /* 0x009896800000895d */ /* 0x002fea0003900000 */
[----:B------:R-:W1:Y:S02]  /*c400*/  @!P0 SYNCS.PHASECHK.TRANS64 P0, [R6+URZ+0x28840], R3 ;  /* 0x02884003060085a7 */ /* 0x000e64000800007f */
[----:B-1----:R-:W-:Y:S05]  /*c410*/  @!P0 BRA `(.L_x_58) ;  /* 0xfffffffc00f08947 */ /* 0x002fea000383ffff */
[----:B------:R-:W-:Y:S05]  /*c420*/  BRA `(.L_x_130) ;  /* 0xffffffd0001c7947 */ /* 0x000fea000383ffff */
.L_x_59:
        /* <DEDUP_REMOVED lines=8> */
.L_x_132:
[----:B------:R-:W-:Y:S05]  /*c4b0*/  BSYNC B1 ;  /* 0x0000000000017941 */ /* 0x000fea0003800000 */
.L_x_131:
[----:B------:R-:W-:Y:S01]  /*c4c0*/  MOV R13, R7 ;  /* 0x00000007000d7202 */ /* 0x000fe20000000f00 */
[----:B------:R-:W-:Y:S01]  /*c4d0*/  IMAD.MOV.U32 R12, RZ, RZ, RZ ;  /* 0x000000ffff0c7224 */ /* 0x000fe200078e00ff */
[----:B------:R-:W-:Y:S01]  /*c4e0*/  LEA R8, R8, UR39, 0x1 ;  /* 0x0000002708087c11 */ /* 0x000fe2000f8e08ff */
[----:B------:R-:W-:Y:S02]  /*c4f0*/  IMAD.MOV.U32 R11, RZ, RZ, 0x181f ;  /* 0x0000181fff0b7424 */ /* 0x000fe400078e00ff */
[----:B------:R-:W-:Y:S02]  /*c500*/  IMAD.MOV.U32 R15, RZ, RZ, -0x1 ;  /* 0xffffffffff0f7424 */ /* 0x000fe400078e00ff */
[----:B------:R-:W-:Y:S02]  /*c510*/  IMAD.MOV.U32 R3, RZ, RZ, R14 ;  /* 0x000000ffff037224 */ /* 0x000fe400078e000e */
[----:B------:R-:W-:-:S07]  /*c520*/  IMAD.SHL.U32 R5, R34, 0x2, RZ ;  /* 0x0000000222057824 */ /* 0x000fce00078e00ff */
[----:B------:R-:W-:Y:S05]  /*c530*/  WARPSYNC.COLLECTIVE R15, `(.L_x_133) ;  /* 0x000000000f087348 */ /* 0x000fea0003c00000 */
[----:B------:R0:W1:Y:S02]  /*c540*/  SHFL.IDX P6, R14, R13, R12, R11 ;  /* 0x0000000c0d0e7389 */ /* 0x00006400000c000b */
[----:B01----:R-:W-:Y:S01]  /*c550*/  ENDCOLLECTIVE ;  /* 0x000000000000791b */ /* 0x003fe20003800000 */
.L_x_133:
[----:B------:R-:W-:Y:S01]  /*c560*/  MOV R13, R9 ;  /* 0x00000009000d7202 */ /* 0x000fe20000000f00 */
[----:B------:R-:W-:Y:S01]  /*c570*/  IMAD.MOV.U32 R12, RZ, RZ, 0x1 ;  /* 0x00000001ff0c7424 */ /* 0x000fe200078e00ff */
[----:B------:R-:W-:-:S13]  /*c580*/  IADD3 R2, P0, R14, R5, RZ ;  /* 0x000000050e027210 */ /* 0x000fda0007f1e0ff */
[----:B------:R-:W-:Y:S05]  /*c590*/  WARPSYNC.COLLECTIVE R15, `(.L_x_134) ;  /* 0x000000000f087348 */ /* 0x000fea0003c00000 */
[----:B------:R0:W1:Y:S02]  /*c5a0*/  SHFL.IDX P6, R14, R13, R12, R11 ;  /* 0x0000000c0d0e7389 */ /* 0x00006400000c000b */
[----:B01----:R-:W-:Y:S01]  /*c5b0*/  ENDCOLLECTIVE ;  /* 0x000000000000791b */ /* 0x003fe20003800000 */
.L_x_134:
[----:B------:R-:W-:-:S05]  /*c5c0*/  IMAD.X R3, RZ, RZ, R3, P0 ;  /* 0x000000ffff037224 */ /* 0x000fca00000e0603 */
[----:B------:R-:W-:Y:S01]  /*c5d0*/  @!PT LDS RZ, [RZ] ;  /* 0x00000000fffff984 */ /* 0x000fe20000000800 */
[----:B------:R-:W-:Y:S01]  /*c5e0*/  @!PT LDS RZ, [RZ] ;  /* 0x00000000fffff984 */ /* 0x000fe20000000800 */
[----:B------:R-:W-:Y:S01]  /*c5f0*/  @!PT LDS RZ, [RZ] ;  /* 0x00000000fffff984 */ /* 0x000fe20000000800 */
[----:B------:R-:W-:Y:S04]  /*c600*/  LDGSTS.E.BYPASS.LTC128B.128 [R8+0x18400], desc[UR48][R2.64], !P2 ;  /* 0x1840000002087fae */ /* 0x000fe8000d101d70 */
[----:B------:R0:W-:Y:S01]  /*c610*/  LDGSTS.E.BYPASS.LTC128B.128 [R8+0x1c400], desc[UR48][R2.64+0x80], !P1 ;  /* 0x1c40008002087fae */ /* 0x0001e2000c901d70 */
[----:B------:R-:W-:Y:S02]  /*c620*/  IMAD.MOV.U32 R13, RZ, RZ, R7 ;  /* 0x000000ffff0d7224 */ /* 0x000fe400078e0007 */
[----:B0-----:R-:W-:-:S07]  /*c630*/  IMAD.MOV.U32 R3, RZ, RZ, R14 ;  /* 0x000000ffff037224 */ /* 0x001fce00078e000e */
[----:B------:R-:W-:Y:S05]  /*c640*/  WARPSYNC.COLLECTIVE R15, `(.L_x_135) ;  /* 0x000000000f087348 */ /* 0x000fea0003c00000 */
[----:B------:R0:W1:Y:S02]  /*c650*/  SHFL.IDX P6, R14, R13, R12, R11 ;  /* 0x0000000c0d0e7389 */ /* 0x00006400000c000b */
[----:B01----:R-:W-:Y:S01]  /*c660*/  ENDCOLLECTIVE ;  /* 0x000000000000791b */ /* 0x003fe20003800000 */
.L_x_135:
[----:B------:R-:W-:Y:S01]  /*c670*/  IMAD.MOV.U32 R13, RZ, RZ, R9 ;  /* 0x000000ffff0d7224 */ /* 0x000fe200078e0009 */
[----:B------:R-:W-:Y:S02]  /*c680*/  MOV R12, 0x2 ;  /* 0x00000002000c7802 */ /* 0x000fe40000000f00 */
[----:B------:R-:W-:-:S13]  /*c690*/  IADD3 R2, P0, R14, R5, RZ ;  /* 0x000000050e027210 */ /* 0x000fda0007f1e0ff */
[----:B------:R-:W-:Y:S05]  /*c6a0*/  WARPSYNC.COLLECTIVE R15, `(.L_x_136) ;  /* 0x000000000f087348 */ /* 0x000fea0003c00000 */
[----:B------:R0:W1:Y:S02]  /*c6b0*/  SHFL.IDX P6, R14, R13, R12, R11 ;  /* 0x0000000c0d0e7389 */ /* 0x00006400000c000b */
[----:B01----:R-:W-:Y:S01]  /*c6c0*/  ENDCOLLECTIVE ;  /* 0x000000000000791b */ /* 0x003fe20003800000 */
.L_x_136:
        /* <DEDUP_REMOVED lines=11> */
.L_x_137:
[----:B------:R-:W-:Y:S02]  /*c780*/  IMAD.MOV.U32 R13, RZ, RZ, R9 ;  /* 0x000000ffff0d7224 */ /* 0x000fe400078e0009 */
[----:B------:R-:W-:Y:S01]  /*c790*/  IMAD.MOV.U32 R12, RZ, RZ, 0x3 ;  /* 0x00000003ff0c7424 */ /* 0x000fe200078e00ff */
[----:B------:R-:W-:-:S13]  /*c7a0*/  IADD3 R2, P0, R14, R5, RZ ;  /* 0x000000050e027210 */ /* 0x000fda0007f1e0ff */
[----:B------:R-:W-:Y:S05]  /*c7b0*/  WARPSYNC.COLLECTIVE R15, `(.L_x_138) ;  /* 0x000000000f087348 */ /* 0x000fea0003c00000 */
[----:B------:R0:W1:Y:S02]  /*c7c0*/  SHFL.IDX P6, R14, R13, R12, R11 ;  /* 0x0000000c0d0e7389 */ /* 0x00006400000c000b */
[----:B01----:R-:W-:Y:S01]  /*c7d0*/  ENDCOLLECTIVE ;  /* 0x000000000000791b */ /* 0x003fe20003800000 */
.L_x_138:
[----:B------:R-:W-:-:S05]  /*c7e0*/  IMAD.X R3, RZ, RZ, R3, P0 ;  /* 0x000000ffff037224 */ /* 0x000fca00000e0603 */
[----:B------:R-:W-:Y:S01]  /*c7f0*/  @!PT LDS RZ, [RZ] ;  /* 0x00000000fffff984 */ /* 0x000fe20000000800 */
[----:B------:R-:W-:Y:S01]  /*c800*/  @!PT LDS RZ, [RZ] ;  /* 0x00000000fffff984 */ /* 0x000fe20000000800 */
[----:B------:R-:W-:Y:S01]  /*c810*/  @!PT LDS RZ, [RZ] ;  /* 0x00000000fffff984 */ /* 0x000fe20000000800 */
[----:B------:R-:W-:Y:S04]  /*c820*/  LDGSTS.E.BYPASS.LTC128B.128 [R8+0x19400], desc[UR48][R2.64], !P2 ;  /* 0x1940000002087fae */ /* 0x000fe8000d101d70 */
[----:B------:R0:W-:Y:S01]  /*c830*/  LDGSTS.E.BYPASS.LTC128B.128 [R8+0x1d400], desc[UR48][R2.64+0x80], !P1 ;  /* 0x1d40008002087fae */ /* 0x0001e2000c901d70 */
[----:B------:R-:W-:Y:S01]  /*c840*/  IMAD.MOV.U32 R13, RZ, RZ, R7 ;  /* 0x000000ffff0d7224 */ /* 0x000fe200078e0007 */
[----:B0-----:R-:W-:-:S07]  /*c850*/  MOV R3, R14 ;  /* 0x0000000e00037202 */ /* 0x001fce0000000f00 */
[----:B------:R-:W-:Y:S05]  /*c860*/  WARPSYNC.COLLECTIVE R15, `(.L_x_139) ;  /* 0x000000000f087348 */ /* 0x000fea0003c00000 */
[----:B------:R0:W1:Y:S02]  /*c870*/  SHFL.IDX P6, R14, R13, R12, R11 ;  /* 0x0000000c0d0e7389 */ /* 0x00006400000c000b */
[----:B01----:R-:W-:Y:S01]  /*c880*/  ENDCOLLECTIVE ;  /* 0x000000000000791b */ /* 0x003fe20003800000 */
.L_x_139:
[----:B------:R-:W-:Y:S02]  /*c890*/  IMAD.MOV.U32 R13, RZ, RZ, R9 ;  /* 0x000000ffff0d7224 */ /* 0x000fe400078e0009 */
[----:B------:R-:W-:Y:S01]  /*c8a0*/  IMAD.MOV.U32 R12, RZ, RZ, 0x4 ;  /* 0x00000004ff0c7424 */ /* 0x000fe200078e00ff */
[----:B------:R-:W-:-:S13]  /*c8b0*/  IADD3 R2, P0, R14, R5, RZ ;  /* 0x000000050e027210 */ /* 0x000fda0007f1e0ff */
[----:B------:R-:W-:Y:S05]  /*c8c0*/  WARPSYNC.COLLECTIVE R15, `(.L_x_140) ;  /* 0x000000000f087348 */ /* 0x000fea0003c00000 */
[----:B------:R0:W1:Y:S02]  /*c8d0*/  SHFL.IDX P6, R14, R13, R12, R11 ;  /* 0x0000000c0d0e7389 */ /* 0x00006400000c000b */
[----:B01----:R-:W-:Y:S01]  /*c8e0*/  ENDCOLLECTIVE ;  /* 0x000000000000791b */ /* 0x003fe20003800000 */
.L_x_140:
[----:B------:R-:W-:-:S05]  /*c8f0*/  IMAD.X R3, RZ, RZ, R3, P0 ;  /* 0x000000ffff037224 */ /* 0x000fca00000e0603 */
[----:B------:R-:W-:Y:S01]  /*c900*/  @!PT LDS RZ, [RZ] ;  /* 0x00000000fffff984 */ /* 0x000fe20000000800 */
[----:B------:R-:W-:Y:S01]  /*c910*/  @!PT LDS RZ, [RZ] ;  /* 0x00000000fffff984 */ /* 0x000fe20000000800 */
[----:B------:R-:W-:Y:S01]  /*c920*/  @!PT LDS RZ, [RZ] ;  /* 0x00000000fffff984 */ /* 0x000fe20000000800 */
[----:B------:R-:W-:Y:S04]  /*c930*/  LDGSTS.E.BYPASS.LTC128B.128 [R8+0x19c00], desc[UR48][R2.64], !P2 ;  /* 0x19c0000002087fae */ /* 0x000fe8000d101d70 */
[----:B------:R0:W-:Y:S01]  /*c940*/  LDGSTS.E.BYPASS.LTC128B.128 [R8+0x1dc00], desc[UR48][R2.64+0x80], !P1 ;  /* 0x1dc0008002087fae */ /* 0x0001e2000c901d70 */
[----:B------:R-:W-:Y:S01]  /*c950*/  MOV R13, R7 ;  /* 0x00000007000d7202 */ /* 0x000fe20000000f00 */
[----:B0-----:R-:W-:-:S07]  /*c960*/  IMAD.MOV.U32 R3, RZ, RZ, R14 ;  /* 0x000000ffff037224 */ /* 0x001fce00078e000e */
[----:B------:R-:W-:Y:S05]  /*c970*/  WARPSYNC.COLLECTIVE R15, `(.L_x_141) ;  /* 0x000000000f087348 */ /* 0x000fea0003c00000 */
[----:B------:R0:W1:Y:S02]  /*c980*/  SHFL.IDX P6, R14, R13, R12, R11 ;  /* 0x0000000c0d0e7389 */ /* 0x00006400000c000b */
[----:B01----:R-:W-:Y:S01]  /*c990*/  ENDCOLLECTIVE ;  /* 0x000000000000791b */ /* 0x003fe20003800000 */
.L_x_141:
[----:B------:R-:W-:Y:S02]  /*c9a0*/  IMAD.MOV.U32 R13, RZ, RZ, R9 ;  /* 0x000000ffff0d7224 */ /* 0x000fe400078e0009 */
[----:B------:R-:W-:Y:S01]  /*c9b0*/  IMAD.MOV.U32 R12, RZ, RZ, 0x5 ;  /* 0x00000005ff0c7424 */ /* 0x000fe200078e00ff */
[----:B------:R-:W-:-:S13]  /*c9c0*/  IADD3 R2, P0, R14, R5, RZ ;  /* 0x000000050e027210 */ /* 0x000fda0007f1e0ff */
[----:B------:R-:W-:Y:S05]  /*c9d0*/  WARPSYNC.COLLECTIVE R15, `(.L_x_142) ;  /* 0x000000000f087348 */ /* 0x000fea0003c00000 */
[----:B------:R0:W1:Y:S02]  /*c9e0*/  SHFL.IDX P6, R14, R13, R12, R11 ;  /* 0x0000000c0d0e7389 */ /* 0x00006400000c000b */
[----:B01----:R-:W-:Y:S01]  /*c9f0*/  ENDCOLLECTIVE ;  /* 0x000000000000791b */ /* 0x003fe20003800000 */
.L_x_142:
        /* <DEDUP_REMOVED lines=11> */
.L_x_143:
[----:B------:R-:W-:Y:S02]  /*cab0*/  IMAD.MOV.U32 R13, RZ, RZ, R9 ;  /* 0x000000ffff0d7224 */ /* 0x000fe400078e0009 */
[----:B------:R-:W-:Y:S01]  /*cac0*/  IMAD.MOV.U32 R12, RZ, RZ, 0x6 ;  /* 0x00000006ff0c7424 */ /* 0x000fe200078e00ff */
[----:B------:R-:W-:-:S13]  /*cad0*/  IADD3 R2, P0, R14, R5, RZ ;  /* 0x000000050e027210 */ /* 0x000fda0007f1e0ff */
[----:B------:R-:W-:Y:S05]  /*cae0*/  WARPSYNC.COLLECTIVE R15, `(.L_x_144) ;  /* 0x000000000f087348 */ /* 0x000fea0003c00000 */
[----:B------:R0:W1:Y:S02]  /*caf0*/  SHFL.IDX P6, R14, R13, R12, R11 ;  /* 0x0000000c0d0e7389 */ /* 0x00006400000c000b */
[----:B01----:R-:W-:Y:S01]  /*cb00*/  ENDCOLLECTIVE ;  /* 0x000000000000791b */ /* 0x003fe20003800000 */
.L_x_144:
[----:B------:R-:W-:-:S05]  /*cb10*/  IADD3.X R3, RZ, R3, RZ, P0, !PT ;  /* 0x00000003ff037210 */ /* 0x000fca00007fe4ff */
        /* <DEDUP_REMOVED lines=10> */
.L_x_145:
[----:B------:R-:W-:Y:S02]  /*cbc0*/  IMAD.MOV.U32 R13, RZ, RZ, R9 ;  /* 0x000000ffff0d7224 */ /* 0x000fe400078e0009 */
[----:B------:R-:W-:Y:S01]  /*cbd0*/  IMAD.MOV.U32 R12, RZ, RZ, 0x7 ;  /* 0x00000007ff0c7424 */ /* 0x000fe200078e00ff */
[----:B------:R-:W-:-:S13]  /*cbe0*/  IADD3 R2, P0, R14, R5, RZ ;  /* 0x000000050e027210 */ /* 0x000fda0007f1e0ff */
[----:B------:R-:W-:Y:S05]  /*cbf0*/  WARPSYNC.COLLECTIVE R15, `(.L_x_146) ;  /* 0x000000000f087348 */ /* 0x000fea0003c00000 */
[----:B------:R0:W1:Y:S02]  /*cc00*/  SHFL.IDX P6, R14, R13, R12, R11 ;  /* 0x0000000c0d0e7389 */ /* 0x00006400000c000b */
[----:B01----:R-:W-:Y:S01]  /*cc10*/  ENDCOLLECTIVE ;  /* 0x000000000000791b */ /* 0x003fe20003800000 */
.L_x_146:
[----:B------:R-:W-:-:S05]  /*cc20*/  IADD3.X R3, RZ, R3, RZ, P0, !PT ;  /* 0x00000003ff037210 */ /* 0x000fca00007fe4ff */
[----:B------:R-:W-:Y:S01]  /*cc30*/  @!PT LDS RZ, [RZ] ;  /* 0x00000000fffff984 */ /* 0x000fe20000000800 */
[----:B------:R-:W-:Y:S01]  /*cc40*/  @!PT LDS RZ, [RZ] ;  /* 0x00000000fffff984 */ /* 0x000fe20000000800 */
[----:B------:R-:W-:Y:S01]  /*cc50*/  @!PT LDS RZ, [RZ] ;  /* 0x00000000fffff984 */ /* 0x000fe20000000800 */
[----:B------:R0:W-:Y:S04]  /*cc60*/  LDGSTS.E.BYPASS.LTC128B.128 [R8+0x1b400], desc[UR48][R2.64], !P2 ;  /* 0x1b40000002087fae */ /* 0x0001e8000d101d70 */
[----:B------:R0:W-:Y:S01]  /*cc70*/  LDGSTS.E.BYPASS.LTC128B.128 [R8+0x1f400], desc[UR48][R2.64+0x80], !P1 ;  /* 0x1f40008002087fae */ /* 0x0001e2000c901d70 */
[----:B------:R-:W-:Y:S02]  /*cc80*/  IMAD.MOV.U32 R13, RZ, RZ, R7 ;  /* 0x000000ffff0d7224 */ /* 0x000fe400078e0007 */
[----:B------:R-:W-:-:S07]  /*cc90*/  IMAD.MOV.U32 R9, RZ, RZ, R14 ;  /* 0x000000ffff097224 */ /* 0x000fce00078e000e */
[----:B0-----:R-:W-:Y:S05]  /*cca0*/  WARPSYNC.COLLECTIVE R15, `(.L_x_147) ;  /* 0x000000000f087348 */ /* 0x001fea0003c00000 */
[----:B------:R1:W2:Y:S02]  /*ccb0*/  SHFL.IDX P6, R14, R13, R12, R11 ;  /* 0x0000000c0d0e7389 */ /* 0x0002a400000c000b */
[----:B012---:R-:W-:Y:S01]  /*ccc0*/  ENDCOLLECTIVE ;  /* 0x000000000000791b */ /* 0x007fe20003800000 */
.L_x_147:
[----:B------:R-:W-:Y:S05]  /*ccd0*/  BRA `(.L_x_148) ;  /* 0xffffffcc000c7947 */ /* 0x000fea000383ffff */
.L_x_64:
[----:B0-----:R0:W1:Y:S02]  /*cce0*/  SYNCS.PHASECHK.TRANS64.TRYWAIT P0, [R6+URZ+0x28860], R3 ;  /* 0x02886003060075a7 */ /* 0x001064000800017f */
[----:B-1----:R-:W-:Y:S05]  /*ccf0*/  @!P0 NANOSLEEP.SYNCS 0x989680 ;  /* 0x009896800000895d */ /* 0x002fea0003900000 */
[----:B------:R-:W1:Y:S02]  /*cd00*/  @!P0 SYNCS.PHASECHK.TRANS64 P0, [R6+URZ+0x28860], R3 ;  /* 0x02886003060085a7 */ /* 0x000e64000800007f */
[----:B-1----:R-:W-:Y:S05]  /*cd10*/  @!P0 BRA `(.L_x_64) ;  /* 0xfffffffc00f08947 */ /* 0x002fea000383ffff */
[----:B------:R-:W-:Y:S05]  /*cd20*/  BRA `(.L_x_149) ;  /* 0xffffffcc00707947 */ /* 0x000fea000383ffff */
.L_x_65:
[----:B------:R-:W-:Y:S01]  /*cd30*/  BSSY B1, `(.L_x_150) ;  /* 0x0000008000017945 */ /* 0x000fe20003800000 */
[----:B------:R-:W-:Y:S01]  /*cd40*/  MOV R13, R17 ;  /* 0x00000011000d7202 */ /* 0x000fe20000000f00 */
[----:B------:R-:W-:Y:S02]  /*cd50*/  IMAD.MOV.U32 R12, RZ, RZ, RZ ;  /* 0x000000ffff0c7224 */ /* 0x000fe400078e00ff */
[----:B------:R-:W-:Y:S02]  /*cd60*/  IMAD.MOV.U32 R11, RZ, RZ, 0x181f ;  /* 0x0000181fff0b7424 */ /* 0x000fe400078e00ff */
[----:B------:R-:W-:-:S07]  /*cd70*/  IMAD.MOV.U32 R15, RZ, RZ, -0x1 ;  /* 0xffffffffff0f7424 */ /* 0x000fce00078e00ff */
[----:B0-----:R-:W-:Y:S05]  /*cd80*/  WARPSYNC.COLLECTIVE R15, `(.L_x_151) ;  /* 0x000000000f087348 */ /* 0x001fea0003c00000 */
[----:B------:R1:W2:Y:S02]  /*cd90*/  SHFL.IDX P6, R14, R13, R12, R11 ;  /* 0x0000000c0d0e7389 */ /* 0x0002a400000c000b */
[----:B012---:R-:W-:Y:S01]  /*cda0*/  ENDCOLLECTIVE ;  /* 0x000000000000791b */ /* 0x007fe20003800000 */
.L_x_151:
[----:B------:R-:W-:Y:S05]  /*cdb0*/  BSYNC B1 ;  /* 0x0000000000017941 */ /* 0x000fea0003800000 */
.L_x_150:
[----:B------:R-:W-:Y:S01]  /*cdc0*/  MOV R13, R16 ;  /* 0x00000010000d7202 */ /* 0x000fe20000000f00 */
[----:B------:R-:W-:Y:S01]  /*cdd0*/  IMAD.MOV.U32 R12, RZ, RZ, RZ ;  /* 0x000000ffff0c7224 */ /* 0x000fe200078e00ff */
[----:B------:R-:W-:Y:S01]  /*cde0*/  LEA R7, R7, UR39, 0x1 ;  /* 0x0000002707077c11 */ /* 0x000fe2000f8e08ff */
[----:B------:R-:W-:Y:S02]  /*cdf0*/  IMAD.MOV.U32 R11, RZ, RZ, 0x181f ;  /* 0x0000181fff0b7424 */ /* 0x000fe400078e00ff */
[----:B------:R-:W-:Y:S02]  /*ce00*/  IMAD.MOV.U32 R15, RZ, RZ, -0x1 ;  /* 0xffffffffff0f7424 */ /* 0x000fe400078e00ff */
[----:B------:R-:W-:-:S07]  /*ce10*/  IMAD.MOV.U32 R3, RZ, RZ, R14 ;  /* 0x000000ffff037224 */ /* 0x000fce00078e000e */
[----:B------:R-:W-:Y:S05]  /*ce20*/  WARPSYNC.COLLECTIVE R15, `(.L_x_152) ;  /* 0x000000000f087348 */ /* 0x000fea0003c00000 */
[----:B------:R0:W1:Y:S02]  /*ce30*/  SHFL.IDX P6, R14, R13, R12, R11 ;  /* 0x0000000c0d0e7389 */ /* 0x00006400000c000b */
[----:B01----:R-:W-:Y:S01]  /*ce40*/  ENDCOLLECTIVE ;  /* 0x000000000000791b */ /* 0x003fe20003800000 */
.L_x_152:
[----:B------:R-:W-:Y:S01]  /*ce50*/  MOV R13, R17 ;  /* 0x00000011000d7202 */ /* 0x000fe20000000f00 */
[----:B------:R-:W-:Y:S01]  /*ce60*/  IMAD.MOV.U32 R12, RZ, RZ, 0x1 ;  /* 0x00000001ff0c7424 */ /* 0x000fe200078e00ff */
[----:B------:R-:W-:-:S13]  /*ce70*/  IADD3 R2, P0, R14, R5, RZ ;  /* 0x000000050e027210 */ /* 0x000fda0007f1e0ff */
[----:B------:R-:W-:Y:S05]  /*ce80*/  WARPSYNC.COLLECTIVE R15, `(.L_x_153) ;  /* 0x000000000f087348 */ /* 0x000fea0003c00000 */
[----:B------:R0:W1:Y:S02]  /*ce90*/  SHFL.IDX P6, R14, R13, R12, R11 ;  /* 0x0000000c0d0e7389 */ /* 0x00006400000c000b */
[----:B01----:R-:W-:Y:S01]  /*cea0*/  ENDCOLLECTIVE ;  /* 0x000000000000791b */ /* 0x003fe20003800000 */
.L_x_153:
[----:B------:R-:W-:Y:S01]  /*ceb0*/  IMAD.X R3, RZ, RZ, R3, P0 ;  /* 0x000000ffff037224 */ /* 0x000fe200000e0603 */
[----:B------:R-:W-:Y:S01]  /*cec0*/  ISETP.LT.OR P0, PT, R8, 0x1, P2 ;  /* 0x000000010800780c */ /* 0x000fe20001701670 */
[----:B------:R-:W-:-:S12]  /*ced0*/  IMAD.MOV.U32 R13, RZ, RZ, R16 ;  /* 0x000000ffff0d7224 */ /* 0x000fd800078e0010 */
[----:B------:R-:W-:Y:S01]  /*cee0*/  @!PT LDS RZ, [RZ] ;  /* 0x00000000fffff984 */ /* 0x000fe20000000800 */
[----:B------:R-:W-:Y:S01]  /*cef0*/  @!PT LDS RZ, [RZ] ;  /* 0x00000000fffff984 */ /* 0x000fe20000000800 */
[----:B------:R-:W-:Y:S01]  /*cf00*/  @!PT LDS RZ, [RZ] ;  /* 0x00000000fffff984 */ /* 0x000fe20000000800 */
[----:B------:R-:W-:Y:S01]  /*cf10*/  LDGSTS.E.BYPASS.LTC128B.128 [R7+0x400], desc[UR48][R2.64], !P0 ;  /* 0x0040000002077fae */ /* 0x000fe2000c101d70 */
[----:B------:R-:W-:-:S13]  /*cf20*/  ISETP.LT.OR P0, PT, R8, 0x1, P1 ;  /* 0x000000010800780c */ /* 0x000fda0000f01670 */
[----:B------:R0:W-:Y:S02]  /*cf30*/  LDGSTS.E.BYPASS.LTC128B.128 [R7+0x4400], desc[UR48][R2.64+0x80], !P0 ;  /* 0x0440008002077fae */ /* 0x0001e4000c101d70 */
[----:B0-----:R-:W-:-:S07]  /*cf40*/  IMAD.MOV.U32 R3, RZ, RZ, R14 ;  /* 0x000000ffff037224 */ /* 0x001fce00078e000e */
[----:B------:R-:W-:Y:S05]  /*cf50*/  WARPSYNC.COLLECTIVE R15, `(.L_x_154) ;  /* 0x000000000f087348 */ /* 0x000fea0003c00000 */
[----:B------:R0:W1:Y:S02]  /*cf60*/  SHFL.IDX P6, R14, R13, R12, R11 ;  /* 0x0000000c0d0e7389 */ /* 0x00006400000c000b */
[----:B01----:R-:W-:Y:S01]  /*cf70*/  ENDCOLLECTIVE ;  /* 0x000000000000791b */ /* 0x003fe20003800000 */
.L_x_154:
[----:B------:R-:W-:Y:S01]  /*cf80*/  MOV R13, R17 ;  /* 0x00000011000d7202 */ /* 0x000fe20000000f00 */
[----:B------:R-:W-:Y:S01]  /*cf90*/  IMAD.MOV.U32 R12, RZ, RZ, 0x2 ;  /* 0x00000002ff0c7424 */ /* 0x000fe200078e00ff */
[----:B------:R-:W-:-:S13]  /*cfa0*/  IADD3 R2, P0, R14, R5, RZ ;  /* 0x000000050e027210 */ /* 0x000fda0007f1e0ff */
[----:B------:R-:W-:Y:S05]  /*cfb0*/  WARPSYNC.COLLECTIVE R15, `(.L_x_155) ;  /* 0x000000000f087348 */ /* 0x000fea0003c00000 */
[----:B------:R0:W1:Y:S02]  /*cfc0*/  SHFL.IDX P6, R14, R13, R12, R11 ;  /* 0x0000000c0d0e7389 */ /* 0x00006400000c000b */
[----:B01----:R-:W-:Y:S01]  /*cfd0*/  ENDCOLLECTIVE ;  /* 0x000000000000791b */ /* 0x003fe20003800000 */
.L_x_155:
        /* <DEDUP_REMOVED lines=13> */
.L_x_156:
[----:B------:R-:W-:Y:S01]  /*d0b0*/  MOV R13, R17 ;  /* 0x00000011000d7202 */ /* 0x000fe20000000f00 */
[----:B------:R-:W-:Y:S01]  /*d0c0*/  IMAD.MOV.U32 R12, RZ, RZ, 0x3 ;  /* 0x00000003ff0c7424 */ /* 0x000fe200078e00ff */
[----:B------:R-:W-:-:S13]  /*d0d0*/  IADD3 R2, P0, R14, R5, RZ ;  /* 0x000000050e027210 */ /* 0x000fda0007f1e0ff */
[----:B------:R-:W-:Y:S05]  /*d0e0*/  WARPSYNC.COLLECTIVE R15, `(.L_x_157) ;  /* 0x000000000f087348 */ /* 0x000fea0003c00000 */
[----:B------:R0:W1:Y:S02]  /*d0f0*/  SHFL.IDX P6, R14, R13, R12, R11 ;  /* 0x0000000c0d0e7389 */ /* 0x00006400000c000b */
[----:B01----:R-:W-:Y:S01]  /*d100*/  ENDCOLLECTIVE ;  /* 0x000000000000791b */ /* 0x003fe20003800000 */
.L_x_157:
        /* <DEDUP_REMOVED lines=13> */
.L_x_158:
[----:B------:R-:W-:Y:S01]  /*d1e0*/  MOV R13, R17 ;  /* 0x00000011000d7202 */ /* 0x000fe20000000f00 */
[----:B------:R-:W-:Y:S01]  /*d1f0*/  IMAD.MOV.U32 R12, RZ, RZ, 0x4 ;  /* 0x00000004ff0c7424 */ /* 0x000fe200078e00ff */
[----:B------:R-:W-:-:S13]  /*d200*/  IADD3 R2, P0, R14, R5, RZ ;  /* 0x000000050e027210 */ /* 0x000fda0007f1e0ff */
[----:B------:R-:W-:Y:S05]  /*d210*/  WARPSYNC.COLLECTIVE R15, `(.L_x_159) ;  /* 0x000000000f087348 */ /* 0x000fea0003c00000 */
[----:B------:R0:W1:Y:S02]  /*d220*/  SHFL.IDX P6, R14, R13, R12, R11 ;  /* 0x0000000c0d0e7389 */ /* 0x00006400000c000b */
[----:B01----:R-:W-:Y:S01]  /*d230*/  ENDCOLLECTIVE ;  /* 0x000000000000791b */ /* 0x003fe20003800000 */
.L_x_159:
        /* <DEDUP_REMOVED lines=13> */
.L_x_160:
[----:B------:R-:W-:Y:S01]  /*d310*/  MOV R13, R17 ;  /* 0x00000011000d7202 */ /* 0x000fe20000000f00 */
[----:B------:R-:W-:Y:S01]  /*d320*/  IMAD.MOV.U32 R12, RZ, RZ, 0x5 ;  /* 0x00000005ff0c7424 */ /* 0x000fe200078e00ff */
[----:B------:R-:W-:-:S13]  /*d330*/  IADD3 R2, P0, R14, R5, RZ ;  /* 0x000000050e027210 */ /* 0x000fda0007f1e0ff */
[----:B------:R-:W-:Y:S05]  /*d340*/  WARPSYNC.COLLECTIVE R15, `(.L_x_161) ;  /* 0x000000000f087348 */ /* 0x000fea0003c00000 */
[----:B------:R0:W1:Y:S02]  /*d350*/  SHFL.IDX P6, R14, R13, R12, R11 ;  /* 0x0000000c0d0e7389 */ /* 0x00006400000c000b */
[----:B01----:R-:W-:Y:S01]  /*d360*/  ENDCOLLECTIVE ;  /* 0x000000000000791b */ /* 0x003fe20003800000 */
.L_x_161:
        /* <DEDUP_REMOVED lines=13> */
.L_x_162:
[----:B------:R-:W-:Y:S01]  /*d440*/  MOV R13, R17 ;  /* 0x00000011000d7202 */ /* 0x000fe20000000f00 */
[----:B------:R-:W-:Y:S01]  /*d450*/  IMAD.MOV.U32 R12, RZ, RZ, 0x6 ;  /* 0x00000006ff0c7424 */ /* 0x000fe200078e00ff */
[----:B------:R-:W-:-:S13]  /*d460*/  IADD3 R2, P0, R14, R5, RZ ;  /* 0x000000050e027210 */ /* 0x000fda0007f1e0ff */
[----:B------:R-:W-:Y:S05]  /*d470*/  WARPSYNC.COLLECTIVE R15, `(.L_x_163) ;  /* 0x000000000f087348 */ /* 0x000fea0003c00000 */
[----:B------:R0:W1:Y:S02]  /*d480*/  SHFL.IDX P6, R14, R13, R12, R11 ;  /* 0x0000000c0d0e7389 */ /* 0x00006400000c000b */
[----:B01----:R-:W-:Y:S01]  /*d490*/  ENDCOLLECTIVE ;  /* 0x000000000000791b */ /* 0x003fe20003800000 */
.L_x_163:
        /* <DEDUP_REMOVED lines=13> */
.L_x_164:
[----:B------:R-:W-:Y:S01]  /*d570*/  MOV R13, R17 ;  /* 0x00000011000d7202 */ /* 0x000fe20000000f00 */
[----:B------:R-:W-:Y:S01]  /*d580*/  IMAD.MOV.U32 R12, RZ, RZ, 0x7 ;  /* 0x00000007ff0c7424 */ /* 0x000fe200078e00ff */
[----:B------:R-:W-:-:S13]  /*d590*/  IADD3 R2, P0, R14, R5, RZ ;  /* 0x000000050e027210 */ /* 0x000fda0007f1e0ff */
[----:B------:R-:W-:Y:S05]  /*d5a0*/  WARPSYNC.COLLECTIVE R15, `(.L_x_165) ;  /* 0x000000000f087348 */ /* 0x000fea0003c00000 */
[----:B------:R0:W1:Y:S02]  /*d5b0*/  SHFL.IDX P6, R14, R13, R12, R11 ;  /* 0x0000000c0d0e7389 */ /* 0x00006400000c000b */
[----:B01----:R-:W-:Y:S01]  /*d5c0*/  ENDCOLLECTIVE ;  /* 0x000000000000791b */ /* 0x003fe20003800000 */
.L_x_165:
[----:B------:R-:W-:Y:S01]  /*d5d0*/  IMAD.X R3, RZ, RZ, R3, P0 ;  /* 0x000000ffff037224 */ /* 0x000fe200000e0603 */
[----:B------:R-:W-:Y:S01]  /*d5e0*/  ISETP.LT.OR P0, PT, R8, 0x61, P2 ;  /* 0x000000610800780c */ /* 0x000fe20001701670 */
[----:B------:R-:W-:-:S12]  /*d5f0*/  IMAD.MOV.U32 R13, RZ, RZ, R16 ;  /* 0x000000ffff0d7224 */ /* 0x000fd800078e0010 */
[----:B------:R-:W-:Y:S01]  /*d600*/  @!PT LDS RZ, [RZ] ;  /* 0x00000000fffff984 */ /* 0x000fe20000000800 */
[----:B------:R-:W-:Y:S01]  /*d610*/  @!PT LDS RZ, [RZ] ;  /* 0x00000000fffff984 */ /* 0x000fe20000000800 */
[----:B------:R-:W-:Y:S01]  /*d620*/  @!PT LDS RZ, [RZ] ;  /* 0x00000000fffff984 */ /* 0x000fe20000000800 */
[----:B------:R0:W-:Y:S01]  /*d630*/  LDGSTS.E.BYPASS.LTC128B.128 [R7+0x3400], desc[UR48][R2.64], !P0 ;  /* 0x0340000002077fae */ /* 0x0001e2000c101d70 */
[----:B------:R-:W-:Y:S01]  /*d640*/  ISETP.LT.OR P0, PT, R8, 0x61, P1 ;  /* 0x000000610800780c */ /* 0x000fe20000f01670 */
[----:B------:R-:W-:-:S12]  /*d650*/  IMAD.MOV.U32 R17, RZ, RZ, R14 ;  /* 0x000000ffff117224 */ /* 0x000fd800078e000e */
[----:B0-----:R-:W-:Y:S05]  /*d660*/  WARPSYNC.COLLECTIVE R15, `(.L_x_166) ;  /* 0x000000000f087348 */ /* 0x001fea0003c00000 */
[----:B------:R1:W2:Y:S02]  /*d670*/  SHFL.IDX P6, R14, R13, R12, R11 ;  /* 0x0000000c0d0e7389 */ /* 0x0002a400000c000b */
[----:B012---:R-:W-:Y:S01]  /*d680*/  ENDCOLLECTIVE ;  /* 0x000000000000791b */ /* 0x007fe20003800000 */
.L_x_166:
[----:B------:R-:W-:Y:S01]  /*d690*/  @!PT LDS RZ, [RZ] ;  /* 0x00000000fffff984 */ /* 0x000fe20000000800 */
[----:B------:R-:W-:Y:S01]  /*d6a0*/  @!PT LDS RZ, [RZ] ;  /* 0x00000000fffff984 */ /* 0x000fe20000000800 */
[----:B------:R-:W-:Y:S01]  /*d6b0*/  @!PT LDS RZ, [RZ] ;  /* 0x00000000fffff984 */ /* 0x000fe20000000800 */
[----:B------:R0:W-:Y:S01]  /*d6c0*/  LDGSTS.E.BYPASS.LTC128B.128 [R7+0x7400], desc[UR48][R2.64+0x80], !P0 ;  /* 0x0740008002077fae */ /* 0x0001e2000c101d70 */
[----:B------:R-:W-:Y:S05]  /*d6d0*/  BRA `(.L_x_167) ;  /* 0xffffffc8000c7947 */ /* 0x000fea000383ffff */
.L_x_71:
[----:B0-----:R0:W1:Y:S02]  /*d6e0*/  SYNCS.PHASECHK.TRANS64.TRYWAIT P0, [R4+URZ+0x28860], R3 ;  /* 0x02886003040075a7 */ /* 0x001064000800017f */
[----:B-1----:R-:W-:Y:S05]  /*d6f0*/  @!P0 NANOSLEEP.SYNCS 0x989680 ;  /* 0x009896800000895d */ /* 0x002fea0003900000 */
[----:B------:R-:W1:Y:S02]  /*d700*/  @!P0 SYNCS.PHASECHK.TRANS64 P0, [R4+URZ+0x28860], R3 ;  /* 0x02886003040085a7 */ /* 0x000e64000800007f */
[----:B-1----:R-:W-:Y:S05]  /*d710*/  @!P0 BRA `(.L_x_71) ;  /* 0xfffffffc00f08947 */ /* 0x002fea000383ffff */
[----:B------:R-:W-:Y:S05]  /*d720*/  BRA `(.L_x_168) ;  /* 0xffffffc800e47947 */ /* 0x000fea000383ffff */
.L_x_72:
[----:B------:R-:W-:Y:S01]  /*d730*/  BSSY B0, `(.L_x_169) ;  /* 0x0000008000007945 */ /* 0x000fe20003800000 */
[----:B------:R-:W-:Y:S01]  /*d740*/  IMAD.MOV.U32 R13, RZ, RZ, R17 ;  /* 0x000000ffff0d7224 */ /* 0x000fe200078e0011 */
[----:B------:R-:W-:Y:S01]  /*d750*/  MOV R12, RZ ;  /* 0x000000ff000c7202 */ /* 0x000fe20000000f00 */
[----:B------:R-:W-:Y:S02]  /*d760*/  IMAD.MOV.U32 R11, RZ, RZ, 0x181f ;  /* 0x0000181fff0b7424 */ /* 0x000fe400078e00ff */
[----:B------:R-:W-:-:S07]  /*d770*/  IMAD.MOV.U32 R15, RZ, RZ, -0x1 ;  /* 0xffffffffff0f7424 */ /* 0x000fce00078e00ff */
[----:B0-----:R-:W-:Y:S05]  /*d780*/  WARPSYNC.COLLECTIVE R15, `(.L_x_170) ;  /* 0x000000000f087348 */ /* 0x001fea0003c00000 */
[----:B------:R1:W2:Y:S02]  /*d790*/  SHFL.IDX P6, R14, R13, R12, R11 ;  /* 0x0000000c0d0e7389 */ /* 0x0002a400000c000b */
[----:B012---:R-:W-:Y:S01]  /*d7a0*/  ENDCOLLECTIVE ;  /* 0x000000000000791b */ /* 0x007fe20003800000 */
.L_x_170:
[----:B------:R-:W-:Y:S05]  /*d7b0*/  BSYNC B0 ;  /* 0x0000000000007941 */ /* 0x000fea0003800000 */
.L_x_169:
[----:B------:R-:W-:Y:S01]  /*d7c0*/  IMAD.MOV.U32 R13, RZ, RZ, R16 ;  /* 0x000000ffff0d7224 */ /* 0x000fe200078e0010 */
[----:B------:R-:W-:Y:S01]  /*d7d0*/  MOV R12, RZ ;  /* 0x000000ff000c7202 */ /* 0x000fe20000000f00 */
[----:B------:R-:W-:Y:S02]  /*d7e0*/  IMAD.MOV.U32 R11, RZ, RZ, 0x181f ;  /* 0x0000181fff0b7424 */ /* 0x000fe400078e00ff */
[----:B------:R-:W-:Y:S02]  /*d7f0*/  IMAD.MOV.U32 R15, RZ, RZ, -0x1 ;  /* 0xffffffffff0f7424 */ /* 0x000fe400078e00ff */
[----:B------:R-:W-:Y:S02]  /*d800*/  IMAD.MOV.U32 R0, RZ, RZ, R14 ;  /* 0x000000ffff007224 */ /* 0x000fe400078e000e */
[----:B------:R-:W-:-:S07]  /*d810*/  IMAD.SHL.U32 R6, R34, 0x2, RZ ;  /* 0x0000000222067824 */ /* 0x000fce00078e00ff */
[----:B------:R-:W-:Y:S05]  /*d820*/  WARPSYNC.COLLECTIVE R15, `(.L_x_171) ;  /* 0x000000000f087348 */ /* 0x000fea0003c00000 */
[----:B------:R0:W1:Y:S02]  /*d830*/  SHFL.IDX P6, R14, R13, R12, R11 ;  /* 0x0000000c0d0e7389 */ /* 0x00006400000c000b */
[----:B01----:R-:W-:Y:S01]  /*d840*/  ENDCOLLECTIVE ;  /* 0x000000000000791b */ /* 0x003fe20003800000 */
.L_x_171:
[----:B------:R-:W-:Y:S01]  /*d850*/  MOV R13, R17 ;  /* 0x00000011000d7202 */ /* 0x000fe20000000f00 */
[----:B------:R-:W-:Y:S01]  /*d860*/  IMAD.MOV.U32 R12, RZ, RZ, 0x1 ;  /* 0x00000001ff0c7424 */ /* 0x000fe200078e00ff */
[----:B------:R-:W-:-:S13]  /*d870*/  IADD3 R2, P0, R14, R6, RZ ;  /* 0x000000060e027210 */ /* 0x000fda0007f1e0ff */
[----:B------:R-:W-:Y:S05]  /*d880*/  WARPSYNC.COLLECTIVE R15, `(.L_x_172) ;  /* 0x000000000f087348 */ /* 0x000fea0003c00000 */
[----:B------:R0:W1:Y:S02]  /*d890*/  SHFL.IDX P6, R14, R13, R12, R11 ;  /* 0x0000000c0d0e7389 */ /* 0x00006400000c000b */
[----:B01----:R-:W-:Y:S01]  /*d8a0*/  ENDCOLLECTIVE ;  /* 0x000000000000791b */ /* 0x003fe20003800000 */
.L_x_172:
[----:B------:R-:W-:Y:S01]  /*d8b0*/  IMAD.X R3, RZ, RZ, R0, P0 ;  /* 0x000000ffff037224 */ /* 0x000fe200000e0600 */
[----:B------:R-:W-:Y:S02]  /*d8c0*/  ISETP.LT.OR P0, PT, R5, 0x1, P2 ;  /* 0x000000010500780c */ /* 0x000fe40001701670 */
[----:B------:R-:W-:Y:S01]  /*d8d0*/  LEA R0, R7, UR39, 0x1 ;  /* 0x0000002707007c11 */ /* 0x000fe2000f8e08ff */
[----:B------:R-:W-:-:S10]  /*d8e0*/  IMAD.MOV.U32 R13, RZ, RZ, R16 ;  /* 0x000000ffff0d7224 */ /* 0x000fd400078e0010 */
        /* <DEDUP_REMOVED lines=9> */
.L_x_173:
[----:B------:R-:W-:Y:S01]  /*d980*/  @!PT LDS RZ, [RZ] ;  /* 0x00000000fffff984 */ /* 0x000fe20000000800 */
[----:B------:R-:W-:Y:S01]  /*d990*/  @!PT LDS RZ, [RZ] ;  /* 0x00000000fffff984 */ /* 0x000fe20000000800 */
[----:B------:R-:W-:Y:S01]  /*d9a0*/  @!PT LDS RZ, [RZ] ;  /* 0x00000000fffff984 */ /* 0x000fe20000000800 */
[----:B------:R0:W-:Y:S01]  /*d9b0*/  LDGSTS.E.BYPASS.LTC128B.128 [R0+0x4400], desc[UR48][R2.64+0x80], !P0 ;  /* 0x0440008002007fae */ /* 0x0001e2000c101d70 */
[----:B------:R-:W-:Y:S01]  /*d9c0*/  MOV R13, R17 ;  /* 0x00000011000d7202 */ /* 0x000fe20000000f00 */
[----:B------:R-:W-:Y:S01]  /*d9d0*/  IMAD.MOV.U32 R12, RZ, RZ, 0x2 ;  /* 0x00000002ff0c7424 */ /* 0x000fe200078e00ff */
[----:B0-----:R-:W-:-:S13]  /*d9e0*/  IADD3 R2, P0, R14, R6, RZ ;  /* 0x000000060e027210 */ /* 0x001fda0007f1e0ff */
[----:B------:R-:W-:Y:S05]  /*d9f0*/  WARPSYNC.COLLECTIVE R15, `(.L_x_174) ;  /* 0x000000000f087348 */ /* 0x000fea0003c00000 */
[----:B------:R0:W1:Y:S02]  /*da00*/  SHFL.IDX P6, R14, R13, R12, R11 ;  /* 0x0000000c0d0e7389 */ /* 0x00006400000c000b */
[----:B01----:R-:W-:Y:S01]  /*da10*/  ENDCOLLECTIVE ;  /* 0x000000000000791b */ /* 0x003fe20003800000 */
.L_x_174:
        /* <DEDUP_REMOVED lines=12> */
.L_x_175:
        /* <DEDUP_REMOVED lines=10> */
.L_x_176:
        /* <DEDUP_REMOVED lines=12> */
.L_x_177:
        /* <DEDUP_REMOVED lines=10> */
.L_x_178:
        /* <DEDUP_REMOVED lines=12> */
.L_x_179:
        /* <DEDUP_REMOVED lines=10> */
.L_x_180:
        /* <DEDUP_REMOVED lines=12> */
.L_x_181:
        /* <DEDUP_REMOVED lines=10> */
.L_x_182:
        /* <DEDUP_REMOVED lines=12> */
.L_x_183:
        /* <DEDUP_REMOVED lines=10> */
.L_x_184:
        /* <DEDUP_REMOVED lines=12> */
.L_x_185:
[----:B------:R-:W-:Y:S01]  /*e1c0*/  @!PT LDS RZ, [RZ] ;  /* 0x00000000fffff984 */ /* 0x000fe20000000800 */
[----:B------:R-:W-:Y:S01]  /*e1d0*/  @!PT LDS RZ, [RZ] ;  /* 0x00000000fffff984 */ /* 0x000fe20000000800 */
[----:B------:R-:W-:Y:S01]  /*e1e0*/  @!PT LDS RZ, [RZ] ;  /* 0x00000000fffff984 */ /* 0x000fe20000000800 */
[----:B------:R0:W-:Y:S01]  /*e1f0*/  LDGSTS.E.BYPASS.LTC128B.128 [R0+0x7400], desc[UR48][R2.64+0x80], !P0 ;  /* 0x0740008002007fae */ /* 0x0001e2000c101d70 */
[----:B------:R-:W-:Y:S05]  /*e200*/  BRA `(.L_x_186) ;  /* 0xffffffc400387947 */ /* 0x000fea000383ffff */
.L_x_77:
[----:B0-----:R0:W1:Y:S02]  /*e210*/  SYNCS.PHASECHK.TRANS64.TRYWAIT P0, [R5+URZ+0x28820], R37 ;  /* 0x02882025050075a7 */ /* 0x001064000800017f */
[----:B-1----:R-:W-:Y:S05]  /*e220*/  @!P0 NANOSLEEP.SYNCS 0x989680 ;  /* 0x009896800000895d */ /* 0x002fea0003900000 */
[----:B------:R-:W1:Y:S02]  /*e230*/  @!P0 SYNCS.PHASECHK.TRANS64 P0, [R5+URZ+0x28820], R37 ;  /* 0x02882025050085a7 */ /* 0x000e64000800007f */
[----:B-1----:R-:W-:Y:S05]  /*e240*/  @!P0 BRA `(.L_x_77) ;  /* 0xfffffffc00f08947 */ /* 0x002fea000383ffff */
[----:B------:R-:W-:Y:S05]  /*e250*/  BRA `(.L_x_187) ;  /* 0xffffffc400c87947 */ /* 0x000fea000383ffff */
.L_x_78:
[----:B------:R-:W1:Y:S01]  /*e260*/  S2R R0, SR_TID.X ;  /* 0x0000000000007919 */ /* 0x000e620000002100 */
[----:B------:R-:W-:Y:S01]  /*e270*/  BSSY B0, `(.L_x_188) ;  /* 0x000000a000007945 */ /* 0x000fe20003800000 */
[----:B------:R-:W-:Y:S01]  /*e280*/  MOV R12, RZ ;  /* 0x000000ff000c7202 */ /* 0x000fe20000000f00 */
[----:B------:R-:W-:Y:S02]  /*e290*/  IMAD.MOV.U32 R11, RZ, RZ, 0x1f ;  /* 0x0000001fff0b7424 */ /* 0x000fe400078e00ff */
[----:B------:R-:W-:Y:S01]  /*e2a0*/  IMAD.MOV.U32 R15, RZ, RZ, -0x1 ;  /* 0xffffffffff0f7424 */ /* 0x000fe200078e00ff */
[----:B-1----:R-:W-:-:S04]  /*e2b0*/  SHF.R.U32.HI R0, RZ, 0x5, R0 ;  /* 0x00000005ff007819 */ /* 0x002fc80000011600 */
[----:B------:R-:W-:-:S05]  /*e2c0*/  LOP3.LUT R0, R0, 0x3, RZ, 0xc0, !PT ;  /* 0x0000000300007812 */ /* 0x000fca00078ec0ff */
[----:B------:R-:W-:-:S07]  /*e2d0*/  IMAD.MOV.U32 R13, RZ, RZ, R0 ;  /* 0x000000ffff0d7224 */ /* 0x000fce00078e0000 */
[----:B0-----:R-:W-:Y:S05]  /*e2e0*/  WARPSYNC.COLLECTIVE R15, `(.L_x_189) ;  /* 0x000000000f087348 */ /* 0x001fea0003c00000 */
[----:B------:R1:W2:Y:S02]  /*e2f0*/  SHFL.IDX P6, R14, R13, R12, R11 ;  /* 0x0000000c0d0e7389 */ /* 0x0002a400000c000b */
[----:B012---:R-:W-:Y:S01]  /*e300*/  ENDCOLLECTIVE ;  /* 0x000000000000791b */ /* 0x007fe20003800000 */
.L_x_189:
[----:B------:R-:W-:Y:S05]  /*e310*/  BSYNC B0 ;  /* 0x0000000000007941 */ /* 0x000fea0003800000 */
.L_x_188:
[----:B------:R-:W-:Y:S05]  /*e320*/  BRA `(.L_x_190) ;  /* 0xffffffc400b07947 */ /* 0x000fea000383ffff */
.L_x_81:
[----:B------:R-:W-:Y:S01]  /*e330*/  BSSY B1, `(.L_x_191) ;  /* 0x0000006000017945 */ /* 0x000fe20003800000 */
[----:B------:R-:W-:-:S07]  /*e340*/  IMAD.MOV.U32 R15, RZ, RZ, -0x1 ;  /* 0xffffffffff0f7424 */ /* 0x000fce00078e00ff */
[----:B01----:R-:W-:Y:S05]  /*e350*/  WARPSYNC.COLLECTIVE R15, `(.L_x_192) ;  /* 0x000000000f0c7348 */ /* 0x003fea0003c00000 */
[----:B------:R-:W-:Y:S02]  /*e360*/  ELECT P6, UR62, PT ;  /* 0x00000000003e782f */ /* 0x000fe400038c0000 */
[----:B------:R-:W-:Y:S01]  /*e370*/  MOV R14, UR62 ;  /* 0x0000003e000e7c02 */ /* 0x000fe20008000f00 */
[----:B01----:R-:W-:Y:S10]  /*e380*/  ENDCOLLECTIVE ;  /* 0x000000000000791b */ /* 0x003ff40003800000 */
.L_x_192:
[----:B------:R-:W-:Y:S05]  /*e390*/  BSYNC B1 ;  /* 0x0000000000017941 */ /* 0x000fea0003800000 */
.L_x_191:
[----:B------:R-:W-:Y:S05]  /*e3a0*/  BRA `(.L_x_193) ;  /* 0xffffffc400a87947 */ /* 0x000fea000383ffff */
.L_x_83:
[----:B-1----:R1:W2:Y:S02]  /*e3b0*/  SYNCS.PHASECHK.TRANS64.TRYWAIT P1, [R3+URZ+0x28840], R2 ;  /* 0x02884002030075a7 */ /* 0x0022a4000802017f */
[----:B--2---:R-:W-:Y:S05]  /*e3c0*/  @!P1 NANOSLEEP.SYNCS 0x989680 ;  /* 0x009896800000995d */ /* 0x004fea0003900000 */
[----:B------:R-:W2:Y:S02]  /*e3d0*/  @!P1 SYNCS.PHASECHK.TRANS64 P1, [R3+URZ+0x28840], R2 ;  /* 0x02884002030095a7 */ /* 0x000ea4000802007f */
[----:B--2---:R-:W-:Y:S05]  /*e3e0*/  @!P1 BRA `(.L_x_83) ;  /* 0xfffffffc00f09947 */ /* 0x004fea000383ffff */
[----:B------:R-:W-:Y:S05]  /*e3f0*/  BRA `(.L_x_194) ;  /* 0xffffffc400c87947 */ /* 0x000fea000383ffff */
.L_x_85:
[----:B0-----:R0:W2:Y:S02]  /*e400*/  SYNCS.PHASECHK.TRANS64.TRYWAIT P1, [R5+URZ+0x28840], R0 ;  /* 0x02884000050075a7 */ /* 0x0010a4000802017f */
[----:B--2---:R-:W-:Y:S05]  /*e410*/  @!P1 NANOSLEEP.SYNCS 0x989680 ;  /* 0x009896800000995d */ /* 0x004fea0003900000 */
[----:B------:R-:W2:Y:S02]  /*e420*/  @!P1 SYNCS.PHASECHK.TRANS64 P1, [R5+URZ+0x28840], R0 ;  /* 0x02884000050095a7 */ /* 0x000ea4000802007f */
[----:B--2---:R-:W-:Y:S05]  /*e430*/  @!P1 BRA `(.L_x_85) ;  /* 0xfffffffc00f09947 */ /* 0x004fea000383ffff */
[----:B------:R-:W-:Y:S05]  /*e440*/  BRA `(.L_x_195) ;  /* 0xffffffc400d47947 */ /* 0x000fea000383ffff */
.L_x_87:
[----:B--2---:R2:W3:Y:S02]  /*e450*/  SYNCS.PHASECHK.TRANS64.TRYWAIT P1, [R3+URZ+0x28860], R2 ;  /* 0x02886002030075a7 */ /* 0x0044e4000802017f */
[----:B---3--:R-:W-:Y:S05]  /*e460*/  @!P1 NANOSLEEP.SYNCS 0x989680 ;  /* 0x009896800000995d */ /* 0x008fea0003900000 */
[----:B------:R-:W3:Y:S02]  /*e470*/  @!P1 SYNCS.PHASECHK.TRANS64 P1, [R3+URZ+0x28860], R2 ;  /* 0x02886002030095a7 */ /* 0x000ee4000802007f */
[----:B---3--:R-:W-:Y:S05]  /*e480*/  @!P1 BRA `(.L_x_87) ;  /* 0xfffffffc00f09947 */ /* 0x008fea000383ffff */
[----:B------:R-:W-:Y:S05]  /*e490*/  BRA `(.L_x_196) ;  /* 0xffffffc400d07947 */ /* 0x000fea000383ffff */
.L_x_197:
[----:B------:R-:W-:-:S00]  /*e4a0*/  BRA `(.L_x_197) ;  /* 0xfffffffc00fc7947 */ /* 0x000fc0000383ffff */
[----:B------:R-:W-:-:S00]  /*e4b0*/  NOP ;  /* 0x0000000000007918 */ /* 0x000fc00000000000 */
        /* <DEDUP_REMOVED lines=12> */
.L_x_3478:


//--------------------- .text._ZN7cutlass13device_kernelIN5flash11enable_sm90INS1_16FlashAttnFwdSm90INS1_25CollectiveMainloopFwdSm90ILi2EN4cute5tupleIJNS5_1CILi1EEES8_S8_EEENS6_IJNS7_ILi128EEESA_SA_EEELi128ENS_6half_tEfNS_4arch4Sm90ELb0ELb0ELb0ELb1ELb1ELb0ELb0ELb1ELb1ELb1ELb0ELb0EEENS1_21CollectiveEpilogueFwdISB_S9_SC_SE_Li256ELb1ELb1ELb0ELb0EEENS1_36VarlenDynamicPersistentTileSchedulerILi128ELi128ELi256ELi128ELb0ELb1ELb1ELb0ELb1ELb1EEEEEEEEEvNT_6ParamsE --------------------------
	.section	.text._ZN7cutlass13device_kernelIN5flash11enable_sm90INS1_16FlashAttnFwdSm90INS1_25CollectiveMainloopFwdSm90ILi2EN4cute5tupleIJNS5_1CILi1EEES8_S8_EEENS6_IJNS7_ILi128EEESA_SA_EEELi128ENS_6half_tEfNS_4arch4Sm90ELb0ELb0ELb0ELb1ELb1ELb0ELb0ELb1ELb1ELb1ELb0ELb0EEENS1_21CollectiveEpilogueFwdISB_S9_SC_SE_Li256ELb1ELb1ELb0ELb0EEENS1_36VarlenDynamicPersistentTileSchedulerILi128ELi128ELi256ELi128ELb0ELb1ELb1ELb0ELb1ELb1EEEEEEEEEvNT_6ParamsE,"ax",@progbits
	.align	128
.text._ZN7cutlass13device_kernelIN5flash11enable_sm90INS1_16FlashAttnFwdSm90INS1_25CollectiveMainloopFwdSm90ILi2EN4cute5tupleIJNS5_1CILi1EEES8_S8_EEENS6_IJNS7_ILi128EEESA_SA_EEELi128ENS_6half_tEfNS_4arch4Sm90ELb0ELb0ELb0ELb1ELb1ELb0ELb0ELb1ELb1ELb1ELb0ELb0EEENS1_21CollectiveEpilogueFwdISB_S9_SC_SE_Li256ELb1ELb1ELb0ELb0EEENS1_36VarlenDynamicPersistentTileSchedulerILi128ELi128ELi256ELi128ELb0ELb1ELb1ELb0ELb1ELb1EEEEEEEEEvNT_6ParamsE:
        .type           _ZN7cutlass13device_kernelIN5flash11enable_sm90INS1_16FlashAttnFwdSm90INS1_25CollectiveMainloopFwdSm90ILi2EN4cute5tupleIJNS5_1CILi1EEES8_S8_EEENS6_IJNS7_ILi128EEESA_SA_EEELi128ENS_6half_tEfNS_4arch4Sm90ELb0ELb0ELb0ELb1ELb1ELb0ELb0ELb1ELb1ELb1ELb0ELb0EEENS1_21CollectiveEpilogueFwdISB_S9_SC_SE_Li256ELb1ELb1ELb0ELb0EEENS1_36VarlenDynamicPersistentTileSchedulerILi128ELi128ELi256ELi128ELb0ELb1ELb1ELb0ELb1ELb1EEEEEEEEEvNT_6ParamsE,@function
        .size           _ZN7cutlass13device_kernelIN5flash11enable_sm90INS1_16FlashAttnFwdSm90INS1_25CollectiveMainloopFwdSm90ILi2EN4cute5tupleIJNS5_1CILi1EEES8_S8_EEENS6_IJNS7_ILi128EEESA_SA_EEELi128ENS_6half_tEfNS_4arch4Sm90ELb0ELb0ELb0ELb1ELb1ELb0ELb0ELb1ELb1ELb1ELb0ELb0EEENS1_21CollectiveEpilogueFwdISB_S9_SC_SE_Li256ELb1ELb1ELb0ELb0EEENS1_36VarlenDynamicPersistentTileSchedulerILi128ELi128ELi256ELi128ELb0ELb1ELb1ELb0ELb1ELb1EEEEEEEEEvNT_6ParamsE,(.L_x_3479 - _ZN7cutlass13device_kernelIN5flash11enable_sm90INS1_16FlashAttnFwdSm90INS1_25CollectiveMainloopFwdSm90ILi2EN4cute5tupleIJNS5_1CILi1EEES8_S8_EEENS6_IJNS7_ILi128EEESA_SA_EEELi128ENS_6half_tEfNS_4arch4Sm90ELb0ELb0ELb0ELb1ELb1ELb0ELb0ELb1ELb1ELb1ELb0ELb0EEENS1_21CollectiveEpilogueFwdISB_S9_SC_SE_Li256ELb1ELb1ELb0ELb0EEENS1_36VarlenDynamicPersistentTileSchedulerILi128ELi128ELi256ELi128ELb0ELb1ELb1ELb0ELb1ELb1EEEEEEEEEvNT_6ParamsE)
        .other          _ZN7cutlass13device_kernelIN5flash11enable_sm90INS1_16FlashAttnFwdSm90INS1_25CollectiveMainloopFwdSm90ILi2EN4cute5tupleIJNS5_1CILi1EEES8_S8_EEENS6_IJNS7_ILi128EEESA_SA_EEELi128ENS_6half_tEfNS_4arch4Sm90ELb0ELb0ELb0ELb1ELb1ELb0ELb0ELb1ELb1ELb1ELb0ELb0EEENS1_21CollectiveEpilogueFwdISB_S9_SC_SE_Li256ELb1ELb1ELb0ELb0EEENS1_36VarlenDynamicPersistentTileSchedulerILi128ELi128ELi256ELi128ELb0ELb1ELb1ELb0ELb1ELb1EEEEEEEEEvNT_6ParamsE,@"STO_CUDA_ENTRY STV_DEFAULT"
_ZN7cutlass13device_kernelIN5flash11enable_sm90INS1_16FlashAttnFwdSm90INS1_25CollectiveMainloopFwdSm90ILi2EN4cute5tupleIJNS5_1CILi1EEES8_S8_EEENS6_IJNS7_ILi128EEESA_SA_EEELi128ENS_6half_tEfNS_4arch4Sm90ELb0ELb0ELb0ELb1ELb1ELb0ELb0ELb1ELb1ELb1ELb0ELb0EEENS1_21CollectiveEpilogueFwdISB_S9_SC_SE_Li256ELb1ELb1ELb0ELb0EEENS1_36VarlenDynamicPersistentTileSchedulerILi128ELi128ELi256ELi128ELb0ELb1ELb1ELb0ELb1ELb1EEEEEEEEEvNT_6ParamsE:
[----:B------:R-:W0:Y:S02]  /*0000*/  LDC R1, c[0x0][0x28] ;  /* 0x00000a00ff017b82 */ /* 0x000e240000000800 */
[----:B0-----:R-:W-:Y:S01]  /*0010*/  VIADD R1, R1, 0xffffffe0 ;  /* 0xffffffe001017836 */ /* 0x001fe20000000000 */
[----:B------:R-:W0:Y:S01]  /*0020*/  S2R R3, SR_TID.X ;  /* 0x0000000000037919 */ /* 0x000e220000002100 */
[----:B------:R-:W-:Y:S01]  /*0030*/  ELECT P0, URZ, PT ;  /* 0x00000000003f782f */ /* 0x000fe20003800000 */
[----:B------:R-:W-:Y:S01]  /*0040*/  UMOV UR4, 0x80 ;  /* 0x0000008000047882 */ /* 0x000fe20000000000 */
[----:B------:R-:W-:Y:S01]  /*0050*/  UMOV UR7, 0x100 ;  /* 0x0000010000077882 */ /* 0x000fe20000000000 */
[----:B0-----:R-:W-:-:S05]  /*0060*/  SHF.R.U32.HI R0, RZ, 0x5, R3 ;  /* 0x00000005ff007819 */ /* 0x001fca0000011603 */
[----:B------:R-:W0:Y:S02]  /*0070*/  SHFL.IDX PT, R2, R0, RZ, 0x1f ;  /* 0x00001fff00027589 */ /* 0x000e2400000e0000 */
[C---:B0-----:R-:W-:Y:S02]  /*0080*/  ISETP.NE.OR P0, PT, R2.reuse, RZ, !P0 ;  /* 0x000000ff0200720c */ /* 0x041fe40004705670 */
[----:B------:R-:W-:Y:S02]  /*0090*/  ISETP.NE.AND P1, PT, R2, RZ, PT ;  /* 0x000000ff0200720c */ /* 0x000fe40003f25270 */
[----:B------:R-:W-:-:S05]  /*00a0*/  SHF.R.U32.HI R2, RZ, 0x7, R3 ;  /* 0x00000007ff027819 */ /* 0x000fca0000011603 */
[----:B------:R0:W1:Y:S04]  /*00b0*/  SHFL.IDX PT, R4, R2, RZ, 0x1f ;  /* 0x00001fff02047589 */ /* 0x00006800000e0000 */
[----:B------:R-:W-:Y:S01]  /*00c0*/  VOTEU.ALL UP0, P0 ;  /* 0x00000000003f7886 */ /* 0x000fe20000000000 */
[----:B------:R-:W-:-:S04]  /*00d0*/  VOTEU.ALL UP1, P0 ;  /* 0x00000000003f7886 */ /* 0x000fc80000020000 */
[----:B------:R-:W2:Y:S01]  /*00e0*/  @!UP0 S2UR UR8, SR_CgaCtaId ;  /* 0x00000000000889c3 */ /* 0x000ea20000008800 */
[----:B------:R-:W-:Y:S01]  /*00f0*/  @!UP0 UMOV UR6, 0x400 ;  /* 0x0000040000068882 */ /* 0x000fe20000000000 */
[----:B------:R-:W-:-:S04]  /*0100*/  @!UP0 UIADD3 UR4, -UR4, 0x100000, URZ ;  /* 0x0010000004048890 */ /* 0x000fc8000fffe13f */
[----:B------:R-:W-:Y:S02]  /*0110*/  @!UP0 USHF.L.U32 UR5, UR4, 0xb, URZ ;  /* 0x0000000b04058899 */ /* 0x000fe4000800063f */
[----:B------:R-:W-:Y:S02]  /*0120*/  @!UP0 USHF.L.U32 UR4, UR4, 0x1, URZ ;  /* 0x0000000104048899 */ /* 0x000fe4000800063f */
[----:B--2---:R-:W-:Y:S02]  /*0130*/  @!UP0 ULEA UR8, UR8, UR6, 0x18 ;  /* 0x0000000608088291 */ /* 0x004fe4000f8ec03f */
[----:B------:R-:W-:-:S04]  /*0140*/  @!UP0 UIADD3 UR6, -UR7, 0x100000, URZ ;  /* 0x0010000007068890 */ /* 0x000fc8000fffe13f */
[----:B------:R-:W-:Y:S02]  /*0150*/  @!UP0 USHF.L.U32 UR7, UR6, 0xb, URZ ;  /* 0x0000000b06078899 */ /* 0x000fe4000800063f */
[----:B------:R-:W-:Y:S01]  /*0160*/  @!UP0 USHF.L.U32 UR6, UR6, 0x1, URZ ;  /* 0x0000000106068899 */ /* 0x000fe2000800063f */
[----:B------:R-:W-:-:S05]  /*0170*/  VOTEU.ALL UP0, P0 ;  /* 0x00000000003f7886 */ /* 0x000fca0000000000 */
[----:B------:R0:W2:Y:S06]  /*0180*/  @!UP0 SYNCS.EXCH.64 URZ, [UR8+0x28800], UR4 ;  /* 0x02880004083f85b2 */ /* 0x0000ac0008000100 */
[----:B------:R0:W3:Y:S02]  /*0190*/  @!UP1 SYNCS.EXCH.64 URZ, [UR8+0x28820], UR6 ;  /* 0x02882006083f95b2 */ /* 0x0000e40008000100 */
[----:B01----:R-:W-:Y:S05]  /*01a0*/  @P1 BRA `(.L_x_198) ;  /* 0x0000000000481947 */ /* 0x003fea0003800000 */
        /* <DEDUP_REMOVED lines=14> */
[----:B------:R0:W4:Y:S01]  /*0290*/  SYNCS.EXCH.64 URZ, [UR8+0x28840], UR6 ;  /* 0x02884006083f75b2 */ /* 0x0001220008000100 */
[----:B------:R0:W0:Y:S01]  /*02a0*/  SYNCS.EXCH.64 URZ, [UR8+0x28838], UR4 ;  /* 0x02883804083f75b2 */ /* 0x0000220008000100 */
[----:B------:R0:W0:Y:S01]  /*02b0*/  SYNCS.EXCH.64 URZ, [UR8+0x28848], UR6 ;  /* 0x02884806083f75b2 */ /* 0x0000220008000100 */
[----:B------:R-:W-:Y:S01]  /*02c0*/  NOP ;  /* 0x0000000000007918 */ /* 0x000fe20000000000 */
.L_x_198:
        /* <DEDUP_REMOVED lines=22> */
.L_x_199:
        /* <DEDUP_REMOVED lines=18> */
.L_x_200:
        /* <DEDUP_REMOVED lines=22> */
.L_x_201:
        /* <DEDUP_REMOVED lines=23> */
.L_x_202:
        /* <DEDUP_REMOVED lines=8> */
.L_x_204:
[----:B------:R-:W-:-:S08]  /*08a0*/  NOP ;  /* 0x0000000000007918 */ /* 0x000fd00000000000 */
[----:B------:R-:W0:Y:S02]  /*08b0*/  USETMAXREG.TRY_ALLOC.CTAPOOL UP0, 0xe8 ;  /* 0x000000e8000079c8 */ /* 0x000e240008000600 */
[----:B0-----:R-:W-:-:S13]  /*08c0*/  PLOP3.LUT P0, PT, PT, PT, UP0, 0x80, 0x0 ;  /* 0x000000000000781c */ /* 0x001fda0003f0f008 */
[----:B------:R-:W-:Y:S05]  /*08d0*/  @!P0 BRA `(.L_x_204) ;  /* 0xfffffffc00f08947 */ /* 0x000fea000383ffff */
[----:B------:R-:W0:Y:S01]  /*08e0*/  S2R R3, SR_TID.X ;  /* 0x0000000000037919 */ /* 0x000e220000002100 */
[----:B------:R-:W1:Y:S01]  /*08f0*/  S2UR UR5, SR_CgaCtaId ;  /* 0x00000000000579c3 */ /* 0x000e620000008800 */
[----:B------:R-:W-:-:S07]  /*0900*/  UMOV UR4, 0x400 ;  /* 0x0000040000047882 */ /* 0x000fce0000000000 */
[----:B------:R-:W-:Y:S06]  /*0910*/  BAR.ARV 0x8, 0x180 ;  /* 0x0206000000007b1d */ /* 0x000fec0000002000 */
[----:B-1----:R-:W-:Y:S01]  /*0920*/  ULEA UR4, UR5, UR4, 0x18 ;  /* 0x0000000405047291 */ /* 0x002fe2000f8ec03f */
[----:B0-----:R-:W-:-:S04]  /*0930*/  LOP3.LUT R0, R3, 0xffffff80, RZ, 0xc0, !PT ;  /* 0xffffff8003007812 */ /* 0x001fc800078ec0ff */
[----:B------:R-:W-:-:S13]  /*0940*/  ISETP.NE.AND P0, PT, R0, 0x80, PT ;  /* 0x000000800000780c */ /* 0x000fda0003f05270 */
[----:B------:R-:W-:Y:S08]  /*0950*/  @!P0 BAR.ARV 0x9, 0x100 ;  /* 0x0244000000008b1d */ /* 0x000ff00000002000 */
[----:B------:R-:W-:Y:S06]  /*0960*/  BAR.SYNC.DEFER_BLOCKING 0x5, 0x180 ;  /* 0x0146000000007b1d */ /* 0x000fec0000010000 */
[----:B------:R-:W0:Y:S01]  /*0970*/  LDS.128 R44, [UR4+0x288d0] ;  /* 0x0288d004ff2c7984 */ /* 0x000e220008000c00 */
[----:B------:R-:W-:Y:S01]  /*0980*/  ULDC UR4, c[0x0][0xc3c] ;  /* 0x00030f0000047ab9 */ /* 0x000fe20000000800 */
[----:B------:R-:W-:Y:S06]  /*0990*/  BAR.ARV 0x4, 0x180 ;  /* 0x0106000000007b1d */ /* 0x000fec0000002000 */
[----:B0-----:R-:W-:-:S13]  /*09a0*/  ISETP.GE.AND P0, PT, R47, UR4, PT ;  /* 0x000000042f007c0c */ /* 0x001fda000bf06270 */
[----:B------:R-:W-:Y:S05]  /*09b0*/  @P0 EXIT ;  /* 0x000000000000094d */ /* 0x000fea0003800000 */
[----:B------:R-:W-:Y:S01]  /*09c0*/  VIADD R190, R3, 0xffffff80 ;  /* 0xffffff8003be7836 */ /* 0x000fe20000000000 */
[----:B------:R-:W-:Y:S01]  /*09d0*/  R2UR UR5, R45 ;  /* 0x000000002d0572ca */ /* 0x000fe200000e0000 */
[----:B------:R-:W-:Y:S01]  /*09e0*/  IMAD.MOV.U32 R12, RZ, RZ, -0x2 ;  /* 0xfffffffeff0c7424 */ /* 0x000fe200078e00ff */
[----:B------:R-:W-:Y:S01]  /*09f0*/  R2UR UR6, R46 ;  /* 0x000000002e0672ca */ /* 0x000fe200000e0000 */
[----:B------:R-:W-:Y:S01]  /*0a00*/  ULOP3.LUT UR45, UR36, 0x1, URZ, 0xfc, !UPT ;  /* 0x00000001242d7892 */ /* 0x000fe2000f8efc3f */
[----:B------:R-:W-:Y:S01]  /*0a10*/  SHF.R.S32.HI R3, RZ, 0x1f, R190 ;  /* 0x0000001fff037819 */ /* 0x000fe200000114be */
[----:B------:R-:W-:Y:S01]  /*0a20*/  UMOV UR44, URZ ;  /* 0x0000003f002c7c82 */ /* 0x000fe20008000000 */
[----:B------:R-:W-:Y:S01]  /*0a30*/  UMOV UR43, URZ ;  /* 0x0000003f002b7c82 */ /* 0x000fe20008000000 */
[----:B------:R-:W-:Y:S01]  /*0a40*/  UMOV UR42, URZ ;  /* 0x0000003f002a7c82 */ /* 0x000fe20008000000 */
[CC--:B------:R-:W-:Y:S02]  /*0a50*/  LEA.HI R0, R3.reuse, R190.reuse, RZ, 0x7 ;  /* 0x000000be03007211 */ /* 0x0c0fe400078f38ff */
[----:B------:R-:W-:-:S02]  /*0a60*/  LEA.HI R4, R3, R190, RZ, 0x4 ;  /* 0x000000be03047211 */ /* 0x000fc400078f20ff */
[----:B------:R-:W-:Y:S02]  /*0a70*/  LOP3.LUT R5, R0, 0xffffff80, RZ, 0xc0, !PT ;  /* 0xffffff8000057812 */ /* 0x000fe400078ec0ff */
[----:B------:R-:W-:Y:S02]  /*0a80*/  SHF.R.S32.HI R7, RZ, 0x4, R4 ;  /* 0x00000004ff077819 */ /* 0x000fe40000011404 */
[----:B------:R-:W-:Y:S01]  /*0a90*/  SHF.R.S32.HI R153, RZ, 0x7, R0 ;  /* 0x00000007ff997819 */ /* 0x000fe20000011400 */
[----:B------:R-:W-:Y:S01]  /*0aa0*/  IMAD.IADD R154, R190, 0x1, -R5 ;  /* 0x00000001be9a7824 */ /* 0x000fe200078e0a05 */
[----:B------:R-:W-:Y:S02]  /*0ab0*/  LEA.HI R5, R3, R190, RZ, 0x5 ;  /* 0x000000be03057211 */ /* 0x000fe400078f28ff */
[----:B------:R-:W-:Y:S02]  /*0ac0*/  LEA.HI R0, R0, R153, RZ, 0x1 ;  /* 0x0000009900007211 */ /* 0x000fe400078f08ff */
[----:B------:R-:W-:Y:S01]  /*0ad0*/  SHF.R.S32.HI R9, RZ, 0x1f, R154 ;  /* 0x0000001fff097819 */ /* 0x000fe2000001149a */
[----:B------:R-:W-:Y:S01]  /*0ae0*/  IMAD.SHL.U32 R6, R5, 0x20, RZ ;  /* 0x0000002005067824 */ /* 0x000fe200078e00ff */
[----:B------:R-:W-:-:S02]  /*0af0*/  LOP3.LUT R5, R4, 0x3fffff0, RZ, 0xc0, !PT ;  /* 0x03fffff004057812 */ /* 0x000fc400078ec0ff */
[----:B------:R-:W-:Y:S02]  /*0b00*/  LEA.HI R4, R4, R7, RZ, 0x1 ;  /* 0x0000000704047211 */ /* 0x000fe400078f08ff */
[----:B------:R-:W-:Y:S01]  /*0b10*/  LOP3.LUT R6, R6, 0xfffffc00, RZ, 0xc0, !PT ;  /* 0xfffffc0006067812 */ /* 0x000fe200078ec0ff */
[----:B------:R-:W-:Y:S01]  /*0b20*/  IMAD.IADD R5, R190, 0x1, -R5 ;  /* 0x00000001be057824 */ /* 0x000fe200078e0a05 */
[----:B------:R-:W-:Y:S02]  /*0b30*/  LOP3.LUT R4, R4, 0x1ffffffe, RZ, 0xc0, !PT ;  /* 0x1ffffffe04047812 */ /* 0x000fe400078ec0ff */
[----:B------:R-:W-:Y:S01]  /*0b40*/  LEA.HI R8, R9, R154, RZ, 0x2 ;  /* 0x0000009a09087211 */ /* 0x000fe200078f10ff */
[----:B------:R-:W-:Y:S01]  /*0b50*/  IMAD R5, R5, 0x40, R6 ;  /* 0x0000004005057824 */ /* 0x000fe200078e0206 */
[----:B------:R-:W-:Y:S01]  /*0b60*/  LEA.HI R6, R3, R190, RZ, 0x2 ;  /* 0x000000be03067211 */ /* 0x000fe200078f10ff */
[----:B------:R-:W-:Y:S01]  /*0b70*/  IMAD.IADD R4, R7, 0x1, -R4 ;  /* 0x0000000107047824 */ /* 0x000fe200078e0a04 */
[----:B------:R-:W-:-:S02]  /*0b80*/  SHF.R.S32.HI R10, RZ, 0x2, R8 ;  /* 0x00000002ff0a7819 */ /* 0x000fc40000011408 */
[----:B------:R-:W-:Y:S01]  /*0b90*/  SHF.R.S32.HI R11, RZ, 0x1f, R8 ;  /* 0x0000001fff0b7819 */ /* 0x000fe20000011408 */
[----:B------:R-:W-:Y:S01]  /*0ba0*/  IMAD R155, R4, 0x8, R5 ;  /* 0x00000008049b7824 */ /* 0x000fe200078e0205 */
[----:B------:R-:W-:Y:S02]  /*0bb0*/  LOP3.LUT R5, R6, 0xfffffffc, RZ, 0xc0, !PT ;  /* 0xfffffffc06057812 */ /* 0x000fe400078ec0ff */
[----:B------:R-:W-:Y:S02]  /*0bc0*/  LEA.HI R11, R11, R10, RZ, 0x3 ;  /* 0x0000000a0b0b7211 */ /* 0x000fe400078f18ff */
[----:B------:R-:W-:Y:S01]  /*0bd0*/  LEA.HI R3, R3, R190, RZ, 0x3 ;  /* 0x000000be03037211 */ /* 0x000fe200078f18ff */
[----:B------:R-:W-:Y:S01]  /*0be0*/  IMAD.IADD R4, R190, 0x1, -R5 ;  /* 0x00000001be047824 */ /* 0x000fe200078e0a05 */
[----:B------:R-:W-:Y:S02]  /*0bf0*/  LOP3.LUT R11, R11, 0xfffffff8, RZ, 0xc0, !PT ;  /* 0xfffffff80b0b7812 */ /* 0x000fe400078ec0ff */
[----:B------:R-:W-:-:S02]  /*0c00*/  LEA.HI R9, R9, R154, RZ, 0x5 ;  /* 0x0000009a09097211 */ /* 0x000fc400078f28ff */
[----:B------:R-:W-:Y:S02]  /*0c10*/  LOP3.LUT R5, R3, 0xfffffff8, RZ, 0xc0, !PT ;  /* 0xfffffff803057812 */ /* 0x000fe400078ec0ff */
[----:B------:R-:W-:Y:S02]  /*0c20*/  IADD3 R10, R10, -R11, RZ ;  /* 0x8000000b0a0a7210 */ /* 0x000fe40007ffe0ff */
[----:B------:R-:W-:Y:S01]  /*0c30*/  SHF.R.S32.HI R9, RZ, 0x5, R9 ;  /* 0x00000005ff097819 */ /* 0x000fe20000011409 */
[----:B------:R-:W-:Y:S01]  /*0c40*/  IMAD.IADD R152, R190, 0x1, -R5 ;  /* 0x00000001be987824 */ /* 0x000fe200078e0a05 */
[----:B------:R-:W-:Y:S02]  /*0c50*/  LOP3.LUT R0, R0, 0x3fffffe, RZ, 0xc0, !PT ;  /* 0x03fffffe00007812 */ /* 0x000fe400078ec0ff */
[----:B------:R-:W-:Y:S01]  /*0c60*/  LEA.HI R6, R4, R4, RZ, 0x1 ;  /* 0x0000000404067211 */ /* 0x000fe200078f08ff */
[----:B------:R-:W-:Y:S01]  /*0c70*/  IMAD R9, R9, 0x10, R10 ;  /* 0x0000001009097824 */ /* 0x000fe200078e020a */
[----:B------:R-:W-:Y:S01]  /*0c80*/  LOP3.LUT R11, R8, 0x7ffffffc, RZ, 0xc0, !PT ;  /* 0x7ffffffc080b7812 */ /* 0x000fe200078ec0ff */
[----:B------:R-:W-:Y:S01]  /*0c90*/  IMAD.IADD R0, R153, 0x1, -R0 ;  /* 0x0000000199007824 */ /* 0x000fe200078e0a00 */
[----:B------:R-:W-:Y:S01]  /*0ca0*/  LOP3.LUT R7, R6, 0x1ffffffe, RZ, 0xc0, !PT ;  /* 0x1ffffffe06077812 */ /* 0x000fe200078ec0ff */
[----:B------:R-:W-:Y:S01]  /*0cb0*/  IMAD.SHL.U32 R22, R152, 0x8, RZ ;  /* 0x0000000898167824 */ /* 0x000fe200078e00ff */
[----:B------:R-:W-:Y:S01]  /*0cc0*/  SHF.R.S32.HI R17, RZ, 0x3, R3 ;  /* 0x00000003ff117819 */ /* 0x000fe20000011403 */
[----:B------:R-:W-:Y:S01]  /*0cd0*/  IMAD.IADD R11, R154, 0x1, -R11 ;  /* 0x000000019a0b7824 */ /* 0x000fe200078e0a0b */
[----:B------:R-:W-:Y:S01]  /*0ce0*/  LEA R19, R0, R9, 0x6 ;  /* 0x0000000900137211 */ /* 0x000fe200078e30ff */
[----:B------:R-:W-:Y:S01]  /*0cf0*/  VIADD R18, R22, 0x40 ;  /* 0x0000004016127836 */ /* 0x000fe20000000000 */
[----:B------:R-:W-:Y:S01]  /*0d00*/  SHF.R.S32.HI R189, RZ, 0x1f, R22 ;  /* 0x0000001fffbd7819 */ /* 0x000fe20000011416 */
[----:B------:R-:W-:-:S02]  /*0d10*/  IMAD.IADD R16, R4, 0x1, -R7 ;  /* 0x0000000104107824 */ /* 0x000fc400078e0a07 */
[----:B------:R-:W-:Y:S01]  /*0d20*/  IMAD R23, R11, R12, 0x80 ;  /* 0x000000800b177424 */ /* 0x000fe200078e020c */
[----:B------:R-:W-:Y:S01]  /*0d30*/  SHF.R.S32.HI R188, RZ, 0x1f, R18 ;  /* 0x0000001fffbc7819 */ /* 0x000fe20000011412 */
[----:B------:R-:W-:-:S07]  /*0d40*/  IMAD R16, R16, 0x8, R19 ;  /* 0x0000000810107824 */ /* 0x000fce00078e0213 */
.L_x_250:
[----:B012---:R-:W0:Y:S01]  /*0d50*/  LDC.64 R4, c[0x0][0xc88] ;  /* 0x00032200ff047b82 */ /* 0x007e220000000a00 */
[----:B------:R-:W-:Y:S01]  /*0d60*/  ULDC.64 UR8, c[0x0][0xa28] ;  /* 0x00028a0000087ab9 */ /* 0x000fe20000000a00 */
[----:B------:R-:W-:Y:S01]  /*0d70*/  ULDC.64 UR10, c[0x0][0xa20] ;  /* 0x00028800000a7ab9 */ /* 0x000fe20000000a00 */
[----:B------:R-:W-:Y:S01]  /*0d80*/  ULDC UR4, c[0x0][0x424] ;  /* 0x0001090000047ab9 */ /* 0x000fe20000000800 */
[----:B0-----:R-:W-:-:S06]  /*0d90*/  IMAD.WIDE R4, R47, 0x4, R4 ;  /* 0x000000042f047825 */ /* 0x001fcc00078e0204 */
[----:B------:R-:W2:Y:S01]  /*0da0*/  LDG.E R4, desc[UR50][R4.64] ;  /* 0x0000003204047981 */ /* 0x000ea2000c1e1900 */
[----:B------:R-:W-:Y:S02]  /*0db0*/  UISETP.NE.U32.AND UP0, UPT, UR8, URZ, UPT ;  /* 0x0000003f0800728c */ /* 0x000fe4000bf05070 */
[----:B------:R-:W-:Y:S02]  /*0dc0*/  UISETP.NE.U32.AND UP1, UPT, UR10, URZ, UPT ;  /* 0x0000003f0a00728c */ /* 0x000fe4000bf25070 */
[----:B------:R-:W-:Y:S02]  /*0dd0*/  UISETP.NE.AND.EX UP0, UPT, UR9, URZ, UPT, UP0 ;  /* 0x0000003f0900728c */ /* 0x000fe4000bf05300 */
[----:B------:R-:W-:-:S04]  /*0de0*/  UISETP.NE.AND.EX UP1, UPT, UR11, URZ, UPT, UP1 ;  /* 0x0000003f0b00728c */ /* 0x000fc8000bf25310 */
[----:B------:R-:W-:Y:S02]  /*0df0*/  PLOP3.LUT P0, PT, PT, PT, UP0, 0x80, 0x0 ;  /* 0x000000000000781c */ /* 0x000fe40003f0f008 */
[----:B------:R-:W-:Y:S02]  /*0e00*/  PLOP3.LUT P1, PT, PT, PT, UP1, 0x80, 0x0 ;  /* 0x000000000000781c */ /* 0x000fe40003f2f018 */
[----:B--2---:R-:W-:-:S13]  /*0e10*/  R2UR UR37, R4 ;  /* 0x00000000042572ca */ /* 0x004fda00000e0000 */
[----:B------:R-:W-:Y:S02]  /*0e20*/  USHF.R.S32.HI UR38, URZ, 0x1f, UR37 ;  /* 0x0000001f3f267899 */ /* 0x000fe40008011425 */
[----:B------:R-:W-:Y:S02]  /*0e30*/  @UP0 ULEA UR8, UP2, UR37, UR8, 0x2 ;  /* 0x0000000825080291 */ /* 0x000fe4000f84103f */
[----:B------:R-:W-:Y:S02]  /*0e40*/  @UP1 ULEA UR10, UP3, UR37, UR10, 0x2 ;  /* 0x0000000a250a1291 */ /* 0x000fe4000f86103f */
[----:B------:R-:W-:Y:S02]  /*0e50*/  @UP0 ULEA.HI.X UR9, UR37, UR9, UR38, 0x2, UP2 ;  /* 0x0000000925090291 */ /* 0x000fe400090f1426 */
[----:B------:R-:W-:Y:S01]  /*0e60*/  @UP1 ULEA.HI.X UR11, UR37, UR11, UR38, 0x2, UP3 ;  /* 0x0000000b250b1291 */ /* 0x000fe200098f1426 */
[----:B------:R-:W-:Y:S02]  /*0e70*/  IMAD.U32 R4, RZ, RZ, UR8 ;  /* 0x00000008ff047e24 */ /* 0x000fe4000f8e00ff */
[----:B------:R-:W-:-:S02]  /*0e80*/  IMAD.U32 R6, RZ, RZ, UR10 ;  /* 0x0000000aff067e24 */ /* 0x000fc4000f8e00ff */
[----:B------:R-:W-:Y:S01]  /*0e90*/  IMAD.U32 R5, RZ, RZ, UR9 ;  /* 0x00000009ff057e24 */ /* 0x000fe2000f8e00ff */
[----:B------:R-:W-:Y:S01]  /*0ea0*/  ULDC.64 UR8, c[0x0][0x418] ;  /* 0x0001060000087ab9 */ /* 0x000fe20000000a00 */
[----:B------:R-:W-:-:S03]  /*0eb0*/  IMAD.U32 R7, RZ, RZ, UR11 ;  /* 0x0000000bff077e24 */ /* 0x000fc6000f8e00ff */
[----:B------:R-:W2:Y:S04]  /*0ec0*/  @P0 LDG.E R4, desc[UR50][R4.64] ;  /* 0x0000003204040981 */ /* 0x000ea8000c1e1900 */
[----:B---3--:R-:W3:Y:S01]  /*0ed0*/  @P1 LDG.E R6, desc[UR50][R6.64] ;  /* 0x0000003206061981 */ /* 0x008ee2000c1e1900 */
[----:B------:R-:W-:Y:S01]  /*0ee0*/  UISETP.NE.U32.AND UP0, UPT, UR8, URZ, UPT ;  /* 0x0000003f0800728c */ /* 0x000fe2000bf05070 */
[----:B------:R-:W-:Y:S01]  /*0ef0*/  CS2R R20, SRZ ;  /* 0x0000000000147805 */ /* 0x000fe2000001ff00 */
[----:B------:R-:W-:Y:S01]  /*0f00*/  UMOV UR39, UR5 ;  /* 0x0000000500277c82 */ /* 0x000fe20008000000 */
[----:B------:R-:W-:Y:S01]  /*0f10*/  ULDC UR5, c[0x0][0x2f0] ;  /* 0x0000bc0000057ab9 */ /* 0x000fe20000000800 */
[----:B------:R-:W-:Y:S01]  /*0f20*/  UISETP.NE.AND.EX UP0, UPT, UR9, URZ, UPT, UP0 ;  /* 0x0000003f0900728c */ /* 0x000fe2000bf05300 */
[----:B------:R-:W-:Y:S01]  /*0f30*/  IMAD.MOV.U32 R151, RZ, RZ, RZ ;  /* 0x000000ffff977224 */ /* 0x000fe200078e00ff */
[----:B------:R-:W-:Y:S01]  /*0f40*/  UMOV UR48, URZ ;  /* 0x0000003f00307c82 */ /* 0x000fe20008000000 */
[----:B------:R-:W-:Y:S01]  /*0f50*/  UMOV UR40, UR6 ;  /* 0x0000000600287c82 */ /* 0x000fe20008000000 */
[----:B------:R-:W-:Y:S01]  /*0f60*/  USEL UR4, UR4, 0x1, UP0 ;  /* 0x0000000104047887 */ /* 0x000fe20008000000 */
[----:B------:R-:W-:Y:S01]  /*0f70*/  CS2R R32, SRZ ;  /* 0x0000000000207805 */ /* 0x000fe2000001ff00 */
[----:B------:R-:W-:Y:S01]  /*0f80*/  IMAD.MOV.U32 R3, RZ, RZ, RZ ;  /* 0x000000ffff037224 */ /* 0x000fe200078e00ff */
[----:B------:R-:W-:Y:S01]  /*0f90*/  CS2R R34, SRZ ;  /* 0x0000000000227805 */ /* 0x000fe2000001ff00 */
[----:B------:R-:W-:Y:S01]  /*0fa0*/  UIMAD UR4, UR4, UR5, URZ ;  /* 0x00000005040472a4 */ /* 0x000fe2000f8e023f */
        /* <DEDUP_REMOVED lines=22> */
[----:B------:R-:W-:Y:S02]  /*1110*/  MOV R84, RZ ;  /* 0x000000ff00547202 */ /* 0x000fe40000000f00 */
[----:B--2---:R-:W-:Y:S02]  /*1120*/  @P0 R2UR UR48, R4 ;  /* 0x00000000043002ca */ /* 0x004fe400000e0000 */
[----:B------:R-:W-:-:S02]  /*1130*/  PLOP3.LUT P0, PT, PT, PT, PT, 0x80, 0x0 ;  /* 0x000000000000781c */ /* 0x000fc40003f0f070 */
[----:B---3--:R-:W-:Y:S01]  /*1140*/  @P1 R2UR UR4, R6 ;  /* 0x00000000060412ca */ /* 0x008fe200000e0000 */
[----:B----4-:R-:W-:-:S14]  /*1150*/  @P1 BRA `(.L_x_205) ;  /* 0x0000000000341947 */ /* 0x010fdc0003800000 */
[----:B------:R-:W-:Y:S02]  /*1160*/  ULDC.64 UR6, c[0x0][0xa08] ;  /* 0x0002820000067ab9 */ /* 0x000fe40000000a00 */
[----:B------:R-:W-:-:S04]  /*1170*/  ISETP.NE.U32.AND P1, PT, RZ, UR6, PT ;  /* 0x00000006ff007c0c */ /* 0x000fc8000bf25070 */
[----:B------:R-:W-:-:S13]  /*1180*/  ISETP.NE.AND.EX P1, PT, RZ, UR7, PT, P1 ;  /* 0x00000007ff007c0c */ /* 0x000fda000bf25310 */
[----:B------:R-:W-:Y:S05]  /*1190*/  @!P1 BRA `(.L_x_205) ;  /* 0x0000000000249947 */ /* 0x000fea0003800000 */
[----:B------:R-:W-:Y:S02]  /*11a0*/  ULDC.64 UR4, c[0x0][0xa08] ;  /* 0x0002820000047ab9 */ /* 0x000fe40000000a00 */
[----:B------:R-:W-:-:S06]  /*11b0*/  UIMAD.WIDE UR4, UR37, 0x4, UR4 ;  /* 0x00000004250478a5 */ /* 0x000fcc000f8e0204 */
[----:B------:R-:W-:Y:S02]  /*11c0*/  IMAD.U32 R4, RZ, RZ, UR4 ;  /* 0x00000004ff047e24 */ /* 0x000fe4000f8e00ff */
[----:B------:R-:W-:-:S05]  /*11d0*/  IMAD.U32 R5, RZ, RZ, UR5 ;  /* 0x00000005ff057e24 */ /* 0x000fca000f8e00ff */
[----:B------:R-:W2:Y:S04]  /*11e0*/  LDG.E R6, desc[UR50][R4.64] ;  /* 0x0000003204067981 */ /* 0x000ea8000c1e1900 */
[----:B------:R-:W3:Y:S01]  /*11f0*/  LDG.E R0, desc[UR50][R4.64+0x4] ;  /* 0x0000043204007981 */ /* 0x000ee2000c1e1900 */
[----:B--2---:R-:W-:Y:S02]  /*1200*/  R2UR UR4, R6 ;  /* 0x00000000060472ca */ /* 0x004fe400000e0000 */
[----:B---3--:R-:W-:-:S13]  /*1210*/  R2UR UR5, R0 ;  /* 0x00000000000572ca */ /* 0x008fda00000e0000 */
[----:B------:R-:W-:-:S12]  /*1220*/  UIADD3 UR4, -UR4, UR5, URZ ;  /* 0x0000000504047290 */ /* 0x000fd8000fffe13f */
.L_x_205:
[----:B------:R-:W-:Y:S01]  /*1230*/  UIADD3 UR48, -UR48, UR4, URZ ;  /* 0x0000000430307290 */ /* 0x000fe2000fffe13f */
[----:B------:R-:W-:Y:S01]  /*1240*/  CS2R R86, SRZ ;  /* 0x0000000000567805 */ /* 0x000fe2000001ff00 */
[----:B------:R-:W-:Y:S01]  /*1250*/  IMAD.MOV.U32 R85, RZ, RZ, RZ ;  /* 0x000000ffff557224 */ /* 0x000fe200078e00ff */
[----:B------:R-:W-:Y:S01]  /*1260*/  CS2R R88, SRZ ;  /* 0x0000000000587805 */ /* 0x000fe2000001ff00 */
[----:B------:R-:W-:Y:S01]  /*1270*/  UISETP.GE.AND UP0, UPT, UR48, 0x1, UPT ;  /* 0x000000013000788c */ /* 0x000fe2000bf06270 */
[----:B------:R-:W-:Y:S01]  /*1280*/  CS2R R92, SRZ ;  /* 0x00000000005c7805 */ /* 0x000fe2000001ff00 */
[----:B------:R-:W-:Y:S01]  /*1290*/  UIADD3 UR4, UR48, 0x7f, URZ ;  /* 0x0000007f30047890 */ /* 0x000fe2000fffe03f */
[----:B------:R-:W-:Y:S01]  /*12a0*/  CS2R R6, SRZ ;  /* 0x0000000000067805 */ /* 0x000fe2000001ff00 */
[----:B------:R-:W-:Y:S02]  /*12b0*/  IMAD.MOV.U32 R8, RZ, RZ, RZ ;  /* 0x000000ffff087224 */ /* 0x000fe400078e00ff */
[----:B------:R-:W-:Y:S01]  /*12c0*/  PLOP3.LUT P1, PT, PT, PT, UP0, 0x80, 0x0 ;  /* 0x000000000000781c */ /* 0x000fe20003f2f008 */
[----:B------:R-:W-:Y:S01]  /*12d0*/  USHF.R.S32.HI UR5, URZ, 0x1f, UR4 ;  /* 0x0000001f3f057899 */ /* 0x000fe20008011404 */
[----:B------:R-:W-:-:S02]  /*12e0*/  IMAD.MOV.U32 R10, RZ, RZ, RZ ;  /* 0x000000ffff0a7224 */ /* 0x000fc400078e00ff */
[----:B------:R-:W-:Y:S01]  /*12f0*/  IMAD.MOV.U32 R12, RZ, RZ, RZ ;  /* 0x000000ffff0c7224 */ /* 0x000fe200078e00ff */
[----:B------:R-:W-:Y:S01]  /*1300*/  ULEA.HI UR5, UR5, UR4, URZ, 0x7 ;  /* 0x0000000405057291 */ /* 0x000fe2000f8f383f */
[----:B------:R-:W-:-:S07]  /*1310*/  IMAD.MOV.U32 R157, RZ, RZ, RZ ;  /* 0x000000ffff9d7224 */ /* 0x000fce00078e00ff */
[----:B------:R-:W-:Y:S05]  /*1320*/  @!P1 BRA `(.L_x_206) ;  /* 0x0000005000b09947 */ /* 0x000fea0003800000 */
[----:B------:R-:W0:Y:S01]  /*1330*/  SHFL.IDX PT, R0, R153, RZ, 0x1f ;  /* 0x00001fff99007589 */ /* 0x000e2200000e0000 */
[----:B------:R-:W1:Y:S01]  /*1340*/  S2UR UR46, SR_CgaCtaId ;  /* 0x00000000002e79c3 */ /* 0x000e620000008800 */
[----:B------:R-:W-:Y:S01]  /*1350*/  UMOV UR49, 0x400 ;  /* 0x0000040000317882 */ /* 0x000fe20000000000 */
[----:B------:R-:W-:Y:S01]  /*1360*/  USHF.R.S32.HI UR47, URZ, 0x7, UR5 ;  /* 0x000000073f2f7899 */ /* 0x000fe20008011405 */
[----:B0-----:R-:W-:Y:S01]  /*1370*/  R2UR UR41, R0 ;  /* 0x00000000002972ca */ /* 0x001fe200000e0000 */
[----:B-1----:R-:W-:-:S04]  /*1380*/  ULEA UR49, UR46, UR49, 0x18 ;  /* 0x000000312e317291 */ /* 0x002fc8000f8ec03f */
[----:B------:R-:W-:-:S04]  /*1390*/  UIADD3 UR6, UR49, 0x10400, URZ ;  /* 0x0001040031067890 */ /* 0x000fc8000fffe03f */
[----:B------:R-:W-:-:S04]  /*13a0*/  ULOP3.LUT UP0, URZ, UR6, 0x3ff, URZ, 0xc0, !UPT ;  /* 0x000003ff063f7892 */ /* 0x000fc8000f80c03f */
[----:B------:R-:W-:Y:S02]  /*13b0*/  ULEA.HI UR4, UR41, UR41, URZ, 0x1 ;  /* 0x0000002929047291 */ /* 0x000fe4000f8f083f */
[----:B------:R-:W-:Y:S02]  /*13c0*/  PLOP3.LUT P0, PT, PT, PT, UP0, 0x80, 0x0 ;  /* 0x000000000000781c */ /* 0x000fe40003f0f008 */
[----:B------:R-:W-:-:S04]  /*13d0*/  ULOP3.LUT UR4, UR4, 0x1e, URZ, 0xc0, !UPT ;  /* 0x0000001e04047892 */ /* 0x000fc8000f8ec03f */
[----:B------:R-:W-:-:S04]  /*13e0*/  UIADD3 UR4, UR41, -UR4, URZ ;  /* 0x8000000429047290 */ /* 0x000fc8000fffe03f */
[----:B------:R-:W-:-:S04]  /*13f0*/  ULEA UR4, UR4, UR6, 0xd ;  /* 0x0000000604047291 */ /* 0x000fc8000f8e683f */
[----:B------:R-:W-:-:S04]  /*1400*/  USHF.R.U32.HI UR4, URZ, 0x4, UR4 ;  /* 0x000000043f047899 */ /* 0x000fc80008011604 */
[----:B------:R-:W-:Y:S01]  /*1410*/  ULOP3.LUT UR52, UR4, 0x3fff, URZ, 0xc0, !UPT ;  /* 0x00003fff04347892 */ /* 0x000fe2000f8ec03f */
[----:B------:R-:W-:Y:S11]  /*1420*/  @!P0 BRA `(.L_x_207) ;  /* 0x0000000000408947 */ /* 0x000ff60003800000 */
[----:B------:R-:W-:Y:S01]  /*1430*/  MOV R0, 0x0 ;  /* 0x0000000000007802 */ /* 0x000fe20000000f00 */
[----:B------:R-:W-:Y:S01]  /*1440*/  ULDC.64 UR4, c[0x4][0x80] ;  /* 0x0100200000047ab9 */ /* 0x000fe20000000a00 */
[----:B------:R-:W-:Y:S01]  /*1450*/  ULDC.64 UR6, c[0x4][0x20] ;  /* 0x0100080000067ab9 */ /* 0x000fe20000000a00 */
[----:B------:R-:W-:Y:S01]  /*1460*/  IMAD.U32 R4, RZ, RZ, UR4 ;  /* 0x00000004ff047e24 */ /* 0x000fe2000f8e00ff */
[----:B------:R0:W1:Y:S01]  /*1470*/  LDC.64 R14, c[0x4][R0] ;  /* 0x01000000000e7b82 */ /* 0x0000620000000a00 */
[----:B------:R-:W-:Y:S01]  /*1480*/  MOV R5, UR5 ;  /* 0x0000000500057c02 */ /* 0x000fe20008000f00 */
[----:B------:R-:W-:Y:S01]  /*1490*/  ULDC.64 UR4, c[0x4][0x88] ;  /* 0x0100220000047ab9 */ /* 0x000fe20000000a00 */
        /* <DEDUP_REMOVED lines=9> */
.L_x_207:
[----:B------:R-:W-:Y:S01]  /*1530*/  ULEA.HI UR4, UR44, UR44, URZ, 0x1 ;  /* 0x0000002c2c047291 */ /* 0x000fe2000f8f083f */
[----:B------:R-:W-:-:S03]  /*1540*/  MOV R3, UR45 ;  /* 0x0000002d00037c02 */ /* 0x000fc60008000f00 */
[----:B------:R-:W-:Y:S01]  /*1550*/  ULOP3.LUT UR4, UR4, 0xfffffffe, URZ, 0xc0, !UPT ;  /* 0xfffffffe04047892 */ /* 0x000fe2000f8ec03f */
[----:B------:R-:W-:-:S03]  /*1560*/  ISETP.NE.AND P0, PT, R3, 0x3, PT ;  /* 0x000000030300780c */ /* 0x000fc60003f05270 */
[----:B------:R-:W-:-:S06]  /*1570*/  UIADD3 UR4, UR44, -UR4, URZ ;  /* 0x800000042c047290 */ /* 0x000fcc000fffe03f */
[----:B------:R-:W-:-:S05]  /*1580*/  IMAD.U32 R0, RZ, RZ, UR4 ;  /* 0x00000004ff007e24 */ /* 0x000fca000f8e00ff */
[----:B------:R-:W-:-:S04]  /*1590*/  SHF.L.U32 R0, R0, 0x1f, RZ ;  /* 0x0000001f00007819 */ /* 0x000fc800000006ff */
[----:B------:R-:W0:Y:S02]  /*15a0*/  SYNCS.PHASECHK.TRANS64.TRYWAIT P1, [UR49+0x28800], R0 ;  /* 0x02880000ff0075a7 */ /* 0x000e240008020171 */
[----:B0-----:R-:W-:Y:S05]  /*15b0*/  @!P1 BRA `(.L_x_208) ;  /* 0x000000c4006c9947 */ /* 0x001fea0003800000 */
.L_x_337:
[----:B------:R-:W-:Y:S05]  /*15c0*/  @!P0 BRA `(.L_x_209) ;  /* 0x0000000000048947 */ /* 0x000fea0003800000 */
[----:B------:R-:W-:Y:S01]  /*15d0*/  BPT.TRAP 0x1 ;  /* 0x000000040000795c */ /* 0x000fe20000300000 */
.L_x_209:
[----:B------:R-:W-:Y:S02]  /*15e0*/  IMAD.U32 R5, RZ, RZ, UR42 ;  /* 0x0000002aff057e24 */ /* 0x000fe4000f8e00ff */
[----:B0-----:R-:W-:-:S03]  /*15f0*/  IMAD.U32 R0, RZ, RZ, UR43 ;  /* 0x0000002bff007e24 */ /* 0x001fc6000f8e00ff */
[----:B------:R-:W-:Y:S02]  /*1600*/  LEA R5, R5, UR49, 0x3 ;  /* 0x0000003105057c11 */ /* 0x000fe4000f8e18ff */
[----:B------:R-:W-:-:S04]  /*1610*/  SHF.L.U32 R0, R0, 0x1f, RZ ;  /* 0x0000001f00007819 */ /* 0x000fc800000006ff */
[----:B------:R0:W1:Y:S01]  /*1620*/  SYNCS.PHASECHK.TRANS64.TRYWAIT P1, [R5+URZ+0x28830], R0 ;  /* 0x02883000050075a7 */ /* 0x000062000802017f */
[----:B------:R-:W-:Y:S05]  /*1630*/  @!P0 BRA `(.L_x_210) ;  /* 0x0000000000048947 */ /* 0x000fea0003800000 */
[----:B------:R-:W-:Y:S01]  /*1640*/  BPT.TRAP 0x1 ;  /* 0x000000040000795c */ /* 0x000fe20000300000 */
.L_x_210:
[----:B------:R-:W-:Y:S01]  /*1650*/  IMAD.MOV.U32 R151, RZ, RZ, RZ ;  /* 0x000000ffff977224 */ /* 0x000fe200078e00ff */
[----:B-1----:R-:W-:Y:S06]  /*1660*/  @P1 BRA `(.L_x_211) ;  /* 0x0000000000081947 */ /* 0x002fec0003800000 */
[----:B------:R-:W1:Y:S02]  /*1670*/  SYNCS.PHASECHK.TRANS64.TRYWAIT P1, [R5+URZ+0x28830], R0 ;  /* 0x02883000050075a7 */ /* 0x000e64000802017f */
[----:B-1----:R-:W-:Y:S05]  /*1680*/  @!P1 BRA `(.L_x_212) ;  /* 0x000000c400509947 */ /* 0x002fea0003800000 */
.L_x_211:
[----:B------:R-:W-:Y:S05]  /*1690*/  WARPSYNC.ALL ;  /* 0x0000000000007948 */ /* 0x000fea0003800000 */
[----:B------:R-:W-:Y:S01]  /*16a0*/  UIADD3 UR49, UR49, 0x18400, URZ ;  /* 0x0001840031317890 */ /* 0x000fe2000fffe03f */
[----:B------:R-:W-:Y:S01]  /*16b0*/  WARPGROUP.ARRIVE ;  /* 0x00000000000079c5 */ /* 0x000fe20000000000 */
[----:B------:R-:W-:Y:S02]  /*16c0*/  ULOP3.LUT UR32, UR52, 0x10000, URZ, 0xfc, !UPT ;  /* 0x0001000034207892 */ /* 0x000fe4000f8efc3f */
[----:B------:R-:W-:Y:S01]  /*16d0*/  USHF.R.U32.HI UR49, URZ, 0x4, UR49 ;  /* 0x000000043f317899 */ /* 0x000fe20008011631 */
[----:B------:R-:W-:Y:S01]  /*16e0*/  UMOV UR33, 0x40000040 ;  /* 0x4000004000217882 */ /* 0x000fe20000000000 */
[----:B------:R-:W-:-:S02]  /*16f0*/  UMOV UR35, 0x40000040 ;  /* 0x4000004000237882 */ /* 0x000fc40000000000 */
[----:B------:R-:W-:Y:S02]  /*1700*/  ULOP3.LUT UR49, UR49, 0x3fff, URZ, 0xc0, !UPT ;  /* 0x00003fff31317892 */ /* 0x000fe4000f8ec03f */
[----:B------:R-:W-:Y:S02]  /*1710*/  UIADD3 UR4, UR32, 0x2, URZ ;  /* 0x0000000220047890 */ /* 0x000fe4000fffe03f */
[----:B------:R-:W-:Y:S01]  /*1720*/  ULOP3.LUT UR49, UR49, 0x10000, URZ, 0xfc, !UPT ;  /* 0x0001000031317892 */ /* 0x000fe2000f8efc3f */
[----:B------:R-:W-:Y:S01]  /*1730*/  UMOV UR5, 0x40000040 ;  /* 0x4000004000057882 */ /* 0x000fe20000000000 */
[----:B------:R-:W-:Y:S02]  /*1740*/  UMOV UR7, 0x40000040 ;  /* 0x4000004000077882 */ /* 0x000fe40000000000 */
        /* <DEDUP_REMOVED lines=51> */
.L_x_213:
        /* <DEDUP_REMOVED lines=77> */
[----:B------:R-:W-:Y:S01]  /*1f50*/  IMAD.MOV.U32 R91, RZ, RZ, R151 ;  /* 0x000000ffff5b7224 */ /* 0x000fe200078e0097 */
[----:B------:R-:W-:-:S02]  /*1f60*/  FMNMX.FTZ R3, R102, R3, !PT ;  /* 0x0000000366037209 */ /* 0x000fc40007810000 */
[----:B------:R-:W-:Y:S02]  /*1f70*/  FSEL R8, R35, -INF , P5 ;  /* 0xff80000023087808 */ /* 0x000fe40002800000 */
[----:B------:R-:W-:Y:S02]  /*1f80*/  ISETP.GT.AND P5, PT, R4, 0x29, PT ;  /* 0x000000290400780c */ /* 0x000fe40003fa4270 */
[----:B------:R-:W-:Y:S02]  /*1f90*/  FSEL R106, R44, -INF , P6 ;  /* 0xff8000002c6a7808 */ /* 0x000fe40003000000 */
[----:B------:R-:W-:Y:S02]  /*1fa0*/  FMNMX.FTZ R3, R104, R3, !PT ;  /* 0x0000000368037209 */ /* 0x000fe40007810000 */
[----:B------:R-:W-:Y:S02]  /*1fb0*/  FSEL R38, R38, -INF , P4 ;  /* 0xff80000026267808 */ /* 0x000fe40002000000 */
[----:B------:R-:W-:-:S02]  /*1fc0*/  ISETP.GT.AND P4, PT, R4, 0x30, PT ;  /* 0x000000300400780c */ /* 0x000fc40003f84270 */
[----:B------:R-:W-:Y:S02]  /*1fd0*/  FSEL R108, R45, -INF , P5 ;  /* 0xff8000002d6c7808 */ /* 0x000fe40002800000 */
[----:B------:R-:W-:Y:S02]  /*1fe0*/  FMNMX.FTZ R3, R106, R3, !PT ;  /* 0x000000036a037209 */ /* 0x000fe40007810000 */
[----:B------:R-:W-:Y:S02]  /*1ff0*/  FSEL R10, R39, -INF , P3 ;  /* 0xff800000270a7808 */ /* 0x000fe40001800000 */
[----:B------:R-:W-:Y:S02]  /*2000*/  ISETP.GT.AND P3, PT, R4, 0x31, PT ;  /* 0x000000310400780c */ /* 0x000fe40003f64270 */
[----:B------:R-:W-:Y:S02]  /*2010*/  FSEL R48, R48, -INF , P4 ;  /* 0xff80000030307808 */ /* 0x000fe40002000000 */
        /* <DEDUP_REMOVED lines=56> */
[----:B------:R-:W-:Y:S02]  /*23a0*/  FSEL R124, R77, -INF , P2 ;  /* 0xff8000004d7c7808 */ /* 0x000fe40001000000 */
[----:B------:R-:W-:Y:S02]  /*23b0*/  FMNMX.FTZ R3, R76, R3, !PT ;  /* 0x000000034c037209 */ /* 0x000fe40007810000 */
[----:B------:R-:W-:Y:S02]  /*23c0*/  ISETP.GT.AND P3, PT, R4, 0x70, PT ;  /* 0x000000700400780c */ /* 0x000fe40003f64270 */
[----:B------:R-:W-:Y:S02]  /*23d0*/  FSEL R62, R62, -INF , P4 ;  /* 0xff8000003e3e7808 */ /* 0x000fe40002000000 */
[----:B------:R-:W-:-:S02]  /*23e0*/  FSEL R80, R80, -INF , P3 ;  /* 0xff80000050507808 */ /* 0x000fc40001800000 */
[----:B------:R-:W-:Y:S02]  /*23f0*/  FMNMX.FTZ R3, R124, R3, !PT ;  /* 0x000000037c037209 */ /* 0x000fe40007810000 */
[----:B------:R-:W-:Y:S02]  /*2400*/  ISETP.GT.AND P4, PT, R4, 0x71, PT ;  /* 0x000000710400780c */ /* 0x000fe40003f84270 */
[----:B------:R-:W-:Y:S02]  /*2410*/  FMNMX.FTZ R3, R80, R3, !PT ;  /* 0x0000000350037209 */ /* 0x000fe40007810000 */
[----:B------:R-:W-:Y:S02]  /*2420*/  FSEL R126, R81, -INF , P4 ;  /* 0xff800000517e7808 */ /* 0x000fe40002000000 */
[----:B------:R-:W-:Y:S02]  /*2430*/  ISETP.GT.AND P5, PT, R4, 0x78, PT ;  /* 0x000000780400780c */ /* 0x000fe40003fa4270 */
[----:B------:R-:W-:-:S02]  /*2440*/  FMNMX.FTZ R3, R126, R3, !PT ;  /* 0x000000037e037209 */ /* 0x000fc40007810000 */
[----:B------:R-:W-:Y:S02]  /*2450*/  FSEL R84, R84, -INF , P5 ;  /* 0xff80000054547808 */ /* 0x000fe40002800000 */
[----:B------:R-:W-:Y:S02]  /*2460*/  ISETP.GT.AND P6, PT, R4, 0x79, PT ;  /* 0x000000790400780c */ /* 0x000fe40003fc4270 */
[----:B------:R-:W-:Y:S02]  /*2470*/  FMNMX.FTZ R3, R84, R3, !PT ;  /* 0x0000000354037209 */ /* 0x000fe40007810000 */
[----:B------:R-:W-:Y:S02]  /*2480*/  FSEL R128, R85, -INF , P6 ;  /* 0xff80000055807808 */ /* 0x000fe40003000000 */
[----:B------:R-:W-:Y:S02]  /*2490*/  P2R R13, PR, RZ, 0x8 ;  /* 0x00000008ff0d7803 */ /* 0x000fe40000000000 */
[----:B------:R-:W-:Y:S01]  /*24a0*/  FMNMX.FTZ R7, R128, R3, !PT ;  /* 0x0000000380077209 */ /* 0x000fe20007810000 */
[----:B------:R-:W-:Y:S01]  /*24b0*/  IMAD.U32 R3, RZ, RZ, UR6 ;  /* 0x00000006ff037e24 */ /* 0x000fe2000f8e00ff */
[----:B------:R-:W-:-:S02]  /*24c0*/  P2R R15, PR, RZ, 0x4 ;  /* 0x00000004ff0f7803 */ /* 0x000fc40000000000 */
[----:B------:R-:W-:Y:S01]  /*24d0*/  ISETP.GT.AND P2, PT, R4, 0x58, PT ;  /* 0x000000580400780c */ /* 0x000fe20003f44270 */
[----:B------:R-:W0:Y:S01]  /*24e0*/  SHFL.BFLY PT, R0, R7, 0x2, 0x1f ;  /* 0x0c401f0007007f89 */ /* 0x000e2200000e0000 */
[----:B------:R-:W-:Y:S02]  /*24f0*/  P2R R21, PR, RZ, 0x2 ;  /* 0x00000002ff157803 */ /* 0x000fe40000000000 */
[----:B------:R-:W-:Y:S02]  /*2500*/  FSEL R70, R70, -INF , P2 ;  /* 0xff80000046467808 */ /* 0x000fe40001000000 */
[----:B------:R-:W-:Y:S02]  /*2510*/  ISETP.NE.AND P2, PT, R15, RZ, PT ;  /* 0x000000ff0f00720c */ /* 0x000fe40003f45270 */
[----:B------:R-:W-:Y:S02]  /*2520*/  ISETP.GT.AND P1, PT, R4, 0x59, PT ;  /* 0x000000590400780c */ /* 0x000fe40003f24270 */
[----:B------:R-:W-:-:S02]  /*2530*/  P2R R29, PR, RZ, 0x1 ;  /* 0x00000001ff1d7803 */ /* 0x000fc40000000000 */
[----:B------:R-:W-:Y:S02]  /*2540*/  FSEL R40, R71, -INF , P1 ;  /* 0xff80000047287808 */ /* 0x000fe40000800000 */
[----:B------:R-:W-:Y:S02]  /*2550*/  ISETP.NE.AND P1, PT, R21, RZ, PT ;  /* 0x000000ff1500720c */ /* 0x000fe40003f25270 */
[----:B------:R-:W-:Y:S02]  /*2560*/  ISETP.GT.AND P0, PT, R4, 0x60, PT ;  /* 0x000000600400780c */ /* 0x000fe40003f04270 */
[----:B------:R-:W-:Y:S02]  /*2570*/  FSEL R78, R78, -INF , P1 ;  /* 0xff8000004e4e7808 */ /* 0x000fe40000800000 */
[----:B------:R-:W-:Y:S02]  /*2580*/  FSEL R74, R74, -INF , P0 ;  /* 0xff8000004a4a7808 */ /* 0x000fe40000000000 */
[----:B------:R-:W-:-:S02]  /*2590*/  ISETP.NE.AND P0, PT, R29, RZ, PT ;  /* 0x000000ff1d00720c */ /* 0x000fc40003f05270 */
[----:B------:R-:W-:Y:S02]  /*25a0*/  FSEL R86, R86, -INF , P5 ;  /* 0xff80000056567808 */ /* 0x000fe40002800000 */
[----:B0-----:R-:W-:Y:S02]  /*25b0*/  FMNMX.FTZ R9, R7, R0, !PT ;  /* 0x0000000007097209 */ /* 0x001fe40007810000 */
[----:B------:R-:W-:Y:S02]  /*25c0*/  FSEL R44, R75, -INF , P0 ;  /* 0xff8000004b2c7808 */ /* 0x000fe40000000000 */
[----:B------:R-:W-:Y:S01]  /*25d0*/  R2UR UR6, R5 ;  /* 0x00000000050672ca */ /* 0x000fe200000e0000 */
[----:B------:R-:W0:Y:S01]  /*25e0*/  SHFL.BFLY PT, R0, R9, 0x1, 0x1f ;  /* 0x0c201f0009007f89 */ /* 0x000e2200000e0000 */
[----:B------:R-:W-:Y:S01]  /*25f0*/  ISETP.NE.AND P0, PT, R89, RZ, PT ;  /* 0x000000ff5900720c */ /* 0x000fe20003f05270 */
[----:B------:R-:W-:Y:S01]  /*2600*/  IMAD.MOV.U32 R89, RZ, RZ, R151 ;  /* 0x000000ffff597224 */ /* 0x000fe200078e0097 */
[----:B------:R-:W-:-:S02]  /*2610*/  MOV R121, R151 ;  /* 0x0000009700797202 */ /* 0x000fc40000000f00 */
[----:B------:R-:W-:-:S07]  /*2620*/  MOV R103, R151 ;  /* 0x0000009700677202 */ /* 0x000fce0000000f00 */
[----:B------:R-:W-:-:S04]  /*2630*/  UIADD3 UR6, UR6, 0x28840, URZ ;  /* 0x0002884006067890 */ /* 0x000fc8000fffe03f */
        /* <DEDUP_REMOVED lines=66> */
[--C-:B------:R-:W-:Y:S01]  /*2a60*/  IMAD.MOV.U32 R106, RZ, RZ, R151.reuse ;  /* 0x000000ffff6a7224 */ /* 0x100fe200078e0097 */
[----:B------:R-:W-:Y:S01]  /*2a70*/  MOV R94, R151 ;  /* 0x00000097005e7202 */ /* 0x000fe20000000f00 */
[----:B------:R-:W5:Y:S01]  /*2a80*/  MUFU.EX2 R162, R162 ;  /* 0x000000a200a27308 */ /* 0x000f620000000800 */
[----:B------:R-:W-:Y:S01]  /*2a90*/  FMNMX.FTZ R25, R28, R21, !PT ;  /* 0x000000151c197209 */ /* 0x000fe20007810000 */
[----:B------:R-:W-:-:S02]  /*2aa0*/  IMAD.MOV.U32 R102, RZ, RZ, R151 ;  /* 0x000000ffff667224 */ /* 0x000fc400078e0097 */
[--C-:B------:R-:W-:Y:S01]  /*2ab0*/  IMAD.MOV.U32 R98, RZ, RZ, R151.reuse ;  /* 0x000000ffff627224 */ /* 0x100fe200078e0097 */
[----:B------:R-:W-:Y:S01]  /*2ac0*/  FMNMX.FTZ R25, R62, R25, !PT ;  /* 0x000000193e197209 */ /* 0x000fe20007810000 */
[--C-:B---3--:R-:W-:Y:S02]  /*2ad0*/  IMAD.MOV.U32 R96, RZ, RZ, R151.reuse ;  /* 0x000000ffff607224 */ /* 0x108fe400078e0097 */
[----:B------:R3:W5:Y:S01]  /*2ae0*/  MUFU.EX2 R13, R100 ;  /* 0x00000064000d7308 */ /* 0x0007620000000800 */
[----:B------:R-:W-:Y:S01]  /*2af0*/  FMNMX.FTZ R25, R32, R25, !PT ;  /* 0x0000001920197209 */ /* 0x000fe20007810000 */
[--C-:B------:R-:W-:Y:S02]  /*2b00*/  IMAD.MOV.U32 R92, RZ, RZ, R151.reuse ;  /* 0x000000ffff5c7224 */ /* 0x100fe400078e0097 */
[--C-:B------:R-:W-:Y:S01]  /*2b10*/  IMAD.MOV.U32 R90, RZ, RZ, R151.reuse ;  /* 0x000000ffff5a7224 */ /* 0x100fe200078e0097 */
[----:B------:R-:W-:Y:S01]  /*2b20*/  FMNMX.FTZ R25, R66, R25, !PT ;  /* 0x0000001942197209 */ /* 0x000fe20007810000 */
[----:B------:R-:W-:-:S02]  /*2b30*/  IMAD.MOV.U32 R88, RZ, RZ, R151 ;  /* 0x000000ffff587224 */ /* 0x000fc400078e0097 */
        /* <DEDUP_REMOVED lines=29> */
[----:B---3--:R-:W-:Y:S02]  /*2d10*/  MOV R112, R151 ;  /* 0x0000009700707202 */ /* 0x008fe40000000f00 */
[----:B-1----:R-:W-:-:S05]  /*2d20*/  FMNMX.FTZ R37, R4, R37, !PT ;  /* 0x0000002504257209 */ /* 0x002fca0007810000 */
        /* <DEDUP_REMOVED lines=57> */
[----:B------:R-:W-:-:S02]  /*30c0*/  F2FP.F16.F32.PACK_AB R158, R9, R158 ;  /* 0x0000009e099e723e */ /* 0x000fc400000000ff */
[----:B------:R-:W-:Y:S01]  /*30d0*/  F2FP.F16.F32.PACK_AB R160, R11, R160 ;  /* 0x000000a00ba0723e */ /* 0x000fe200000000ff */
[----:B------:R1:W3:Y:S01]  /*30e0*/  MUFU.EX2 R161, R8 ;  /* 0x0000000800a17308 */ /* 0x0002e20000000800 */
[----:B0-----:R-:W-:Y:S01]  /*30f0*/  FADD.FTZ R6, R30, R49 ;  /* 0x000000311e067221 */ /* 0x001fe20000010000 */
[----:B------:R-:W-:Y:S02]  /*3100*/  F2FP.F16.F32.PACK_AB R162, R13, R162 ;  /* 0x000000a20da2723e */ /* 0x000fe400000000ff */
[----:B------:R-:W-:Y:S01]  /*3110*/  F2FP.F16.F32.PACK_AB R157, R27, R26 ;  /* 0x0000001a1b9d723e */ /* 0x000fe200000000ff */
[C---:B------:R-:W-:Y:S01]  /*3120*/  FADD.FTZ R49, R159.reuse, R6 ;  /* 0x000000069f317221 */ /* 0x040fe20000010000 */
[----:B------:R-:W-:Y:S02]  /*3130*/  F2FP.F16.F32.PACK_AB R159, R159, R30 ;  /* 0x0000001e9f9f723e */ /* 0x000fe400000000ff */
[----:B------:R-:W0:Y:S01]  /*3140*/  MUFU.EX2 R38, R38 ;  /* 0x0000002600267308 */ /* 0x000e220000000800 */
[----:B-1----:R-:W-:Y:S01]  /*3150*/  FADD.FTZ R8, R164, R51 ;  /* 0x00000033a4087221 */ /* 0x002fe20000010000 */
[----:B--2---:R-:W-:Y:S01]  /*3160*/  FADD.FTZ R6, R34, R49 ;  /* 0x0000003122067221 */ /* 0x004fe20000010000 */
[----:B------:R-:W-:-:S02]  /*3170*/  F2FP.F16.F32.PACK_AB R164, R15, R164 ;  /* 0x000000a40fa4723e */ /* 0x000fc400000000ff */
[----:B------:R-:W-:-:S03]  /*3180*/  FADD.FTZ R51, R15, R8 ;  /* 0x000000080f337221 */ /* 0x000fc60000010000 */
        /* <DEDUP_REMOVED lines=30> */
[----:B------:R-:W-:Y:S01]  /*3370*/  FADD.FTZ R8, R176, R49 ;  /* 0x00000031b0087221 */ /* 0x000fe20000010000 */
[----:B------:R-:W-:Y:S01]  /*3380*/  F2FP.F16.F32.PACK_AB R176, R35, R176 ;  /* 0x000000b023b0723e */ /* 0x000fe200000000ff */
        /* <DEDUP_REMOVED lines=118> */
.L_x_225:
[----:B------:R-:W-:Y:S01]  /*3af0*/  ISETP.NE.AND P2, PT, RZ, UR41, PT ;  /* 0x00000029ff007c0c */ /* 0x000fe2000bf45270 */
[----:B------:R-:W-:-:S04]  /*3b00*/  UISETP.NE.AND UP0, UPT, UR46, 0x1, UPT ;  /* 0x000000012e00788c */ /* 0x000fc8000bf05270 */
[----:B------:R-:W-:-:S04]  /*3b10*/  USEL UR43, URZ, 0x1, UP0 ;  /* 0x000000013f2b7887 */ /* 0x000fc80008000000 */
[----:B------:R-:W-:-:S04]  /*3b20*/  ULOP3.LUT UR43, UR48, UR43, URZ, 0x3c, !UPT ;  /* 0x0000002b302b7292 */ /* 0x000fc8000f8e3c3f */
[----:B------:R-:W-:Y:S08]  /*3b30*/  @P2 BRA `(.L_x_215) ;  /* 0x0000000000442947 */ /* 0x000ff00003800000 */
[----:B------:R-:W-:Y:S05]  /*3b40*/  @!P0 BRA `(.L_x_216) ;  /* 0x0000000000048947 */ /* 0x000fea0003800000 */
[----:B------:R-:W-:Y:S01]  /*3b50*/  BPT.TRAP 0x1 ;  /* 0x000000040000795c */ /* 0x000fe20000300000 */
.L_x_216:
[----:B------:R-:W0:Y:S01]  /*3b60*/  S2UR UR10, SR_CgaCtaId ;  /* 0x00000000000a79c3 */ /* 0x000e220000008800 */
[----:B------:R-:W-:Y:S01]  /*3b70*/  UIADD3 UR6, UR46, 0x1, URZ ;  /* 0x000000012e067890 */ /* 0x000fe2000fffe03f */
[----:B------:R-:W-:Y:S01]  /*3b80*/  MOV R0, UR43 ;  /* 0x0000002b00007c02 */ /* 0x000fe20008000f00 */
[----:B------:R-:W-:Y:S02]  /*3b90*/  UMOV UR7, 0x400 ;  /* 0x0000040000077882 */ /* 0x000fe40000000000 */
[----:B------:R-:W-:Y:S01]  /*3ba0*/  UISETP.NE.AND UP0, UPT, UR6, 0x2, UPT ;  /* 0x000000020600788c */ /* 0x000fe2000bf05270 */
[----:B------:R-:W-:-:S03]  /*3bb0*/  SHF.L.U32 R0, R0, 0x1f, RZ ;  /* 0x0000001f00007819 */ /* 0x000fc600000006ff */
[----:B------:R-:W-:Y:S02]  /*3bc0*/  USEL UR6, UR6, URZ, UP0 ;  /* 0x0000003f06067287 */ /* 0x000fe40008000000 */
[----:B0-----:R-:W-:-:S04]  /*3bd0*/  ULEA UR7, UR10, UR7, 0x18 ;  /* 0x000000070a077291 */ /* 0x001fc8000f8ec03f */
[----:B------:R-:W-:-:S09]  /*3be0*/  ULEA UR6, UR6, UR7, 0x3 ;  /* 0x0000000706067291 */ /* 0x000fd2000f8e183f */
[----:B------:R0:W1:Y:S01]  /*3bf0*/  SYNCS.PHASECHK.TRANS64.TRYWAIT P1, [UR6+0x28830], R0 ;  /* 0x02883000ff0075a7 */ /* 0x0000620008020146 */
[----:B------:R-:W-:Y:S05]  /*3c00*/  @!P0 BRA `(.L_x_217) ;  /* 0x0000000000048947 */ /* 0x000fea0003800000 */
[----:B------:R-:W-:Y:S01]  /*3c10*/  BPT.TRAP 0x1 ;  /* 0x000000040000795c */ /* 0x000fe20000300000 */
.L_x_217:
[----:B-1----:R-:W-:Y:S05]  /*3c20*/  @P1 BRA `(.L_x_215) ;  /* 0x0000000000081947 */ /* 0x002fea0003800000 */
[----:B------:R-:W1:Y:S02]  /*3c30*/  SYNCS.PHASECHK.TRANS64.TRYWAIT P1, [UR6+0x28830], R0 ;  /* 0x02883000ff0075a7 */ /* 0x000e640008020146 */
[----:B-1----:R-:W-:Y:S05]  /*3c40*/  @!P1 BRA `(.L_x_218) ;  /* 0x0000009c00f49947 */ /* 0x002fea0003800000 */
.L_x_215:
        /* <DEDUP_REMOVED lines=48> */
.L_x_220:
[----:B------:R-:W0:Y:S01]  /*3f50*/  S2UR UR7, SR_CgaCtaId ;  /* 0x00000000000779c3 */ /* 0x000e220000008800 */
[----:B------:R-:W-:Y:S01]  /*3f60*/  UMOV UR6, 0x400 ;  /* 0x0000040000067882 */ /* 0x000fe20000000000 */
[----:B------:R-:W-:-:S05]  /*3f70*/  IMAD.U32 R0, RZ, RZ, UR48 ;  /* 0x00000030ff007e24 */ /* 0x000fca000f8e00ff */
[----:B------:R-:W-:Y:S01]  /*3f80*/  SHF.L.U32 R0, R0, 0x1f, RZ ;  /* 0x0000001f00007819 */ /* 0x000fe200000006ff */
[----:B0-----:R-:W-:-:S04]  /*3f90*/  ULEA UR6, UR7, UR6, 0x18 ;  /* 0x0000000607067291 */ /* 0x001fc8000f8ec03f */
[----:B------:R-:W-:-:S09]  /*3fa0*/  ULEA UR6, UR46, UR6, 0x3 ;  /* 0x000000062e067291 */ /* 0x000fd2000f8e183f */
[----:B------:R0:W1:Y:S01]  /*3fb0*/  SYNCS.PHASECHK.TRANS64.TRYWAIT P1, [UR6+0x28850], R0 ;  /* 0x02885000ff0075a7 */ /* 0x0000620008020146 */
[----:B------:R-:W-:Y:S05]  /*3fc0*/  @!P0 BRA `(.L_x_221) ;  /* 0x0000000000048947 */ /* 0x000fea0003800000 */
[----:B------:R-:W-:Y:S01]  /*3fd0*/  BPT.TRAP 0x1 ;  /* 0x000000040000795c */ /* 0x000fe20000300000 */
.L_x_221:
[----:B-1----:R-:W-:Y:S05]  /*3fe0*/  @P1 BRA `(.L_x_219) ;  /* 0x0000000000081947 */ /* 0x002fea0003800000 */
[----:B------:R-:W1:Y:S02]  /*3ff0*/  SYNCS.PHASECHK.TRANS64.TRYWAIT P1, [UR6+0x28850], R0 ;  /* 0x02885000ff0075a7 */ /* 0x000e640008020146 */
[----:B-1----:R-:W-:Y:S05]  /*4000*/  @!P1 BRA `(.L_x_222) ;  /* 0x0000009c001c9947 */ /* 0x002fea0003800000 */
.L_x_219:
[----:B------:R-:W2:Y:S01]  /*4010*/  S2UR UR10, SR_CgaCtaId ;  /* 0x00000000000a79c3 */ /* 0x000ea20000008800 */
[----:B------:R-:W-:Y:S01]  /*4020*/  UMOV UR11, 0x400 ;  /* 0x00000400000b7882 */ /* 0x000fe20000000000 */
[----:B------:R-:W-:Y:S01]  /*4030*/  WARPGROUP.ARRIVE ;  /* 0x00000000000079c5 */ /* 0x000fe20000000000 */
[----:B------:R-:W-:Y:S01]  /*4040*/  UMOV UR7, 0x40000040 ;  /* 0x4000004000077882 */ /* 0x000fe20000000000 */
[----:B01----:R-:W-:Y:S01]  /*4050*/  IADD3 R0, -R2, 0xb, RZ ;  /* 0x0000000b02007810 */ /* 0x003fe20007ffe1ff */
[----:B--2---:R-:W-:-:S04]  /*4060*/  ULEA UR11, UR10, UR11, 0x18 ;  /* 0x0000000b0a0b7291 */ /* 0x004fc8000f8ec03f */
[----:B------:R-:W-:-:S04]  /*4070*/  UIADD3 UR6, UR11, 0x400, URZ ;  /* 0x000004000b067890 */ /* 0x000fc8000fffe03f */
        /* <DEDUP_REMOVED lines=45> */
.L_x_223:
        /* <DEDUP_REMOVED lines=149> */
[----:B------:R-:W-:-:S06]  /*4ca0*/  FFMA.FTZ R86, R86, R3, -R10 ;  /* 0x0000000356567223 */ /* 0x000fcc000001080a */
        /* <DEDUP_REMOVED lines=20> */
[----:B------:R-:W-:-:S06]  /*4df0*/  FFMA.FTZ R38, R67, R3, -R10 ;  /* 0x0000000343267223 */ /* 0x000fcc000001080a */
        /* <DEDUP_REMOVED lines=15> */
[----:B--2---:R-:W-:Y:S01]  /*4ef0*/  FADD.FTZ R27, R21, R40 ;  /* 0x00000028151b7221 */ /* 0x004fe20000010000 */
[-CC-:B------:R-:W-:Y:S01]  /*4f00*/  FFMA.FTZ R40, R71, R3.reuse, -R10.reuse ;  /* 0x0000000347287223 */ /* 0x180fe2000001080a */
[----:B------:R-:W-:-:S05]  /*4f10*/  FFMA.FTZ R10, R87, R3, -R10 ;  /* 0x00000003570a7223 */ /* 0x000fca000001080a */
        /* <DEDUP_REMOVED lines=90> */
.L_x_224:
        /* <DEDUP_REMOVED lines=103> */
[-C--:B------:R-:W-:Y:S01]  /*5b30*/  FMUL.FTZ R150, R150, R8.reuse ;  /* 0x0000000896967220 */ /* 0x080fe20000410000 */
[----:B------:R-:W-:Y:S01]  /*5b40*/  FMUL.FTZ R151, R151, R8 ;  /* 0x0000000897977220 */ /* 0x000fe20000410000 */
[----:B------:R-:W-:-:S02]  /*5b50*/  IMAD.MOV.U32 R9, RZ, RZ, R4 ;  /* 0x000000ffff097224 */ /* 0x000fc400078e0004 */
[----:B------:R-:W-:Y:S01]  /*5b60*/  IMAD.MOV.U32 R7, RZ, RZ, R0 ;  /* 0x000000ffff077224 */ /* 0x000fe200078e0000 */
[----:B------:R-:W-:Y:S06]  /*5b70*/  @P1 BRA `(.L_x_225) ;  /* 0xffffffdc00dc1947 */ /* 0x000fec000383ffff */
.L_x_214:
[----:B------:R-:W-:Y:S06]  /*5b80*/  BAR.ARV 0x8, 0x180 ;  /* 0x0206000000007b1d */ /* 0x000fec0000002000 */
[----:B------:R-:W-:Y:S05]  /*5b90*/  @!P0 BRA `(.L_x_226) ;  /* 0x0000000000048947 */ /* 0x000fea0003800000 */
[----:B------:R-:W-:Y:S01]  /*5ba0*/  BPT.TRAP 0x1 ;  /* 0x000000040000795c */ /* 0x000fe20000300000 */
.L_x_226:
        /* <DEDUP_REMOVED lines=9> */
.L_x_227:
[----:B-1----:R-:W-:Y:S05]  /*5c40*/  @P1 BRA `(.L_x_228) ;  /* 0x0000000000081947 */ /* 0x002fea0003800000 */
[----:B------:R-:W1:Y:S02]  /*5c50*/  SYNCS.PHASECHK.TRANS64.TRYWAIT P1, [UR5+0x28850], R7 ;  /* 0x02885007ff0075a7 */ /* 0x000e640008020145 */
[----:B-1----:R-:W-:Y:S05]  /*5c60*/  @!P1 BRA `(.L_x_229) ;  /* 0x00000080001c9947 */ /* 0x002fea0003800000 */
.L_x_228:
[----:B------:R-:W-:Y:S01]  /*5c70*/  UIADD3 UR4, UR4, 0x400, URZ ;  /* 0x0000040004047890 */ /* 0x000fe2000fffe03f */
[----:B------:R-:W-:Y:S01]  /*5c80*/  WARPGROUP.ARRIVE ;  /* 0x00000000000079c5 */ /* 0x000fe20000000000 */
[----:B------:R-:W-:Y:S01]  /*5c90*/  UMOV UR11, 0x40000040 ;  /* 0x40000040000b7882 */ /* 0x000fe20000000000 */
[----:B01----:R-:W0:Y:S01]  /*5ca0*/  SHFL.BFLY PT, R7, R6, 0x2, 0x1f ;  /* 0x0c401f0006077f89 */ /* 0x003e2200000e0000 */
[----:B------:R-:W-:Y:S01]  /*5cb0*/  USHF.R.U32.HI UR4, URZ, 0x4, UR4 ;  /* 0x000000043f047899 */ /* 0x000fe20008011604 */
[----:B------:R-:W-:Y:S01]  /*5cc0*/  IMAD.MOV.U32 R11, RZ, RZ, RZ ;  /* 0x000000ffff0b7224 */ /* 0x000fe200078e00ff */
[----:B------:R-:W-:Y:S01]  /*5cd0*/  MOV R21, 0xff800000 ;  /* 0xff80000000157802 */ /* 0x000fe20000000f00 */
[----:B------:R-:W1:Y:S01]  /*5ce0*/  SHFL.BFLY PT, R8, R5, 0x2, 0x1f ;  /* 0x0c401f0005087f89 */ /* 0x000e6200000e0000 */
[----:B------:R-:W-:Y:S01]  /*5cf0*/  ULOP3.LUT UR4, UR4, 0x3fff, URZ, 0xc0, !UPT ;  /* 0x00003fff04047892 */ /* 0x000fe2000f8ec03f */
[----:B------:R-:W-:-:S03]  /*5d00*/  IMAD.MOV.U32 R20, RZ, RZ, -0x800000 ;  /* 0xff800000ff147424 */ /* 0x000fc600078e00ff */
[----:B------:R-:W-:-:S04]  /*5d10*/  ULOP3.LUT UR4, UR4, 0x4000000, URZ, 0xfc, !UPT ;  /* 0x0400000004047892 */ /* 0x000fc8000f8efc3f */
[----:B------:R-:W-:-:S04]  /*5d20*/  ULEA UR4, UR42, UR4, 0xb ;  /* 0x000000042a047291 */ /* 0x000fc8000f8e583f */
[----:B------:R-:W-:-:S03]  /*5d30*/  UIADD3 UR6, UR4, 0x80, URZ ;  /* 0x0000008004067890 */ /* 0x000fc6000fffe03f */
[----:B------:R-:W-:Y:S02]  /*5d40*/  UMOV UR10, UR4 ;  /* 0x00000004000a7c82 */ /* 0x000fe40008000000 */
[----:B------:R-:W-:Y:S01]  /*5d50*/  HGMMA.64x128x16.F32 R88, R156, gdesc[UR8].tnspB, R88, gsb0 ;  /* 0x41e000089c587df0 */ /* 0x000fe20008000858 */
[----:B------:R-:W-:Y:S01]  /*5d60*/  UMOV UR11, 0x40000040 ;  /* 0x40000040000b7882 */ /* 0x000fe20000000000 */
[----:B------:R-:W-:Y:S01]  /*5d70*/  UMOV UR10, UR6 ;  /* 0x00000006000a7c82 */ /* 0x000fe20008000000 */
[----:B------:R-:W-:Y:S01]  /*5d80*/  UIADD3 UR6, UR4, 0x100, URZ ;  /* 0x0000010004067890 */ /* 0x000fe2000fffe03f */
[----:B0-----:R-:W-:Y:S01]  /*5d90*/  FADD.FTZ R7, R7, R6 ;  /* 0x0000000607077221 */ /* 0x001fe20000010000 */
[----:B-1----:R-:W-:Y:S01]  /*5da0*/  FADD.FTZ R9, R8, R5 ;  /* 0x0000000508097221 */ /* 0x002fe20000010000 */
[----:B------:R-:W-:-:S03]  /*5db0*/  IMAD.MOV.U32 R5, RZ, RZ, RZ ;  /* 0x000000ffff057224 */ /* 0x000fc600078e00ff */
[----:B------:R-:W0:Y:S04]  /*5dc0*/  SHFL.BFLY PT, R8, R7, 0x1, 0x1f ;  /* 0x0c201f0007087f89 */ /* 0x000e2800000e0000 */
[----:B------:R-:W1:Y:S01]  /*5dd0*/  SHFL.BFLY PT, R10, R9, 0x1, 0x1f ;  /* 0x0c201f00090a7f89 */ /* 0x000e6200000e0000 */
[----:B0-----:R-:W-:Y:S01]  /*5de0*/  FADD.FTZ R12, R7, R8 ;  /* 0x00000008070c7221 */ /* 0x001fe20000010000 */
[----:B-1----:R-:W-:-:S04]  /*5df0*/  FADD.FTZ R10, R9, R10 ;  /* 0x0000000a090a7221 */ /* 0x002fc80000010000 */
[----:B------:R-:W-:Y:S02]  /*5e00*/  FSETP.NE.FTZ.AND P1, PT, R12, RZ, PT ;  /* 0x000000ff0c00720b */ /* 0x000fe40003f35000 */
[----:B------:R-:W-:-:S11]  /*5e10*/  FSETP.NE.FTZ.AND P2, PT, R10, RZ, PT ;  /* 0x000000ff0a00720b */ /* 0x000fd60003f55000 */
[----:B------:R-:W0:Y:S01]  /*5e20*/  @P1 MUFU.LG2 R6, R12 ;  /* 0x0000000c00061308 */ /* 0x000e220000000c00 */
[C---:B------:R-:W-:Y:S01]  /*5e30*/  @P1 FMUL.FTZ R7, R3.reuse, 0.69314718246459960938 ;  /* 0x3f31721803071820 */ /* 0x040fe20000410000 */
[----:B------:R-:W-:-:S06]  /*5e40*/  @P2 FMUL.FTZ R14, R3, 0.69314718246459960938 ;  /* 0x3f317218030e2820 */ /* 0x000fcc0000410000 */
        /* <DEDUP_REMOVED lines=10> */
[----:B------:R-:W-:Y:S01]  /*5ef0*/  UMOV UR10, UR6 ;  /* 0x00000006000a7c82 */ /* 0x000fe20008000000 */
[----:B------:R-:W-:Y:S01]  /*5f00*/  UMOV UR11, 0x40000040 ;  /* 0x40000040000b7882 */ /* 0x000fe20000000000 */
[----:B------:R-:W-:Y:S01]  /*5f10*/  UIADD3 UR6, UR4, 0x180, URZ ;  /* 0x0000018004067890 */ /* 0x000fe2000fffe03f */
        /* <DEDUP_REMOVED lines=17> */
[----:B------:R-:W-:Y:S02]  /*6030*/  UIADD3 UR6, UR4, 0x300, URZ ;  /* 0x0000030004067890 */ /* 0x000fe4000fffe03f */
        /* <DEDUP_REMOVED lines=17> */
.L_x_230:
[----:B------:R-:W-:Y:S01]  /*6150*/  UIADD3 UR4, UR5, 0x28860, URZ ;  /* 0x0002886005047890 */ /* 0x000fe2000fffe03f */
[-C--:B------:R-:W-:Y:S01]  /*6160*/  FMUL.FTZ R12, R89, R5.reuse ;  /* 0x00000005590c7220 */ /* 0x080fe20000410000 */
[----:B------:R-:W-:Y:S01]  /*6170*/  UIADD3 UR42, UR42, 0x1, URZ ;  /* 0x000000012a2a7890 */ /* 0x000fe2000fffe03f */
[-C--:B------:R-:W-:Y:S01]  /*6180*/  FMUL.FTZ R157, R88, R5.reuse ;  /* 0x00000005589d7220 */ /* 0x080fe20000410000 */
[----:B------:R-:W-:Y:S01]  /*6190*/  UPRMT UR4, UR7, 0x654, UR4 ;  /* 0x0000065407047896 */ /* 0x000fe20008000004 */
[-C--:B------:R-:W-:Y:S01]  /*61a0*/  FMUL.FTZ R89, R92, R5.reuse ;  /* 0x000000055c597220 */ /* 0x080fe20000410000 */
[----:B------:R-:W-:Y:S01]  /*61b0*/  UISETP.NE.AND UP0, UPT, UR42, 0x2, UPT ;  /* 0x000000022a00788c */ /* 0x000fe2000bf05270 */
[-C--:B------:R-:W-:Y:S01]  /*61c0*/  FMUL.FTZ R6, R93, R5.reuse ;  /* 0x000000055d067220 */ /* 0x080fe20000410000 */
[-C--:B------:R-:W-:Y:S01]  /*61d0*/  FMUL.FTZ R92, R96, R5.reuse ;  /* 0x00000005605c7220 */ /* 0x080fe20000410000 */
[-C--:B------:R-:W-:Y:S01]  /*61e0*/  FMUL.FTZ R87, R97, R5.reuse ;  /* 0x0000000561577220 */ /* 0x080fe20000410000 */
[-C--:B------:R-:W-:Y:S01]  /*61f0*/  FMUL.FTZ R86, R100, R5.reuse ;  /* 0x0000000564567220 */ /* 0x080fe20000410000 */
[-C--:B------:R-:W-:Y:S01]  /*6200*/  FMUL.FTZ R83, R101, R5.reuse ;  /* 0x0000000565537220 */ /* 0x080fe20000410000 */
[-C--:B------:R-:W-:Y:S01]  /*6210*/  FMUL.FTZ R82, R104, R5.reuse ;  /* 0x0000000568527220 */ /* 0x080fe20000410000 */
[----:B------:R-:W-:Y:S01]  /*6220*/  SYNCS.ARRIVE.TRANS64.RED.A1T0 RZ, [UR4], RZ ;  /* 0x000000ffffff79a7 */ /* 0x000fe20008100404 */
[----:B------:R-:W-:Y:S01]  /*6230*/  USEL UR4, URZ, 0x1, UP0 ;  /* 0x000000013f047887 */ /* 0x000fe20008000000 */
        /* <DEDUP_REMOVED lines=50> */
[----:B------:R-:W-:Y:S01]  /*6560*/  PLOP3.LUT P0, PT, PT, PT, PT, 0x8, 0x0 ;  /* 0x000000000000781c */ /* 0x000fe20003f0e170 */
[-C--:B------:R-:W-:Y:S01]  /*6570*/  FMUL.FTZ R37, R143, R11.reuse ;  /* 0x0000000b8f257220 */ /* 0x080fe20000410000 */
[-C--:B------:R-:W-:Y:S01]  /*6580*/  FMUL.FTZ R36, R146, R11.reuse ;  /* 0x0000000b92247220 */ /* 0x080fe20000410000 */
[-C--:B------:R-:W-:Y:S01]  /*6590*/  FMUL.FTZ R33, R147, R11.reuse ;  /* 0x0000000b93217220 */ /* 0x080fe20000410000 */
[-C--:B------:R-:W-:Y:S01]  /*65a0*/  FMUL.FTZ R32, R150, R11.reuse ;  /* 0x0000000b96207220 */ /* 0x080fe20000410000 */
[----:B------:R-:W-:Y:S01]  /*65b0*/  FMUL.FTZ R151, R151, R11 ;  /* 0x0000000b97977220 */ /* 0x000fe20000410000 */
[----:B------:R-:W-:-:S02]  /*65c0*/  UIADD3 UR44, UR44, 0x1, URZ ;  /* 0x000000012c2c7890 */ /* 0x000fc4000fffe03f */
[----:B------:R-:W-:Y:S02]  /*65d0*/  USEL UR42, UR42, URZ, UP0 ;  /* 0x0000003f2a2a7287 */ /* 0x000fe40008000000 */
[----:B------:R-:W-:-:S12]  /*65e0*/  ULOP3.LUT UR43, UR43, UR4, URZ, 0x3c, !UPT ;  /* 0x000000042b2b7292 */ /* 0x000fd8000f8e3c3f */
.L_x_206:
[----:B------:R-:W0:Y:S01]  /*65f0*/  S2R R5, SR_CgaCtaId ;  /* 0x0000000000057919 */ /* 0x000e220000008800 */
[----:B------:R-:W-:Y:S01]  /*6600*/  MOV R0, 0x400 ;  /* 0x0000040000007802 */ /* 0x000fe20000000f00 */
[----:B------:R-:W-:Y:S01]  /*6610*/  BSSY B0, `(.L_x_231) ;  /* 0x0000213000007945 */ /* 0x000fe20003800000 */
[----:B------:R-:W-:Y:S02]  /*6620*/  BAR.SYNC.DEFER_BLOCKING 0x5, 0x180 ;  /* 0x0146000000007b1d */ /* 0x000fe40000010000 */
[----:B0-----:R-:W-:-:S05]  /*6630*/  LEA R0, R5, R0, 0x18 ;  /* 0x0000000005007211 */ /* 0x001fca00078ec0ff */
[----:B------:R-:W0:Y:S02]  /*6640*/  LDS.128 R44, [R0+0x288d0] ;  /* 0x0288d000002c7984 */ /* 0x000e240000000c00 */
[----:B0-----:R-:W-:Y:S02]  /*6650*/  R2UR UR5, R45 ;  /* 0x000000002d0572ca */ /* 0x001fe400000e0000 */
[----:B------:R-:W-:Y:S01]  /*6660*/  R2UR UR6, R46 ;  /* 0x000000002e0672ca */ /* 0x000fe200000e0000 */
[----:B------:R-:W-:Y:S06]  /*6670*/  BAR.ARV 0x4, 0x180 ;  /* 0x0106000000007b1d */ /* 0x000fec0000002000 */
[----:B------:R-:W-:Y:S08]  /*6680*/  @P0 BRA `(.L_x_232) ;  /* 0x0000001400440947 */ /* 0x000ff00003800000 */
[----:B------:R-:W0:Y:S01]  /*6690*/  S2R R5, SR_SWINHI ;  /* 0x0000000000057919 */ /* 0x000e220000002f00 */
[----:B------:R-:W-:Y:S01]  /*66a0*/  F2FP.F16.F32.PACK_AB R7, R7, R8 ;  /* 0x000000080707723e */ /* 0x000fe200000000ff */
[----:B------:R-:W-:Y:S01]  /*66b0*/  ULDC.64 UR8, c[0x0][0xc00] ;  /* 0x0003000000087ab9 */ /* 0x000fe20000000a00 */
[----:B------:R-:W-:Y:S01]  /*66c0*/  F2FP.F16.F32.PACK_AB R6, R6, R89 ;  /* 0x000000590606723e */ /* 0x000fe200000000ff */
[----:B------:R-:W-:Y:S01]  /*66d0*/  UISETP.NE.U32.AND UP0, UPT, UR8, URZ, UPT ;  /* 0x0000003f0800728c */ /* 0x000fe2000bf05070 */
[----:B------:R-:W-:Y:S01]  /*66e0*/  F2FP.F16.F32.PACK_AB R148, R35, R38 ;  /* 0x000000262394723e */ /* 0x000fe200000000ff */
[----:B------:R-:W-:Y:S01]  /*66f0*/  USHF.L.U32 UR10, UR37, 0x2, URZ ;  /* 0x00000002250a7899 */ /* 0x000fe2000800063f */
[----:B------:R-:W-:Y:S01]  /*6700*/  F2FP.F16.F32.PACK_AB R149, R33, R36 ;  /* 0x000000242195723e */ /* 0x000fe200000000ff */
[----:B------:R-:W-:Y:S01]  /*6710*/  UISETP.NE.AND.EX UP0, UPT, UR9, URZ, UPT, UP0 ;  /* 0x0000003f0900728c */ /* 0x000fe2000bf05300 */
[----:B------:R-:W-:Y:S01]  /*6720*/  F2FP.F16.F32.PACK_AB R150, R3, R34 ;  /* 0x000000220396723e */ /* 0x000fe200000000ff */
[----:B------:R-:W-:Y:S01]  /*6730*/  USHF.L.U64.HI UR11, UR37, 0x2, UR38 ;  /* 0x00000002250b7899 */ /* 0x000fe20008010226 */
[----:B------:R-:W-:Y:S01]  /*6740*/  F2FP.F16.F32.PACK_AB R151, R151, R32 ;  /* 0x000000209797723e */ /* 0x000fe200000000ff */
[----:B------:R-:W-:-:S04]  /*6750*/  UIADD3 UR4, UP1, UR10, UR8, URZ ;  /* 0x000000080a047290 */ /* 0x000fc8000ff3e03f */
[----:B------:R-:W-:-:S03]  /*6760*/  UIADD3.X UR7, UR11, UR9, URZ, UP1, !UPT ;  /* 0x000000090b077290 */ /* 0x000fc60008ffe43f */
[----:B------:R-:W-:Y:S01]  /*6770*/  ULDC.64 UR8, c[0x0][0xc08] ;  /* 0x0003020000087ab9 */ /* 0x000fe20000000a00 */
[----:B------:R-:W-:Y:S02]  /*6780*/  MOV R24, R0 ;  /* 0x0000000000187202 */ /* 0x000fe40000000f00 */
[----:B0-----:R-:W-:-:S03]  /*6790*/  MOV R25, R5 ;  /* 0x0000000500197202 */ /* 0x001fc60000000f00 */
[----:B------:R-:W-:-:S03]  /*67a0*/  IMAD.WIDE R4, R155, 0x2, R24 ;  /* 0x000000029b047825 */ /* 0x000fc600078e0218 */
[C---:B------:R-:W-:Y:S02]  /*67b0*/  IADD3 R91, P5, R4.reuse, 0x40, RZ ;  /* 0x00000040045b7810 */ /* 0x040fe40007fbe0ff */
[C---:B------:R-:W-:Y:S02]  /*67c0*/  LOP3.LUT R9, R4.reuse, 0x380, RZ, 0xc0, !PT ;  /* 0x0000038004097812 */ /* 0x040fe400078ec0ff */
[C---:B------:R-:W-:Y:S01]  /*67d0*/  IADD3 R45, P6, R4.reuse, 0x20, RZ ;  /* 0x00000020042d7810 */ /* 0x040fe20007fde0ff */
[--C-:B------:R-:W-:Y:S01]  /*67e0*/  IMAD.X R29, RZ, RZ, R5.reuse, P5 ;  /* 0x000000ffff1d7224 */ /* 0x100fe200028e0605 */
[----:B------:R-:W-:Y:S02]  /*67f0*/  IADD3 R95, P4, R4, 0x60, RZ ;  /* 0x00000060045f7810 */ /* 0x000fe40007f9e0ff */
[----:B------:R-:W-:Y:S01]  /*6800*/  LOP3.LUT R26, R91, 0x380, RZ, 0xc0, !PT ;  /* 0x000003805b1a7812 */ /* 0x000fe200078ec0ff */
[--C-:B------:R-:W-:Y:S01]  /*6810*/  IMAD.X R31, RZ, RZ, R5.reuse, P6 ;  /* 0x000000ffff1f7224 */ /* 0x100fe200030e0605 */
[----:B------:R-:W-:Y:S01]  /*6820*/  SHF.R.U64 R9, R9, 0x3, RZ ;  /* 0x0000000309097819 */ /* 0x000fe200000012ff */
[----:B------:R-:W-:Y:S01]  /*6830*/  IMAD.X R27, RZ, RZ, R5, P4 ;  /* 0x000000ffff1b7224 */ /* 0x000fe200020e0605 */
[----:B------:R-:W-:-:S02]  /*6840*/  LOP3.LUT R14, R45, 0x380, RZ, 0xc0, !PT ;  /* 0x000003802d0e7812 */ /* 0x000fc400078ec0ff */
[----:B------:R-:W-:Y:S02]  /*6850*/  LOP3.LUT R44, R95, 0x380, RZ, 0xc0, !PT ;  /* 0x000003805f2c7812 */ /* 0x000fe400078ec0ff */
[C---:B------:R-:W-:Y:S02]  /*6860*/  IADD3 R97, P3, R4.reuse, 0x4000, RZ ;  /* 0x0000400004617810 */ /* 0x040fe40007f7e0ff */
[C---:B------:R-:W-:Y:S02]  /*6870*/  IADD3 R99, P2, R4.reuse, 0x4020, RZ ;  /* 0x0000402004637810 */ /* 0x040fe40007f5e0ff */
[C---:B------:R-:W-:Y:S01]  /*6880*/  IADD3 R101, P1, R4.reuse, 0x4040, RZ ;  /* 0x0000404004657810 */ /* 0x040fe20007f3e0ff */
[--C-:B------:R-:W-:Y:S01]  /*6890*/  IMAD.X R15, RZ, RZ, R5.reuse, P3 ;  /* 0x000000ffff0f7224 */ /* 0x100fe200018e0605 */
[----:B------:R-:W-:Y:S01]  /*68a0*/  IADD3 R90, P0, R4, 0x4060, RZ ;  /* 0x00004060045a7810 */ /* 0x000fe20007f1e0ff */
[--C-:B------:R-:W-:Y:S01]  /*68b0*/  IMAD.X R13, RZ, RZ, R5.reuse, P2 ;  /* 0x000000ffff0d7224 */ /* 0x100fe200010e0605 */
[----:B------:R-:W-:Y:S01]  /*68c0*/  SHF.R.U64 R26, R26, 0x3, RZ ;  /* 0x000000031a1a7819 */ /* 0x000fe200000012ff */
[--C-:B------:R-:W-:Y:S01]  /*68d0*/  IMAD.X R11, RZ, RZ, R5.reuse, P1 ;  /* 0x000000ffff0b7224 */ /* 0x100fe200008e0605 */
[----:B------:R-:W-:Y:S01]  /*68e0*/  LOP3.LUT R4, R9, R4, RZ, 0x3c, !PT ;  /* 0x0000000409047212 */ /* 0x000fe200078e3cff */
[----:B------:R-:W-:Y:S01]  /*68f0*/  IMAD.X R9, RZ, RZ, R5, P0 ;  /* 0x000000ffff097224 */ /* 0x000fe200000e0605 */
[----:B------:R-:W-:-:S02]  /*6900*/  SHF.R.U64 R14, R14, 0x3, RZ ;  /* 0x000000030e0e7819 */ /* 0x000fc400000012ff */
[----:B------:R-:W-:Y:S02]  /*6910*/  SHF.R.U64 R44, R44, 0x3, RZ ;  /* 0x000000032c2c7819 */ /* 0x000fe400000012ff */
[----:B------:R-:W-:Y:S02]  /*6920*/  LOP3.LUT R28, R26, R91, RZ, 0x3c, !PT ;  /* 0x0000005b1a1c7212 */ /* 0x000fe400078e3cff */
[----:B------:R-:W-:Y:S02]  /*6930*/  MOV R91, R4 ;  /* 0x00000004005b7202 */ /* 0x000fe40000000f00 */
[----:B------:R-:W-:Y:S02]  /*6940*/  F2FP.F16.F32.PACK_AB R5, R10, R93 ;  /* 0x0000005d0a05723e */ /* 0x000fe400000000ff */
[----:B------:R-:W-:Y:S02]  /*6950*/  LOP3.LUT R30, R14, R45, RZ, 0x3c, !PT ;  /* 0x0000002d0e1e7212 */ /* 0x000fe400078e3cff */
[----:B------:R-:W-:-:S02]  /*6960*/  LOP3.LUT R26, R44, R95, RZ, 0x3c, !PT ;  /* 0x0000005f2c1a7212 */ /* 0x000fc400078e3cff */
[----:B------:R-:W-:Y:S02]  /*6970*/  LOP3.LUT R10, R99, 0x380, RZ, 0xc0, !PT ;  /* 0x00000380630a7812 */ /* 0x000fe400078ec0ff */
[----:B------:R-:W-:Y:S02]  /*6980*/  LOP3.LUT R44, R101, 0x380, RZ, 0xc0, !PT ;  /* 0x00000380652c7812 */ /* 0x000fe400078ec0ff */
[----:B------:R-:W-:Y:S02]  /*6990*/  LOP3.LUT R45, R90, 0x380, RZ, 0xc0, !PT ;  /* 0x000003805a2d7812 */ /* 0x000fe400078ec0ff */
[----:B------:R-:W-:Y:S02]  /*69a0*/  LOP3.LUT R46, R97, 0x380, RZ, 0xc0, !PT ;  /* 0x00000380612e7812 */ /* 0x000fe400078ec0ff */
[----:B------:R-:W-:Y:S02]  /*69b0*/  SHF.R.U64 R10, R10, 0x3, RZ ;  /* 0x000000030a0a7819 */ /* 0x000fe400000012ff */
[----:B------:R-:W-:-:S02]  /*69c0*/  SHF.R.U64 R44, R44, 0x3, RZ ;  /* 0x000000032c2c7819 */ /* 0x000fc400000012ff */
[----:B------:R-:W-:Y:S02]  /*69d0*/  SHF.R.U64 R45, R45, 0x3, RZ ;  /* 0x000000032d2d7819 */ /* 0x000fe400000012ff */
[----:B------:R-:W-:Y:S02]  /*69e0*/  SHF.R.U64 R46, R46, 0x3, RZ ;  /* 0x000000032e2e7819 */ /* 0x000fe400000012ff */
[----:B------:R-:W-:Y:S01]  /*69f0*/  F2FP.F16.F32.PACK_AB R4, R12, R157 ;  /* 0x0000009d0c04723e */ /* 0x000fe200000000ff */
[----:B------:R-:W-:Y:S01]  /*6a00*/  BAR.SYNC.DEFER_BLOCKING 0x1, 0x100 ;  /* 0x0044000000007b1d */ /* 0x000fe20000010000 */
[----:B------:R-:W-:Y:S02]  /*6a10*/  LOP3.LUT R12, R10, R99, RZ, 0x3c, !PT ;  /* 0x000000630a0c7212 */ /* 0x000fe400078e3cff */
[----:B------:R-:W-:Y:S02]  /*6a20*/  LOP3.LUT R10, R44, R101, RZ, 0x3c, !PT ;  /* 0x000000652c0a7212 */ /* 0x000fe400078e3cff */
[----:B------:R-:W-:-:S02]  /*6a30*/  LOP3.LUT R8, R45, R90, RZ, 0x3c, !PT ;  /* 0x0000005a2d087212 */ /* 0x000fc400078e3cff */
[----:B------:R-:W-:Y:S02]  /*6a40*/  LOP3.LUT R14, R46, R97, RZ, 0x3c, !PT ;  /* 0x000000612e0e7212 */ /* 0x000fe400078e3cff */
[----:B------:R-:W-:Y:S02]  /*6a50*/  MOV R46, R26 ;  /* 0x0000001a002e7202 */ /* 0x000fe40000000f00 */
[----:B------:R-:W-:Y:S02]  /*6a60*/  MOV R27, R10 ;  /* 0x0000000a001b7202 */ /* 0x000fe40000000f00 */
[----:B------:R-:W-:Y:S02]  /*6a70*/  MOV R26, R8 ;  /* 0x00000008001a7202 */ /* 0x000fe40000000f00 */
[----:B------:R-:W-:Y:S02]  /*6a80*/  MOV R90, R30 ;  /* 0x0000001e005a7202 */ /* 0x000fe40000000f00 */
[----:B------:R-:W-:-:S02]  /*6a90*/  F2FP.F16.F32.PACK_AB R8, R87, R92 ;  /* 0x0000005c5708723e */ /* 0x000fc400000000ff */
[----:B------:R-:W-:Y:S02]  /*6aa0*/  F2FP.F16.F32.PACK_AB R9, R85, R88 ;  /* 0x000000585509723e */ /* 0x000fe400000000ff */
[----:B------:R-:W-:Y:S02]  /*6ab0*/  F2FP.F16.F32.PACK_AB R10, R83, R86 ;  /* 0x00000056530a723e */ /* 0x000fe400000000ff */
[----:B------:R-:W-:Y:S01]  /*6ac0*/  F2FP.F16.F32.PACK_AB R11, R81, R84 ;  /* 0x00000054510b723e */ /* 0x000fe200000000ff */
[----:B------:R0:W-:Y:S01]  /*6ad0*/  STSM.16.M88.4 [R91], R4 ;  /* 0x000000045b007844 */ /* 0x0001e20000000200 */
[----:B------:R-:W-:Y:S02]  /*6ae0*/  MOV R89, R28 ;  /* 0x0000001c00597202 */ /* 0x000fe40000000f00 */
[----:B------:R-:W-:Y:S01]  /*6af0*/  MOV R45, R14 ;  /* 0x0000000e002d7202 */ /* 0x000fe20000000f00 */
[----:B------:R1:W-:Y:S01]  /*6b00*/  STSM.16.M88.4 [R90], R8 ;  /* 0x000000085a007844 */ /* 0x0003e20000000200 */
[----:B------:R-:W-:-:S02]  /*6b10*/  MOV R44, R12 ;  /* 0x0000000c002c7202 */ /* 0x000fc40000000f00 */
[----:B------:R-:W-:Y:S02]  /*6b20*/  F2FP.F16.F32.PACK_AB R12, R71, R74 ;  /* 0x0000004a470c723e */ /* 0x000fe400000000ff */
[----:B------:R-:W-:Y:S02]  /*6b30*/  F2FP.F16.F32.PACK_AB R13, R69, R72 ;  /* 0x00000048450d723e */ /* 0x000fe400000000ff */
[----:B------:R-:W-:Y:S02]  /*6b40*/  F2FP.F16.F32.PACK_AB R14, R67, R70 ;  /* 0x00000046430e723e */ /* 0x000fe400000000ff */
[----:B------:R-:W-:Y:S02]  /*6b50*/  F2FP.F16.F32.PACK_AB R15, R65, R68 ;  /* 0x00000044410f723e */ /* 0x000fe400000000ff */
[----:B------:R-:W-:Y:S02]  /*6b60*/  F2FP.F16.F32.PACK_AB R28, R63, R66 ;  /* 0x000000423f1c723e */ /* 0x000fe400000000ff */
[----:B0-----:R-:W-:-:S02]  /*6b70*/  F2FP.F16.F32.PACK_AB R4, R79, R82 ;  /* 0x000000524f04723e */ /* 0x001fc400000000ff */
[----:B------:R-:W-:Y:S02]  /*6b80*/  F2FP.F16.F32.PACK_AB R5, R77, R80 ;  /* 0x000000504d05723e */ /* 0x000fe400000000ff */
[----:B------:R-:W-:Y:S02]  /*6b90*/  F2FP.F16.F32.PACK_AB R6, R75, R78 ;  /* 0x0000004e4b06723e */ /* 0x000fe400000000ff */
[----:B------:R-:W-:Y:S02]  /*6ba0*/  F2FP.F16.F32.PACK_AB R7, R73, R76 ;  /* 0x0000004c4907723e */ /* 0x000fe400000000ff */
[----:B------:R-:W-:Y:S02]  /*6bb0*/  F2FP.F16.F32.PACK_AB R29, R61, R64 ;  /* 0x000000403d1d723e */ /* 0x000fe400000000ff */
[----:B------:R-:W-:Y:S01]  /*6bc0*/  F2FP.F16.F32.PACK_AB R30, R59, R62 ;  /* 0x0000003e3b1e723e */ /* 0x000fe200000000ff */
[----:B------:R0:W-:Y:S01]  /*6bd0*/  STSM.16.M88.4 [R89], R4 ;  /* 0x0000000459007844 */ /* 0x0001e20000000200 */
[----:B------:R-:W-:-:S02]  /*6be0*/  F2FP.F16.F32.PACK_AB R31, R57, R60 ;  /* 0x0000003c391f723e */ /* 0x000fc400000000ff */
[----:B------:R-:W-:Y:S01]  /*6bf0*/  F2FP.F16.F32.PACK_AB R60, R55, R58 ;  /* 0x0000003a373c723e */ /* 0x000fe200000000ff */
[----:B------:R2:W-:Y:S01]  /*6c00*/  STSM.16.M88.4 [R46], R12 ;  /* 0x0000000c2e007844 */ /* 0x0005e20000000200 */
[----:B------:R-:W-:Y:S02]  /*6c10*/  F2FP.F16.F32.PACK_AB R61, R53, R56 ;  /* 0x00000038353d723e */ /* 0x000fe400000000ff */
[----:B------:R-:W-:Y:S01]  /*6c20*/  F2FP.F16.F32.PACK_AB R62, R51, R54 ;  /* 0x00000036333e723e */ /* 0x000fe200000000ff */
[----:B------:R-:W-:Y:S01]  /*6c30*/  STSM.16.M88.4 [R45], R28 ;  /* 0x0000001c2d007844 */ /* 0x000fe20000000200 */
[----:B------:R-:W-:Y:S02]  /*6c40*/  F2FP.F16.F32.PACK_AB R63, R49, R52 ;  /* 0x00000034313f723e */ /* 0x000fe400000000ff */
[----:B-1----:R-:W-:Y:S02]  /*6c50*/  F2FP.F16.F32.PACK_AB R8, R43, R50 ;  /* 0x000000322b08723e */ /* 0x002fe400000000ff */
[----:B------:R-:W-:Y:S01]  /*6c60*/  F2FP.F16.F32.PACK_AB R9, R41, R48 ;  /* 0x000000302909723e */ /* 0x000fe200000000ff */
[----:B------:R-:W-:Y:S01]  /*6c70*/  STSM.16.M88.4 [R44], R60 ;  /* 0x0000003c2c007844 */ /* 0x000fe20000000200 */
[----:B------:R-:W-:Y:S01]  /*6c80*/  F2FP.F16.F32.PACK_AB R10, R39, R42 ;  /* 0x0000002a270a723e */ /* 0x000fe200000000ff */
[----:B0-----:R-:W-:Y:S01]  /*6c90*/  IMAD.U32 R4, RZ, RZ, UR4 ;  /* 0x00000004ff047e24 */ /* 0x001fe2000f8e00ff */
[----:B------:R-:W-:-:S02]  /*6ca0*/  F2FP.F16.F32.PACK_AB R11, R37, R40 ;  /* 0x00000028250b723e */ /* 0x000fc400000000ff */
[----:B------:R-:W-:Y:S01]  /*6cb0*/  PLOP3.LUT P0, PT, PT, PT, UP0, 0x80, 0x0 ;  /* 0x000000000000781c */ /* 0x000fe20003f0f008 */
[----:B------:R-:W-:Y:S01]  /*6cc0*/  UISETP.NE.U32.AND UP1, UPT, UR8, URZ, UPT ;  /* 0x0000003f0800728c */ /* 0x000fe2000bf25070 */
[----:B------:R-:W-:Y:S01]  /*6cd0*/  MOV R5, UR7 ;  /* 0x0000000700057c02 */ /* 0x000fe20008000f00 */
[----:B------:R0:W-:Y:S01]  /*6ce0*/  STSM.16.M88.4 [R27], R8 ;  /* 0x000000081b007844 */ /* 0x0001e20000000200 */
[----:B--2---:R-:W1:Y:S03]  /*6cf0*/  LDC R46, c[0x0][0xbe8] ;  /* 0x0002fa00ff2e7b82 */ /* 0x004e660000000800 */
[----:B------:R2:W-:Y:S05]  /*6d00*/  STSM.16.M88.4 [R26], R148 ;  /* 0x000000941a007844 */ /* 0x0005ea0000000200 */
[----:B------:R-:W-:Y:S06]  /*6d10*/  BAR.SYNC.DEFER_BLOCKING 0x1, 0x100 ;  /* 0x0044000000007b1d */ /* 0x000fec0000010000 */
[----:B------:R-:W3:Y:S01]  /*6d20*/  @P0 LDG.E R3, desc[UR50][R4.64] ;  /* 0x0000003204030981 */ /* 0x000ee2000c1e1900 */
[----:B------:R-:W-:Y:S01]  /*6d30*/  UISETP.NE.AND.EX UP1, UPT, UR9, URZ, UPT, UP1 ;  /* 0x0000003f0900728c */ /* 0x000fe2000bf25310 */
[----:B-1----:R-:W-:Y:S01]  /*6d40*/  ISETP.NE.AND P1, PT, R46, 0x1, PT ;  /* 0x000000012e00780c */ /* 0x002fe20003f25270 */
[----:B------:R-:W-:Y:S01]  /*6d50*/  ULDC UR7, c[0x0][0xa88] ;  /* 0x0002a20000077ab9 */ /* 0x000fe20000000800 */
[----:B------:R-:W-:Y:S01]  /*6d60*/  UMOV UR4, URZ ;  /* 0x0000003f00047c82 */ /* 0x000fe20008000000 */
[----:B0-----:R-:W-:-:S02]  /*6d70*/  IMAD.U32 R9, RZ, RZ, UR39 ;  /* 0x00000027ff097e24 */ /* 0x001fc4000f8e00ff */
[----:B------:R-:W-:-:S05]  /*6d80*/  PLOP3.LUT P2, PT, PT, PT, UP1, 0x80, 0x0 ;  /* 0x000000000000781c */ /* 0x000fca0003f4f018 */
[----:B------:R-:W-:-:S03]  /*6d90*/  @UP1 UIADD3 UR8, UP2, UR10, UR8, URZ ;  /* 0x000000080a081290 */ /* 0x000fc6000ff5e03f */
[----:B------:R-:W0:Y:S01]  /*6da0*/  @P1 LDC R6, c[0x0][0xbec] ;  /* 0x0002fb00ff061b82 */ /* 0x000e220000000800 */
[----:B------:R-:W-:Y:S02]  /*6db0*/  @UP1 UIADD3.X UR9, UR11, UR9, URZ, UP2, !UPT ;  /* 0x000000090b091290 */ /* 0x000fe400097fe43f */
[----:B------:R-:W-:-:S04]  /*6dc0*/  IMAD.U32 R10, RZ, RZ, UR8 ;  /* 0x00000008ff0a7e24 */ /* 0x000fc8000f8e00ff */
[----:B------:R-:W-:Y:S01]  /*6dd0*/  IMAD.U32 R11, RZ, RZ, UR9 ;  /* 0x00000009ff0b7e24 */ /* 0x000fe2000f8e00ff */
[----:B------:R-:W1:Y:S01]  /*6de0*/  @P1 LDC R12, c[0x0][0xbf0] ;  /* 0x0002fc00ff0c1b82 */ /* 0x000e620000000800 */
[----:B---3--:R-:W-:Y:S01]  /*6df0*/  @P0 R2UR UR4, R3 ;  /* 0x00000000030402ca */ /* 0x008fe200000e0000 */
[----:B------:R-:W-:-:S06]  /*6e00*/  IMAD.U32 R3, RZ, RZ, UR7 ;  /* 0x00000007ff037e24 */ /* 0x000fcc000f8e00ff */
[----:B------:R2:W5:Y:S01]  /*6e10*/  @P2 LDG.E R3, desc[UR50][R10.64] ;  /* 0x000000320a032981 */ /* 0x000562000c1e1900 */
[----:B01----:R-:W-:Y:S07]  /*6e20*/  @P2 BRA `(.L_x_233) ;  /* 0x0000000000102947 */ /* 0x003fee0003800000 */
[----:B------:R-:W-:Y:S05]  /*6e30*/  @!P0 BRA `(.L_x_233) ;  /* 0x00000000000c8947 */ /* 0x000fea0003800000 */
[----:B------:R-:W3:Y:S04]  /*6e40*/  LDG.E R8, desc[UR50][R4.64] ;  /* 0x0000003204087981 */ /* 0x000ee8000c1e1900 */
[----:B-----5:R-:W3:Y:S02]  /*6e50*/  LDG.E R3, desc[UR50][R4.64+0x4] ;  /* 0x0000043204037981 */ /* 0x020ee4000c1e1900 */
[----:B---3--:R-:W-:-:S07]  /*6e60*/  IMAD.IADD R3, R3, 0x1, -R8 ;  /* 0x0000000103037824 */ /* 0x008fce00078e0a08 */
.L_x_233:
[----:B------:R-:W-:Y:S01]  /*6e70*/  USHF.R.S32.HI UR14, URZ, 0x1f, UR40 ;  /* 0x0000001f3f0e7899 */ /* 0x000fe20008011428 */
[----:B------:R-:W-:Y:S01]  /*6e80*/  IMAD R9, R9, 0x80, R16 ;  /* 0x0000008009097824 */ /* 0x000fe200078e0210 */
[----:B------:R-:W-:Y:S01]  /*6e90*/  ULDC.64 UR12, c[0x0][0xb90] ;  /* 0x0002e400000c7ab9 */ /* 0x000fe20000000a00 */
[----:B------:R-:W-:Y:S01]  /*6ea0*/  USHF.R.S32.HI UR11, URZ, 0x1f, UR4 ;  /* 0x0000001f3f0b7899 */ /* 0x000fe20008011404 */
[----:B-----5:R-:W-:Y:S01]  /*6eb0*/  IMAD R50, R3, R46, RZ ;  /* 0x0000002e03327224 */ /* 0x020fe200078e02ff */
[----:B------:R-:W-:Y:S01]  /*6ec0*/  UIMAD UR7, UR14, UR12, URZ ;  /* 0x0000000c0e0772a4 */ /* 0x000fe2000f8e023f */
[----:B------:R-:W-:Y:S01]  /*6ed0*/  @P1 IMAD.HI.U32 R5, R9, R6, RZ ;  /* 0x0000000609051227 */ /* 0x000fe200078e00ff */
[----:B------:R-:W-:Y:S01]  /*6ee0*/  UMOV UR10, UR4 ;  /* 0x00000004000a7c82 */ /* 0x000fe20008000000 */
[----:B------:R-:W-:Y:S02]  /*6ef0*/  USEL UR38, UR38, URZ, !UP0 ;  /* 0x0000003f26267287 */ /* 0x000fe4000c000000 */
[----:B------:R-:W-:Y:S01]  /*6f00*/  UIMAD.WIDE.U32 UR8, UR40, UR12, UR10 ;  /* 0x0000000c280872a5 */ /* 0x000fe2000f8e000a */
[----:B------:R-:W-:Y:S01]  /*6f10*/  IMAD.MOV.U32 R4, RZ, RZ, R9 ;  /* 0x000000ffff047224 */ /* 0x000fe200078e0009 */
[----:B------:R-:W-:Y:S01]  /*6f20*/  UIMAD UR7, UR40, UR13, UR7 ;  /* 0x0000000d280772a4 */ /* 0x000fe2000f8e0207 */
[----:B------:R-:W-:Y:S01]  /*6f30*/  @P1 SHF.R.U32.HI R4, RZ, R12, R5 ;  /* 0x0000000cff041219 */ /* 0x000fe20000011605 */
[----:B------:R-:W-:Y:S01]  /*6f40*/  USEL UR37, UR37, URZ, !UP0 ;  /* 0x0000003f25257287 */ /* 0x000fe2000c000000 */
[----:B------:R-:W-:Y:S01]  /*6f50*/  IMAD R5, R17, 0x40, R22 ;  /* 0x0000004011057824 */ /* 0x000fe200078e0216 */
[----:B------:R-:W-:Y:S01]  /*6f60*/  ULDC.64 UR12, c[0x0][0xb98] ;  /* 0x0002e600000c7ab9 */ /* 0x000fe20000000a00 */
[----:B------:R-:W-:Y:S01]  /*6f70*/  UIADD3 UR9, UR9, UR7, URZ ;  /* 0x0000000709097290 */ /* 0x000fe2000fffe03f */
[----:B------:R-:W-:Y:S01]  /*6f80*/  IADD3 R7, -R4, RZ, RZ ;  /* 0x000000ff04077210 */ /* 0x000fe20007ffe1ff */
[----:B------:R-:W-:Y:S01]  /*6f90*/  UIMAD UR7, UR38, UR12, URZ ;  /* 0x0000000c260772a4 */ /* 0x000fe2000f8e023f */
[----:B------:R-:W-:Y:S01]  /*6fa0*/  IMAD.WIDE R24, R5, 0x2, R24 ;  /* 0x0000000205187825 */ /* 0x000fe200078e0218 */
[----:B------:R-:W-:Y:S01]  /*6fb0*/  UIMAD.WIDE.U32 UR8, UR37, UR12, UR8 ;  /* 0x0000000c250872a5 */ /* 0x000fe2000f8e0008 */
[----:B------:R-:W-:Y:S01]  /*6fc0*/  SHF.R.S32.HI R5, RZ, 0x1f, R4 ;  /* 0x0000001fff057819 */ /* 0x000fe20000011404 */
[----:B------:R-:W-:Y:S01]  /*6fd0*/  UIMAD UR7, UR37, UR13, UR7 ;  /* 0x0000000d250772a4 */ /* 0x000fe2000f8e0207 */
[----:B------:R-:W-:Y:S01]  /*6fe0*/  IMAD R7, R46, R7, R9 ;  /* 0x000000072e077224 */ /* 0x000fe200078e0209 */
[----:B--2---:R-:W-:Y:S01]  /*6ff0*/  IADD3 R11, P3, R24, 0x2000, RZ ;  /* 0x00002000180b7810 */ /* 0x004fe20007f7e0ff */
[----:B------:R-:W-:Y:S01]  /*7000*/  ULDC.64 UR12, c[0x0][0xaa0] ;  /* 0x0002a800000c7ab9 */ /* 0x000fe20000000a00 */
[----:B------:R-:W-:-:S02]  /*7010*/  IADD3 R4, P2, R4, UR8, RZ ;  /* 0x0000000804047c10 */ /* 0x000fc4000ff5e0ff */
[----:B------:R-:W-:Y:S01]  /*7020*/  IMAD.U32 R6, RZ, RZ, UR7 ;  /* 0x00000007ff067e24 */ /* 0x000fe2000f8e00ff */
[----:B------:R-:W-:Y:S02]  /*7030*/  LOP3.LUT R8, R11, 0x380, RZ, 0xc0, !PT ;  /* 0x000003800b087812 */ /* 0x000fe400078ec0ff */
[----:B------:R-:W-:Y:S02]  /*7040*/  IADD3 R13, P0, R24, 0x1000, RZ ;  /* 0x00001000180d7810 */ /* 0x000fe40007f1e0ff */
[----:B------:R-:W-:Y:S01]  /*7050*/  IADD3.X R5, R5, UR9, R6, P2, !PT ;  /* 0x0000000905057c10 */ /* 0x000fe200097fe406 */
[----:B------:R-:W-:Y:S01]  /*7060*/  ULDC.64 UR8, c[0x0][0xb88] ;  /* 0x0002e20000087ab9 */ /* 0x000fe20000000a00 */
[----:B------:R-:W-:Y:S02]  /*7070*/  SHF.R.S32.HI R6, RZ, 0x1f, R7 ;  /* 0x0000001fff067819 */ /* 0x000fe40000011407 */
[----:B------:R-:W-:Y:S01]  /*7080*/  SHF.R.U64 R8, R8, 0x3, RZ ;  /* 0x0000000308087819 */ /* 0x000fe200000012ff */
[----:B------:R-:W-:Y:S01]  /*7090*/  IMAD.WIDE.U32 R4, R7, UR8, R4 ;  /* 0x0000000807047c25 */ /* 0x000fe2000f8e0004 */
[----:B------:R-:W-:-:S02]  /*70a0*/  LOP3.LUT R12, R13, 0x380, RZ, 0xc0, !PT ;  /* 0x000003800d0c7812 */ /* 0x000fc400078ec0ff */
[----:B------:R-:W-:Y:S01]  /*70b0*/  LOP3.LUT R8, R8, R11, RZ, 0x3c, !PT ;  /* 0x0000000b08087212 */ /* 0x000fe200078e3cff */
[----:B------:R-:W-:Y:S01]  /*70c0*/  IMAD R10, R6, UR8, RZ ;  /* 0x00000008060a7c24 */ /* 0x000fe2000f8e02ff */
[----:B------:R-:W-:Y:S02]  /*70d0*/  SHF.R.U64 R12, R12, 0x3, RZ ;  /* 0x000000030c0c7819 */ /* 0x000fe400000012ff */
[----:B------:R-:W-:Y:S01]  /*70e0*/  IADD3 R9, P2, R24, 0x3000, RZ ;  /* 0x0000300018097810 */ /* 0x000fe20007f5e0ff */
[----:B------:R-:W-:Y:S01]  /*70f0*/  IMAD R11, R7, UR9, R10 ;  /* 0x00000009070b7c24 */ /* 0x000fe2000f8e020a */
[----:B------:R-:W-:Y:S01]  /*7100*/  ULDC.64 UR8, c[0x0][0xb50] ;  /* 0x0002d40000087ab9 */ /* 0x000fe20000000a00 */
[----:B------:R-:W-:Y:S01]  /*7110*/  LOP3.LUT R12, R12, R13, RZ, 0x3c, !PT ;  /* 0x0000000d0c0c7212 */ /* 0x000fe200078e3cff */
[----:B------:R-:W-:Y:S01]  /*7120*/  IMAD.X R13, RZ, RZ, R25, P0 ;  /* 0x000000ffff0d7224 */ /* 0x000fe200000e0619 */
[----:B------:R-:W-:Y:S01]  /*7130*/  LOP3.LUT P0, RZ, R154, 0x3, RZ, 0xc0, !PT ;  /* 0x000000039aff7812 */ /* 0x000fe2000780c0ff */
[----:B------:R-:W-:Y:S01]  /*7140*/  IMAD.IADD R5, R5, 0x1, R11 ;  /* 0x0000000105057824 */ /* 0x000fe200078e020b */
[----:B------:R-:W-:Y:S01]  /*7150*/  LEA R11, P4, R4, UR8, 0x2 ;  /* 0x00000008040b7c11 */ /* 0x000fe2000f8810ff */
[----:B------:R-:W-:Y:S01]  /*7160*/  IMAD.X R7, RZ, RZ, R25, P2 ;  /* 0x000000ffff077224 */ /* 0x000fe200010e0619 */
[----:B------:R-:W-:-:S02]  /*7170*/  LOP3.LUT R6, R9, 0x380, RZ, 0xc0, !PT ;  /* 0x0000038009067812 */ /* 0x000fc400078ec0ff */
[----:B------:R-:W-:Y:S01]  /*7180*/  LEA.HI.X R14, R4, UR9, R5, 0x2, P4 ;  /* 0x00000009040e7c11 */ /* 0x000fe2000a0f1405 */
[----:B------:R-:W-:Y:S01]  /*7190*/  SHFL.IDX PT, R44, R11, RZ, 0x1c1f ;  /* 0x001c1fff0b2c7589 */ /* 0x000fe200000e0000 */
[----:B------:R-:W-:Y:S01]  /*71a0*/  IMAD.U32 R4, RZ, RZ, UR39 ;  /* 0x00000027ff047e24 */ /* 0x000fe2000f8e00ff */
[----:B------:R-:W-:Y:S02]  /*71b0*/  SHF.R.U64 R6, R6, 0x3, RZ ;  /* 0x0000000306067819 */ /* 0x000fe400000012ff */
[----:B------:R-:W0:Y:S01]  /*71c0*/  SHFL.IDX PT, R45, R14, RZ, 0x1c1f ;  /* 0x001c1fff0e2d7589 */ /* 0x000e2200000e0000 */
[----:B------:R-:W-:Y:S01]  /*71d0*/  IMAD R15, R4, 0x80, R19 ;  /* 0x00000080040f7824 */ /* 0x000fe200078e0213 */
[----:B------:R-:W-:Y:S01]  /*71e0*/  LOP3.LUT R6, R6, R9, RZ, 0x3c, !PT ;  /* 0x0000000906067212 */ /* 0x000fe200078e3cff */
[----:B------:R-:W-:Y:S01]  /*71f0*/  IMAD.X R9, RZ, RZ, R25, P3 ;  /* 0x000000ffff097224 */ /* 0x000fe200018e0619 */
[----:B------:R-:W-:Y:S01]  /*7200*/  SHFL.IDX PT, R48, R11, 0x1, 0x1c1f ;  /* 0x003c1f000b307f89 */ /* 0x000fe200000e0000 */
[C---:B------:R-:W-:Y:S01]  /*7210*/  VIADD R4, R15.reuse, 0x8 ;  /* 0x000000080f047836 */ /* 0x040fe20000000000 */
[----:B------:R-:W-:-:S02]  /*7220*/  ISETP.GE.OR P2, PT, R15, R50, P0 ;  /* 0x000000320f00720c */ /* 0x000fc40000746670 */
[----:B------:R-:W1:Y:S01]  /*7230*/  SHFL.IDX PT, R49, R14, 0x1, 0x1c1f ;  /* 0x003c1f000e317f89 */ /* 0x000e6200000e0000 */
[----:B------:R-:W-:Y:S02]  /*7240*/  IADD3 R10, P3, R24, 0x7000, RZ ;  /* 0x00007000180a7810 */ /* 0x000fe40007f7e0ff */
[----:B------:R-:W-:Y:S01]  /*7250*/  ISETP.GE.OR P0, PT, R4, R50, P0 ;  /* 0x000000320400720c */ /* 0x000fe20000706670 */
[----:B------:R-:W-:Y:S01]  /*7260*/  UIMAD UR7, UR11, UR12, URZ ;  /* 0x0000000c0b0772a4 */ /* 0x000fe2000f8e023f */
[----:B------:R-:W-:Y:S01]  /*7270*/  LOP3.LUT R3, R10, 0x380, RZ, 0xc0, !PT ;  /* 0x000003800a037812 */ /* 0x000fe200078ec0ff */
[----:B------:R-:W-:Y:S01]  /*7280*/  UIMAD.WIDE.U32 UR8, UR4, UR12, URZ ;  /* 0x0000000c040872a5 */ /* 0x000fe2000f8e003f */
[C---:B------:R-:W-:Y:S02]  /*7290*/  IADD3 R41, P6, R24.reuse, 0x4000, RZ ;  /* 0x0000400018297810 */ /* 0x040fe40007fde0ff */
[C---:B------:R-:W-:Y:S02]  /*72a0*/  IADD3 R37, P5, R24.reuse, 0x5000, RZ ;  /* 0x0000500018257810 */ /* 0x040fe40007fbe0ff */
[----:B------:R-:W-:-:S02]  /*72b0*/  IADD3 R33, P4, R24, 0x6000, RZ ;  /* 0x0000600018217810 */ /* 0x000fc40007f9e0ff */
[----:B------:R-:W-:Y:S01]  /*72c0*/  LOP3.LUT R5, R24, 0x380, RZ, 0xc0, !PT ;  /* 0x0000038018057812 */ /* 0x000fe200078ec0ff */
[----:B0-----:R0:W-:Y:S01]  /*72d0*/  @!P2 ST.E desc[UR50][R44.64], R20 ;  /* 0x000000142c00a985 */ /* 0x0011e2000c101932 */
[----:B------:R-:W-:Y:S01]  /*72e0*/  SHF.R.U64 R3, R3, 0x3, RZ ;  /* 0x0000000303037819 */ /* 0x000fe200000012ff */
[----:B------:R-:W-:Y:S01]  /*72f0*/  UIMAD UR7, UR4, UR13, UR7 ;  /* 0x0000000d040772a4 */ /* 0x000fe2000f8e0207 */
[----:B------:R-:W-:Y:S01]  /*7300*/  LOP3.LUT R40, R41, 0x380, RZ, 0xc0, !PT ;  /* 0x0000038029287812 */ /* 0x000fe200078ec0ff */
[----:B------:R-:W-:Y:S01]  /*7310*/  ULDC.64 UR10, c[0x0][0xae8] ;  /* 0x0002ba00000a7ab9 */ /* 0x000fe20000000a00 */
[----:B------:R-:W-:Y:S01]  /*7320*/  LOP3.LUT R28, R3, R10, RZ, 0x3c, !PT ;  /* 0x0000000a031c7212 */ /* 0x000fe200078e3cff */
[----:B------:R-:W-:Y:S01]  /*7330*/  IMAD.X R29, RZ, RZ, R25, P3 ;  /* 0x000000ffff1d7224 */ /* 0x000fe200018e0619 */
[----:B------:R-:W-:Y:S01]  /*7340*/  LOP3.LUT R36, R37, 0x380, RZ, 0xc0, !PT ;  /* 0x0000038025247812 */ /* 0x000fe200078ec0ff */
[----:B-1----:R1:W-:Y:S01]  /*7350*/  @!P0 ST.E desc[UR50][R48.64], R21 ;  /* 0x0000001530008985 */ /* 0x0023e2000c101932 */
[----:B------:R-:W-:-:S02]  /*7360*/  LOP3.LUT R32, R33, 0x380, RZ, 0xc0, !PT ;  /* 0x0000038021207812 */ /* 0x000fc400078ec0ff */
[----:B------:R-:W-:Y:S01]  /*7370*/  SHF.R.U64 R5, R5, 0x3, RZ ;  /* 0x0000000305057819 */ /* 0x000fe200000012ff */
[----:B0-----:R-:W0:Y:S01]  /*7380*/  @P1 LDC R45, c[0x0][0xbec] ;  /* 0x0002fb00ff2d1b82 */ /* 0x001e220000000800 */
[----:B------:R-:W-:Y:S01]  /*7390*/  UIADD3 UR9, UR9, UR7, URZ ;  /* 0x0000000709097290 */ /* 0x000fe2000fffe03f */
[----:B------:R-:W-:Y:S01]  /*73a0*/  IMAD R3, R152, 0x20, R17 ;  /* 0x0000002098037824 */ /* 0x000fe200078e0211 */
[----:B------:R-:W-:Y:S01]  /*73b0*/  UIMAD UR4, UR14, UR10, URZ ;  /* 0x0000000a0e0472a4 */ /* 0x000fe2000f8e023f */
[----:B------:R-:W-:Y:S02]  /*73c0*/  SHF.R.U64 R40, R40, 0x3, RZ ;  /* 0x0000000328287819 */ /* 0x000fe400000012ff */
[----:B------:R-:W-:Y:S02]  /*73d0*/  SHF.R.U64 R36, R36, 0x3, RZ ;  /* 0x0000000324247819 */ /* 0x000fe400000012ff */
[----:B-1----:R-:W1:Y:S01]  /*73e0*/  @P1 LDC R21, c[0x0][0xbf0] ;  /* 0x0002fc00ff151b82 */ /* 0x002e620000000800 */
[----:B------:R-:W-:Y:S01]  /*73f0*/  IMAD.U32 R48, RZ, RZ, UR39 ;  /* 0x00000027ff307e24 */ /* 0x000fe2000f8e00ff */
[----:B------:R-:W-:Y:S01]  /*7400*/  UIMAD UR4, UR40, UR11, UR4 ;  /* 0x0000000b280472a4 */ /* 0x000fe2000f8e0204 */
[----:B------:R-:W-:Y:S01]  /*7410*/  SHF.R.U64 R32, R32, 0x3, RZ ;  /* 0x0000000320207819 */ /* 0x000fe200000012ff */
[----:B------:R-:W-:Y:S01]  /*7420*/  UIMAD.WIDE.U32 UR8, UR40, UR10, UR8 ;  /* 0x0000000a280872a5 */ /* 0x000fe2000f8e0008 */
[----:B------:R-:W-:Y:S01]  /*7430*/  IMAD R48, R48, 0x80, R3 ;  /* 0x0000008030307824 */ /* 0x000fe200078e0203 */
[----:B------:R-:W-:Y:S01]  /*7440*/  LOP3.LUT R40, R40, R41, RZ, 0x3c, !PT ;  /* 0x0000002928287212 */ /* 0x000fe200078e3cff */
[----:B------:R-:W-:Y:S01]  /*7450*/  ULDC.64 UR10, c[0x0][0xaf0] ;  /* 0x0002bc00000a7ab9 */ /* 0x000fe20000000a00 */
[----:B------:R-:W-:Y:S01]  /*7460*/  UIADD3 UR9, UR9, UR4, URZ ;  /* 0x0000000409097290 */ /* 0x000fe2000fffe03f */
[----:B------:R-:W-:Y:S01]  /*7470*/  IMAD.MOV.U32 R3, RZ, RZ, R48 ;  /* 0x000000ffff037224 */ /* 0x000fe200078e0030 */
[----:B------:R-:W-:Y:S01]  /*7480*/  UIMAD UR4, UR38, UR10, URZ ;  /* 0x0000000a260472a4 */ /* 0x000fe2000f8e023f */
[----:B------:R-:W-:Y:S01]  /*7490*/  LOP3.LUT R36, R36, R37, RZ, 0x3c, !PT ;  /* 0x0000002524247212 */ /* 0x000fe200078e3cff */
[----:B------:R-:W-:Y:S01]  /*74a0*/  UIMAD.WIDE.U32 UR8, UR37, UR10, UR8 ;  /* 0x0000000a250872a5 */ /* 0x000fe2000f8e0008 */
[----:B------:R-:W-:Y:S01]  /*74b0*/  LOP3.LUT R32, R32, R33, RZ, 0x3c, !PT ;  /* 0x0000002120207212 */ /* 0x000fe200078e3cff */
[----:B------:R-:W5:Y:S01]  /*74c0*/  LD.E.128 R12, desc[UR50][R12.64] ;  /* 0x000000320c0c7980 */ /* 0x000f62000c101d00 */
[----:B------:R-:W-:Y:S01]  /*74d0*/  LOP3.LUT R24, R5, R24, RZ, 0x3c, !PT ;  /* 0x0000001805187212 */ /* 0x000fe200078e3cff */
[----:B0-----:R-:W-:Y:S01]  /*74e0*/  @P1 IMAD.HI.U32 R20, R48, R45, RZ ;  /* 0x0000002d30141227 */ /* 0x001fe200078e00ff */
[----:B------:R-:W-:Y:S01]  /*74f0*/  UIMAD UR4, UR37, UR11, UR4 ;  /* 0x0000000b250472a4 */ /* 0x000fe2000f8e0204 */
[----:B------:R-:W-:Y:S01]  /*7500*/  IADD3.X R41, RZ, R25, RZ, P6, !PT ;  /* 0x00000019ff297210 */ /* 0x000fe200037fe4ff */
[----:B------:R-:W5:Y:S01]  /*7510*/  LD.E.128 R8, desc[UR50][R8.64] ;  /* 0x0000003208087980 */ /* 0x000f62000c101d00 */
[--C-:B------:R-:W-:Y:S01]  /*7520*/  IMAD.X R37, RZ, RZ, R25.reuse, P5 ;  /* 0x000000ffff257224 */ /* 0x100fe200028e0619 */
[----:B------:R-:W-:Y:S01]  /*7530*/  UIADD3 UR4, UR9, UR4, URZ ;  /* 0x0000000409047290 */ /* 0x000fe2000fffe03f */
[----:B------:R-:W-:Y:S01]  /*7540*/  IMAD.X R33, RZ, RZ, R25, P4 ;  /* 0x000000ffff217224 */ /* 0x000fe200020e0619 */
[----:B------:R-:W5:Y:S01]  /*7550*/  LD.E.128 R4, desc[UR50][R6.64] ;  /* 0x0000003206047980 */ /* 0x000f62000c101d00 */
[----:B-1----:R-:W-:Y:S01]  /*7560*/  @P1 SHF.R.U32.HI R3, RZ, R21, R20 ;  /* 0x00000015ff031219 */ /* 0x002fe20000011614 */
[----:B------:R-:W-:Y:S01]  /*7570*/  IMAD.U32 R20, RZ, RZ, UR8 ;  /* 0x00000008ff147e24 */ /* 0x000fe2000f8e00ff */
[----:B------:R-:W-:Y:S01]  /*7580*/  MOV R21, UR9 ;  /* 0x0000000900157c02 */ /* 0x000fe20008000f00 */
[----:B------:R-:W-:Y:S01]  /*7590*/  ULDC.64 UR8, c[0x0][0xae0] ;  /* 0x0002b80000087ab9 */ /* 0x000fe20000000a00 */
[--C-:B------:R-:W-:Y:S01]  /*75a0*/  SHF.R.S32.HI R44, RZ, 0x1f, R3.reuse ;  /* 0x0000001fff2c7819 */ /* 0x100fe20000011403 */
[----:B------:R-:W-:Y:S01]  /*75b0*/  IMAD.MOV R45, RZ, RZ, -R3 ;  /* 0x000000ffff2d7224 */ /* 0x000fe200078e0a03 */
[----:B------:R-:W5:Y:S01]  /*75c0*/  LD.E.128 R24, desc[UR50][R24.64] ;  /* 0x0000003218187980 */ /* 0x000f62000c101d00 */
[----:B------:R-:W-:-:S02]  /*75d0*/  IMAD.U32 R21, RZ, RZ, UR4 ;  /* 0x00000004ff157e24 */ /* 0x000fc4000f8e00ff */
[----:B------:R-:W-:Y:S01]  /*75e0*/  IMAD R44, R44, UR8, RZ ;  /* 0x000000082c2c7c24 */ /* 0x000fe2000f8e02ff */
[----:B------:R-:W5:Y:S01]  /*75f0*/  LD.E.128 R40, desc[UR50][R40.64] ;  /* 0x0000003228287980 */ /* 0x000f62000c101d00 */
[----:B------:R-:W-:Y:S02]  /*7600*/  IMAD R45, R46, R45, R48 ;  /* 0x0000002d2e2d7224 */ /* 0x000fe400078e0230 */
[----:B------:R-:W-:Y:S01]  /*7610*/  IMAD.U32 R46, RZ, RZ, UR39 ;  /* 0x00000027ff2e7e24 */ /* 0x000fe2000f8e00ff */
[----:B------:R-:W5:Y:S01]  /*7620*/  LD.E.128 R36, desc[UR50][R36.64] ;  /* 0x0000003224247980 */ /* 0x000f62000c101d00 */
[C---:B------:R-:W-:Y:S02]  /*7630*/  IMAD R49, R3.reuse, UR9, R44 ;  /* 0x0000000903317c24 */ /* 0x040fe4000f8e022c */
[----:B------:R-:W-:Y:S01]  /*7640*/  IMAD.WIDE.U32 R20, R3, UR8, R20 ;  /* 0x0000000803147c25 */ /* 0x000fe2000f8e0014 */
[----:B------:R-:W5:Y:S01]  /*7650*/  LD.E.128 R32, desc[UR50][R32.64] ;  /* 0x0000003220207980 */ /* 0x000f62000c101d00 */
[----:B------:R-:W-:Y:S01]  /*7660*/  SHF.R.S32.HI R3, RZ, 0x1f, R45 ;  /* 0x0000001fff037819 */ /* 0x000fe2000001142d */
[----:B------:R-:W-:-:S02]  /*7670*/  ULDC.64 UR8, c[0x0][0xad8] ;  /* 0x0002b60000087ab9 */ /* 0x000fc40000000a00 */
[----:B------:R-:W5:Y:S01]  /*7680*/  LD.E.128 R28, desc[UR50][R28.64] ;  /* 0x000000321c1c7980 */ /* 0x000f62000c101d00 */
[----:B------:R-:W-:Y:S01]  /*7690*/  IMAD R51, R46, 0x80, R17 ;  /* 0x000000802e337824 */ /* 0x000fe200078e0211 */
[----:B------:R-:W-:Y:S01]  /*76a0*/  @!PT LDS RZ, [RZ] ;  /* 0x00000000fffff984 */ /* 0x000fe20000000800 */
[----:B------:R-:W-:Y:S01]  /*76b0*/  @!PT LDS RZ, [RZ] ;  /* 0x00000000fffff984 */ /* 0x000fe20000000800 */
[----:B------:R-:W-:Y:S01]  /*76c0*/  @!PT LDS RZ, [RZ] ;  /* 0x00000000fffff984 */ /* 0x000fe20000000800 */
[----:B------:R-:W-:Y:S01]  /*76d0*/  @!PT LDS RZ, [RZ] ;  /* 0x00000000fffff984 */ /* 0x000fe20000000800 */
[----:B------:R0:W-:Y:S06]  /*76e0*/  MEMBAR.ALL.CTA ;  /* 0x0000000000007992 */ /* 0x0001ec0000008000 */
[----:B0-----:R-:W0:Y:S01]  /*76f0*/  FENCE.VIEW.ASYNC.S ;  /* 0x00000000000073c6 */ /* 0x001e220000000000 */
[----:B------:R-:W-:Y:S02]  /*7700*/  IMAD.IADD R21, R21, 0x1, R49 ;  /* 0x0000000115157824 */ /* 0x000fe400078e0231 */
[----:B------:R-:W-:-:S02]  /*7710*/  IMAD R44, R3, UR8, RZ ;  /* 0x00000008032c7c24 */ /* 0x000fc4000f8e02ff */
[----:B------:R-:W-:Y:S02]  /*7720*/  VIADD R3, R51, 0x20 ;  /* 0x0000002033037836 */ /* 0x000fe40000000000 */
[C---:B------:R-:W-:Y:S02]  /*7730*/  IMAD R49, R45.reuse, UR9, R44 ;  /* 0x000000092d317c24 */ /* 0x040fe4000f8e022c */
[----:B------:R-:W-:Y:S01]  /*7740*/  IMAD.WIDE.U32 R20, R45, UR8, R20 ;  /* 0x000000082d147c25 */ /* 0x000fe2000f8e0014 */
[-C--:B------:R-:W-:Y:S01]  /*7750*/  ISETP.GE.AND P0, PT, R3, R50.reuse, PT ;  /* 0x000000320300720c */ /* 0x080fe20003f06270 */
[----:B------:R-:W-:Y:S01]  /*7760*/  ULDC.64 UR8, c[0x0][0xa80] ;  /* 0x0002a00000087ab9 */ /* 0x000fe20000000a00 */
[C---:B------:R-:W-:Y:S01]  /*7770*/  ISETP.GE.AND P2, PT, R51.reuse, R50, PT ;  /* 0x000000323300720c */ /* 0x040fe20003f46270 */
[----:B------:R-:W-:Y:S01]  /*7780*/  VIADD R3, R51, 0x40 ;  /* 0x0000004033037836 */ /* 0x000fe20000000000 */
[----:B------:R-:W-:Y:S01]  /*7790*/  IADD3 R21, R21, R49, RZ ;  /* 0x0000003115157210 */ /* 0x000fe20007ffe0ff */
[----:B------:R-:W-:Y:S01]  /*77a0*/  VIADD R0, R0, 0x28820 ;  /* 0x0002882000007836 */ /* 0x000fe20000000000 */
[----:B------:R-:W-:-:S02]  /*77b0*/  LEA R46, P3, R20, UR8, 0x1 ;  /* 0x00000008142e7c11 */ /* 0x000fc4000f8608ff */
[----:B------:R-:W-:Y:S02]  /*77c0*/  ISETP.GE.AND P1, PT, R3, R50, PT ;  /* 0x000000320300720c */ /* 0x000fe40003f26270 */
[----:B------:R-:W-:Y:S02]  /*77d0*/  LEA.HI.X R3, R20, UR9, R21, 0x1, P3 ;  /* 0x0000000914037c11 */ /* 0x000fe400098f0c15 */
[----:B------:R-:W-:Y:S01]  /*77e0*/  PRMT R0, RZ, 0x654, R0 ;  /* 0x00000654ff007816 */ /* 0x000fe20000000000 */
[----:B0-----:R0:W1:Y:S01]  /*77f0*/  SHFL.IDX PT, R21, R46, RZ, 0x181f ;  /* 0x00181fff2e157589 */ /* 0x00106200000e0000 */
[----:B------:R-:W-:Y:S02]  /*7800*/  BSSY B1, `(.L_x_234) ;  /* 0x000000d000017945 */ /* 0x000fe40003800000 */
[----:B------:R0:W-:Y:S01]  /*7810*/  SYNCS.ARRIVE.TRANS64.RED.A1T0 RZ, [R0+URZ], RZ ;  /* 0x000000ff00ff79a7 */ /* 0x0001e2000810043f */
[----:B------:R0:W2:Y:S01]  /*7820*/  SHFL.IDX PT, R45, R3, RZ, 0x181f ;  /* 0x00181fff032d7589 */ /* 0x0000a200000e0000 */
[----:B------:R-:W-:Y:S05]  /*7830*/  @P2 BRA `(.L_x_235) ;  /* 0x0000000000242947 */ /* 0x000fea0003800000 */
[----:B------:R-:W-:Y:S02]  /*7840*/  ULDC UR4, c[0x0][0xac8] ;  /* 0x0002b20000047ab9 */ /* 0x000fe40000000800 */
[----:B------:R-:W-:Y:S02]  /*7850*/  ISETP.GE.AND P2, PT, R22, UR4, PT ;  /* 0x0000000416007c0c */ /* 0x000fe4000bf46270 */
[----:B------:R-:W-:-:S11]  /*7860*/  ISETP.GE.AND P3, PT, R18, UR4, PT ;  /* 0x0000000412007c0c */ /* 0x000fd6000bf66270 */
[-C--:B-1----:R-:W-:Y:S02]  /*7870*/  @!P2 LEA R20, P4, R22, R21.reuse, 0x1 ;  /* 0x000000151614a211 */ /* 0x082fe400078808ff */
[----:B------:R-:W-:Y:S02]  /*7880*/  @!P3 LEA R44, P5, R18, R21, 0x1 ;  /* 0x00000015122cb211 */ /* 0x000fe400078a08ff */
[-C--:B--2---:R-:W-:Y:S02]  /*7890*/  @!P2 LEA.HI.X R21, R22, R45.reuse, R189, 0x1, P4 ;  /* 0x0000002d1615a211 */ /* 0x084fe400020f0cbd */
[----:B------:R-:W-:-:S03]  /*78a0*/  @!P3 LEA.HI.X R45, R18, R45, R188, 0x1, P5 ;  /* 0x0000002d122db211 */ /* 0x000fc600028f0cbc */
[----:B-----5:R3:W-:Y:S04]  /*78b0*/  @!P2 ST.E.128 desc[UR50][R20.64], R24 ;  /* 0x000000181400a985 */ /* 0x0207e8000c101d32 */
[----:B------:R3:W-:Y:S02]  /*78c0*/  @!P3 ST.E.128 desc[UR50][R44.64], R40 ;  /* 0x000000282c00b985 */ /* 0x0007e4000c101d32 */
.L_x_235:
[----:B------:R-:W-:Y:S05]  /*78d0*/  BSYNC B1 ;  /* 0x0000000000017941 */ /* 0x000fea0003800000 */
.L_x_234:
[----:B---3-5:R3:W4:Y:S01]  /*78e0*/  SHFL.IDX PT, R25, R3, 0x1, 0x181f ;  /* 0x00381f0003197f89 */ /* 0x02872200000e0000 */
[----:B------:R-:W-:Y:S03]  /*78f0*/  BSSY B1, `(.L_x_236) ;  /* 0x000000c000017945 */ /* 0x000fe60003800000 */
[----:B-1----:R3:W1:Y:S01]  /*7900*/  SHFL.IDX PT, R21, R46, 0x1, 0x181f ;  /* 0x00381f002e157f89 */ /* 0x00266200000e0000 */
[----:B------:R-:W-:Y:S05]  /*7910*/  @P0 BRA `(.L_x_237) ;  /* 0x0000000000240947 */ /* 0x000fea0003800000 */
[----:B------:R-:W-:Y:S02]  /*7920*/  ULDC UR4, c[0x0][0xac8] ;  /* 0x0002b20000047ab9 */ /* 0x000fe40000000800 */
[----:B------:R-:W-:Y:S02]  /*7930*/  ISETP.GE.AND P3, PT, R22, UR4, PT ;  /* 0x0000000416007c0c */ /* 0x000fe4000bf66270 */
[----:B------:R-:W-:-:S11]  /*7940*/  ISETP.GE.AND P4, PT, R18, UR4, PT ;  /* 0x0000000412007c0c */ /* 0x000fd6000bf86270 */
[-C--:B-1----:R-:W-:Y:S02]  /*7950*/  @!P3 LEA R20, P0, R22, R21.reuse, 0x1 ;  /* 0x000000151614b211 */ /* 0x082fe400078008ff */
[----:B------:R-:W-:Y:S02]  /*7960*/  @!P4 LEA R24, P2, R18, R21, 0x1 ;  /* 0x000000151218c211 */ /* 0x000fe400078408ff */
[-C--:B----4-:R-:W-:Y:S02]  /*7970*/  @!P3 LEA.HI.X R21, R22, R25.reuse, R189, 0x1, P0 ;  /* 0x000000191615b211 */ /* 0x090fe400000f0cbd */
[----:B------:R-:W-:-:S03]  /*7980*/  @!P4 LEA.HI.X R25, R18, R25, R188, 0x1, P2 ;  /* 0x000000191219c211 */ /* 0x000fc600010f0cbc */
[----:B------:R1:W-:Y:S04]  /*7990*/  @!P3 ST.E.128 desc[UR50][R20.64], R12 ;  /* 0x0000000c1400b985 */ /* 0x0003e8000c101d32 */
[----:B------:R1:W-:Y:S02]  /*79a0*/  @!P4 ST.E.128 desc[UR50][R24.64], R36 ;  /* 0x000000241800c985 */ /* 0x0003e4000c101d32 */
.L_x_237:
[----:B------:R-:W-:Y:S05]  /*79b0*/  BSYNC B1 ;  /* 0x0000000000017941 */ /* 0x000fea0003800000 */
.L_x_236:
[----:B-1----:R1:W0:Y:S01]  /*79c0*/  SHFL.IDX PT, R15, R3, 0x2, 0x181f ;  /* 0x00581f00030f7f89 */ /* 0x00222200000e0000 */
[----:B------:R-:W-:Y:S03]  /*79d0*/  BSSY B1, `(.L_x_238) ;  /* 0x000000c000017945 */ /* 0x000fe60003800000 */
[----:B------:R1:W0:Y:S01]  /*79e0*/  SHFL.IDX PT, R13, R46, 0x2, 0x181f ;  /* 0x00581f002e0d7f89 */ /* 0x00022200000e0000 */
[----:B------:R-:W-:Y:S05]  /*79f0*/  @P1 BRA `(.L_x_239) ;  /* 0x0000000000241947 */ /* 0x000fea0003800000 */
[----:B------:R-:W-:Y:S02]  /*7a00*/  ULDC UR4, c[0x0][0xac8] ;  /* 0x0002b20000047ab9 */ /* 0x000fe40000000800 */
[----:B------:R-:W-:Y:S02]  /*7a10*/  ISETP.GE.AND P2, PT, R22, UR4, PT ;  /* 0x0000000416007c0c */ /* 0x000fe4000bf46270 */
[----:B------:R-:W-:-:S11]  /*7a20*/  ISETP.GE.AND P3, PT, R18, UR4, PT ;  /* 0x0000000412007c0c */ /* 0x000fd6000bf66270 */
[-C--:B0-----:R-:W-:Y:S02]  /*7a30*/  @!P2 LEA R12, P0, R22, R13.reuse, 0x1 ;  /* 0x0000000d160ca211 */ /* 0x081fe400078008ff */
[----:B------:R-:W-:Y:S02]  /*7a40*/  @!P3 LEA R14, P1, R18, R13, 0x1 ;  /* 0x0000000d120eb211 */ /* 0x000fe400078208ff */
[-C--:B------:R-:W-:Y:S02]  /*7a50*/  @!P2 LEA.HI.X R13, R22, R15.reuse, R189, 0x1, P0 ;  /* 0x0000000f160da211 */ /* 0x080fe400000f0cbd */
[----:B------:R-:W-:-:S03]  /*7a60*/  @!P3 LEA.HI.X R15, R18, R15, R188, 0x1, P1 ;  /* 0x0000000f120fb211 */ /* 0x000fc600008f0cbc */
[----:B------:R0:W-:Y:S04]  /*7a70*/  @!P2 ST.E.128 desc[UR50][R12.64], R8 ;  /* 0x000000080c00a985 */ /* 0x0001e8000c101d32 */
[----:B------:R0:W-:Y:S02]  /*7a80*/  @!P3 ST.E.128 desc[UR50][R14.64], R32 ;  /* 0x000000200e00b985 */ /* 0x0001e4000c101d32 */
.L_x_239:
[----:B------:R-:W-:Y:S05]  /*7a90*/  BSYNC B1 ;  /* 0x0000000000017941 */ /* 0x000fea0003800000 */
.L_x_238:
[----:B0-----:R-:W-:Y:S01]  /*7aa0*/  VIADD R0, R51, 0x60 ;  /* 0x0000006033007836 */ /* 0x001fe20000000000 */
[----:B-1-3--:R-:W0:Y:S04]  /*7ab0*/  SHFL.IDX PT, R3, R3, 0x3, 0x181f ;  /* 0x00781f0003037f89 */ /* 0x00ae2800000e0000 */
[----:B------:R-:W-:Y:S01]  /*7ac0*/  ISETP.GE.AND P0, PT, R0, R50, PT ;  /* 0x000000320000720c */ /* 0x000fe20003f06270 */
[----:B------:R1:W3:-:S12]  /*7ad0*/  SHFL.IDX PT, R11, R46, 0x3, 0x181f ;  /* 0x00781f002e0b7f89 */ /* 0x0002d800000e0000 */
[----:B-1----:R-:W-:Y:S05]  /*7ae0*/  @P0 BRA `(.L_x_240) ;  /* 0x0000000c00140947 */ /* 0x002fea0003800000 */
[----:B------:R-:W-:Y:S02]  /*7af0*/  ULDC UR4, c[0x0][0xac8] ;  /* 0x0002b20000047ab9 */ /* 0x000fe40000000800 */
[----:B------:R-:W-:-:S13]  /*7b00*/  ISETP.GE.AND P1, PT, R22, UR4, PT ;  /* 0x0000000416007c0c */ /* 0x000fda000bf26270 */
[----:B---3--:R-:W-:-:S04]  /*7b10*/  @!P1 LEA R8, P0, R22, R11, 0x1 ;  /* 0x0000000b16089211 */ /* 0x008fc800078008ff */
[----:B0-----:R-:W-:Y:S02]  /*7b20*/  @!P1 LEA.HI.X R9, R22, R3, R189, 0x1, P0 ;  /* 0x0000000316099211 */ /* 0x001fe400000f0cbd */
[----:B------:R-:W-:-:S03]  /*7b30*/  ISETP.GE.AND P0, PT, R18, UR4, PT ;  /* 0x0000000412007c0c */ /* 0x000fc6000bf06270 */
[----:B------:R1:W-:Y:S10]  /*7b40*/  @!P1 ST.E.128 desc[UR50][R8.64], R4 ;  /* 0x0000000408009985 */ /* 0x0003f4000c101d32 */
[----:B------:R-:W-:Y:S05]  /*7b50*/  @P0 BRA `(.L_x_240) ;  /* 0x0000000800f80947 */ /* 0x000fea0003800000 */
[----:B-1----:R-:W-:-:S04]  /*7b60*/  LEA R4, P0, R18, R11, 0x1 ;  /* 0x0000000b12047211 */ /* 0x002fc800078008ff */
[----:B------:R-:W-:-:S05]  /*7b70*/  LEA.HI.X R5, R18, R3, R188, 0x1, P0 ;  /* 0x0000000312057211 */ /* 0x000fca00000f0cbc */
[----:B------:R0:W-:Y:S01]  /*7b80*/  ST.E.128 desc[UR50][R4.64], R28 ;  /* 0x0000001c04007985 */ /* 0x0001e2000c101d32 */
[----:B------:R-:W-:Y:S05]  /*7b90*/  BRA `(.L_x_240) ;  /* 0x0000000800e87947 */ /* 0x000fea0003800000 */
.L_x_232:
[----:B------:R-:W-:Y:S01]  /*7ba0*/  ULDC.64 UR8, c[0x0][0xc00] ;  /* 0x0003000000087ab9 */ /* 0x000fe20000000a00 */
[----:B------:R-:W-:Y:S01]  /*7bb0*/  ULDC UR4, c[0x0][0xa88] ;  /* 0x0002a20000047ab9 */ /* 0x000fe20000000800 */
[----:B------:R-:W-:Y:S01]  /*7bc0*/  UISETP.NE.U32.AND UP0, UPT, UR8, URZ, UPT ;  /* 0x0000003f0800728c */ /* 0x000fe2000bf05070 */
[----:B------:R-:W0:Y:S03]  /*7bd0*/  LDC R11, c[0x0][0xbe8] ;  /* 0x0002fa00ff0b7b82 */ /* 0x000e260000000800 */
[----:B------:R-:W-:-:S03]  /*7be0*/  UISETP.NE.AND.EX UP0, UPT, UR9, URZ, UPT, UP0 ;  /* 0x0000003f0900728c */ /* 0x000fc6000bf05300 */
[----:B------:R-:W-:Y:S02]  /*7bf0*/  ULDC.64 UR8, c[0x0][0xc00] ;  /* 0x0003000000087ab9 */ /* 0x000fe40000000a00 */
[----:B------:R-:W-:Y:S01]  /*7c00*/  UIMAD.WIDE UR8, UR37, 0x4, UR8 ;  /* 0x00000004250878a5 */ /* 0x000fe2000f8e0208 */
[----:B------:R-:W-:-:S05]  /*7c10*/  PLOP3.LUT P2, PT, PT, PT, UP0, 0x80, 0x0 ;  /* 0x000000000000781c */ /* 0x000fca0003f4f008 */
[----:B------:R-:W-:Y:S02]  /*7c20*/  IMAD.U32 R4, RZ, RZ, UR8 ;  /* 0x00000008ff047e24 */ /* 0x000fe4000f8e00ff */
[----:B------:R-:W-:Y:S01]  /*7c30*/  IMAD.U32 R5, RZ, RZ, UR9 ;  /* 0x00000009ff057e24 */ /* 0x000fe2000f8e00ff */
[----:B------:R-:W-:Y:S02]  /*7c40*/  ULDC.64 UR8, c[0x0][0xc08] ;  /* 0x0003020000087ab9 */ /* 0x000fe40000000a00 */
[----:B------:R-:W-:-:S03]  /*7c50*/  UISETP.NE.U32.AND UP1, UPT, UR8, URZ, UPT ;  /* 0x0000003f0800728c */ /* 0x000fc6000bf25070 */
[----:B------:R-:W2:Y:S01]  /*7c60*/  @P2 LDG.E R3, desc[UR50][R4.64] ;  /* 0x0000003204032981 */ /* 0x000ea2000c1e1900 */
[----:B------:R-:W-:Y:S01]  /*7c70*/  UISETP.NE.AND.EX UP1, UPT, UR9, URZ, UPT, UP1 ;  /* 0x0000003f0900728c */ /* 0x000fe2000bf25310 */
[----:B------:R-:W-:-:S05]  /*7c80*/  IMAD.U32 R0, RZ, RZ, UR4 ;  /* 0x00000004ff007e24 */ /* 0x000fca000f8e00ff */
[----:B------:R-:W-:-:S05]  /*7c90*/  PLOP3.LUT P3, PT, PT, PT, UP1, 0x80, 0x0 ;  /* 0x000000000000781c */ /* 0x000fca0003f6f018 */
[----:B------:R-:W-:Y:S02]  /*7ca0*/  @UP1 ULDC.64 UR8, c[0x0][0xc08] ;  /* 0x0003020000081ab9 */ /* 0x000fe40000000a00 */
[----:B------:R-:W-:-:S06]  /*7cb0*/  @UP1 UIMAD.WIDE UR8, UR37, 0x4, UR8 ;  /* 0x00000004250818a5 */ /* 0x000fcc000f8e0208 */
[----:B------:R-:W-:Y:S02]  /*7cc0*/  IMAD.U32 R6, RZ, RZ, UR8 ;  /* 0x00000008ff067e24 */ /* 0x000fe4000f8e00ff */
[----:B------:R-:W-:-:S05]  /*7cd0*/  IMAD.U32 R7, RZ, RZ, UR9 ;  /* 0x00000009ff077e24 */ /* 0x000fca000f8e00ff */
[----:B------:R1:W5:Y:S01]  /*7ce0*/  @P3 LDG.E R0, desc[UR50][R6.64] ;  /* 0x0000003206003981 */ /* 0x000362000c1e1900 */
[----:B0-----:R-:W-:Y:S01]  /*7cf0*/  ISETP.NE.AND P0, PT, R11, 0x1, PT ;  /* 0x000000010b00780c */ /* 0x001fe20003f05270 */
[----:B------:R-:W-:Y:S01]  /*7d00*/  UMOV UR4, URZ ;  /* 0x0000003f00047c82 */ /* 0x000fe20008000000 */
[----:B------:R-:W-:Y:S01]  /*7d10*/  USHF.R.S32.HI UR11, URZ, 0x1f, UR40 ;  /* 0x0000001f3f0b7899 */ /* 0x000fe20008011428 */
[----:B------:R-:W-:-:S10]  /*7d20*/  ISETP.GE.AND P1, PT, R190, 0x80, PT ;  /* 0x00000080be00780c */ /* 0x000fd40003f26270 */
[----:B------:R-:W0:Y:S01]  /*7d30*/  @P0 LDC R9, c[0x0][0xbec] ;  /* 0x0002fb00ff090b82 */ /* 0x000e220000000800 */
[----:B--2---:R-:W-:-:S13]  /*7d40*/  @P2 R2UR UR4, R3 ;  /* 0x00000000030422ca */ /* 0x004fda00000e0000 */
[----:B------:R-:W-:Y:S01]  /*7d50*/  USHF.R.S32.HI UR10, URZ, 0x1f, UR4 ;  /* 0x0000001f3f0a7899 */ /* 0x000fe20008011404 */
[----:B01----:R-:W-:Y:S11]  /*7d60*/  @P3 BRA `(.L_x_241) ;  /* 0x0000000000103947 */ /* 0x003ff60003800000 */
[----:B------:R-:W-:Y:S05]  /*7d70*/  @!P2 BRA `(.L_x_241) ;  /* 0x00000000000ca947 */ /* 0x000fea0003800000 */
[----:B------:R-:W2:Y:S04]  /*7d80*/  LDG.E R3, desc[UR50][R4.64] ;  /* 0x0000003204037981 */ /* 0x000ea8000c1e1900 */
[----:B-----5:R-:W2:Y:S02]  /*7d90*/  LDG.E R0, desc[UR50][R4.64+0x4] ;  /* 0x0000043204007981 */ /* 0x020ea4000c1e1900 */
[----:B--2---:R-:W-:-:S07]  /*7da0*/  IMAD.IADD R0, R0, 0x1, -R3 ;  /* 0x0000000100007824 */ /* 0x004fce00078e0a03 */
.L_x_241:
[----:B------:R-:W-:Y:S01]  /*7db0*/  USEL UR37, UR37, URZ, !UP0 ;  /* 0x0000003f25257287 */ /* 0x000fe2000c000000 */
[----:B------:R-:W-:Y:S01]  /*7dc0*/  BSSY B1, `(.L_x_242) ;  /* 0x000002d000017945 */ /* 0x000fe20003800000 */
[----:B------:R-:W-:-:S03]  /*7dd0*/  USEL UR38, UR38, URZ, !UP0 ;  /* 0x0000003f26267287 */ /* 0x000fc6000c000000 */
[----:B------:R-:W-:Y:S09]  /*7de0*/  @P1 BRA `(.L_x_243) ;  /* 0x0000000000a81947 */ /* 0x000ff20003800000 */
[----:B------:R-:W0:Y:S01]  /*7df0*/  S2R R4, SR_TID.X ;  /* 0x0000000000047919 */ /* 0x000e220000002100 */
[----:B------:R-:W1:Y:S01]  /*7e00*/  LDC R6, c[0x0][0xbe8] ;  /* 0x0002fa00ff067b82 */ /* 0x000e620000000800 */
[----:B------:R-:W-:-:S05]  /*7e10*/  IMAD.U32 R3, RZ, RZ, UR39 ;  /* 0x00000027ff037e24 */ /* 0x000fca000f8e00ff */
[----:B0-----:R-:W-:Y:S01]  /*7e20*/  LEA R3, R3, R4, 0x7 ;  /* 0x0000000403037211 */ /* 0x001fe200078e38ff */
[----:B-1---5:R-:W-:-:S04]  /*7e30*/  IMAD R4, R0, R6, RZ ;  /* 0x0000000600047224 */ /* 0x022fc800078e02ff */
[----:B------:R-:W-:-:S05]  /*7e40*/  VIADD R5, R3, 0xffffff80 ;  /* 0xffffff8003057836 */ /* 0x000fca0000000000 */
[----:B------:R-:W-:-:S13]  /*7e50*/  ISETP.GE.AND P1, PT, R5, R4, PT ;  /* 0x000000040500720c */ /* 0x000fda0003f26270 */
[----:B------:R-:W-:Y:S05]  /*7e60*/  @P1 BRA `(.L_x_243) ;  /* 0x0000000000881947 */ /* 0x000fea0003800000 */
[----:B------:R-:W-:Y:S01]  /*7e70*/  ISETP.NE.AND P1, PT, R6, 0x1, PT ;  /* 0x000000010600780c */ /* 0x000fe20003f25270 */
[----:B------:R-:W-:Y:S01]  /*7e80*/  ULDC.64 UR12, c[0x0][0xb90] ;  /* 0x0002e400000c7ab9 */ /* 0x000fe20000000a00 */
[----:B------:R-:W-:Y:S01]  /*7e90*/  UMOV UR8, UR4 ;  /* 0x0000000400087c82 */ /* 0x000fe20008000000 */
[----:B------:R-:W-:Y:S01]  /*7ea0*/  UIMAD UR7, UR11, UR12, URZ ;  /* 0x0000000c0b0772a4 */ /* 0x000fe2000f8e023f */
[----:B------:R-:W-:Y:S02]  /*7eb0*/  UMOV UR9, UR10 ;  /* 0x0000000a00097c82 */ /* 0x000fe40008000000 */
[----:B------:R-:W-:Y:S02]  /*7ec0*/  UIMAD.WIDE.U32 UR8, UR40, UR12, UR8 ;  /* 0x0000000c280872a5 */ /* 0x000fe4000f8e0008 */
[----:B------:R-:W-:-:S03]  /*7ed0*/  UIMAD UR7, UR40, UR13, UR7 ;  /* 0x0000000d280772a4 */ /* 0x000fc6000f8e0207 */
[----:B------:R-:W-:Y:S02]  /*7ee0*/  ULDC.64 UR12, c[0x0][0xb98] ;  /* 0x0002e600000c7ab9 */ /* 0x000fe40000000a00 */
[----:B------:R-:W0:Y:S01]  /*7ef0*/  @P1 LDC R4, c[0x0][0xbec] ;  /* 0x0002fb00ff041b82 */ /* 0x000e220000000800 */
[----:B------:R-:W-:Y:S02]  /*7f00*/  UIADD3 UR9, UR9, UR7, URZ ;  /* 0x0000000709097290 */ /* 0x000fe4000fffe03f */
[----:B------:R-:W-:Y:S02]  /*7f10*/  UIMAD UR7, UR38, UR12, URZ ;  /* 0x0000000c260772a4 */ /* 0x000fe4000f8e023f */
[----:B------:R-:W-:Y:S02]  /*7f20*/  UIMAD.WIDE.U32 UR8, UR37, UR12, UR8 ;  /* 0x0000000c250872a5 */ /* 0x000fe4000f8e0008 */
[----:B------:R-:W-:Y:S01]  /*7f30*/  UIMAD UR7, UR37, UR13, UR7 ;  /* 0x0000000d250772a4 */ /* 0x000fe2000f8e0207 */
[----:B------:R-:W1:Y:S02]  /*7f40*/  @P1 LDC R8, c[0x0][0xbf0] ;  /* 0x0002fc00ff081b82 */ /* 0x000e640000000800 */
[----:B------:R-:W-:Y:S01]  /*7f50*/  ULDC.64 UR12, c[0x0][0xb88] ;  /* 0x0002e200000c7ab9 */ /* 0x000fe20000000a00 */
[----:B0-----:R-:W-:-:S04]  /*7f60*/  @P1 IMAD.HI.U32 R3, R5, R4, RZ ;  /* 0x0000000405031227 */ /* 0x001fc800078e00ff */
[----:B------:R-:W-:Y:S01]  /*7f70*/  IMAD.MOV.U32 R4, RZ, RZ, R5 ;  /* 0x000000ffff047224 */ /* 0x000fe200078e0005 */
[----:B-1----:R-:W-:Y:S01]  /*7f80*/  @P1 SHF.R.U32.HI R4, RZ, R8, R3 ;  /* 0x00000008ff041219 */ /* 0x002fe20000011603 */
[----:B------:R-:W-:-:S04]  /*7f90*/  IMAD.U32 R8, RZ, RZ, UR7 ;  /* 0x00000007ff087e24 */ /* 0x000fc8000f8e00ff */
[----:B------:R-:W-:-:S04]  /*7fa0*/  IMAD.MOV R3, RZ, RZ, -R4 ;  /* 0x000000ffff037224 */ /* 0x000fc800078e0a04 */
[----:B------:R-:W-:Y:S01]  /*7fb0*/  IMAD R3, R6, R3, R5 ;  /* 0x0000000306037224 */ /* 0x000fe200078e0205 */
[----:B------:R-:W-:Y:S02]  /*7fc0*/  SHF.R.S32.HI R5, RZ, 0x1f, R4 ;  /* 0x0000001fff057819 */ /* 0x000fe40000011404 */
[----:B------:R-:W-:Y:S02]  /*7fd0*/  IADD3 R4, P1, R4, UR8, RZ ;  /* 0x0000000804047c10 */ /* 0x000fe4000ff3e0ff */
[----:B------:R-:W-:Y:S02]  /*7fe0*/  SHF.R.S32.HI R6, RZ, 0x1f, R3 ;  /* 0x0000001fff067819 */ /* 0x000fe40000011403 */
[----:B------:R-:W-:Y:S01]  /*7ff0*/  IADD3.X R5, R5, UR9, R8, P1, !PT ;  /* 0x0000000905057c10 */ /* 0x000fe20008ffe408 */
[----:B------:R-:W-:Y:S02]  /*8000*/  ULDC.64 UR8, c[0x0][0xb50] ;  /* 0x0002d40000087ab9 */ /* 0x000fe40000000a00 */
[----:B------:R-:W-:-:S02]  /*8010*/  IMAD R6, R6, UR12, RZ ;  /* 0x0000000c06067c24 */ /* 0x000fc4000f8e02ff */
[----:B------:R-:W-:-:S04]  /*8020*/  IMAD.WIDE.U32 R4, R3, UR12, R4 ;  /* 0x0000000c03047c25 */ /* 0x000fc8000f8e0004 */
[----:B------:R-:W-:Y:S01]  /*8030*/  IMAD R7, R3, UR13, R6 ;  /* 0x0000000d03077c24 */ /* 0x000fe2000f8e0206 */
[----:B------:R-:W-:-:S03]  /*8040*/  LEA R6, P1, R4, UR8, 0x2 ;  /* 0x0000000804067c11 */ /* 0x000fc6000f8210ff */
[----:B------:R-:W-:-:S05]  /*8050*/  IMAD.IADD R3, R5, 0x1, R7 ;  /* 0x0000000105037824 */ /* 0x000fca00078e0207 */
[----:B------:R-:W-:Y:S01]  /*8060*/  LEA.HI.X R7, R4, UR9, R3, 0x2, P1 ;  /* 0x0000000904077c11 */ /* 0x000fe200088f1403 */
[----:B------:R-:W-:-:S05]  /*8070*/  IMAD.MOV.U32 R3, RZ, RZ, -0x800000 ;  /* 0xff800000ff037424 */ /* 0x000fca00078e00ff */
[----:B------:R0:W-:Y:S02]  /*8080*/  STG.E desc[UR50][R6.64], R3 ;  /* 0x0000000306007986 */ /* 0x0001e4000c101932 */
.L_x_243:
[----:B------:R-:W-:Y:S05]  /*8090*/  BSYNC B1 ;  /* 0x0000000000017941 */ /* 0x000fea0003800000 */
.L_x_242:
[----:B------:R-:W1:Y:S01]  /*80a0*/  @P0 LDC R5, c[0x0][0xbf0] ;  /* 0x0002fc00ff050b82 */ /* 0x000e620000000800 */
[----:B------:R-:W-:Y:S01]  /*80b0*/  ULDC.64 UR12, c[0x0][0xaa0] ;  /* 0x0002a800000c7ab9 */ /* 0x000fe20000000a00 */
[----:B0-----:R-:W-:Y:S01]  /*80c0*/  IMAD R3, R152, 0x20, R17 ;  /* 0x0000002098037824 */ /* 0x001fe200078e0211 */
[----:B------:R-:W-:Y:S01]  /*80d0*/  UIMAD UR7, UR10, UR12, URZ ;  /* 0x0000000c0a0772a4 */ /* 0x000fe2000f8e023f */
[----:B------:R-:W-:Y:S01]  /*80e0*/  IMAD.U32 R8, RZ, RZ, UR39 ;  /* 0x00000027ff087e24 */ /* 0x000fe2000f8e00ff */
[----:B------:R-:W-:Y:S01]  /*80f0*/  UIMAD.WIDE.U32 UR8, UR4, UR12, URZ ;  /* 0x0000000c040872a5 */ /* 0x000fe2000f8e003f */
[----:B------:R-:W-:Y:S01]  /*8100*/  BSSY B1, `(.L_x_244) ;  /* 0x0000039000017945 */ /* 0x000fe20003800000 */
[----:B------:R-:W-:Y:S02]  /*8110*/  UIMAD UR7, UR4, UR13, UR7 ;  /* 0x0000000d040772a4 */ /* 0x000fe4000f8e0207 */
[----:B------:R-:W-:Y:S01]  /*8120*/  LEA R8, R8, R3, 0x7 ;  /* 0x0000000308087211 */ /* 0x000fe200078e38ff */
[----:B------:R-:W-:Y:S01]  /*8130*/  ULDC.64 UR12, c[0x0][0xae8] ;  /* 0x0002ba00000c7ab9 */ /* 0x000fe20000000a00 */
[----:B------:R-:W-:-:S02]  /*8140*/  UIADD3 UR9, UR9, UR7, URZ ;  /* 0x0000000709097290 */ /* 0x000fc4000fffe03f */
[----:B------:R-:W-:Y:S01]  /*8150*/  UIMAD UR4, UR11, UR12, URZ ;  /* 0x0000000c0b0472a4 */ /* 0x000fe2000f8e023f */
[----:B------:R-:W-:Y:S01]  /*8160*/  @P0 IMAD.HI.U32 R4, R8, R9, RZ ;  /* 0x0000000908040227 */ /* 0x000fe200078e00ff */
[----:B------:R-:W-:Y:S02]  /*8170*/  UIMAD.WIDE.U32 UR8, UR40, UR12, UR8 ;  /* 0x0000000c280872a5 */ /* 0x000fe4000f8e0008 */
[----:B------:R-:W-:Y:S01]  /*8180*/  UIMAD UR4, UR40, UR13, UR4 ;  /* 0x0000000d280472a4 */ /* 0x000fe2000f8e0204 */
[----:B------:R-:W-:Y:S01]  /*8190*/  IMAD.MOV.U32 R3, RZ, RZ, R8 ;  /* 0x000000ffff037224 */ /* 0x000fe200078e0008 */
[----:B------:R-:W-:Y:S02]  /*81a0*/  ULDC.64 UR10, c[0x0][0xaf0] ;  /* 0x0002bc00000a7ab9 */ /* 0x000fe40000000a00 */
[----:B------:R-:W-:Y:S02]  /*81b0*/  UIADD3 UR9, UR9, UR4, URZ ;  /* 0x0000000409097290 */ /* 0x000fe4000fffe03f */
[----:B------:R-:W-:Y:S01]  /*81c0*/  UIMAD UR4, UR38, UR10, URZ ;  /* 0x0000000a260472a4 */ /* 0x000fe2000f8e023f */
[----:B-1----:R-:W-:Y:S01]  /*81d0*/  @P0 SHF.R.U32.HI R3, RZ, R5, R4 ;  /* 0x00000005ff030219 */ /* 0x002fe20000011604 */
[----:B------:R-:W-:-:S02]  /*81e0*/  UIMAD.WIDE.U32 UR8, UR37, UR10, UR8 ;  /* 0x0000000a250872a5 */ /* 0x000fc4000f8e0008 */
[----:B------:R-:W-:Y:S01]  /*81f0*/  UIMAD UR4, UR37, UR11, UR4 ;  /* 0x0000000b250472a4 */ /* 0x000fe2000f8e0204 */
[--C-:B------:R-:W-:Y:S01]  /*8200*/  SHF.R.S32.HI R4, RZ, 0x1f, R3.reuse ;  /* 0x0000001fff047819 */ /* 0x100fe20000011403 */
[----:B------:R-:W-:Y:S01]  /*8210*/  IMAD.MOV R7, RZ, RZ, -R3 ;  /* 0x000000ffff077224 */ /* 0x000fe200078e0a03 */
[----:B------:R-:W-:Y:S01]  /*8220*/  ULDC.64 UR10, c[0x0][0xae0] ;  /* 0x0002b800000a7ab9 */ /* 0x000fe20000000a00 */
[----:B------:R-:W-:Y:S02]  /*8230*/  UIADD3 UR4, UR9, UR4, URZ ;  /* 0x0000000409047290 */ /* 0x000fe4000fffe03f */
[----:B------:R-:W-:Y:S02]  /*8240*/  IMAD.U32 R5, RZ, RZ, UR9 ;  /* 0x00000009ff057e24 */ /* 0x000fe4000f8e00ff */
[----:B------:R-:W-:Y:S02]  /*8250*/  IMAD R6, R4, UR10, RZ ;  /* 0x0000000a04067c24 */ /* 0x000fe4000f8e02ff */
[----:B------:R-:W-:Y:S01]  /*8260*/  IMAD.U32 R4, RZ, RZ, UR8 ;  /* 0x00000008ff047e24 */ /* 0x000fe2000f8e00ff */
[----:B------:R-:W-:Y:S01]  /*8270*/  ULDC.64 UR8, c[0x0][0xad8] ;  /* 0x0002b60000087ab9 */ /* 0x000fe20000000a00 */
[----:B------:R-:W-:-:S02]  /*8280*/  IMAD.U32 R5, RZ, RZ, UR4 ;  /* 0x00000004ff057e24 */ /* 0x000fc4000f8e00ff */
[----:B------:R-:W-:Y:S02]  /*8290*/  IMAD R7, R11, R7, R8 ;  /* 0x000000070b077224 */ /* 0x000fe400078e0208 */
[C---:B------:R-:W-:Y:S02]  /*82a0*/  IMAD R9, R3.reuse, UR11, R6 ;  /* 0x0000000b03097c24 */ /* 0x040fe4000f8e0206 */
[----:B------:R-:W-:Y:S01]  /*82b0*/  IMAD.WIDE.U32 R4, R3, UR10, R4 ;  /* 0x0000000a03047c25 */ /* 0x000fe2000f8e0004 */
[----:B------:R-:W-:-:S03]  /*82c0*/  SHF.R.S32.HI R3, RZ, 0x1f, R7 ;  /* 0x0000001fff037819 */ /* 0x000fc60000011407 */
[----:B------:R-:W-:Y:S02]  /*82d0*/  IMAD.U32 R8, RZ, RZ, UR39 ;  /* 0x00000027ff087e24 */ /* 0x000fe4000f8e00ff */
[----:B------:R-:W-:Y:S02]  /*82e0*/  IMAD.IADD R5, R5, 0x1, R9 ;  /* 0x0000000105057824 */ /* 0x000fe400078e0209 */
[----:B------:R-:W-:Y:S02]  /*82f0*/  IMAD R6, R3, UR8, RZ ;  /* 0x0000000803067c24 */ /* 0x000fe4000f8e02ff */
[----:B------:R-:W-:Y:S02]  /*8300*/  IMAD R8, R8, 0x80, R17 ;  /* 0x0000008008087824 */ /* 0x000fe400078e0211 */
[----:B-----5:R-:W-:Y:S02]  /*8310*/  IMAD R11, R0, R11, RZ ;  /* 0x0000000b000b7224 */ /* 0x020fe400078e02ff */
[C---:B------:R-:W-:Y:S01]  /*8320*/  IMAD R3, R7.reuse, UR9, R6 ;  /* 0x0000000907037c24 */ /* 0x040fe2000f8e0206 */
[C---:B------:R-:W-:Y:S01]  /*8330*/  IADD3 R0, R8.reuse, 0x20, RZ ;  /* 0x0000002008007810 */ /* 0x040fe20007ffe0ff */
[----:B------:R-:W-:Y:S01]  /*8340*/  IMAD.WIDE.U32 R4, R7, UR8, R4 ;  /* 0x0000000807047c25 */ /* 0x000fe2000f8e0004 */
[-C--:B------:R-:W-:Y:S01]  /*8350*/  ISETP.GE.AND P2, PT, R8, R11.reuse, PT ;  /* 0x0000000b0800720c */ /* 0x080fe20003f46270 */
[----:B------:R-:W-:Y:S01]  /*8360*/  ULDC.64 UR8, c[0x0][0xa80] ;  /* 0x0002a00000087ab9 */ /* 0x000fe20000000a00 */
[----:B------:R-:W-:Y:S01]  /*8370*/  ISETP.GE.AND P1, PT, R0, R11, PT ;  /* 0x0000000b0000720c */ /* 0x000fe20003f26270 */
[----:B------:R-:W-:Y:S01]  /*8380*/  IMAD.IADD R3, R5, 0x1, R3 ;  /* 0x0000000105037824 */ /* 0x000fe200078e0203 */
[----:B------:R-:W-:Y:S01]  /*8390*/  LEA R6, P3, R4, UR8, 0x1 ;  /* 0x0000000804067c11 */ /* 0x000fe2000f8608ff */
[----:B------:R-:W-:-:S03]  /*83a0*/  VIADD R0, R8, 0x40 ;  /* 0x0000004008007836 */ /* 0x000fc60000000000 */
[----:B------:R-:W-:Y:S01]  /*83b0*/  LEA.HI.X R3, R4, UR9, R3, 0x1, P3 ;  /* 0x0000000904037c11 */ /* 0x000fe200098f0c03 */
[----:B------:R0:W1:Y:S01]  /*83c0*/  SHFL.IDX PT, R7, R6, RZ, 0x181f ;  /* 0x00181fff06077589 */ /* 0x00006200000e0000 */
[----:B------:R-:W-:-:S03]  /*83d0*/  ISETP.GE.AND P0, PT, R0, R11, PT ;  /* 0x0000000b0000720c */ /* 0x000fc60003f06270 */
[----:B------:R0:W2:Y:S01]  /*83e0*/  SHFL.IDX PT, R5, R3, RZ, 0x181f ;  /* 0x00181fff03057589 */ /* 0x0000a200000e0000 */
[----:B------:R-:W-:Y:S09]  /*83f0*/  @P2 BRA `(.L_x_245) ;  /* 0x0000000000242947 */ /* 0x000ff20003800000 */
[----:B------:R-:W-:Y:S02]  /*8400*/  ULDC UR4, c[0x0][0xac8] ;  /* 0x0002b20000047ab9 */ /* 0x000fe40000000800 */
[----:B------:R-:W-:Y:S02]  /*8410*/  ISETP.GE.AND P4, PT, R22, UR4, PT ;  /* 0x0000000416007c0c */ /* 0x000fe4000bf86270 */
[----:B------:R-:W-:-:S11]  /*8420*/  ISETP.GE.AND P5, PT, R18, UR4, PT ;  /* 0x0000000412007c0c */ /* 0x000fd6000bfa6270 */
[-C--:B-1----:R-:W-:Y:S02]  /*8430*/  @!P4 LEA R12, P2, R22, R7.reuse, 0x1 ;  /* 0x00000007160cc211 */ /* 0x082fe400078408ff */
[----:B------:R-:W-:Y:S02]  /*8440*/  @!P5 LEA R4, P3, R18, R7, 0x1 ;  /* 0x000000071204d211 */ /* 0x000fe400078608ff */
[-C--:B--2---:R-:W-:Y:S02]  /*8450*/  @!P4 LEA.HI.X R13, R22, R5.reuse, R189, 0x1, P2 ;  /* 0x00000005160dc211 */ /* 0x084fe400010f0cbd */
[----:B------:R-:W-:-:S03]  /*8460*/  @!P5 LEA.HI.X R5, R18, R5, R188, 0x1, P3 ;  /* 0x000000051205d211 */ /* 0x000fc600018f0cbc */
[----:B------:R3:W-:Y:S04]  /*8470*/  @!P4 ST.E.128 desc[UR50][R12.64], RZ ;  /* 0x000000ff0c00c985 */ /* 0x0007e8000c101d32 */
[----:B------:R3:W-:Y:S02]  /*8480*/  @!P5 ST.E.128 desc[UR50][R4.64], RZ ;  /* 0x000000ff0400d985 */ /* 0x0007e4000c101d32 */
.L_x_245:
[----:B------:R-:W-:Y:S05]  /*8490*/  BSYNC B1 ;  /* 0x0000000000017941 */ /* 0x000fea0003800000 */
.L_x_244:
[----:B--23--:R2:W3:Y:S01]  /*84a0*/  SHFL.IDX PT, R5, R3, 0x1, 0x181f ;  /* 0x00381f0003057f89 */ /* 0x00c4e200000e0000 */
        /* <DEDUP_REMOVED lines=8> */
[-C--:B---3--:R-:W-:Y:S02]  /*8530*/  @!P3 LEA.HI.X R13, R22, R5.reuse, R189, 0x1, P1 ;  /* 0x00000005160db211 */ /* 0x088fe400008f0cbd */
[----:B------:R-:W-:-:S03]  /*8540*/  @!P4 LEA.HI.X R5, R18, R5, R188, 0x1, P2 ;  /* 0x000000051205c211 */ /* 0x000fc600010f0cbc */
[----:B------:R4:W-:Y:S04]  /*8550*/  @!P3 ST.E.128 desc[UR50][R12.64], RZ ;  /* 0x000000ff0c00b985 */ /* 0x0009e8000c101d32 */
[----:B------:R4:W-:Y:S02]  /*8560*/  @!P4 ST.E.128 desc[UR50][R4.64], RZ ;  /* 0x000000ff0400c985 */ /* 0x0009e4000c101d32 */
.L_x_247:
[----:B------:R-:W-:Y:S05]  /*8570*/  BSYNC B1 ;  /* 0x0000000000017941 */ /* 0x000fea0003800000 */
.L_x_246:
[----:B---34-:R3:W4:Y:S01]  /*8580*/  SHFL.IDX PT, R5, R3, 0x2, 0x181f ;  /* 0x00581f0003057f89 */ /* 0x01872200000e0000 */
        /* <DEDUP_REMOVED lines=10> */
[----:B------:R1:W-:Y:S04]  /*8630*/  @!P2 ST.E.128 desc[UR50][R12.64], RZ ;  /* 0x000000ff0c00a985 */ /* 0x0003e8000c101d32 */
[----:B------:R1:W-:Y:S02]  /*8640*/  @!P3 ST.E.128 desc[UR50][R4.64], RZ ;  /* 0x000000ff0400b985 */ /* 0x0003e4000c101d32 */
.L_x_249:
[----:B------:R-:W-:Y:S05]  /*8650*/  BSYNC B1 ;  /* 0x0000000000017941 */ /* 0x000fea0003800000 */
.L_x_248:
[----:B------:R-:W-:Y:S01]  /*8660*/  VIADD R0, R8, 0x60 ;  /* 0x0000006008007836 */ /* 0x000fe20000000000 */
[----:B0-23--:R-:W0:Y:S04]  /*8670*/  SHFL.IDX PT, R3, R3, 0x3, 0x181f ;  /* 0x00781f0003037f89 */ /* 0x00de2800000e0000 */
[----:B------:R-:W-:Y:S01]  /*8680*/  ISETP.GE.AND P0, PT, R0, R11, PT ;  /* 0x0000000b0000720c */ /* 0x000fe20003f06270 */
[----:B-1--4-:R1:W2:-:S12]  /*8690*/  SHFL.IDX PT, R5, R6, 0x3, 0x181f ;  /* 0x00781f0006057f89 */ /* 0x01229800000e0000 */
[----:B-1----:R-:W-:Y:S05]  /*86a0*/  @P0 BRA `(.L_x_240) ;  /* 0x0000000000240947 */ /* 0x002fea0003800000 */
[----:B------:R-:W-:Y:S02]  /*86b0*/  ULDC UR4, c[0x0][0xac8] ;  /* 0x0002b20000047ab9 */ /* 0x000fe40000000800 */
[----:B------:R-:W-:Y:S02]  /*86c0*/  ISETP.GE.AND P2, PT, R22, UR4, PT ;  /* 0x0000000416007c0c */ /* 0x000fe4000bf46270 */
[----:B------:R-:W-:-:S11]  /*86d0*/  ISETP.GE.AND P3, PT, R18, UR4, PT ;  /* 0x0000000412007c0c */ /* 0x000fd6000bf66270 */
[-C--:B--2---:R-:W-:Y:S02]  /*86e0*/  @!P2 LEA R6, P0, R22, R5.reuse, 0x1 ;  /* 0x000000051606a211 */ /* 0x084fe400078008ff */
[----:B------:R-:W-:Y:S02]  /*86f0*/  @!P3 LEA R4, P1, R18, R5, 0x1 ;  /* 0x000000051204b211 */ /* 0x000fe400078208ff */
[-C--:B0-----:R-:W-:Y:S02]  /*8700*/  @!P2 LEA.HI.X R7, R22, R3.reuse, R189, 0x1, P0 ;  /* 0x000000031607a211 */ /* 0x081fe400000f0cbd */
[----:B------:R-:W-:-:S03]  /*8710*/  @!P3 LEA.HI.X R5, R18, R3, R188, 0x1, P1 ;  /* 0x000000031205b211 */ /* 0x000fc600008f0cbc */
[----:B------:R0:W-:Y:S04]  /*8720*/  @!P2 ST.E.128 desc[UR50][R6.64], RZ ;  /* 0x000000ff0600a985 */ /* 0x0001e8000c101d32 */
[----:B------:R0:W-:Y:S02]  /*8730*/  @!P3 ST.E.128 desc[UR50][R4.64], RZ ;  /* 0x000000ff0400b985 */ /* 0x0001e4000c101d32 */
.L_x_240:
[----:B------:R-:W-:Y:S05]  /*8740*/  BSYNC B0 ;  /* 0x0000000000007941 */ /* 0x000fea0003800000 */
.L_x_231:
[----:B------:R-:W-:Y:S02]  /*8750*/  ULDC UR4, c[0x0][0xc3c] ;  /* 0x00030f0000047ab9 */ /* 0x000fe40000000800 */
[----:B------:R-:W-:-:S13]  /*8760*/  ISETP.GE.AND P0, PT, R47, UR4, PT ;  /* 0x000000042f007c0c */ /* 0x000fda000bf06270 */
[----:B------:R-:W-:Y:S05]  /*8770*/  @!P0 BRA `(.L_x_250) ;  /* 0xffffff8400748947 */ /* 0x000fea000383ffff */
[----:B------:R-:W-:Y:S05]  /*8780*/  EXIT ;  /* 0x000000000000794d */ /* 0x000fea0003800000 */
.L_x_203:
[----:B------:R-:W-:-:S08]  /*8790*/  NOP ;  /* 0x0000000000007918 */ /* 0x000fd00000000000 */
[----:B------:R-:W0:-:S00]  /*87a0*/  USETMAXREG.DEALLOC.CTAPOOL 0x28 ;  /* 0x00000028000079c8 */ /* 0x000e0000080e0500 */
[----:B0-----:R-:W-:Y:S02]  /*87b0*/  LOP3.LUT R0, R0, 0x3, RZ, 0xc0, !PT ;  /* 0x0000000300007812 */ /* 0x001fe400078ec0ff */
[----:B------:R-:W-:-:S04]  /*87c0*/  LOP3.LUT R27, R27, 0xffffffdf, RZ, 0xc0, !PT ;  /* 0xffffffdf1b1b7812 */ /* 0x000fc800078ec0ff */
[----:B------:R-:W0:Y:S02]  /*87d0*/  SHFL.IDX PT, R0, R0, RZ, 0x1f ;  /* 0x00001fff00007589 */ /* 0x000e2400000e0000 */
[----:B0-----:R-:W-:Y:S01]  /*87e0*/  ISETP.NE.AND P0, PT, R0, RZ, PT ;  /* 0x000000ff0000720c */ /* 0x001fe20003f05270 */
[----:B------:R-:W-:-:S12]  /*87f0*/  IMAD.MOV.U32 R0, RZ, RZ, RZ ;  /* 0x000000ffff007224 */ /* 0x000fd800078e00ff */
[----:B------:R-:W-:Y:S01]  /*8800*/  @P0 LOP3.LUT R27, R27, 0x20, RZ, 0xfc, !PT ;  /* 0x000000201b1b0812 */ /* 0x000fe200078efcff */
[----:B------:R-:W-:Y:S06]  /*8810*/  @!P0 BRA `(.L_x_251) ;  /* 0x00000000001c8947 */ /* 0x000fec0003800000 */
[----:B------:R-:W0:Y:S08]  /*8820*/  S2UR UR5, SR_CgaCtaId ;  /* 0x00000000000579c3 */ /* 0x000e300000008800 */
[----:B------:R-:W-:Y:S06]  /*8830*/  BAR.SYNC.DEFER_BLOCKING 0x5, 0x180 ;  /* 0x0146000000007b1d */ /* 0x000fec0000010000 */
[----:B------:R-:W-:-:S02]  /*8840*/  UMOV UR4, 0x400 ;  /* 0x0000040000047882 */ /* 0x000fc40000000000 */
[----:B0-----:R-:W-:-:S09]  /*8850*/  ULEA UR4, UR5, UR4, 0x18 ;  /* 0x0000000405047291 */ /* 0x001fd2000f8ec03f */
[----:B------:R-:W0:Y:S01]  /*8860*/  LDS.128 R16, [UR4+0x288d0] ;  /* 0x0288d004ff107984 */ /* 0x000e220008000c00 */
[----:B------:R-:W-:Y:S06]  /*8870*/  BAR.ARV 0x4, 0x180 ;  /* 0x0106000000007b1d */ /* 0x000fec0000002000 */
[----:B------:R-:W-:Y:S05]  /*8880*/  BRA `(.L_x_252) ;  /* 0x0000000800007947 */ /* 0x000fea0003800000 */
.L_x_251:
[----:B------:R-:W0:Y:S01]  /*8890*/  S2R R2, SR_TID.X ;  /* 0x0000000000027919 */ /* 0x000e220000002100 */
[----:B------:R-:W-:Y:S01]  /*88a0*/  ULDC UR4, c[0x0][0xc3c] ;  /* 0x00030f0000047ab9 */ /* 0x000fe20000000800 */
[----:B------:R-:W1:Y:S01]  /*88b0*/  S2UR UR6, SR_CTAID.X ;  /* 0x00000000000679c3 */ /* 0x000e620000002500 */
[----:B------:R-:W-:Y:S01]  /*88c0*/  ULDC UR5, c[0x0][0xc38] ;  /* 0x00030e0000057ab9 */ /* 0x000fe20000000800 */
[----:B0-----:R-:W-:-:S04]  /*88d0*/  LOP3.LUT R5, R2, 0x1f, RZ, 0xc0, !PT ;  /* 0x0000001f02057812 */ /* 0x001fc800078ec0ff */
[----:B------:R-:W-:-:S04]  /*88e0*/  ISETP.NE.AND P0, PT, R5, 0x1f, PT ;  /* 0x0000001f0500780c */ /* 0x000fc80003f05270 */
[----:B------:R-:W-:-:S13]  /*88f0*/  ISETP.GE.OR P1, PT, R5, UR4, !P0 ;  /* 0x0000000405007c0c */ /* 0x000fda000c726670 */
[----:B------:R-:W0:Y:S02]  /*8900*/  @!P1 LDC.64 R2, c[0x0][0xc80] ;  /* 0x00032000ff029b82 */ /* 0x000e240000000a00 */
[----:B0-----:R-:W-:-:S05]  /*8910*/  @!P1 IMAD.WIDE.U32 R2, R5, 0x4, R2 ;  /* 0x0000000405029825 */ /* 0x001fca00078e0002 */
[----:B------:R-:W2:Y:S01]  /*8920*/  @!P1 LDG.E R0, desc[UR50][R2.64] ;  /* 0x0000003202009981 */ /* 0x000ea2000c1e1900 */
[C---:B------:R-:W-:Y:S01]  /*8930*/  ISETP.NE.AND P1, PT, R5.reuse, RZ, PT ;  /* 0x000000ff0500720c */ /* 0x040fe20003f25270 */
[----:B------:R-:W-:Y:S01]  /*8940*/  UMOV UR4, URZ ;  /* 0x0000003f00047c82 */ /* 0x000fe20008000000 */
[C---:B------:R-:W-:Y:S01]  /*8950*/  ISETP.GE.U32.AND P2, PT, R5.reuse, 0x2, PT ;  /* 0x000000020500780c */ /* 0x040fe20003f46070 */
[----:B------:R-:W-:Y:S01]  /*8960*/  IMAD.MOV.U32 R16, RZ, RZ, RZ ;  /* 0x000000ffff107224 */ /* 0x000fe200078e00ff */
[C---:B------:R-:W-:Y:S02]  /*8970*/  ISETP.GE.U32.AND P3, PT, R5.reuse, 0x4, PT ;  /* 0x000000040500780c */ /* 0x040fe40003f66070 */
[C---:B------:R-:W-:Y:S02]  /*8980*/  ISETP.GE.U32.AND P4, PT, R5.reuse, 0x8, PT ;  /* 0x000000080500780c */ /* 0x040fe40003f86070 */
[----:B------:R-:W-:Y:S01]  /*8990*/  ISETP.GE.U32.AND P5, PT, R5, 0x10, PT ;  /* 0x000000100500780c */ /* 0x000fe20003fa6070 */
[----:B--2---:R-:W0:Y:S02]  /*89a0*/  SHFL.UP PT, R4, R0, 0x1, RZ ;  /* 0x0420000000047989 */ /* 0x004e2400000e00ff */
[----:B0-----:R-:W-:-:S05]  /*89b0*/  SEL R7, R4, RZ, P1 ;  /* 0x000000ff04077207 */ /* 0x001fca0000800000 */
[----:B------:R-:W-:-:S05]  /*89c0*/  IMAD.IADD R7, R0, 0x1, R7 ;  /* 0x0000000100077824 */ /* 0x000fca00078e0207 */
[----:B------:R-:W0:Y:S02]  /*89d0*/  SHFL.UP PT, R4, R7, 0x2, RZ ;  /* 0x0440000007047989 */ /* 0x000e2400000e00ff */
        /* <DEDUP_REMOVED lines=9> */
[----:B0-----:R-:W-:-:S04]  /*8a70*/  SEL R7, R6, RZ, P5 ;  /* 0x000000ff06077207 */ /* 0x001fc80002800000 */
[----:B------:R-:W-:-:S05]  /*8a80*/  IADD3 R7, R2, R7, RZ ;  /* 0x0000000702077210 */ /* 0x000fca0007ffe0ff */
[----:B------:R-:W0:Y:S02]  /*8a90*/  SHFL.IDX PT, R4, R7, 0x1f, 0x1f ;  /* 0x03e01f0007047f89 */ /* 0x000e2400000e0000 */
[----:B0-----:R-:W-:-:S04]  /*8aa0*/  IMAD R4, R4, UR5, RZ ;  /* 0x0000000504047c24 */ /* 0x001fc8000f8e02ff */
[----:B------:R-:W-:Y:S01]  /*8ab0*/  IMAD.MOV.U32 R3, RZ, RZ, R4 ;  /* 0x000000ffff037224 */ /* 0x000fe200078e0004 */
[----:B-1----:R-:W-:-:S13]  /*8ac0*/  ISETP.GT.AND P6, PT, R4, UR6, PT ;  /* 0x0000000604007c0c */ /* 0x002fda000bfc4270 */
[----:B------:R-:W-:Y:S05]  /*8ad0*/  @P6 BRA `(.L_x_253) ;  /* 0x0000000000946947 */ /* 0x000fea0003800000 */
[----:B------:R-:W-:Y:S01]  /*8ae0*/  IMAD.MOV.U32 R4, RZ, RZ, R3 ;  /* 0x000000ffff047224 */ /* 0x000fe200078e0003 */
[----:B------:R-:W-:Y:S01]  /*8af0*/  UMOV UR4, URZ ;  /* 0x0000003f00047c82 */ /* 0x000fe20008000000 */
[----:B------:R-:W-:-:S05]  /*8b00*/  ULDC UR5, c[0x0][0xc38] ;  /* 0x00030e0000057ab9 */ /* 0x000fca0000000800 */
.L_x_257:
[----:B------:R-:W0:Y:S01]  /*8b10*/  LDC R2, c[0x0][0xc3c] ;  /* 0x00030f00ff027b82 */ /* 0x000e220000000800 */
[----:B------:R-:W-:-:S06]  /*8b20*/  UIADD3 UR4, UR4, 0x1f, URZ ;  /* 0x0000001f04047890 */ /* 0x000fcc000fffe03f */
[----:B0-----:R-:W-:-:S13]  /*8b30*/  ISETP.LE.AND P6, PT, R2, UR4, PT ;  /* 0x0000000402007c0c */ /* 0x001fda000bfc3270 */
[----:B------:R-:W-:Y:S05]  /*8b40*/  @P6 BRA `(.L_x_254) ;  /* 0x0000000400246947 */ /* 0x000fea0003800000 */
[----:B------:R-:W-:Y:S01]  /*8b50*/  VIADD R7, R5, UR4 ;  /* 0x0000000405077c36 */ /* 0x000fe20008000000 */
[----:B------:R-:W-:Y:S01]  /*8b60*/  BSSY B0, `(.L_x_255) ;  /* 0x0000007000007945 */ /* 0x000fe20003800000 */
[----:B------:R-:W-:-:S03]  /*8b70*/  IMAD.MOV.U32 R0, RZ, RZ, RZ ;  /* 0x000000ffff007224 */ /* 0x000fc600078e00ff */
[----:B------:R-:W-:-:S13]  /*8b80*/  ISETP.GE.OR P6, PT, R7, R2, !P0 ;  /* 0x000000020700720c */ /* 0x000fda00047c6670 */
[----:B------:R-:W-:Y:S05]  /*8b90*/  @P6 BRA `(.L_x_256) ;  /* 0x00000000000c6947 */ /* 0x000fea0003800000 */
[----:B------:R-:W0:Y:S02]  /*8ba0*/  LDC.64 R2, c[0x0][0xc80] ;  /* 0x00032000ff027b82 */ /* 0x000e240000000a00 */
[----:B0-----:R-:W-:-:S05]  /*8bb0*/  IMAD.WIDE R2, R7, 0x4, R2 ;  /* 0x0000000407027825 */ /* 0x001fca00078e0202 */
[----:B------:R0:W5:Y:S02]  /*8bc0*/  LDG.E R0, desc[UR50][R2.64] ;  /* 0x0000003202007981 */ /* 0x000164000c1e1900 */
.L_x_256:
[----:B------:R-:W-:Y:S05]  /*8bd0*/  BSYNC B0 ;  /* 0x0000000000007941 */ /* 0x000fea0003800000 */
.L_x_255:
[----:B0----5:R-:W0:Y:S02]  /*8be0*/  SHFL.UP PT, R2, R0, 0x1, RZ ;  /* 0x0420000000027989 */ /* 0x021e2400000e00ff */
        /* <DEDUP_REMOVED lines=11> */
[----:B------:R-:W0:Y:S02]  /*8ca0*/  SHFL.UP PT, R8, R6, 0x10, RZ ;  /* 0x0600000006087989 */ /* 0x000e2400000e00ff */
[----:B0-----:R-:W-:-:S05]  /*8cb0*/  SEL R9, R8, RZ, P5 ;  /* 0x000000ff08097207 */ /* 0x001fca0002800000 */
[----:B------:R-:W-:-:S05]  /*8cc0*/  IMAD.IADD R9, R6, 0x1, R9 ;  /* 0x0000000106097824 */ /* 0x000fca00078e0209 */
[----:B------:R-:W0:Y:S02]  /*8cd0*/  SHFL.IDX PT, R3, R9, 0x1f, 0x1f ;  /* 0x03e01f0009037f89 */ /* 0x000e2400000e0000 */
[----:B0-----:R-:W-:-:S04]  /*8ce0*/  IMAD R3, R3, UR5, RZ ;  /* 0x0000000503037c24 */ /* 0x001fc8000f8e02ff */
[----:B------:R-:W-:-:S05]  /*8cf0*/  IMAD.IADD R4, R3, 0x1, R4 ;  /* 0x0000000103047824 */ /* 0x000fca00078e0204 */
[----:B------:R-:W-:-:S13]  /*8d00*/  ISETP.GT.AND P6, PT, R4, UR6, PT ;  /* 0x0000000604007c0c */ /* 0x000fda000bfc4270 */
[----:B------:R-:W-:Y:S05]  /*8d10*/  @!P6 BRA `(.L_x_257) ;  /* 0xfffffffc007ce947 */ /* 0x000fea000383ffff */
[----:B------:R-:W-:-:S07]  /*8d20*/  IMAD.MOV.U32 R7, RZ, RZ, R9 ;  /* 0x000000ffff077224 */ /* 0x000fce00078e0009 */
.L_x_253:
[----:B------:R-:W-:-:S04]  /*8d30*/  IMAD.IADD R8, R4, 0x1, -R3 ;  /* 0x0000000104087824 */ /* 0x000fc800078e0a03 */
[----:B------:R-:W-:-:S05]  /*8d40*/  IMAD R2, R7, UR5, R8 ;  /* 0x0000000507027c24 */ /* 0x000fca000f8e0208 */
[----:B------:R-:W-:-:S13]  /*8d50*/  ISETP.GT.AND P0, PT, R2, UR6, PT ;  /* 0x0000000602007c0c */ /* 0x000fda000bf04270 */
[----:B------:R-:W-:-:S04]  /*8d60*/  VOTE.ANY R4, PT, !P0 ;  /* 0x0000000000047806 */ /* 0x000fc800040e0100 */
[----:B------:R-:W0:Y:S01]  /*8d70*/  POPC R19, R4 ;  /* 0x0000000400137309 */ /* 0x000e220000000000 */
[----:B------:R-:W-:Y:S01]  /*8d80*/  ISETP.NE.AND P0, PT, R4, RZ, PT ;  /* 0x000000ff0400720c */ /* 0x000fe20003f05270 */
[----:B0-----:R-:W0:Y:S02]  /*8d90*/  SHFL.IDX PT, R10, R0, R19, 0x1f ;  /* 0x00001f13000a7589 */ /* 0x001e2400000e0000 */
[----:B0-----:R-:W-:-:S04]  /*8da0*/  IABS R9, R10 ;  /* 0x0000000a00097213 */ /* 0x001fc80000000000 */
[----:B------:R-:W0:Y:S08]  /*8db0*/  I2F.RP R6, R9 ;  /* 0x0000000900067306 */ /* 0x000e300000209400 */
[----:B0-----:R-:W0:Y:S02]  /*8dc0*/  MUFU.RCP R6, R6 ;  /* 0x0000000600067308 */ /* 0x001e240000001000 */
[----:B0-----:R-:W-:-:S06]  /*8dd0*/  VIADD R2, R6, 0xffffffe ;  /* 0x0ffffffe06027836 */ /* 0x001fcc0000000000 */
[----:B------:R0:W1:Y:S01]  /*8de0*/  F2I.FTZ.U32.TRUNC.NTZ R3, R2 ;  /* 0x0000000200037305 */ /* 0x000062000021f000 */
[----:B------:R-:W-:Y:S05]  /*8df0*/  @!P0 BRA `(.L_x_258) ;  /* 0x0000000000088947 */ /* 0x000fea0003800000 */
[----:B------:R-:W-:-:S06]  /*8e00*/  VIADD R16, R19, 0xffffffff ;  /* 0xffffffff13107836 */ /* 0x000fcc0000000000 */
[----:B------:R2:W3:Y:S02]  /*8e10*/  SHFL.IDX PT, R16, R7, R16, 0x1f ;  /* 0x00001f1007107589 */ /* 0x0004e400000e0000 */
.L_x_258:
[----:B---3--:R-:W-:Y:S01]  /*8e20*/  IMAD R16, R16, UR5, R8 ;  /* 0x0000000510107c24 */ /* 0x008fe2000f8e0208 */
[----:B0-----:R-:W-:Y:S01]  /*8e30*/  IABS R2, R10 ;  /* 0x0000000a00027213 */ /* 0x001fe20000000000 */
[----:B-1----:R-:W-:Y:S02]  /*8e40*/  IMAD.MOV R0, RZ, RZ, -R3 ;  /* 0x000000ffff007224 */ /* 0x002fe400078e0a03 */
[----:B------:R-:W-:Y:S01]  /*8e50*/  VIADD R19, R19, UR4 ;  /* 0x0000000413137c36 */ /* 0x000fe20008000000 */
[----:B------:R-:W-:Y:S01]  /*8e60*/  IADD3 R11, -R16, UR6, RZ ;  /* 0x00000006100b7c10 */ /* 0x000fe2000fffe1ff */
[----:B------:R-:W-:Y:S01]  /*8e70*/  IMAD.MOV R4, RZ, RZ, -R2 ;  /* 0x000000ffff047224 */ /* 0x000fe200078e0a02 */
[----:B------:R-:W-:Y:S01]  /*8e80*/  MOV R2, RZ ;  /* 0x000000ff00027202 */ /* 0x000fe20000000f00 */
[----:B--2---:R-:W-:Y:S01]  /*8e90*/  IMAD R7, R0, R9, RZ ;  /* 0x0000000900077224 */ /* 0x004fe200078e02ff */
[----:B------:R-:W-:-:S03]  /*8ea0*/  IABS R0, R11 ;  /* 0x0000000b00007213 */ /* 0x000fc60000000000 */
[----:B------:R-:W-:-:S04]  /*8eb0*/  IMAD.HI.U32 R2, R3, R7, R2 ;  /* 0x0000000703027227 */ /* 0x000fc800078e0002 */
[----:B------:R-:W-:Y:S02]  /*8ec0*/  IMAD.MOV.U32 R3, RZ, RZ, R0 ;  /* 0x000000ffff037224 */ /* 0x000fe400078e0000 */
[----:B------:R-:W-:Y:S02]  /*8ed0*/  IMAD.MOV.U32 R0, RZ, RZ, R4 ;  /* 0x000000ffff007224 */ /* 0x000fe400078e0004 */
[----:B------:R-:W-:-:S04]  /*8ee0*/  IMAD.HI.U32 R2, R2, R3, RZ ;  /* 0x0000000302027227 */ /* 0x000fc800078e00ff */
[----:B------:R-:W-:-:S05]  /*8ef0*/  IMAD R0, R2, R0, R3 ;  /* 0x0000000002007224 */ /* 0x000fca00078e0203 */
[----:B------:R-:W-:-:S13]  /*8f00*/  ISETP.GT.U32.AND P1, PT, R9, R0, PT ;  /* 0x000000000900720c */ /* 0x000fda0003f24070 */
[----:B------:R-:W-:Y:S02]  /*8f10*/  @!P1 IMAD.IADD R0, R0, 0x1, -R9 ;  /* 0x0000000100009824 */ /* 0x000fe400078e0a09 */
[----:B------:R-:W-:Y:S01]  /*8f20*/  @!P1 VIADD R2, R2, 0x1 ;  /* 0x0000000102029836 */ /* 0x000fe20000000000 */
[----:B------:R-:W-:Y:S02]  /*8f30*/  ISETP.NE.AND P1, PT, R10, RZ, PT ;  /* 0x000000ff0a00720c */ /* 0x000fe40003f25270 */
[----:B------:R-:W-:Y:S02]  /*8f40*/  ISETP.GE.U32.AND P0, PT, R0, R9, PT ;  /* 0x000000090000720c */ /* 0x000fe40003f06070 */
[----:B------:R-:W-:-:S04]  /*8f50*/  LOP3.LUT R0, R11, R10, RZ, 0x3c, !PT ;  /* 0x0000000a0b007212 */ /* 0x000fc800078e3cff */
[----:B------:R-:W-:-:S07]  /*8f60*/  ISETP.GE.AND P2, PT, R0, RZ, PT ;  /* 0x000000ff0000720c */ /* 0x000fce0003f46270 */
[----:B------:R-:W-:-:S06]  /*8f70*/  @P0 VIADD R2, R2, 0x1 ;  /* 0x0000000102020836 */ /* 0x000fcc0000000000 */
[----:B------:R-:W-:Y:S01]  /*8f80*/  @!P2 IMAD.MOV R2, RZ, RZ, -R2 ;  /* 0x000000ffff02a224 */ /* 0x000fe200078e0a02 */
[----:B------:R-:W-:-:S04]  /*8f90*/  @!P1 LOP3.LUT R2, RZ, R10, RZ, 0x33, !PT ;  /* 0x0000000aff029212 */ /* 0x000fc800078e33ff */
[----:B------:R-:W-:Y:S01]  /*8fa0*/  MOV R18, R2 ;  /* 0x0000000200127202 */ /* 0x000fe20000000f00 */
[----:B------:R-:W-:-:S04]  /*8fb0*/  IMAD.MOV R17, RZ, RZ, -R2 ;  /* 0x000000ffff117224 */ /* 0x000fc800078e0a02 */
[----:B------:R-:W-:Y:S01]  /*8fc0*/  IMAD R17, R10, R17, R11 ;  /* 0x000000110a117224 */ /* 0x000fe200078e020b */
[----:B------:R-:W-:Y:S06]  /*8fd0*/  BRA `(.L_x_259) ;  /* 0x0000000000147947 */ /* 0x000fec0003800000 */
.L_x_254:
[----:B------:R-:W-:Y:S01]  /*8fe0*/  ULDC UR4, c[0x0][0xc3c] ;  /* 0x00030f0000047ab9 */ /* 0x000fe20000000800 */
[----:B------:R-:W-:Y:S02]  /*8ff0*/  IMAD.MOV.U32 R17, RZ, RZ, RZ ;  /* 0x000000ffff117224 */ /* 0x000fe400078e00ff */
[----:B------:R-:W-:Y:S02]  /*9000*/  IMAD.U32 R16, RZ, RZ, UR6 ;  /* 0x00000006ff107e24 */ /* 0x000fe4000f8e00ff */
[----:B------:R-:W-:Y:S02]  /*9010*/  IMAD.MOV.U32 R18, RZ, RZ, RZ ;  /* 0x000000ffff127224 */ /* 0x000fe400078e00ff */
[----:B------:R-:W-:-:S07]  /*9020*/  IMAD.U32 R19, RZ, RZ, UR4 ;  /* 0x00000004ff137e24 */ /* 0x000fce000f8e00ff */
.L_x_259:
[----:B------:R-:W-:-:S13]  /*9030*/  ISETP.NE.AND P0, PT, R5, RZ, PT ;  /* 0x000000ff0500720c */ /* 0x000fda0003f05270 */
[----:B------:R-:W0:Y:S01]  /*9040*/  @!P0 S2R R3, SR_CgaCtaId ;  /* 0x0000000000038919 */ /* 0x000e220000008800 */
[----:B------:R-:W-:-:S04]  /*9050*/  @!P0 MOV R0, 0x400 ;  /* 0x0000040000008802 */ /* 0x000fc80000000f00 */
[----:B0-----:R-:W-:-:S05]  /*9060*/  @!P0 LEA R0, R3, R0, 0x18 ;  /* 0x0000000003008211 */ /* 0x001fca00078ec0ff */
[----:B------:R1:W-:Y:S01]  /*9070*/  @!P0 STS.128 [R0+0x288d0], R16 ;  /* 0x0288d01000008388 */ /* 0x0003e20000000c00 */
[----:B------:R-:W-:Y:S06]  /*9080*/  BAR.ARV 0x5, 0x180 ;  /* 0x0146000000007b1d */ /* 0x000fec0000002000 */
.L_x_252:
[----:B------:R2:W-:Y:S01]  /*9090*/  STL [R1+0x1c], RZ ;  /* 0x00001cff01007387 */ /* 0x0005e20000100800 */
[----:B------:R-:W-:Y:S01]  /*90a0*/  ULDC UR4, c[0x0][0xc3c] ;  /* 0x00030f0000047ab9 */ /* 0x000fe20000000800 */
[----:B------:R-:W-:Y:S01]  /*90b0*/  IMAD.MOV.U32 R28, RZ, RZ, 0x1 ;  /* 0x00000001ff1c7424 */ /* 0x000fe200078e00ff */
[----:B0-----:R-:W-:Y:S01]  /*90c0*/  ISETP.GE.AND P0, PT, R19, UR4, PT ;  /* 0x0000000413007c0c */ /* 0x001fe2000bf06270 */
[----:B------:R-:W-:-:S12]  /*90d0*/  IMAD.MOV.U32 R25, RZ, RZ, RZ ;  /* 0x000000ffff197224 */ /* 0x000fd800078e00ff */
[----:B--2---:R-:W-:Y:S05]  /*90e0*/  @P0 BRA `(.L_x_260) ;  /* 0x0000004400b80947 */ /* 0x004fea0003800000 */
[----:B------:R-:W0:Y:S01]  /*90f0*/  S2R R3, SR_TID.X ;  /* 0x0000000000037919 */ /* 0x000e220000002100 */
[----:B------:R-:W2:Y:S01]  /*9100*/  S2UR UR5, SR_CgaCtaId ;  /* 0x00000000000579c3 */ /* 0x000ea20000008800 */
[----:B------:R-:W-:Y:S01]  /*9110*/  UMOV UR4, 0x400 ;  /* 0x0000040000047882 */ /* 0x000fe20000000000 */
[----:B------:R-:W-:Y:S01]  /*9120*/  BSSY B8, `(.L_x_260) ;  /* 0x000046a000087945 */ /* 0x000fe20003800000 */
[----:B------:R3:W-:Y:S01]  /*9130*/  STL [R1+0x1c], RZ ;  /* 0x00001cff01007387 */ /* 0x0007e20000100800 */
[----:B------:R-:W-:Y:S01]  /*9140*/  IMAD.MOV.U32 R28, RZ, RZ, 0x1 ;  /* 0x00000001ff1c7424 */ /* 0x000fe200078e00ff */
[----:B------:R-:W-:Y:S01]  /*9150*/  MOV R25, RZ ;  /* 0x000000ff00197202 */ /* 0x000fe20000000f00 */
[----:B------:R-:W-:Y:S01]  /*9160*/  ULOP3.LUT UR37, UR36, 0x2, URZ, 0xfc, !UPT ;  /* 0x0000000224257892 */ /* 0x000fe2000f8efc3f */
[----:B------:R-:W-:Y:S01]  /*9170*/  ULDC UR38, c[0x0][0xc] ;  /* 0x0000030000267ab9 */ /* 0x000fe20000000800 */
[----:B--2---:R-:W-:-:S06]  /*9180*/  ULEA UR4, UR5, UR4, 0x18 ;  /* 0x0000000405047291 */ /* 0x004fcc000f8ec03f */
[----:B------:R-:W-:Y:S02]  /*9190*/  IMAD.U32 R22, RZ, RZ, UR4 ;  /* 0x00000004ff167e24 */ /* 0x000fe4000f8e00ff */
[----:B0-----:R-:W-:-:S05]  /*91a0*/  IMAD.SHL.U32 R30, R3, 0x8, RZ ;  /* 0x00000008031e7824 */ /* 0x001fca00078e00ff */
[----:B-1----:R-:W-:-:S04]  /*91b0*/  LOP3.LUT R0, R30, 0x1f8, RZ, 0xc0, !PT ;  /* 0x000001f81e007812 */ /* 0x002fc800078ec0ff */
[----:B------:R-:W-:-:S04]  /*91c0*/  LOP3.LUT R3, R0, 0x38, R3, 0x78, !PT ;  /* 0x0000003800037812 */ /* 0x000fc800078e7803 */
[----:B------:R-:W-:Y:S02]  /*91d0*/  LOP3.LUT R34, R3, 0x200, R30, 0xf8, !PT ;  /* 0x0000020003227812 */ /* 0x000fe400078ef81e */
[----:B------:R-:W-:-:S03]  /*91e0*/  LOP3.LUT R30, R30, 0x38, RZ, 0xc0, !PT ;  /* 0x000000381e1e7812 */ /* 0x000fc600078ec0ff */
[----:B------:R-:W-:Y:S01]  /*91f0*/  IMAD R0, R34, 0x2, R22 ;  /* 0x0000000222007824 */ /* 0x000fe200078e0216 */
[----:B------:R-:W-:-:S04]  /*9200*/  LOP3.LUT R29, R30, 0x40, RZ, 0xfc, !PT ;  /* 0x000000401e1d7812 */ /* 0x000fc800078efcff */
[----:B------:R3:W-:Y:S03]  /*9210*/  STL [R1], R0 ;  /* 0x0000000001007387 */ /* 0x0007e60000100800 */
.L_x_323:
[----:B0-----:R-:W0:Y:S02]  /*9220*/  LDC.64 R2, c[0x0][0xc88] ;  /* 0x00032200ff027b82 */ /* 0x001e240000000a00 */
[----:B0-----:R-:W-:-:S05]  /*9230*/  IMAD.WIDE R2, R19, 0x4, R2 ;  /* 0x0000000413027825 */ /* 0x001fca00078e0202 */
[----:B---3--:R-:W3:Y:S01]  /*9240*/  LDG.E R31, desc[UR50][R2.64] ;  /* 0x00000032021f7981 */ /* 0x008ee2000c1e1900 */
[----:B------:R-:W-:Y:S05]  /*9250*/  YIELD ;  /* 0x0000000000007946 */ /* 0x000fea0003800000 */
[----:B------:R-:W-:Y:S01]  /*9260*/  ULDC.64 UR4, c[0x0][0xa28] ;  /* 0x00028a0000047ab9 */ /* 0x000fe20000000a00 */
[----:B------:R-:W-:Y:S01]  /*9270*/  IMAD.MOV.U32 R36, RZ, RZ, RZ ;  /* 0x000000ffff247224 */ /* 0x000fe200078e00ff */
[----:B------:R-:W-:Y:S01]  /*9280*/  ISETP.NE.U32.AND P0, PT, RZ, UR4, PT ;  /* 0x00000004ff007c0c */ /* 0x000fe2000bf05070 */
[----:B------:R-:W-:-:S03]  /*9290*/  ULDC.64 UR6, c[0x0][0xa18] ;  /* 0x0002860000067ab9 */ /* 0x000fc60000000a00 */
[----:B------:R-:W-:Y:S02]  /*92a0*/  ISETP.NE.AND.EX P0, PT, RZ, UR5, PT, P0 ;  /* 0x00000005ff007c0c */ /* 0x000fe4000bf05300 */
[----:B---3--:R-:W-:-:S11]  /*92b0*/  SHF.R.S32.HI R0, RZ, 0x1f, R31 ;  /* 0x0000001fff007819 */ /* 0x008fd6000001141f */
[C---:B------:R-:W-:Y:S01]  /*92c0*/  @P0 LEA R2, P1, R31.reuse, UR4, 0x2 ;  /* 0x000000041f020c11 */ /* 0x040fe2000f8210ff */
[C---:B------:R-:W-:Y:S01]  /*92d0*/  IMAD.SHL.U32 R23, R31.reuse, 0x4, RZ ;  /* 0x000000041f177824 */ /* 0x040fe200078e00ff */
[C-C-:B------:R-:W-:Y:S01]  /*92e0*/  SHF.L.U64.HI R24, R31.reuse, 0x2, R0.reuse ;  /* 0x000000021f187819 */ /* 0x140fe20000010200 */
[----:B------:R0:W-:Y:S01]  /*92f0*/  STL [R1+0x10], R0 ;  /* 0x0000100001007387 */ /* 0x0001e20000100800 */
[----:B------:R-:W-:Y:S01]  /*9300*/  @P0 LEA.HI.X R3, R31, UR5, R0, 0x2, P1 ;  /* 0x000000051f030c11 */ /* 0x000fe200088f1400 */
[----:B------:R-:W-:-:S04]  /*9310*/  ULDC.64 UR4, c[0x0][0xa00] ;  /* 0x0002800000047ab9 */ /* 0x000fc80000000a00 */
[----:B-1----:R1:W5:Y:S01]  /*9320*/  @P0 LDG.E R36, desc[UR50][R2.64] ;  /* 0x0000003202240981 */ /* 0x002362000c1e1900 */
[----:B------:R-:W-:Y:S02]  /*9330*/  ISETP.NE.U32.AND P0, PT, RZ, UR4, PT ;  /* 0x00000004ff007c0c */ /* 0x000fe4000bf05070 */
[----:B------:R-:W-:Y:S01]  /*9340*/  LOP3.LUT R27, R27, 0xffffffef, RZ, 0xc0, !PT ;  /* 0xffffffef1b1b7812 */ /* 0x000fe200078ec0ff */
[----:B0-----:R-:W-:Y:S01]  /*9350*/  IMAD.MOV.U32 R0, RZ, RZ, RZ ;  /* 0x000000ffff007224 */ /* 0x001fe200078e00ff */
[----:B------:R-:W-:Y:S02]  /*9360*/  ISETP.NE.AND.EX P2, PT, RZ, UR5, PT, P0 ;  /* 0x00000005ff007c0c */ /* 0x000fe4000bf45300 */
[----:B------:R-:W-:Y:S02]  /*9370*/  ISETP.NE.U32.AND P0, PT, RZ, UR6, PT ;  /* 0x00000006ff007c0c */ /* 0x000fe4000bf05070 */
[----:B-1----:R-:W-:Y:S02]  /*9380*/  IADD3 R2, P1, R23, UR4, RZ ;  /* 0x0000000417027c10 */ /* 0x002fe4000ff3e0ff */
[----:B------:R-:W-:-:S02]  /*9390*/  ISETP.NE.AND.EX P0, PT, RZ, UR7, PT, P0 ;  /* 0x00000007ff007c0c */ /* 0x000fc4000bf05300 */
[----:B------:R-:W-:Y:S01]  /*93a0*/  IADD3.X R3, R24, UR5, RZ, P1, !PT ;  /* 0x0000000518037c10 */ /* 0x000fe20008ffe4ff */
[----:B------:R-:W-:-:S04]  /*93b0*/  ULDC.64 UR4, c[0x0][0x418] ;  /* 0x0001060000047ab9 */ /* 0x000fc80000000a00 */
[----:B------:R-:W-:Y:S01]  /*93c0*/  @P2 LOP3.LUT R27, R27, 0x10, RZ, 0xfc, !PT ;  /* 0x000000101b1b2812 */ /* 0x000fe200078efcff */
[----:B------:R-:W2:Y:S05]  /*93d0*/  @P2 LDG.E R0, desc[UR50][R2.64] ;  /* 0x0000003202002981 */ /* 0x000eaa000c1e1900 */
[----:B------:R-:W-:-:S04]  /*93e0*/  @P0 IADD3 R4, P1, R23, UR6, RZ ;  /* 0x0000000617040c10 */ /* 0x000fc8000ff3e0ff */
[----:B------:R-:W-:Y:S01]  /*93f0*/  @P0 IADD3.X R5, R24, UR7, RZ, P1, !PT ;  /* 0x0000000718050c10 */ /* 0x000fe20008ffe4ff */
[----:B--2---:R0:W-:Y:S04]  /*9400*/  STL [R1+0x4], R0 ;  /* 0x0000040001007387 */ /* 0x0041e80000100800 */
[----:B0-----:R-:W2:Y:S01]  /*9410*/  @P0 LDG.E R0, desc[UR50][R4.64] ;  /* 0x0000003204000981 */ /* 0x001ea2000c1e1900 */
[----:B------:R-:W-:-:S03]  /*9420*/  UISETP.NE.U32.AND UP0, UPT, UR4, URZ, UPT ;  /* 0x0000003f0400728c */ /* 0x000fc6000bf05070 */
[----:B------:R-:W-:Y:S01]  /*9430*/  ULDC UR4, c[0x0][0x424] ;  /* 0x0001090000047ab9 */ /* 0x000fe20000000800 */
[----:B------:R-:W-:-:S03]  /*9440*/  UISETP.NE.AND.EX UP0, UPT, UR5, URZ, UPT, UP0 ;  /* 0x0000003f0500728c */ /* 0x000fc6000bf05300 */
[----:B------:R-:W-:Y:S01]  /*9450*/  ULDC UR5, c[0x0][0x2f0] ;  /* 0x0000bc0000057ab9 */ /* 0x000fe20000000800 */
[----:B------:R-:W-:-:S04]  /*9460*/  USEL UR4, UR4, 0x1, UP0 ;  /* 0x0000000104047887 */ /* 0x000fc80008000000 */
[----:B------:R-:W-:-:S06]  /*9470*/  UIMAD UR4, UR4, UR5, URZ ;  /* 0x00000005040472a4 */ /* 0x000fcc000f8e023f */
[----:B------:R-:W-:Y:S01]  /*9480*/  IMAD.U32 R35, RZ, RZ, UR4 ;  /* 0x00000004ff237e24 */ /* 0x000fe2000f8e00ff */
[----:B--2---:R0:W-:Y:S01]  /*9490*/  @P0 STL [R1+0x14], R0 ;  /* 0x0000140001000387 */ /* 0x0041e20000100800 */
[----:B------:R-:W-:Y:S05]  /*94a0*/  @P0 BRA `(.L_x_261) ;  /* 0x0000000000200947 */ /* 0x000fea0003800000 */
[----:B------:R-:W-:Y:S02]  /*94b0*/  ULDC UR4, c[0x0][0x288] ;  /* 0x0000a20000047ab9 */ /* 0x000fe40000000800 */
[----:B0-----:R-:W-:-:S05]  /*94c0*/  IMAD.U32 R0, RZ, RZ, UR4 ;  /* 0x00000004ff007e24 */ /* 0x001fca000f8e00ff */
[----:B------:R1:W-:Y:S01]  /*94d0*/  STL [R1+0x14], R0 ;  /* 0x0000140001007387 */ /* 0x0003e20000100800 */
[----:B------:R-:W-:Y:S05]  /*94e0*/  @!P2 BRA `(.L_x_261) ;  /* 0x000000000010a947 */ /* 0x000fea0003800000 */
[----:B------:R-:W2:Y:S04]  /*94f0*/  LDG.E R5, desc[UR50][R2.64] ;  /* 0x0000003202057981 */ /* 0x000ea8000c1e1900 */
[----:B-1----:R-:W2:Y:S02]  /*9500*/  LDG.E R0, desc[UR50][R2.64+0x4] ;  /* 0x0000043202007981 */ /* 0x002ea4000c1e1900 */
[----:B--2---:R-:W-:-:S05]  /*9510*/  IMAD.IADD R0, R0, 0x1, -R5 ;  /* 0x0000000100007824 */ /* 0x004fca00078e0a05 */
[----:B------:R2:W-:Y:S02]  /*9520*/  STL [R1+0x14], R0 ;  /* 0x0000140001007387 */ /* 0x0005e40000100800 */
.L_x_261:
[----:B------:R-:W-:Y:S01]  /*9530*/  ULDC.64 UR4, c[0x0][0xa20] ;  /* 0x0002880000047ab9 */ /* 0x000fe20000000a00 */
[----:B------:R-:W-:Y:S02]  /*9540*/  MOV R33, R31 ;  /* 0x0000001f00217202 */ /* 0x000fe40000000f00 */
[----:B------:R-:W-:-:S04]  /*9550*/  ISETP.NE.U32.AND P0, PT, RZ, UR4, PT ;  /* 0x00000004ff007c0c */ /* 0x000fc8000bf05070 */
[----:B------:R-:W-:-:S13]  /*9560*/  ISETP.NE.AND.EX P0, PT, RZ, UR5, PT, P0 ;  /* 0x00000005ff007c0c */ /* 0x000fda000bf05300 */
[----:B------:R-:W-:Y:S05]  /*9570*/  @!P0 BRA `(.L_x_262) ;  /* 0x0000000000108947 */ /* 0x000fea0003800000 */
[----:B------:R-:W-:-:S04]  /*9580*/  IADD3 R2, P0, R23, UR4, RZ ;  /* 0x0000000417027c10 */ /* 0x000fc8000ff1e0ff */
[----:B------:R-:W-:-:S05]  /*9590*/  IADD3.X R3, R24, UR5, RZ, P0, !PT ;  /* 0x0000000518037c10 */ /* 0x000fca00087fe4ff */
[----:B------:R3:W5:Y:S01]  /*95a0*/  LDG.E R35, desc[UR50][R2.64] ;  /* 0x0000003202237981 */ /* 0x000762000c1e1900 */
[----:B------:R-:W-:Y:S05]  /*95b0*/  BRA `(.L_x_263) ;  /* 0x0000000000247947 */ /* 0x000fea0003800000 */
.L_x_262:
[----:B------:R-:W-:Y:S02]  /*95c0*/  ULDC.64 UR4, c[0x0][0xa08] ;  /* 0x0002820000047ab9 */ /* 0x000fe40000000a00 */
[----:B------:R-:W-:-:S04]  /*95d0*/  ISETP.NE.U32.AND P0, PT, RZ, UR4, PT ;  /* 0x00000004ff007c0c */ /* 0x000fc8000bf05070 */
[----:B------:R-:W-:-:S13]  /*95e0*/  ISETP.NE.AND.EX P0, PT, RZ, UR5, PT, P0 ;  /* 0x00000005ff007c0c */ /* 0x000fda000bf05300 */
[----:B------:R-:W-:Y:S05]  /*95f0*/  @!P0 BRA `(.L_x_263) ;  /* 0x0000000000148947 */ /* 0x000fea0003800000 */
[----:B------:R-:W3:Y:S02]  /*9600*/  LDC.64 R2, c[0x0][0xa08] ;  /* 0x00028200ff027b82 */ /* 0x000ee40000000a00 */
[----:B---3--:R-:W-:-:S05]  /*9610*/  IMAD.WIDE R2, R33, 0x4, R2 ;  /* 0x0000000421027825 */ /* 0x008fca00078e0202 */
[----:B------:R-:W3:Y:S04]  /*9620*/  LDG.E R35, desc[UR50][R2.64] ;  /* 0x0000003202237981 */ /* 0x000ee8000c1e1900 */
[----:B012---:R-:W3:Y:S02]  /*9630*/  LDG.E R0, desc[UR50][R2.64+0x4] ;  /* 0x0000043202007981 */ /* 0x007ee4000c1e1900 */
[----:B---3--:R-:W-:-:S07]  /*9640*/  IMAD.IADD R35, R0, 0x1, -R35 ;  /* 0x0000000100237824 */ /* 0x008fce00078e0a23 */
.L_x_263:
[----:B-----5:R-:W-:Y:S01]  /*9650*/  IMAD.IADD R35, R35, 0x1, -R36 ;  /* 0x0000000123237824 */ /* 0x020fe200078e0a24 */
[----:B------:R-:W-:Y:S03]  /*9660*/  BSSY B7, `(.L_x_264) ;  /* 0x0000377000077945 */ /* 0x000fe60003800000 */
[C---:B012---:R-:W-:Y:S01]  /*9670*/  VIADD R0, R35.reuse, 0x7f ;  /* 0x0000007f23007836 */ /* 0x047fe20000000000 */
[----:B------:R-:W-:-:S04]  /*9680*/  ISETP.GT.AND P0, PT, R35, RZ, PT ;  /* 0x000000ff2300720c */ /* 0x000fc80003f04270 */
[----:B---3--:R-:W-:-:S04]  /*9690*/  SHF.R.S32.HI R3, RZ, 0x1f, R0 ;  /* 0x0000001fff037819 */ /* 0x008fc80000011400 */
[----:B------:R-:W-:-:S05]  /*96a0*/  LEA.HI R32, R3, R0, RZ, 0x7 ;  /* 0x0000000003207211 */ /* 0x000fca00078f38ff */
[----:B------:R0:W-:Y:S01]  /*96b0*/  STL [R1+0x18], R32 ;  /* 0x0000182001007387 */ /* 0x0001e20000100800 */
[----:B------:R-:W-:Y:S05]  /*96c0*/  @P0 BRA `(.L_x_265) ;  /* 0x0000000000440947 */ /* 0x000fea0003800000 */
[----:B------:R-:W1:Y:S02]  /*96d0*/  S2R R2, SR_TID.X ;  /* 0x0000000000027919 */ /* 0x000e640000002100 */
[----:B-1----:R-:W-:-:S04]  /*96e0*/  LOP3.LUT R2, R2, 0x7f, RZ, 0xc0, !PT ;  /* 0x0000007f02027812 */ /* 0x002fc800078ec0ff */
[----:B------:R-:W-:-:S13]  /*96f0*/  ISETP.NE.AND P0, PT, R2, RZ, PT ;  /* 0x000000ff0200720c */ /* 0x000fda0003f05270 */
[----:B------:R-:W-:Y:S05]  /*9700*/  @P0 BRA `(.L_x_266) ;  /* 0x0000003400b00947 */ /* 0x000fea0003800000 */
[----:B------:R-:W1:Y:S01]  /*9710*/  S2R R7, SR_LANEID ;  /* 0x0000000000077919 */ /* 0x000e620000000000 */
[----:B------:R-:W-:Y:S01]  /*9720*/  VOTEU.ANY UR4, UPT, PT ;  /* 0x0000000000047886 */ /* 0x000fe200038e0100 */
[----:B------:R-:W2:Y:S01]  /*9730*/  LDC.64 R2, c[0x0][0xc60] ;  /* 0x00031800ff027b82 */ /* 0x000ea20000000a00 */
[----:B------:R-:W1:Y:S08]  /*9740*/  FLO.U32 R0, UR4 ;  /* 0x0000000400007d00 */ /* 0x000e7000080e0000 */
[----:B------:R-:W2:Y:S01]  /*9750*/  POPC R5, UR4 ;  /* 0x0000000400057d09 */ /* 0x000ea20008000000 */
[----:B-1----:R-:W-:-:S13]  /*9760*/  ISETP.EQ.U32.AND P0, PT, R0, R7, PT ;  /* 0x000000070000720c */ /* 0x002fda0003f02070 */
[----:B--2---:R-:W2:Y:S01]  /*9770*/  @P0 ATOMG.E.ADD.STRONG.GPU PT, R3, desc[UR50][R2.64], R5 ;  /* 0x00000005020309a8 */ /* 0x004ea200081ee1f2 */
[----:B------:R-:W1:Y:S02]  /*9780*/  S2R R4, SR_LTMASK ;  /* 0x0000000000047919 */ /* 0x000e640000003900 */
[----:B-1----:R-:W-:-:S04]  /*9790*/  LOP3.LUT R4, R4, UR4, RZ, 0xc0, !PT ;  /* 0x0000000404047c12 */ /* 0x002fc8000f8ec0ff */
[----:B------:R-:W1:Y:S01]  /*97a0*/  POPC R7, R4 ;  /* 0x0000000400077309 */ /* 0x000e620000000000 */
[----:B--2---:R-:W1:Y:S02]  /*97b0*/  SHFL.IDX PT, R0, R3, R0, 0x1f ;  /* 0x00001f0003007589 */ /* 0x004e6400000e0000 */
[----:B-1----:R-:W-:Y:S01]  /*97c0*/  IADD3 R16, R0, UR38, R7 ;  /* 0x0000002600107c10 */ /* 0x002fe2000fffe007 */
[----:B------:R-:W-:Y:S06]  /*97d0*/  BRA `(.L_x_266) ;  /* 0x00000034007c7947 */ /* 0x000fec0003800000 */
.L_x_265:
[----:B------:R-:W-:Y:S01]  /*97e0*/  VIADD R0, R22, 0x18400 ;  /* 0x0001840016007836 */ /* 0x000fe20000000000 */
[----:B------:R-:W-:Y:S04]  /*97f0*/  BSSY B6, `(.L_x_267) ;  /* 0x0000013000067945 */ /* 0x000fe80003800000 */
[----:B------:R-:W-:-:S13]  /*9800*/  LOP3.LUT P0, RZ, R0, 0x3ff, RZ, 0xc0, !PT ;  /* 0x000003ff00ff7812 */ /* 0x000fda000780c0ff */
        /* <DEDUP_REMOVED lines=8> */
[----:B------:R-:W-:Y:S02]  /*9890*/  IMAD.U32 R5, RZ, RZ, UR7 ;  /* 0x00000007ff057e24 */ /* 0x000fe4000f8e00ff */
[----:B------:R-:W-:Y:S02]  /*98a0*/  IMAD.U32 R6, RZ, RZ, UR8 ;  /* 0x00000008ff067e24 */ /* 0x000fe4000f8e00ff */
[----:B------:R-:W-:-:S02]  /*98b0*/  IMAD.U32 R7, RZ, RZ, UR9 ;  /* 0x00000009ff077e24 */ /* 0x000fc4000f8e00ff */
[----:B------:R-:W-:Y:S02]  /*98c0*/  IMAD.U32 R11, RZ, RZ, UR5 ;  /* 0x00000005ff0b7e24 */ /* 0x000fe4000f8e00ff */
[----:B------:R-:W-:Y:S02]  /*98d0*/  IMAD.MOV.U32 R8, RZ, RZ, 0x70 ;  /* 0x00000070ff087424 */ /* 0x000fe400078e00ff */
[----:B------:R-:W-:Y:S02]  /*98e0*/  IMAD.MOV.U32 R12, RZ, RZ, 0x1 ;  /* 0x00000001ff0c7424 */ /* 0x000fe400078e00ff */
[----:B------:R-:W-:-:S07]  /*98f0*/  IMAD.MOV.U32 R13, RZ, RZ, RZ ;  /* 0x000000ffff0d7224 */ /* 0x000fce00078e00ff */
[----:B------:R-:W-:-:S07]  /*9900*/  LEPC R20, `(.L_x_268) ;  /* 0x000000001014794e */ /* 0x000fce0000000000 */
[----:B01----:R-:W-:Y:S05]  /*9910*/  CALL.ABS.NOINC R2 ;  /* 0x0000000002007343 */ /* 0x003fea0003c00000 */
.L_x_268:
[----:B------:R-:W-:Y:S05]  /*9920*/  BSYNC B6 ;  /* 0x0000000000067941 */ /* 0x000fea0003800000 */
.L_x_267:
        /* <DEDUP_REMOVED lines=8> */
[----:B------:R1:W2:Y:S01]  /*99b0*/  LDC.64 R2, c[0x4][R26] ;  /* 0x010000001a027b82 */ /* 0x0002a20000000a00 */
        /* <DEDUP_REMOVED lines=8> */
[----:B-1----:R-:W-:-:S07]  /*9a40*/  IMAD.MOV.U32 R13, RZ, RZ, RZ ;  /* 0x000000ffff0d7224 */ /* 0x002fce00078e00ff */
[----:B------:R-:W-:-:S07]  /*9a50*/  LEPC R20, `(.L_x_271) ;  /* 0x000000001014794e */ /* 0x000fce0000000000 */
[----:B0-2---:R-:W-:Y:S05]  /*9a60*/  CALL.ABS.NOINC R2 ;  /* 0x0000000002007343 */ /* 0x005fea0003c00000 */
.L_x_271:
[----:B------:R0:W1:Y:S01]  /*9a70*/  LDC.64 R2, c[0x4][R26] ;  /* 0x010000001a027b82 */ /* 0x0000620000000a00 */
[----:B------:R-:W-:Y:S01]  /*9a80*/  ULDC.64 UR6, c[0x4][0x80] ;  /* 0x0100200000067ab9 */ /* 0x000fe20000000a00 */
[----:B------:R-:W-:Y:S01]  /*9a90*/  ULDC.64 UR8, c[0x4][0x88] ;  /* 0x0100220000087ab9 */ /* 0x000fe20000000a00 */
[----:B------:R-:W-:Y:S01]  /*9aa0*/  ULDC.64 UR4, c[0x4][0x18] ;  /* 0x0100060000047ab9 */ /* 0x000fe20000000a00 */
        /* <DEDUP_REMOVED lines=11> */
.L_x_270:
[----:B------:R-:W-:Y:S05]  /*9b60*/  BSYNC B6 ;  /* 0x0000000000067941 */ /* 0x000fea0003800000 */
.L_x_269:
[----:B------:R-:W-:Y:S01]  /*9b70*/  ULDC.64 UR4, c[0x0][0x9f8] ;  /* 0x00027e0000047ab9 */ /* 0x000fe20000000a00 */
[----:B------:R-:W1:Y:S01]  /*9b80*/  S2R R20, SR_TID.X ;  /* 0x0000000000147919 */ /* 0x000e620000002100 */
[----:B------:R-:W-:Y:S01]  /*9b90*/  ISETP.NE.U32.AND P0, PT, RZ, UR4, PT ;  /* 0x00000004ff007c0c */ /* 0x000fe2000bf05070 */
[----:B------:R-:W2:Y:S03]  /*9ba0*/  LDC R6, c[0x0][0x430] ;  /* 0x00010c00ff067b82 */ /* 0x000ea60000000800 */
[----:B------:R-:W-:-:S13]  /*9bb0*/  ISETP.NE.AND.EX P0, PT, RZ, UR5, PT, P0 ;  /* 0x00000005ff007c0c */ /* 0x000fda000bf05300 */
[----:B------:R-:W-:Y:S01]  /*9bc0*/  @P0 IADD3 R2, P1, R23, UR4, RZ ;  /* 0x0000000417020c10 */ /* 0x000fe2000ff3e0ff */
[----:B------:R-:W3:Y:S01]  /*9bd0*/  S2R R21, SR_TID.X ;  /* 0x0000000000157919 */ /* 0x000ee20000002100 */
[----:B------:R-:W-:Y:S01]  /*9be0*/  LEA.HI.SX32 R26, R32, 0xffffffff, 0x19 ;  /* 0xffffffff201a7811 */ /* 0x000fe200078fcaff */
[----:B------:R-:W-:Y:S01]  /*9bf0*/  IMAD.U32 R10, RZ, RZ, UR37 ;  /* 0x00000025ff0a7e24 */ /* 0x000fe2000f8e00ff */
[----:B------:R-:W-:Y:S01]  /*9c00*/  @P0 IADD3.X R3, R24, UR5, RZ, P1, !PT ;  /* 0x0000000518030c10 */ /* 0x000fe20008ffe4ff */
[----:B------:R-:W-:-:S04]  /*9c10*/  ULDC UR4, c[0x0][0x2f4] ;  /* 0x0000bd0000047ab9 */ /* 0x000fc80000000800 */
[----:B------:R4:W4:Y:S01]  /*9c20*/  @P0 LDG.E R33, desc[UR50][R2.64] ;  /* 0x0000003202210981 */ /* 0x000922000c1e1900 */
[----:B--2---:R-:W-:Y:S01]  /*9c30*/  ISETP.NE.AND P2, PT, R6, 0x1, PT ;  /* 0x000000010600780c */ /* 0x004fe20003f45270 */
[----:B------:R-:W-:Y:S01]  /*9c40*/  IMAD.SHL.U32 R8, R26, 0x80, RZ ;  /* 0x000000801a087824 */ /* 0x000fe200078e00ff */
[----:B------:R-:W-:Y:S02]  /*9c50*/  LOP3.LUT R27, R27, 0xfffffff7, RZ, 0xc0, !PT ;  /* 0xfffffff71b1b7812 */ /* 0x000fe400078ec0ff */
[----:B-1----:R-:W-:-:S04]  /*9c60*/  LOP3.LUT R20, R20, 0x7f, RZ, 0xc0, !PT ;  /* 0x0000007f14147812 */ /* 0x002fc800078ec0ff */
[----:B------:R-:W-:-:S05]  /*9c70*/  SHF.R.U32.HI R20, RZ, 0x3, R20 ;  /* 0x00000003ff147819 */ /* 0x000fca0000011614 */
[----:B------:R-:W1:Y:S01]  /*9c80*/  @P2 LDC R0, c[0x0][0x434] ;  /* 0x00010d00ff002b82 */ /* 0x000e620000000800 */
[----:B------:R-:W-:-:S07]  /*9c90*/  @P2 LOP3.LUT R27, R27, 0x8, RZ, 0xfc, !PT ;  /* 0x000000081b1b2812 */ /* 0x000fce00078efcff */
[----:B------:R-:W2:Y:S01]  /*9ca0*/  @P2 LDC R7, c[0x0][0x438] ;  /* 0x00010e00ff072b82 */ /* 0x000ea20000000800 */
[----:B---3--:R-:W-:-:S05]  /*9cb0*/  IMAD.SHL.U32 R21, R21, 0x10, RZ ;  /* 0x0000001015157824 */ /* 0x008fca00078e00ff */
[----:B------:R-:W-:-:S04]  /*9cc0*/  LOP3.LUT R21, R21, 0x70, RZ, 0xc0, !PT ;  /* 0x0000007015157812 */ /* 0x000fc800078ec0ff */
[----:B------:R-:W-:-:S04]  /*9cd0*/  LOP3.LUT R4, R8, R20, R21, 0xfe, !PT ;  /* 0x0000001408047212 */ /* 0x000fc800078efe15 */
[C---:B------:R-:W-:Y:S01]  /*9ce0*/  ISETP.GE.AND P0, PT, R4.reuse, R35, PT ;  /* 0x000000230400720c */ /* 0x040fe20003f06270 */
[----:B------:R-:W-:-:S04]  /*9cf0*/  IMAD.IADD R9, R4, 0x1, R36 ;  /* 0x0000000104097824 */ /* 0x000fc800078e0224 */
[----:B-1----:R-:W-:Y:S01]  /*9d00*/  @P2 IMAD.HI.U32 R0, R9, R0, RZ ;  /* 0x0000000009002227 */ /* 0x002fe200078e00ff */
[----:B----4-:R-:W-:-:S04]  /*9d10*/  MOV R2, R9 ;  /* 0x0000000900027202 */ /* 0x010fc80000000f00 */
[----:B--2---:R-:W-:-:S03]  /*9d20*/  @P2 SHF.R.U32.HI R2, RZ, R7, R0 ;  /* 0x00000007ff022219 */ /* 0x004fc60000011600 */
[----:B------:R-:W1:Y:S01]  /*9d30*/  @!P0 LDC.64 R4, c[0x0][0x428] ;  /* 0x00010a00ff048b82 */ /* 0x000e620000000a00 */
[--C-:B------:R-:W-:Y:S01]  /*9d40*/  @!P0 SHF.R.S32.HI R3, RZ, 0x1f, R2.reuse ;  /* 0x0000001fff038819 */ /* 0x100fe20000011402 */
[----:B------:R-:W-:-:S04]  /*9d50*/  IMAD.MOV R0, RZ, RZ, -R2 ;  /* 0x000000ffff007224 */ /* 0x000fc800078e0a02 */
[----:B------:R-:W-:Y:S01]  /*9d60*/  IMAD R0, R6, R0, R9 ;  /* 0x0000000006007224 */ /* 0x000fe200078e0209 */
[----:B------:R-:W-:Y:S02]  /*9d70*/  ISETP.NE.AND P2, PT, R10, 0x3, PT ;  /* 0x000000030a00780c */ /* 0x000fe40003f45270 */
[----:B------:R-:W-:-:S11]  /*9d80*/  LOP3.LUT R27, R27, 0xfffffffb, RZ, 0xc0, !PT ;  /* 0xfffffffb1b1b7812 */ /* 0x000fd600078ec0ff */
[----:B------:R-:W-:-:S04]  /*9d90*/  @P2 LOP3.LUT R27, R27, 0x4, RZ, 0xfc, !PT ;  /* 0x000000041b1b2812 */ /* 0x000fc800078efcff */
[----:B------:R-:W-:Y:S01]  /*9da0*/  LOP3.LUT R27, R27, 0xfffffffd, RZ, 0xc0, !PT ;  /* 0xfffffffd1b1b7812 */ /* 0x000fe200078ec0ff */
[----:B------:R-:W-:Y:S01]  /*9db0*/  UMOV UR5, 0xffffffff ;  /* 0xffffffff00057882 */ /* 0x000fe20000000000 */
[-C--:B-1----:R-:W-:Y:S01]  /*9dc0*/  @!P0 IMAD.WIDE.U32 R6, R33, R4.reuse, R2 ;  /* 0x0000000421068225 */ /* 0x082fe200078e0002 */
[----:B------:R-:W-:Y:S01]  /*9dd0*/  SHF.R.S32.HI R37, RZ, 0x1f, R33 ;  /* 0x0000001fff257819 */ /* 0x000fe20000011421 */
[----:B------:R-:W1:Y:S04]  /*9de0*/  @!P0 LDC.64 R2, c[0x0][0x418] ;  /* 0x00010600ff028b82 */ /* 0x000e680000000a00 */
[----:B------:R-:W-:Y:S02]  /*9df0*/  @!P0 IMAD R9, R37, R4, RZ ;  /* 0x0000000425098224 */ /* 0x000fe400078e02ff */
[----:B------:R-:W-:-:S02]  /*9e00*/  IMAD.MOV.U32 R4, RZ, RZ, RZ ;  /* 0x000000ffff047224 */ /* 0x000fc400078e00ff */
[----:B------:R-:W-:-:S04]  /*9e10*/  @!P0 IMAD R5, R33, R5, R9 ;  /* 0x0000000521058224 */ /* 0x000fc800078e0209 */
[----:B------:R-:W-:Y:S01]  /*9e20*/  @!P0 IMAD.IADD R5, R7, 0x1, R5 ;  /* 0x0000000107058824 */ /* 0x000fe200078e0205 */
[----:B-1----:R-:W-:-:S04]  /*9e30*/  @!P0 LEA R2, P1, R6, R2, 0x2 ;  /* 0x0000000206028211 */ /* 0x002fc800078210ff */
[----:B------:R-:W-:-:S05]  /*9e40*/  @!P0 LEA.HI.X R3, R6, R3, R5, 0x2, P1 ;  /* 0x0000000306038211 */ /* 0x000fca00008f1405 */
[----:B------:R1:W5:Y:S01]  /*9e50*/  @!P0 LDG.E R4, desc[UR50][R2.64] ;  /* 0x0000003202048981 */ /* 0x000362000c1e1900 */
[----:B------:R-:W-:-:S13]  /*9e60*/  ISETP.GE.AND P0, PT, R30, UR4, PT ;  /* 0x000000041e007c0c */ /* 0x000fda000bf06270 */
[----:B------:R-:W-:Y:S02]  /*9e70*/  @P0 LOP3.LUT R27, R27, 0x2, RZ, 0xfc, !PT ;  /* 0x000000021b1b0812 */ /* 0x000fe400078efcff */
[----:B------:R-:W-:Y:S02]  /*9e80*/  ISETP.GE.AND P0, PT, R29, UR4, PT ;  /* 0x000000041d007c0c */ /* 0x000fe4000bf06270 */
[----:B------:R-:W-:-:S11]  /*9e90*/  LOP3.LUT R27, R27, 0xfffffffe, RZ, 0xc0, !PT ;  /* 0xfffffffe1b1b7812 */ /* 0x000fd600078ec0ff */
[----:B------:R-:W-:Y:S01]  /*9ea0*/  @P0 LOP3.LUT R27, R27, 0x1, RZ, 0xfc, !PT ;  /* 0x000000011b1b0812 */ /* 0x000fe200078efcff */
[----:B-1----:R-:W-:Y:S06]  /*9eb0*/  BRA.DIV UR5, `(.L_x_272) ;  /* 0x0000003e05a07947 */ /* 0x002fec000b800000 */
.L_x_340:
[----:B0-----:R-:W-:Y:S01]  /*9ec0*/  SHF.R.S32.HI R32, RZ, 0x1f, R18 ;  /* 0x0000001fff207819 */ /* 0x001fe20000011412 */
[----:B------:R-:W-:Y:S06]  /*9ed0*/  @!P2 BRA `(.L_x_273) ;  /* 0x000000000004a947 */ /* 0x000fec0003800000 */
[----:B------:R-:W-:Y:S01]  /*9ee0*/  BPT.TRAP 0x1 ;  /* 0x000000040000795c */ /* 0x000fe20000300000 */
.L_x_273:
[----:B------:R-:W-:Y:S01]  /*9ef0*/  SHF.R.S32.HI R6, RZ, 0x1f, R0 ;  /* 0x0000001fff067819 */ /* 0x000fe20000011400 */
[----:B------:R-:W-:Y:S01]  /*9f00*/  ULDC.64 UR4, c[0x0][0x328] ;  /* 0x0000ca0000047ab9 */ /* 0x000fe20000000a00 */
[----:B------:R-:W-:Y:S01]  /*9f10*/  BSSY B0, `(.L_x_274) ;  /* 0x0000017000007945 */ /* 0x000fe20003800000 */
[----:B------:R-:W-:-:S04]  /*9f20*/  IMAD.WIDE.U32 R2, R0, UR4, RZ ;  /* 0x0000000400027c25 */ /* 0x000fc8000f8e00ff */
[----:B------:R-:W-:-:S04]  /*9f30*/  IMAD R5, R6, UR4, RZ ;  /* 0x0000000406057c24 */ /* 0x000fc8000f8e02ff */
[----:B------:R-:W-:Y:S01]  /*9f40*/  IMAD R5, R0, UR5, R5 ;  /* 0x0000000500057c24 */ /* 0x000fe2000f8e0205 */
[----:B------:R-:W-:-:S03]  /*9f50*/  ULDC.64 UR4, c[0x0][0x338] ;  /* 0x0000ce0000047ab9 */ /* 0x000fc60000000a00 */
[----:B------:R-:W-:Y:S01]  /*9f60*/  IMAD.IADD R3, R3, 0x1, R5 ;  /* 0x0000000103037824 */ /* 0x000fe200078e0205 */
[----:B-----5:R-:W-:Y:S01]  /*9f70*/  SHF.R.S32.HI R5, RZ, 0x1f, R4 ;  /* 0x0000001fff057819 */ /* 0x020fe20000011404 */
[----:B------:R-:W-:-:S04]  /*9f80*/  IMAD.WIDE.U32 R2, R4, UR4, R2 ;  /* 0x0000000404027c25 */ /* 0x000fc8000f8e0002 */
[----:B------:R-:W-:-:S04]  /*9f90*/  IMAD R7, R5, UR4, RZ ;  /* 0x0000000405077c24 */ /* 0x000fc8000f8e02ff */
[----:B------:R-:W-:Y:S01]  /*9fa0*/  IMAD R7, R4, UR5, R7 ;  /* 0x0000000504077c24 */ /* 0x000fe2000f8e0207 */
[----:B------:R-:W-:-:S03]  /*9fb0*/  ULDC.64 UR4, c[0x0][0x330] ;  /* 0x0000cc0000047ab9 */ /* 0x000fc60000000a00 */
[----:B------:R-:W-:Y:S02]  /*9fc0*/  IMAD.IADD R3, R3, 0x1, R7 ;  /* 0x0000000103037824 */ /* 0x000fe400078e0207 */
[----:B------:R-:W-:Y:S02]  /*9fd0*/  IMAD R7, R32, UR4, RZ ;  /* 0x0000000420077c24 */ /* 0x000fe4000f8e02ff */
[----:B------:R-:W-:-:S04]  /*9fe0*/  IMAD.WIDE.U32 R2, R18, UR4, R2 ;  /* 0x0000000412027c25 */ /* 0x000fc8000f8e0002 */
[----:B------:R-:W-:Y:S01]  /*9ff0*/  IMAD R7, R18, UR5, R7 ;  /* 0x0000000512077c24 */ /* 0x000fe2000f8e0207 */
[----:B------:R-:W-:Y:S02]  /*a000*/  ULDC.64 UR4, c[0x0][0x318] ;  /* 0x0000c60000047ab9 */ /* 0x000fe40000000a00 */
[----:B------:R-:W-:Y:S01]  /*a010*/  LEA R23, P0, R2, UR4, 0x1 ;  /* 0x0000000402177c11 */ /* 0x000fe2000f8008ff */
[----:B------:R-:W-:-:S05]  /*a020*/  IMAD.IADD R7, R3, 0x1, R7 ;  /* 0x0000000103077824 */ /* 0x000fca00078e0207 */
[----:B------:R-:W-:Y:S01]  /*a030*/  LEA.HI.X R24, R2, UR5, R7, 0x1, P0 ;  /* 0x0000000502187c11 */ /* 0x000fe200080f0c07 */
[----:B------:R-:W-:Y:S01]  /*a040*/  IMAD R7, R25, 0x8, R22 ;  /* 0x0000000819077824 */ /* 0x000fe200078e0216 */
[----:B------:R-:W-:-:S04]  /*a050*/  SHF.L.U32 R2, R28, 0x1f, RZ ;  /* 0x0000001f1c027819 */ /* 0x000fc800000006ff */
[----:B------:R-:W0:Y:S02]  /*a060*/  SYNCS.PHASECHK.TRANS64.TRYWAIT P0, [R7+URZ+0x28840], R2 ;  /* 0x02884002070075a7 */ /* 0x000e24000800017f */
[----:B0-----:R-:W-:Y:S05]  /*a070*/  @!P0 BRA `(.L_x_275) ;  /* 0x0000003c00648947 */ /* 0x001fea0003800000 */
.L_x_341:
[----:B------:R-:W-:Y:S05]  /*a080*/  BSYNC B0 ;  /* 0x0000000000007941 */ /* 0x000fea0003800000 */
.L_x_274:
[----:B------:R-:W1:Y:S01]  /*a090*/  S2R R9, SR_TID.X ;  /* 0x0000000000097919 */ /* 0x000e620000002100 */
        /* <DEDUP_REMOVED lines=8> */
[----:B------:R-:W-:Y:S02]  /*a120*/  IADD3 R3, R3, R6, RZ ;  /* 0x0000000603037210 */ /* 0x000fe40007ffe0ff */
[C---:B------:R-:W-:Y:S02]  /*a130*/  IMAD R5, R4.reuse, UR5, R5 ;  /* 0x0000000504057c24 */ /* 0x040fe4000f8e0205 */
[----:B------:R-:W-:Y:S01]  /*a140*/  IMAD.WIDE.U32 R2, R4, UR4, R2 ;  /* 0x0000000404027c25 */ /* 0x000fe2000f8e0002 */
[----:B------:R-:W-:-:S03]  /*a150*/  ULDC.64 UR4, c[0x0][0x308] ;  /* 0x0000c20000047ab9 */ /* 0x000fc60000000a00 */
[----:B------:R-:W-:Y:S02]  /*a160*/  IMAD.IADD R3, R3, 0x1, R5 ;  /* 0x0000000103037824 */ /* 0x000fe400078e0205 */
[----:B------:R-:W-:Y:S02]  /*a170*/  IMAD R0, R32, UR4, RZ ;  /* 0x0000000420007c24 */ /* 0x000fe4000f8e02ff */
[----:B------:R-:W-:-:S04]  /*a180*/  IMAD.WIDE.U32 R2, R18, UR4, R2 ;  /* 0x0000000412027c25 */ /* 0x000fc8000f8e0002 */
[----:B------:R-:W-:Y:S01]  /*a190*/  IMAD R0, R18, UR5, R0 ;  /* 0x0000000512007c24 */ /* 0x000fe2000f8e0200 */
[----:B-1----:R-:W-:Y:S01]  /*a1a0*/  LOP3.LUT R9, R9, 0x7f, RZ, 0xc0, !PT ;  /* 0x0000007f09097812 */ /* 0x002fe200078ec0ff */
[----:B------:R-:W-:Y:S01]  /*a1b0*/  ULDC.64 UR4, c[0x0][0x2e8] ;  /* 0x0000ba0000047ab9 */ /* 0x000fe20000000a00 */
[----:B------:R-:W-:Y:S01]  /*a1c0*/  IMAD R5, R25, 0x4000, R34 ;  /* 0x0000400019057824 */ /* 0x000fe200078e0222 */
[----:B------:R-:W-:Y:S01]  /*a1d0*/  LEA R4, P0, R2, UR4, 0x1 ;  /* 0x0000000402047c11 */ /* 0x000fe2000f8008ff */
[----:B------:R-:W-:Y:S01]  /*a1e0*/  IMAD.IADD R0, R3, 0x1, R0 ;  /* 0x0000000103007824 */ /* 0x000fe200078e0200 */
[----:B------:R-:W-:Y:S01]  /*a1f0*/  SHF.R.U32.HI R9, RZ, 0x3, R9 ;  /* 0x00000003ff097819 */ /* 0x000fe20000011609 */
[----:B------:R-:W-:-:S03]  /*a200*/  UMOV UR4, 0xffffffff ;  /* 0xffffffff00047882 */ /* 0x000fc60000000000 */
[----:B------:R-:W-:Y:S02]  /*a210*/  IADD3 R6, -R9, R35, -R8 ;  /* 0x0000002309067210 */ /* 0x000fe40007ffe908 */
[----:B------:R-:W-:Y:S02]  /*a220*/  LEA.HI.X R0, R2, UR5, R0, 0x1, P0 ;  /* 0x0000000502007c11 */ /* 0x000fe400080f0c00 */
[----:B------:R-:W-:Y:S01]  /*a230*/  ISETP.GE.AND P0, PT, R6, 0x1, PT ;  /* 0x000000010600780c */ /* 0x000fe20003f06270 */
[----:B------:R-:W-:-:S12]  /*a240*/  BRA.DIV UR4, `(.L_x_276) ;  /* 0x0000003e04047947 */ /* 0x000fd8000b800000 */
[----:B------:R-:W0:Y:S01]  /*a250*/  SHFL.IDX PT, R3, R4, RZ, 0x181f ;  /* 0x00181fff04037589 */ /* 0x000e2200000e0000 */
[----:B------:R-:W-:-:S03]  /*a260*/  @P0 IMAD R8, R5, 0x2, R22 ;  /* 0x0000000205080824 */ /* 0x000fc600078e0216 */
[----:B------:R-:W1:Y:S01]  /*a270*/  SHFL.IDX PT, R2, R0, RZ, 0x181f ;  /* 0x00181fff00027589 */ /* 0x000e6200000e0000 */
[----:B0-----:R-:W-:-:S05]  /*a280*/  @P0 LEA R3, P1, R30, R3, 0x1 ;  /* 0x000000031e030211 */ /* 0x001fca00078208ff */
[----:B-1----:R-:W-:Y:S01]  /*a290*/  @P0 IMAD.X R2, RZ, RZ, R2, P1 ;  /* 0x000000ffff020224 */ /* 0x002fe200008e0602 */
[----:B------:R-:W-:-:S04]  /*a2a0*/  ISETP.GE.AND P1, PT, R6, 0x11, PT ;  /* 0x000000110600780c */ /* 0x000fc80003f26270 */
[----:B------:R-:W-:-:S04]  /*a2b0*/  @P0 LOP3.LUT R3, R3, R2, RZ, 0x3c, !PT ;  /* 0x0000000203030212 */ /* 0x000fc800078e3cff */
[----:B------:R-:W-:-:S04]  /*a2c0*/  @P0 LOP3.LUT R2, R3, R2, RZ, 0x3c, !PT ;  /* 0x0000000203020212 */ /* 0x000fc800078e3cff */
[----:B------:R-:W-:-:S05]  /*a2d0*/  @P0 LOP3.LUT R3, R3, R2, RZ, 0x3c, !PT ;  /* 0x0000000203030212 */ /* 0x000fca00078e3cff */
[----:B------:R-:W-:Y:S01]  /*a2e0*/  @!PT LDS RZ, [RZ] ;  /* 0x00000000fffff984 */ /* 0x000fe20000000800 */
[----:B------:R-:W-:Y:S04]  /*a2f0*/  @P0 LDGSTS.E.BYPASS.LTC128B.128 [R8+0x18400], desc[UR50][R2.64], !P3 ;  /* 0x1840000002080fae */ /* 0x000fe8000d901d72 */
[----:B------:R0:W-:Y:S04]  /*a300*/  @P0 LDGSTS.E.BYPASS.LTC128B.128 [R8+0x1c400], desc[UR50][R2.64+0x80], !P2 ;  /* 0x1c40008002080fae */ /* 0x0001e8000d101d72 */
[----:B0-----:R-:W0:Y:S01]  /*a310*/  SHFL.IDX PT, R3, R4, 0x1, 0x181f ;  /* 0x00381f0004037f89 */ /* 0x001e2200000e0000 */
[----:B------:R-:W-:-:S03]  /*a320*/  @P1 IMAD R8, R5, 0x2, R22 ;  /* 0x0000000205081824 */ /* 0x000fc600078e0216 */
[----:B------:R-:W1:Y:S01]  /*a330*/  SHFL.IDX PT, R2, R0, 0x1, 0x181f ;  /* 0x00381f0000027f89 */ /* 0x000e6200000e0000 */
[----:B0-----:R-:W-:-:S05]  /*a340*/  @P1 LEA R3, P0, R30, R3, 0x1 ;  /* 0x000000031e031211 */ /* 0x001fca00078008ff */
[----:B-1----:R-:W-:-:S05]  /*a350*/  @P1 IMAD.X R2, RZ, RZ, R2, P0 ;  /* 0x000000ffff021224 */ /* 0x002fca00000e0602 */
[----:B------:R-:W-:-:S04]  /*a360*/  @P1 LOP3.LUT R3, R3, R2, RZ, 0x3c, !PT ;  /* 0x0000000203031212 */ /* 0x000fc800078e3cff */
[----:B------:R-:W-:-:S04]  /*a370*/  @P1 LOP3.LUT R2, R3, R2, RZ, 0x3c, !PT ;  /* 0x0000000203021212 */ /* 0x000fc800078e3cff */
[----:B------:R-:W-:-:S05]  /*a380*/  @P1 LOP3.LUT R3, R3, R2, RZ, 0x3c, !PT ;  /* 0x0000000203031212 */ /* 0x000fca00078e3cff */
[----:B------:R-:W-:Y:S04]  /*a390*/  @P1 LDGSTS.E.BYPASS.LTC128B.128 [R8+0x18c00], desc[UR50][R2.64], !P3 ;  /* 0x18c0000002081fae */ /* 0x000fe8000d901d72 */
[----:B------:R0:W-:Y:S01]  /*a3a0*/  @P1 LDGSTS.E.BYPASS.LTC128B.128 [R8+0x1cc00], desc[UR50][R2.64+0x80], !P2 ;  /* 0x1cc0008002081fae */ /* 0x0001e2000d101d72 */
[----:B------:R-:W-:-:S03]  /*a3b0*/  ISETP.GE.AND P1, PT, R6, 0x21, PT ;  /* 0x000000210600780c */ /* 0x000fc60003f26270 */
[----:B0-----:R-:W0:Y:S10]  /*a3c0*/  SHFL.IDX PT, R3, R4, 0x2, 0x181f ;  /* 0x00581f0004037f89 */ /* 0x001e3400000e0000 */
[----:B------:R-:W-:Y:S01]  /*a3d0*/  @P1 LEA R8, R5, R22, 0x1 ;  /* 0x0000001605081211 */ /* 0x000fe200078e08ff */
        /* <DEDUP_REMOVED lines=10> */
[----:B------:R-:W-:Y:S01]  /*a480*/  @P1 IMAD R8, R5, 0x2, R22 ;  /* 0x0000000205081824 */ /* 0x000fe200078e0216 */
        /* <DEDUP_REMOVED lines=33> */
[----:B------:R-:W1:Y:S04]  /*a6a0*/  SHFL.IDX PT, R2, R0, 0x6, 0x181f ;  /* 0x00d81f0000027f89 */ /* 0x000e6800000e0000 */
[----:B------:R-:W2:Y:S01]  /*a6b0*/  SHFL.IDX PT, R0, R0, 0x7, 0x181f ;  /* 0x00f81f0000007f89 */ /* 0x000ea200000e0000 */
[----:B0-----:R-:W-:-:S05]  /*a6c0*/  @P1 LEA R3, P0, R30, R3, 0x1 ;  /* 0x000000031e031211 */ /* 0x001fca00078008ff */
[----:B-1----:R-:W-:-:S05]  /*a6d0*/  @P1 IMAD.X R2, RZ, RZ, R2, P0 ;  /* 0x000000ffff021224 */ /* 0x002fca00000e0602 */
[----:B------:R-:W-:-:S04]  /*a6e0*/  @P1 LOP3.LUT R3, R3, R2, RZ, 0x3c, !PT ;  /* 0x0000000203031212 */ /* 0x000fc800078e3cff */
[----:B------:R-:W-:-:S04]  /*a6f0*/  @P1 LOP3.LUT R2, R3, R2, RZ, 0x3c, !PT ;  /* 0x0000000203021212 */ /* 0x000fc800078e3cff */
[----:B------:R-:W-:-:S05]  /*a700*/  @P1 LOP3.LUT R3, R3, R2, RZ, 0x3c, !PT ;  /* 0x0000000203031212 */ /* 0x000fca00078e3cff */
[----:B------:R-:W-:Y:S04]  /*a710*/  @P1 LDGSTS.E.BYPASS.LTC128B.128 [R8+0x1b400], desc[UR50][R2.64], !P3 ;  /* 0x1b40000002081fae */ /* 0x000fe8000d901d72 */
[----:B------:R0:W-:Y:S04]  /*a720*/  @P1 LDGSTS.E.BYPASS.LTC128B.128 [R8+0x1f400], desc[UR50][R2.64+0x80], !P2 ;  /* 0x1f40008002081fae */ /* 0x0001e8000d101d72 */
[----:B0-2---:R0:W1:Y:S02]  /*a730*/  SHFL.IDX PT, R2, R4, 0x7, 0x181f ;  /* 0x00f81f0004027f89 */ /* 0x00506400000e0000 */
.L_x_359:
[----:B------:R-:W-:-:S13]  /*a740*/  ISETP.GE.AND P0, PT, R6, 0x71, PT ;  /* 0x000000710600780c */ /* 0x000fda0003f06270 */
[----:B-1----:R-:W-:Y:S01]  /*a750*/  @P0 LEA R2, P1, R30, R2, 0x1 ;  /* 0x000000021e020211 */ /* 0x002fe200078208ff */
[----:B------:R-:W-:-:S03]  /*a760*/  @P0 IMAD R5, R5, 0x2, R22 ;  /* 0x0000000205050824 */ /* 0x000fc600078e0216 */
[----:B------:R-:W-:-:S05]  /*a770*/  @P0 IADD3.X R3, RZ, R0, RZ, P1, !PT ;  /* 0x00000000ff030210 */ /* 0x000fca0000ffe4ff */
[----:B------:R-:W-:Y:S01]  /*a780*/  @!PT LDS RZ, [RZ] ;  /* 0x00000000fffff984 */ /* 0x000fe20000000800 */
[----:B------:R-:W-:Y:S01]  /*a790*/  @!PT LDS RZ, [RZ] ;  /* 0x00000000fffff984 */ /* 0x000fe20000000800 */
[----:B------:R-:W-:Y:S01]  /*a7a0*/  @!PT LDS RZ, [RZ] ;  /* 0x00000000fffff984 */ /* 0x000fe20000000800 */
[----:B------:R1:W-:Y:S04]  /*a7b0*/  @P0 LDGSTS.E.BYPASS.LTC128B.128 [R5+0x1bc00], desc[UR50][R2.64], !P3 ;  /* 0x1bc0000002050fae */ /* 0x0003e8000d901d72 */
[----:B------:R1:W-:Y:S01]  /*a7c0*/  @P0 LDGSTS.E.BYPASS.LTC128B.128 [R5+0x1fc00], desc[UR50][R2.64+0x80], !P2 ;  /* 0x1fc0008002050fae */ /* 0x0003e2000d101d72 */
[----:B------:R-:W-:Y:S01]  /*a7d0*/  PLOP3.LUT P0, PT, PT, PT, PT, 0x80, 0x0 ;  /* 0x000000000000781c */ /* 0x000fe20003f0f070 */
[----:B------:R-:W-:-:S12]  /*a7e0*/  NOP ;  /* 0x0000000000007918 */ /* 0x000fd80000000000 */
.L_x_277:
        /* <DEDUP_REMOVED lines=11> */
.L_x_278:
[----:B-1----:R1:W5:Y:S01]  /*a8a0*/  LDL.LU R3, [R1+0x4] ;  /* 0x0000040001037983 */ /* 0x0023620000300800 */
[----:B------:R1:W-:Y:S03]  /*a8b0*/  SYNCS.ARRIVE.TRANS64.A1T0 RZ, [R7+URZ+0x28830], RZ ;  /* 0x028830ff07ff79a7 */ /* 0x0003e6000810003f */
[----:B0-----:R1:W5:Y:S02]  /*a8c0*/  LDL.LU R4, [R1+0x10] ;  /* 0x0000100001047983 */ /* 0x0013640000300800 */
[----:B------:R-:W-:Y:S05]  /*a8d0*/  WARPSYNC.ALL ;  /* 0x0000000000007948 */ /* 0x000fea0003800000 */
[----:B------:R-:W-:Y:S01]  /*a8e0*/  ULDC.64 UR4, c[0x0][0x298] ;  /* 0x0000a60000047ab9 */ /* 0x000fe20000000a00 */
[----:B------:R-:W-:Y:S01]  /*a8f0*/  VIADD R2, R22, 0x10400 ;  /* 0x0001040016027836 */ /* 0x000fe20000000000 */
[----:B------:R-:W-:Y:S01]  /*a900*/  BAR.SYNC.DEFER_BLOCKING 0x8, 0x180 ;  /* 0x0206000000007b1d */ /* 0x000fe20000010000 */
[----:B------:R-:W-:-:S03]  /*a910*/  LOP3.LUT P1, RZ, R27, 0x10, RZ, 0xc0, !PT ;  /* 0x000000101bff7812 */ /* 0x000fc6000782c0ff */
[----:B------:R-:W-:Y:S02]  /*a920*/  LOP3.LUT P0, RZ, R2, 0x3ff, RZ, 0xc0, !PT ;  /* 0x000003ff02ff7812 */ /* 0x000fe4000780c0ff */
[----:B------:R-:W-:Y:S01]  /*a930*/  BSSY B6, `(.L_x_279) ;  /* 0x000001c000067945 */ /* 0x000fe20003800000 */
[----:B------:R-:W-:Y:S02]  /*a940*/  SEL R31, R31, RZ, !P1 ;  /* 0x000000ff1f1f7207 */ /* 0x000fe40004800000 */
[----:B-----5:R-:W-:Y:S02]  /*a950*/  SHF.R.S32.HI R0, RZ, 0x1f, R3 ;  /* 0x0000001fff007819 */ /* 0x020fe40000011403 */
[----:B------:R-:W-:-:S03]  /*a960*/  SEL R4, R4, RZ, !P1 ;  /* 0x000000ff04047207 */ /* 0x000fc60004800000 */
[----:B------:R-:W-:-:S04]  /*a970*/  IMAD R0, R0, UR4, RZ ;  /* 0x0000000400007c24 */ /* 0x000fc8000f8e02ff */
[C---:B------:R-:W-:Y:S02]  /*a980*/  IMAD R0, R3.reuse, UR5, R0 ;  /* 0x0000000503007c24 */ /* 0x040fe4000f8e0200 */
[----:B------:R-:W-:-:S04]  /*a990*/  IMAD.WIDE.U32 R2, R3, UR4, RZ ;  /* 0x0000000403027c25 */ /* 0x000fc8000f8e00ff */
[----:B------:R-:W-:Y:S01]  /*a9a0*/  IMAD.IADD R0, R3, 0x1, R0 ;  /* 0x0000000103007824 */ /* 0x000fe200078e0200 */
[----:B------:R0:W-:Y:S04]  /*a9b0*/  STL.64 [R1+0x8], R2 ;  /* 0x0000080201007387 */ /* 0x0001e80000100a00 */
[----:B------:R0:W-:Y:S04]  /*a9c0*/  STL [R1+0x10], R4 ;  /* 0x0000100401007387 */ /* 0x0001e80000100800 */
[----:B------:R0:W-:Y:S01]  /*a9d0*/  STL [R1+0x4], R0 ;  /* 0x0000040001007387 */ /* 0x0001e20000100800 */
[----:B------:R-:W-:Y:S05]  /*a9e0*/  @!P0 BRA `(.L_x_280) ;  /* 0x0000000000408947 */ /* 0x000fea0003800000 */
[----:B0-----:R-:W-:Y:S01]  /*a9f0*/  MOV R2, 0x0 ;  /* 0x0000000000027802 */ /* 0x001fe20000000f00 */
[----:B------:R-:W-:Y:S01]  /*aa00*/  ULDC.64 UR4, c[0x4][0x80] ;  /* 0x0100200000047ab9 */ /* 0x000fe20000000a00 */
[----:B------:R-:W-:Y:S01]  /*aa10*/  ULDC.64 UR6, c[0x4][0x88] ;  /* 0x0100220000067ab9 */ /* 0x000fe20000000a00 */
[----:B------:R-:W-:Y:S01]  /*aa20*/  ULDC.64 UR8, c[0x4][0x20] ;  /* 0x0100080000087ab9 */ /* 0x000fe20000000a00 */
[----:B------:R-:W-:Y:S01]  /*aa30*/  IMAD.U32 R4, RZ, RZ, UR4 ;  /* 0x00000004ff047e24 */ /* 0x000fe2000f8e00ff */
[----:B------:R-:W-:Y:S01]  /*aa40*/  MOV R10, UR8 ;  /* 0x00000008000a7c02 */ /* 0x000fe20008000f00 */
[----:B------:R-:W0:Y:S01]  /*aa50*/  LDC.64 R2, c[0x4][R2] ;  /* 0x0100000002027b82 */ /* 0x000e220000000a00 */
[----:B------:R-:W-:Y:S02]  /*aa60*/  IMAD.U32 R5, RZ, RZ, UR5 ;  /* 0x00000005ff057e24 */ /* 0x000fe4000f8e00ff */
[----:B------:R-:W-:Y:S02]  /*aa70*/  IMAD.U32 R6, RZ, RZ, UR6 ;  /* 0x00000006ff067e24 */ /* 0x000fe4000f8e00ff */
[----:B-1----:R-:W-:-:S02]  /*aa80*/  IMAD.U32 R7, RZ, RZ, UR7 ;  /* 0x00000007ff077e24 */ /* 0x002fc4000f8e00ff */
[----:B------:R-:W-:Y:S02]  /*aa90*/  IMAD.U32 R11, RZ, RZ, UR9 ;  /* 0x00000009ff0b7e24 */ /* 0x000fe4000f8e00ff */
[----:B------:R-:W-:Y:S02]  /*aaa0*/  IMAD.MOV.U32 R8, RZ, RZ, 0x70 ;  /* 0x00000070ff087424 */ /* 0x000fe400078e00ff */
[----:B------:R-:W-:Y:S02]  /*aab0*/  IMAD.MOV.U32 R12, RZ, RZ, 0x1 ;  /* 0x00000001ff0c7424 */ /* 0x000fe400078e00ff */
[----:B------:R-:W-:-:S07]  /*aac0*/  IMAD.MOV.U32 R13, RZ, RZ, RZ ;  /* 0x000000ffff0d7224 */ /* 0x000fce00078e00ff */
[----:B------:R-:W-:-:S07]  /*aad0*/  LEPC R20, `(.L_x_280) ;  /* 0x000000001014794e */ /* 0x000fce0000000000 */
[----:B0-----:R-:W-:Y:S05]  /*aae0*/  CALL.ABS.NOINC R2 ;  /* 0x0000000002007343 */ /* 0x001fea0003c00000 */
.L_x_280:
[----:B------:R-:W-:Y:S05]  /*aaf0*/  BSYNC B6 ;  /* 0x0000000000067941 */ /* 0x000fea0003800000 */
.L_x_279:
[----:B------:R-:W2:Y:S01]  /*ab00*/  LDL.LU R21, [R1+0x4] ;  /* 0x0000040001157983 */ /* 0x000ea20000300800 */
[----:B------:R-:W3:Y:S01]  /*ab10*/  LDC R6, c[0x0][0x448] ;  /* 0x00011200ff067b82 */ /* 0x000ee20000000800 */
[----:B------:R-:W-:Y:S02]  /*ab20*/  ULDC.64 UR4, c[0x0][0x2d8] ;  /* 0x0000b60000047ab9 */ /* 0x000fe40000000a00 */
[----:B0-----:R-:W2:Y:S04]  /*ab30*/  LDL.LU.64 R2, [R1+0x8] ;  /* 0x0000080001027983 */ /* 0x001ea80000300a00 */
[----:B------:R-:W4:Y:S01]  /*ab40*/  LDL.LU R20, [R1+0x10] ;  /* 0x0000100001147983 */ /* 0x000f220000300800 */
[----:B------:R-:W-:-:S03]  /*ab50*/  IMAD R0, R32, UR4, RZ ;  /* 0x0000000420007c24 */ /* 0x000fc6000f8e02ff */
[----:B------:R0:W5:Y:S01]  /*ab60*/  LDL R10, [R1] ;  /* 0x00000000010a7983 */ /* 0x0001620000100800 */
[----:B------:R-:W-:Y:S01]  /*ab70*/  IMAD R5, R18, UR5, R0 ;  /* 0x0000000512057c24 */ /* 0x000fe2000f8e0200 */
[----:B------:R-:W0:Y:S01]  /*ab80*/  S2R R4, SR_TID.X ;  /* 0x0000000000047919 */ /* 0x000e220000002100 */
[----:B---3--:R-:W-:-:S13]  /*ab90*/  ISETP.NE.AND P0, PT, R6, 0x1, PT ;  /* 0x000000010600780c */ /* 0x008fda0003f05270 */
[----:B-1----:R-:W1:Y:S01]  /*aba0*/  @P0 LDC R7, c[0x0][0x450] ;  /* 0x00011400ff070b82 */ /* 0x002e620000000800 */
[----:B0-----:R-:W-:Y:S01]  /*abb0*/  IMAD.SHL.U32 R8, R4, 0x10, RZ ;  /* 0x0000001004087824 */ /* 0x001fe200078e00ff */
[----:B------:R-:W-:-:S04]  /*abc0*/  SHF.L.U32 R4, R17, 0x7, RZ ;  /* 0x0000000711047819 */ /* 0x000fc800000006ff */
[----:B------:R-:W-:Y:S01]  /*abd0*/  LOP3.LUT R8, R8, 0x70, RZ, 0xc0, !PT ;  /* 0x0000007008087812 */ /* 0x000fe200078ec0ff */
[----:B--2---:R-:W-:Y:S02]  /*abe0*/  IMAD.MOV.U32 R3, RZ, RZ, R21 ;  /* 0x000000ffff037224 */ /* 0x004fe400078e0015 */
[----:B------:R0:W5:Y:S01]  /*abf0*/  LDL R21, [R1+0x14] ;  /* 0x0000140001157983 */ /* 0x0001620000100800 */
[----:B------:R-:W-:Y:S01]  /*ac00*/  IMAD.WIDE.U32 R2, R18, UR4, R2 ;  /* 0x0000000412027c25 */ /* 0x000fe2000f8e0002 */
[----:B------:R-:W-:-:S03]  /*ac10*/  ULDC.64 UR4, c[0x0][0x2e0] ;  /* 0x0000b80000047ab9 */ /* 0x000fc60000000a00 */
[----:B----4-:R-:W-:Y:S02]  /*ac20*/  IMAD R0, R20, UR4, RZ ;  /* 0x0000000414007c24 */ /* 0x010fe4000f8e02ff */
[----:B------:R-:W2:Y:S01]  /*ac30*/  S2R R20, SR_TID.X ;  /* 0x0000000000147919 */ /* 0x000ea20000002100 */
[----:B------:R-:W-:Y:S02]  /*ac40*/  IMAD.IADD R3, R3, 0x1, R5 ;  /* 0x0000000103037824 */ /* 0x000fe400078e0205 */
[----:B------:R-:W3:Y:S01]  /*ac50*/  @P0 LDC R5, c[0x0][0x44c] ;  /* 0x00011300ff050b82 */ /* 0x000ee20000000800 */
[C---:B------:R-:W-:Y:S02]  /*ac60*/  IMAD R0, R31.reuse, UR5, R0 ;  /* 0x000000051f007c24 */ /* 0x040fe4000f8e0200 */
[----:B------:R-:W-:Y:S01]  /*ac70*/  IMAD.WIDE.U32 R2, R31, UR4, R2 ;  /* 0x000000041f027c25 */ /* 0x000fe2000f8e0002 */
[----:B------:R-:W-:-:S03]  /*ac80*/  ULDC.64 UR4, c[0x0][0x2d0] ;  /* 0x0000b40000047ab9 */ /* 0x000fc60000000a00 */
[----:B------:R-:W-:Y:S01]  /*ac90*/  IMAD.IADD R3, R3, 0x1, R0 ;  /* 0x0000000103037824 */ /* 0x000fe200078e0200 */
[----:B--2---:R-:W-:-:S04]  /*aca0*/  LOP3.LUT R20, R20, 0x7f, RZ, 0xc0, !PT ;  /* 0x0000007f14147812 */ /* 0x004fc800078ec0ff */
[----:B------:R-:W-:-:S04]  /*acb0*/  SHF.R.U32.HI R20, RZ, 0x3, R20 ;  /* 0x00000003ff147819 */ /* 0x000fc80000011614 */
[----:B------:R-:W-:-:S05]  /*acc0*/  LOP3.LUT R0, R4, R20, R8, 0xfe, !PT ;  /* 0x0000001404007212 */ /* 0x000fca00078efe08 */
[----:B---3--:R-:W-:-:S04]  /*acd0*/  @P0 IMAD.HI.U32 R8, R0, R5, RZ ;  /* 0x0000000500080227 */ /* 0x008fc800078e00ff */
[----:B------:R-:W-:Y:S01]  /*ace0*/  IMAD.MOV.U32 R9, RZ, RZ, R0 ;  /* 0x000000ffff097224 */ /* 0x000fe200078e0000 */
[----:B-1----:R-:W-:-:S04]  /*acf0*/  @P0 SHF.R.U32.HI R9, RZ, R7, R8 ;  /* 0x00000007ff090219 */ /* 0x002fc80000011608 */
[--C-:B------:R-:W-:Y:S01]  /*ad00*/  SHF.R.S32.HI R8, RZ, 0x1f, R9.reuse ;  /* 0x0000001fff087819 */ /* 0x100fe20000011409 */
[----:B------:R-:W-:-:S04]  /*ad10*/  IMAD.MOV R5, RZ, RZ, -R9 ;  /* 0x000000ffff057224 */ /* 0x000fc800078e0a09 */
[----:B------:R-:W-:Y:S02]  /*ad20*/  IMAD R0, R6, R5, R0 ;  /* 0x0000000506007224 */ /* 0x000fe400078e0200 */
[----:B------:R-:W-:Y:S02]  /*ad30*/  IMAD R8, R8, UR4, RZ ;  /* 0x0000000408087c24 */ /* 0x000fe4000f8e02ff */
[----:B------:R-:W-:Y:S01]  /*ad40*/  IMAD.WIDE.U32 R2, R9, UR4, R2 ;  /* 0x0000000409027c25 */ /* 0x000fe2000f8e0002 */
[----:B------:R-:W-:-:S03]  /*ad50*/  SHF.R.S32.HI R7, RZ, 0x1f, R0 ;  /* 0x0000001fff077819 */ /* 0x000fc60000011400 */
[----:B------:R-:W-:Y:S01]  /*ad60*/  IMAD R5, R9, UR5, R8 ;  /* 0x0000000509057c24 */ /* 0x000fe2000f8e0208 */
[----:B------:R-:W-:Y:S02]  /*ad70*/  ULDC.64 UR4, c[0x0][0x2c8] ;  /* 0x0000b20000047ab9 */ /* 0x000fe40000000a00 */
[----:B------:R-:W-:Y:S02]  /*ad80*/  IMAD R7, R7, UR4, RZ ;  /* 0x0000000407077c24 */ /* 0x000fe4000f8e02ff */
[----:B------:R-:W-:Y:S02]  /*ad90*/  IMAD.IADD R3, R3, 0x1, R5 ;  /* 0x0000000103037824 */ /* 0x000fe400078e0205 */
[C---:B------:R-:W-:Y:S02]  /*ada0*/  IMAD R5, R0.reuse, UR5, R7 ;  /* 0x0000000500057c24 */ /* 0x040fe4000f8e0207 */
[----:B------:R-:W-:Y:S01]  /*adb0*/  IMAD.WIDE.U32 R2, R0, UR4, R2 ;  /* 0x0000000400027c25 */ /* 0x000fe2000f8e0002 */
[----:B------:R-:W-:-:S03]  /*adc0*/  ULDC.64 UR4, c[0x0][0x280] ;  /* 0x0000a00000047ab9 */ /* 0x000fc60000000a00 */
[----:B------:R-:W-:Y:S01]  /*add0*/  IMAD.IADD R5, R3, 0x1, R5 ;  /* 0x0000000103057824 */ /* 0x000fe200078e0205 */
[C---:B------:R-:W-:Y:S01]  /*ade0*/  LEA R0, P0, R2.reuse, UR4, 0x1 ;  /* 0x0000000402007c11 */ /* 0x040fe2000f8008ff */
[----:B------:R-:W-:Y:S02]  /*adf0*/  ULDC UR4, c[0x0][0x2b8] ;  /* 0x0000ae0000047ab9 */ /* 0x000fe40000000800 */
[----:B------:R-:W-:Y:S02]  /*ae00*/  ISETP.GE.AND P1, PT, R29, UR4, PT ;  /* 0x000000041d007c0c */ /* 0x000fe4000bf26270 */
[----:B------:R-:W-:Y:S02]  /*ae10*/  LEA.HI.X R5, R2, UR5, R5, 0x1, P0 ;  /* 0x0000000502057c11 */ /* 0x000fe400080f0c05 */
[----:B------:R-:W-:Y:S01]  /*ae20*/  ISETP.GE.AND P0, PT, R30, UR4, PT ;  /* 0x000000041e007c0c */ /* 0x000fe2000bf06270 */
[----:B------:R-:W-:-:S03]  /*ae30*/  UMOV UR4, 0xffffffff ;  /* 0xffffffff00047882 */ /* 0x000fc60000000000 */
[----:B0-----:R-:W-:Y:S09]  /*ae40*/  BRA.DIV UR4, `(.L_x_281) ;  /* 0x0000003a04d07947 */ /* 0x001ff2000b800000 */
[----:B------:R-:W0:Y:S01]  /*ae50*/  SHFL.IDX PT, R14, R0, RZ, 0x181f ;  /* 0x00181fff000e7589 */ /* 0x000e2200000e0000 */
[----:B-----5:R-:W-:Y:S02]  /*ae60*/  IMAD R6, R21, R6, RZ ;  /* 0x0000000615067224 */ /* 0x020fe400078e02ff */
[----:B------:R-:W-:Y:S01]  /*ae70*/  IMAD.IADD R4, R20, 0x1, R4 ;  /* 0x0000000114047824 */ /* 0x000fe200078e0204 */
[----:B------:R-:W1:Y:S03]  /*ae80*/  SHFL.IDX PT, R2, R5, RZ, 0x181f ;  /* 0x00181fff05027589 */ /* 0x000e6600000e0000 */
[C---:B------:R-:W-:Y:S01]  /*ae90*/  VIADD R7, R4.reuse, 0x10 ;  /* 0x0000001004077836 */ /* 0x040fe20000000000 */
[----:B------:R-:W-:-:S13]  /*aea0*/  ISETP.GE.AND P2, PT, R4, R6, PT ;  /* 0x000000060400720c */ /* 0x000fda0003f46270 */
[----:B0-----:R-:W-:-:S05]  /*aeb0*/  @!P2 LEA R14, P3, R30, R14, 0x1 ;  /* 0x0000000e1e0ea211 */ /* 0x001fca00078608ff */
[----:B-1----:R-:W-:Y:S02]  /*aec0*/  @!P2 IMAD.X R3, RZ, RZ, R2, P3 ;  /* 0x000000ffff03a224 */ /* 0x002fe400018e0602 */
[----:B------:R-:W-:Y:S02]  /*aed0*/  @!P2 IMAD.MOV.U32 R2, RZ, RZ, R14 ;  /* 0x000000ffff02a224 */ /* 0x000fe400078e000e */
[----:B------:R-:W0:Y:S04]  /*aee0*/  SHFL.IDX PT, R14, R0, 0x1, 0x181f ;  /* 0x00381f00000e7f89 */ /* 0x000e2800000e0000 */
[----:B------:R-:W-:Y:S04]  /*aef0*/  @!P2 LDGSTS.E.BYPASS.LTC128B.128 [R10+0x10400], desc[UR50][R2.64], !P0 ;  /* 0x10400000020aafae */ /* 0x000fe8000c101d72 */
[----:B------:R1:W-:Y:S01]  /*af00*/  @!P2 LDGSTS.E.BYPASS.LTC128B.128 [R10+0x14400], desc[UR50][R2.64+0x80], !P1 ;  /* 0x14400080020aafae */ /* 0x0003e2000c901d72 */
[----:B------:R-:W-:-:S03]  /*af10*/  ISETP.GE.AND P2, PT, R7, R6, PT ;  /* 0x000000060700720c */ /* 0x000fc60003f46270 */
[----:B-1----:R-:W1:Y:S10]  /*af20*/  SHFL.IDX PT, R2, R5, 0x1, 0x181f ;  /* 0x00381f0005027f89 */ /* 0x002e7400000e0000 */
[----:B0-----:R-:W-:-:S04]  /*af30*/  @!P2 LEA R14, P3, R30, R14, 0x1 ;  /* 0x0000000e1e0ea211 */ /* 0x001fc800078608ff */
[----:B-1----:R-:W-:Y:S01]  /*af40*/  @!P2 IADD3.X R7, RZ, R2, RZ, P3, !PT ;  /* 0x00000002ff07a210 */ /* 0x002fe20001ffe4ff */
[----:B------:R-:W-:Y:S02]  /*af50*/  @!P2 IMAD.MOV.U32 R2, RZ, RZ, R14 ;  /* 0x000000ffff02a224 */ /* 0x000fe400078e000e */
[----:B------:R-:W0:Y:S02]  /*af60*/  SHFL.IDX PT, R14, R0, 0x2, 0x181f ;  /* 0x00581f00000e7f89 */ /* 0x000e2400000e0000 */
[----:B------:R-:W-:Y:S02]  /*af70*/  @!P2 IMAD.MOV.U32 R3, RZ, RZ, R7 ;  /* 0x000000ffff03a224 */ /* 0x000fe400078e0007 */
[----:B------:R-:W-:-:S03]  /*af80*/  VIADD R7, R4, 0x20 ;  /* 0x0000002004077836 */ /* 0x000fc60000000000 */
[----:B------:R-:W-:Y:S04]  /*af90*/  @!P2 LDGSTS.E.BYPASS.LTC128B.128 [R10+0x10c00], desc[UR50][R2.64], !P0 ;  /* 0x10c00000020aafae */ /* 0x000fe8000c101d72 */
[----:B------:R1:W-:Y:S01]  /*afa0*/  @!P2 LDGSTS.E.BYPASS.LTC128B.128 [R10+0x14c00], desc[UR50][R2.64+0x80], !P1 ;  /* 0x14c00080020aafae */ /* 0x0003e2000c901d72 */
[----:B------:R-:W-:-:S03]  /*afb0*/  ISETP.GE.AND P2, PT, R7, R6, PT ;  /* 0x000000060700720c */ /* 0x000fc60003f46270 */
[----:B-1----:R-:W1:Y:S10]  /*afc0*/  SHFL.IDX PT, R2, R5, 0x2, 0x181f ;  /* 0x00581f0005027f89 */ /* 0x002e7400000e0000 */
[----:B0-----:R-:W-:-:S05]  /*afd0*/  @!P2 LEA R14, P3, R30, R14, 0x1 ;  /* 0x0000000e1e0ea211 */ /* 0x001fca00078608ff */
[----:B-1----:R-:W-:Y:S02]  /*afe0*/  @!P2 IMAD.X R7, RZ, RZ, R2, P3 ;  /* 0x000000ffff07a224 */ /* 0x002fe400018e0602 */
[----:B------:R-:W-:Y:S02]  /*aff0*/  @!P2 IMAD.MOV.U32 R2, RZ, RZ, R14 ;  /* 0x000000ffff02a224 */ /* 0x000fe400078e000e */
[----:B------:R-:W-:Y:S01]  /*b000*/  @!P2 IMAD.MOV.U32 R3, RZ, RZ, R7 ;  /* 0x000000ffff03a224 */ /* 0x000fe200078e0007 */
[----:B------:R-:W0:Y:S01]  /*b010*/  SHFL.IDX PT, R14, R0, 0x3, 0x181f ;  /* 0x00781f00000e7f89 */ /* 0x000e2200000e0000 */
[----:B------:R-:W-:-:S03]  /*b020*/  VIADD R7, R4, 0x30 ;  /* 0x0000003004077836 */ /* 0x000fc60000000000 */
[----:B------:R-:W-:Y:S04]  /*b030*/  @!P2 LDGSTS.E.BYPASS.LTC128B.128 [R10+0x11400], desc[UR50][R2.64], !P0 ;  /* 0x11400000020aafae */ /* 0x000fe8000c101d72 */
[----:B------:R1:W-:Y:S01]  /*b040*/  @!P2 LDGSTS.E.BYPASS.LTC128B.128 [R10+0x15400], desc[UR50][R2.64+0x80], !P1 ;  /* 0x15400080020aafae */ /* 0x0003e2000c901d72 */
[----:B------:R-:W-:-:S03]  /*b050*/  ISETP.GE.AND P2, PT, R7, R6, PT ;  /* 0x000000060700720c */ /* 0x000fc60003f46270 */
[----:B-1----:R-:W1:Y:S10]  /*b060*/  SHFL.IDX PT, R2, R5, 0x3, 0x181f ;  /* 0x00781f0005027f89 */ /* 0x002e7400000e0000 */
[----:B0-----:R-:W-:-:S05]  /*b070*/  @!P2 LEA R14, P3, R30, R14, 0x1 ;  /* 0x0000000e1e0ea211 */ /* 0x001fca00078608ff */
[----:B-1----:R-:W-:Y:S01]  /*b080*/  @!P2 IMAD.X R7, RZ, RZ, R2, P3 ;  /* 0x000000ffff07a224 */ /* 0x002fe200018e0602 */
[----:B------:R-:W-:Y:S02]  /*b090*/  @!P2 MOV R2, R14 ;  /* 0x0000000e0002a202 */ /* 0x000fe40000000f00 */
[----:B------:R-:W0:Y:S01]  /*b0a0*/  SHFL.IDX PT, R14, R0, 0x4, 0x181f ;  /* 0x00981f00000e7f89 */ /* 0x000e2200000e0000 */
        /* <DEDUP_REMOVED lines=19> */
[----:B------:R-:W0:Y:S01]  /*b1e0*/  SHFL.IDX PT, R14, R0, 0x6, 0x181f ;  /* 0x00d81f00000e7f89 */ /* 0x000e2200000e0000 */
[----:B------:R-:W-:Y:S01]  /*b1f0*/  @!P2 MOV R3, R7 ;  /* 0x000000070003a202 */ /* 0x000fe20000000f00 */
[----:B------:R-:W-:-:S04]  /*b200*/  VIADD R7, R4, 0x60 ;  /* 0x0000006004077836 */ /* 0x000fc80000000000 */
[----:B------:R-:W-:Y:S04]  /*b210*/  @!P2 LDGSTS.E.BYPASS.LTC128B.128 [R10+0x12c00], desc[UR50][R2.64], !P0 ;  /* 0x12c00000020aafae */ /* 0x000fe8000c101d72 */
[----:B------:R1:W-:Y:S01]  /*b220*/  @!P2 LDGSTS.E.BYPASS.LTC128B.128 [R10+0x16c00], desc[UR50][R2.64+0x80], !P1 ;  /* 0x16c00080020aafae */ /* 0x0003e2000c901d72 */
[----:B------:R-:W-:-:S03]  /*b230*/  ISETP.GE.AND P2, PT, R7, R6, PT ;  /* 0x000000060700720c */ /* 0x000fc60003f46270 */
[----:B-1----:R-:W1:Y:S10]  /*b240*/  SHFL.IDX PT, R2, R5, 0x6, 0x181f ;  /* 0x00d81f0005027f89 */ /* 0x002e7400000e0000 */
[----:B0-----:R-:W-:Y:S01]  /*b250*/  @!P2 LEA R14, P3, R30, R14, 0x1 ;  /* 0x0000000e1e0ea211 */ /* 0x001fe200078608ff */
[----:B------:R-:W0:Y:S04]  /*b260*/  SHFL.IDX PT, R5, R5, 0x7, 0x181f ;  /* 0x00f81f0005057f89 */ /* 0x000e2800000e0000 */
[----:B-1----:R-:W-:-:S02]  /*b270*/  @!P2 IMAD.X R7, RZ, RZ, R2, P3 ;  /* 0x000000ffff07a224 */ /* 0x002fc400018e0602 */
[----:B------:R-:W-:Y:S02]  /*b280*/  @!P2 IMAD.MOV.U32 R2, RZ, RZ, R14 ;  /* 0x000000ffff02a224 */ /* 0x000fe400078e000e */
[----:B------:R-:W-:Y:S01]  /*b290*/  @!P2 IMAD.MOV.U32 R3, RZ, RZ, R7 ;  /* 0x000000ffff03a224 */ /* 0x000fe200078e0007 */
[----:B------:R1:W2:Y:S04]  /*b2a0*/  SHFL.IDX PT, R14, R0, 0x7, 0x181f ;  /* 0x00f81f00000e7f89 */ /* 0x0002a800000e0000 */
[----:B------:R1:W-:Y:S04]  /*b2b0*/  @!P2 LDGSTS.E.BYPASS.LTC128B.128 [R10+0x13400], desc[UR50][R2.64], !P0 ;  /* 0x13400000020aafae */ /* 0x0003e8000c101d72 */
[----:B0-----:R1:W-:Y:S02]  /*b2c0*/  @!P2 LDGSTS.E.BYPASS.LTC128B.128 [R10+0x17400], desc[UR50][R2.64+0x80], !P1 ;  /* 0x17400080020aafae */ /* 0x0013e4000c901d72 */
.L_x_376:
[----:B-1----:R-:W-:Y:S01]  /*b2d0*/  VIADD R3, R4, 0x70 ;  /* 0x0000007004037836 */ /* 0x002fe20000000000 */
[----:B------:R-:W-:Y:S04]  /*b2e0*/  BSSY B0, `(.L_x_282) ;  /* 0x000000a000007945 */ /* 0x000fe80003800000 */
[----:B------:R-:W-:-:S13]  /*b2f0*/  ISETP.GE.AND P2, PT, R3, R6, PT ;  /* 0x000000060300720c */ /* 0x000fda0003f46270 */
[----:B------:R-:W-:Y:S05]  /*b300*/  @P2 BRA `(.L_x_283) ;  /* 0x00000000001c2947 */ /* 0x000fea0003800000 */
[----:B--2---:R-:W-:-:S05]  /*b310*/  LEA R2, P2, R30, R14, 0x1 ;  /* 0x0000000e1e027211 */ /* 0x004fca00078408ff */
[----:B------:R-:W-:-:S05]  /*b320*/  IMAD.X R3, RZ, RZ, R5, P2 ;  /* 0x000000ffff037224 */ /* 0x000fca00010e0605 */
[----:B------:R-:W-:Y:S01]  /*b330*/  @!PT LDS RZ, [RZ] ;  /* 0x00000000fffff984 */ /* 0x000fe20000000800 */
[----:B------:R-:W-:Y:S01]  /*b340*/  @!PT LDS RZ, [RZ] ;  /* 0x00000000fffff984 */ /* 0x000fe20000000800 */
[----:B------:R-:W-:Y:S01]  /*b350*/  @!PT LDS RZ, [RZ] ;  /* 0x00000000fffff984 */ /* 0x000fe20000000800 */
[----:B------:R0:W-:Y:S04]  /*b360*/  LDGSTS.E.BYPASS.LTC128B.128 [R10+0x13c00], desc[UR50][R2.64], !P0 ;  /* 0x13c00000020a7fae */ /* 0x0001e8000c101d72 */
[----:B------:R0:W-:Y:S02]  /*b370*/  LDGSTS.E.BYPASS.LTC128B.128 [R10+0x17c00], desc[UR50][R2.64+0x80], !P1 ;  /* 0x17c00080020a7fae */ /* 0x0001e4000c901d72 */
.L_x_283:
[----:B------:R-:W-:Y:S05]  /*b380*/  BSYNC B0 ;  /* 0x0000000000007941 */ /* 0x000fea0003800000 */
.L_x_282:
[----:B------:R-:W-:Y:S01]  /*b390*/  NOP ;  /* 0x0000000000007918 */ /* 0x000fe20000000000 */
[----:B------:R-:W-:-:S13]  /*b3a0*/  PLOP3.LUT P0, PT, PT, PT, PT, 0x80, 0x0 ;  /* 0x000000000000781c */ /* 0x000fda0003f0f070 */
.L_x_284:
[----:B------:R-:W-:Y:S02]  /*b3b0*/  PLOP3.LUT P1, PT, P1, P0, PT, 0xa2, 0x0 ;  /* 0x000000000000781c */ /* 0x000fe40000f21472 */
[----:B------:R-:W-:-:S08]  /*b3c0*/  @P0 R2UR P1, UR4, R22 ;  /* 0x00000000160402ca */ /* 0x000fd00000020000 */
[----:B------:R-:W-:-:S05]  /*b3d0*/  @P0 PLOP3.LUT P0, PT, P1, PT, PT, 0x80, 0x0 ;  /* 0x000000000000081c */ /* 0x000fca0000f0f070 */
[----:B------:R-:W-:Y:S01]  /*b3e0*/  @!P1 SYNCS.ARRIVE.TRANS64.RED.A0T1 RZ, [UR4+0x28800], RZ ;  /* 0x028800ffffff99a7 */ /* 0x000fe20008200404 */
[----:B------:R-:W-:Y:S07]  /*b3f0*/  @!P1 ARRIVES.LDGSTSBAR.64.TRANSCNT [UR4+0x28800] ;  /* 0x02880000ff0099b0 */ /* 0x000fee0008000a84 */
[----:B------:R-:W-:Y:S05]  /*b400*/  @P0 BRA.U.ANY `(.L_x_284) ;  /* 0xfffffffd00e80947 */ /* 0x000fea000393ffff */
[----:B0-----:R-:W3:Y:S02]  /*b410*/  LDL.LU R2, [R1+0x1c] ;  /* 0x00001c0001027983 */ /* 0x001ee40000300800 */
[----:B---3--:R-:W-:-:S05]  /*b420*/  VIADD R2, R2, 0x1 ;  /* 0x0000000102027836 */ /* 0x008fca0000000000 */
[----:B------:R0:W-:Y:S01]  /*b430*/  STL [R1+0x1c], R2 ;  /* 0x00001c0201007387 */ /* 0x0001e20000100800 */
[----:B------:R-:W-:-:S04]  /*b440*/  LEA.HI R0, R2, R2, RZ, 0x1 ;  /* 0x0000000202007211 */ /* 0x000fc800078f08ff */
[----:B------:R-:W-:-:S05]  /*b450*/  LOP3.LUT R0, R0, 0xfffffffe, RZ, 0xc0, !PT ;  /* 0xfffffffe00007812 */ /* 0x000fca00078ec0ff */
[----:B------:R-:W-:-:S05]  /*b460*/  IMAD.IADD R0, R2, 0x1, -R0 ;  /* 0x0000000102007824 */ /* 0x000fca00078e0a00 */
[----:B------:R-:W-:Y:S01]  /*b470*/  SHF.L.U32 R3, R0, 0x1f, RZ ;  /* 0x0000001f00037819 */ /* 0x000fe200000006ff */
[----:B------:R-:W-:Y:S01]  /*b480*/  NOP ;  /* 0x0000000000007918 */ /* 0x000fe20000000000 */
[----:B------:R0:W-:Y:S01]  /*b490*/  SYNCS.ARRIVE.TRANS64.A1T0 RZ, [R22+URZ+0x28800], RZ ;  /* 0x028800ff16ff79a7 */ /* 0x0001e2000810003f */
[----:B------:R-:W-:Y:S01]  /*b4a0*/  BSSY B0, `(.L_x_285) ;  /* 0x0000004000007945 */ /* 0x000fe20003800000 */
[----:B------:R-:W-:Y:S01]  /*b4b0*/  ISETP.GE.AND P0, PT, R35, 0x81, PT ;  /* 0x000000812300780c */ /* 0x000fe20003f06270 */
[----:B------:R-:W1:Y:S02]  /*b4c0*/  SYNCS.PHASECHK.TRANS64.TRYWAIT P1, [R22+URZ+0x28820], R3 ;  /* 0x02882003160075a7 */ /* 0x000e64000802017f */
[----:B01----:R-:W-:Y:S10]  /*b4d0*/  @!P1 BRA `(.L_x_286) ;  /* 0x0000003c00ac9947 */ /* 0x003ff40003800000 */
.L_x_377:
[----:B------:R-:W-:Y:S05]  /*b4e0*/  BSYNC B0 ;  /* 0x0000000000007941 */ /* 0x000fea0003800000 */
.L_x_285:
[----:B------:R-:W-:Y:S04]  /*b4f0*/  BSSY B0, `(.L_x_287) ;  /* 0x000010e000007945 */ /* 0x000fe80003800000 */
[----:B------:R-:W-:Y:S05]  /*b500*/  @!P0 BRA `(.L_x_288) ;  /* 0x0000001000308947 */ /* 0x000fea0003800000 */
[----:B------:R-:W3:Y:S01]  /*b510*/  LDL.LU R0, [R1+0x18] ;  /* 0x0000180001007983 */ /* 0x000ee20000300800 */
[----:B------:R-:W-:Y:S01]  /*b520*/  ULDC UR4, c[0x0][0x2f4] ;  /* 0x0000bd0000047ab9 */ /* 0x000fe20000000800 */
[----:B------:R-:W-:Y:S01]  /*b530*/  MOV R17, R28 ;  /* 0x0000001c00117202 */ /* 0x000fe20000000f00 */
[----:B------:R-:W-:Y:S01]  /*b540*/  IMAD.MOV.U32 R10, RZ, RZ, R25 ;  /* 0x000000ffff0a7224 */ /* 0x000fe200078e0019 */
[----:B------:R-:W-:Y:S01]  /*b550*/  ISETP.GE.AND P2, PT, R30, UR4, PT ;  /* 0x000000041e007c0c */ /* 0x000fe2000bf46270 */
[----:B------:R-:W-:Y:S01]  /*b560*/  IMAD.MOV.U32 R31, RZ, RZ, R26 ;  /* 0x000000ffff1f7224 */ /* 0x000fe200078e001a */
[----:B------:R-:W-:Y:S02]  /*b570*/  ISETP.GE.AND P1, PT, R29, UR4, PT ;  /* 0x000000041d007c0c */ /* 0x000fe4000bf26270 */
[----:B---3--:R-:W-:-:S11]  /*b580*/  LEA.HI.SX32 R6, R0, 0xfffffffe, 0x19 ;  /* 0xfffffffe00067811 */ /* 0x008fd600078fcaff */
.L_x_301:
[----:B0-----:R-:W0:Y:S01]  /*b590*/  S2R R3, SR_TID.X ;  /* 0x0000000000037919 */ /* 0x001e220000002100 */
[----:B------:R-:W1:Y:S01]  /*b5a0*/  LDC R4, c[0x0][0x430] ;  /* 0x00010c00ff047b82 */ /* 0x000e620000000800 */
[----:B------:R-:W-:Y:S05]  /*b5b0*/  YIELD ;  /* 0x0000000000007946 */ /* 0x000fea0003800000 */
[----:B------:R-:W-:Y:S01]  /*b5c0*/  ULDC.64 UR4, c[0x0][0x428] ;  /* 0x00010a0000047ab9 */ /* 0x000fe20000000a00 */
[----:B------:R-:W-:Y:S01]  /*b5d0*/  VIADD R25, R10, 0x1 ;  /* 0x000000010a197836 */ /* 0x000fe20000000000 */
[----:B-1----:R-:W-:Y:S02]  /*b5e0*/  ISETP.NE.AND P0, PT, R4, 0x1, PT ;  /* 0x000000010400780c */ /* 0x002fe40003f05270 */
[C---:B0-----:R-:W-:Y:S01]  /*b5f0*/  LOP3.LUT R0, R3.reuse, 0x7f, RZ, 0xc0, !PT ;  /* 0x0000007f03007812 */ /* 0x041fe200078ec0ff */
[----:B------:R-:W-:-:S03]  /*b600*/  IMAD.SHL.U32 R4, R3, 0x10, RZ ;  /* 0x0000001003047824 */ /* 0x000fc600078e00ff */
[----:B------:R-:W-:-:S07]  /*b610*/  SHF.R.U32.HI R5, RZ, 0x3, R0 ;  /* 0x00000003ff057819 */ /* 0x000fce0000011600 */
[----:B------:R-:W0:Y:S01]  /*b620*/  @P0 LDC R0, c[0x0][0x434] ;  /* 0x00010d00ff000b82 */ /* 0x000e220000000800 */
[----:B------:R-:W-:Y:S01]  /*b630*/  LOP3.LUT R4, R4, 0x70, RZ, 0xc0, !PT ;  /* 0x0000007004047812 */ /* 0x000fe200078ec0ff */
[----:B------:R-:W-:-:S06]  /*b640*/  IMAD R7, R6, 0x80, R5 ;  /* 0x0000008006077824 */ /* 0x000fcc00078e0205 */
[----:B------:R-:W1:Y:S01]  /*b650*/  @P0 LDC R3, c[0x0][0x438] ;  /* 0x00010e00ff030b82 */ /* 0x000e620000000800 */
[----:B------:R-:W-:-:S05]  /*b660*/  IADD3 R7, R4, R7, R36 ;  /* 0x0000000704077210 */ /* 0x000fca0007ffe024 */
[----:B------:R-:W-:Y:S02]  /*b670*/  IMAD.MOV.U32 R8, RZ, RZ, R7 ;  /* 0x000000ffff087224 */ /* 0x000fe400078e0007 */
[----:B0-----:R-:W-:-:S05]  /*b680*/  @P0 IMAD.HI.U32 R0, R7, R0, RZ ;  /* 0x0000000007000227 */ /* 0x001fca00078e00ff */
[----:B-1----:R-:W-:Y:S01]  /*b690*/  @P0 SHF.R.U32.HI R8, RZ, R3, R0 ;  /* 0x00000003ff080219 */ /* 0x002fe20000011600 */
[----:B------:R-:W-:-:S03]  /*b6a0*/  IMAD R0, R37, UR4, RZ ;  /* 0x0000000425007c24 */ /* 0x000fc6000f8e02ff */
[--C-:B------:R-:W-:Y:S01]  /*b6b0*/  SHF.R.S32.HI R3, RZ, 0x1f, R8.reuse ;  /* 0x0000001fff037819 */ /* 0x100fe20000011408 */
[----:B------:R-:W-:Y:S02]  /*b6c0*/  IMAD.MOV.U32 R2, RZ, RZ, R8 ;  /* 0x000000ffff027224 */ /* 0x000fe400078e0008 */
[C---:B------:R-:W-:Y:S02]  /*b6d0*/  IMAD R5, R33.reuse, UR5, R0 ;  /* 0x0000000521057c24 */ /* 0x040fe4000f8e0200 */
[----:B------:R-:W-:Y:S01]  /*b6e0*/  IMAD.WIDE.U32 R2, R33, UR4, R2 ;  /* 0x0000000421027c25 */ /* 0x000fe2000f8e0002 */
[----:B------:R-:W-:-:S03]  /*b6f0*/  ULDC.64 UR4, c[0x0][0x418] ;  /* 0x0001060000047ab9 */ /* 0x000fc60000000a00 */
[----:B------:R-:W-:Y:S01]  /*b700*/  IMAD.IADD R3, R5, 0x1, R3 ;  /* 0x0000000105037824 */ /* 0x000fe200078e0203 */
[----:B------:R-:W-:Y:S01]  /*b710*/  LEA R4, P0, R2, UR4, 0x2 ;  /* 0x0000000402047c11 */ /* 0x000fe2000f8010ff */
[----:B------:R-:W-:-:S03]  /*b720*/  ULDC UR4, c[0x0][0x430] ;  /* 0x00010c0000047ab9 */ /* 0x000fc60000000800 */
[----:B------:R-:W-:Y:S02]  /*b730*/  LEA.HI.X R5, R2, UR5, R3, 0x2, P0 ;  /* 0x0000000502057c11 */ /* 0x000fe400080f1403 */
[----:B------:R-:W-:Y:S01]  /*b740*/  MOV R9, UR37 ;  /* 0x0000002500097c02 */ /* 0x000fe20008000f00 */
[----:B------:R-:W-:Y:S01]  /*b750*/  IMAD.MOV R2, RZ, RZ, -R8 ;  /* 0x000000ffff027224 */ /* 0x000fe200078e0a08 */
[----:B------:R-:W-:Y:S01]  /*b760*/  ISETP.NE.AND P0, PT, R25, 0x2, PT ;  /* 0x000000021900780c */ /* 0x000fe20003f05270 */
[----:B------:R0:W3:Y:S01]  /*b770*/  LDG.E R0, desc[UR50][R4.64] ;  /* 0x0000003204007981 */ /* 0x0000e2000c1e1900 */
[----:B------:R-:W-:Y:S02]  /*b780*/  ISETP.NE.AND P3, PT, R9, 0x3, PT ;  /* 0x000000030900780c */ /* 0x000fe40003f65270 */
[----:B------:R-:W-:Y:S01]  /*b790*/  SEL R28, RZ, 0x1, P0 ;  /* 0x00000001ff1c7807 */ /* 0x000fe20000000000 */
[----:B------:R-:W-:Y:S01]  /*b7a0*/  IMAD.MOV.U32 R26, RZ, RZ, R6 ;  /* 0x000000ffff1a7224 */ /* 0x000fe200078e0006 */
[----:B------:R-:W-:-:S02]  /*b7b0*/  SEL R25, R25, RZ, P0 ;  /* 0x000000ff19197207 */ /* 0x000fc40000000000 */
[----:B------:R-:W-:Y:S01]  /*b7c0*/  LOP3.LUT R28, R17, R28, RZ, 0x3c, !PT ;  /* 0x0000001c111c7212 */ /* 0x000fe200078e3cff */
[----:B0-----:R-:W-:Y:S01]  /*b7d0*/  IMAD R4, R2, UR4, R7 ;  /* 0x0000000402047c24 */ /* 0x001fe2000f8e0207 */
[----:B---3--:R-:W-:-:S05]  /*b7e0*/  SHF.R.S32.HI R21, RZ, 0x1f, R0 ;  /* 0x0000001fff157819 */ /* 0x008fca0000011400 */
[----:B------:R-:W-:Y:S05]  /*b7f0*/  @!P3 BRA `(.L_x_289) ;  /* 0x000000000004b947 */ /* 0x000fea0003800000 */
[----:B------:R-:W-:Y:S01]  /*b800*/  BPT.TRAP 0x1 ;  /* 0x000000040000795c */ /* 0x000fe20000300000 */
.L_x_289:
[----:B------:R-:W-:Y:S01]  /*b810*/  IMAD R6, R25, 0x8, R22 ;  /* 0x0000000819067824 */ /* 0x000fe200078e0216 */
[----:B------:R-:W-:Y:S01]  /*b820*/  SHF.L.U32 R3, R28, 0x1f, RZ ;  /* 0x0000001f1c037819 */ /* 0x000fe200000006ff */
[----:B------:R-:W-:Y:S03]  /*b830*/  BSSY B1, `(.L_x_290) ;  /* 0x0000003000017945 */ /* 0x000fe60003800000 */
[----:B------:R-:W0:Y:S02]  /*b840*/  SYNCS.PHASECHK.TRANS64.TRYWAIT P0, [R6+URZ+0x28840], R3 ;  /* 0x02884003060075a7 */ /* 0x000e24000800017f */
[----:B0-----:R-:W-:Y:S05]  /*b850*/  @!P0 BRA `(.L_x_291) ;  /* 0x0000003800e08947 */ /* 0x001fea0003800000 */
.L_x_378:
[----:B------:R-:W-:Y:S05]  /*b860*/  BSYNC B1 ;  /* 0x0000000000017941 */ /* 0x000fea0003800000 */
.L_x_290:
[----:B------:R-:W-:Y:S01]  /*b870*/  SHF.R.S32.HI R20, RZ, 0x1f, R4 ;  /* 0x0000001fff147819 */ /* 0x000fe20000011404 */
[----:B------:R-:W-:Y:S01]  /*b880*/  ULDC.64 UR4, c[0x0][0x300] ;  /* 0x0000c00000047ab9 */ /* 0x000fe20000000a00 */
[C---:B------:R-:W-:Y:S01]  /*b890*/  LOP3.LUT P4, RZ, R27.reuse, 0x2, RZ, 0xc0, !PT ;  /* 0x000000021bff7812 */ /* 0x040fe2000788c0ff */
[----:B0-----:R-:W-:Y:S01]  /*b8a0*/  IMAD.WIDE.U32 R2, R4, UR4, RZ ;  /* 0x0000000404027c25 */ /* 0x001fe2000f8e00ff */
[----:B------:R-:W-:-:S03]  /*b8b0*/  LOP3.LUT P3, RZ, R27, 0x1, RZ, 0xc0, !PT ;  /* 0x000000011bff7812 */ /* 0x000fc6000786c0ff */
[----:B------:R-:W-:Y:S02]  /*b8c0*/  IMAD R5, R20, UR4, RZ ;  /* 0x0000000414057c24 */ /* 0x000fe4000f8e02ff */
[----:B------:R-:W-:Y:S02]  /*b8d0*/  IMAD R8, R25, 0x4000, R34 ;  /* 0x0000400019087824 */ /* 0x000fe400078e0222 */
[----:B------:R-:W-:Y:S01]  /*b8e0*/  IMAD R5, R4, UR5, R5 ;  /* 0x0000000504057c24 */ /* 0x000fe2000f8e0205 */
[----:B------:R-:W-:-:S03]  /*b8f0*/  ULDC.64 UR4, c[0x0][0x310] ;  /* 0x0000c40000047ab9 */ /* 0x000fc60000000a00 */
[----:B------:R-:W-:Y:S02]  /*b900*/  IMAD.IADD R3, R3, 0x1, R5 ;  /* 0x0000000103037824 */ /* 0x000fe400078e0205 */
[----:B------:R-:W-:Y:S02]  /*b910*/  IMAD R5, R21, UR4, RZ ;  /* 0x0000000415057c24 */ /* 0x000fe4000f8e02ff */
[----:B------:R-:W-:-:S04]  /*b920*/  IMAD.WIDE.U32 R2, R0, UR4, R2 ;  /* 0x0000000400027c25 */ /* 0x000fc8000f8e0002 */
        /* <DEDUP_REMOVED lines=13> */
[----:B------:R-:W-:Y:S02]  /*ba00*/  IMAD.SHL.U32 R5, R30, 0x2, RZ ;  /* 0x000000021e057824 */ /* 0x000fe400078e00ff */
[----:B------:R-:W-:Y:S01]  /*ba10*/  IMAD R8, R8, 0x2, R22 ;  /* 0x0000000208087824 */ /* 0x000fe200078e0216 */
[----:B------:R-:W1:Y:S02]  /*ba20*/  SHFL.IDX PT, R3, R9, RZ, 0x181f ;  /* 0x00181fff09037589 */ /* 0x000e6400000e0000 */
[----:B0-----:R-:W-:-:S04]  /*ba30*/  IADD3 R2, P0, R2, R5, RZ ;  /* 0x0000000502027210 */ /* 0x001fc80007f1e0ff */
[----:B-1----:R-:W-:-:S05]  /*ba40*/  IADD3.X R3, RZ, R3, RZ, P0, !PT ;  /* 0x00000003ff037210 */ /* 0x002fca00007fe4ff */
[----:B------:R-:W-:Y:S01]  /*ba50*/  @!PT LDS RZ, [RZ] ;  /* 0x00000000fffff984 */ /* 0x000fe20000000800 */
[----:B------:R-:W-:Y:S04]  /*ba60*/  LDGSTS.E.BYPASS.LTC128B.128 [R8+0x18400], desc[UR50][R2.64], !P4 ;  /* 0x1840000002087fae */ /* 0x000fe8000e101d72 */
[----:B------:R0:W-:Y:S04]  /*ba70*/  LDGSTS.E.BYPASS.LTC128B.128 [R8+0x1c400], desc[UR50][R2.64+0x80], !P3 ;  /* 0x1c40008002087fae */ /* 0x0001e8000d901d72 */
[----:B0-----:R-:W0:Y:S04]  /*ba80*/  SHFL.IDX PT, R2, R7, 0x1, 0x181f ;  /* 0x00381f0007027f89 */ /* 0x001e2800000e0000 */
[----:B------:R-:W1:Y:S01]  /*ba90*/  SHFL.IDX PT, R3, R9, 0x1, 0x181f ;  /* 0x00381f0009037f89 */ /* 0x000e6200000e0000 */
[----:B0-----:R-:W-:-:S05]  /*baa0*/  IADD3 R2, P0, R2, R5, RZ ;  /* 0x0000000502027210 */ /* 0x001fca0007f1e0ff */
[----:B-1----:R-:W-:-:S05]  /*bab0*/  IMAD.X R3, RZ, RZ, R3, P0 ;  /* 0x000000ffff037224 */ /* 0x002fca00000e0603 */
        /* <DEDUP_REMOVED lines=27> */
[----:B------:R-:W1:Y:S04]  /*bc70*/  SHFL.IDX PT, R3, R9, 0x6, 0x181f ;  /* 0x00d81f0009037f89 */ /* 0x000e6800000e0000 */
[----:B------:R-:W3:Y:S01]  /*bc80*/  SHFL.IDX PT, R9, R9, 0x7, 0x181f ;  /* 0x00f81f0009097f89 */ /* 0x000ee200000e0000 */
[----:B0-----:R-:W-:-:S05]  /*bc90*/  IADD3 R2, P0, R2, R5, RZ ;  /* 0x0000000502027210 */ /* 0x001fca0007f1e0ff */
[----:B-1----:R-:W-:-:S05]  /*bca0*/  IMAD.X R3, RZ, RZ, R3, P0 ;  /* 0x000000ffff037224 */ /* 0x002fca00000e0603 */
[----:B------:R-:W-:Y:S04]  /*bcb0*/  LDGSTS.E.BYPASS.LTC128B.128 [R8+0x1b400], desc[UR50][R2.64], !P4 ;  /* 0x1b40000002087fae */ /* 0x000fe8000e101d72 */
[----:B------:R0:W-:Y:S04]  /*bcc0*/  LDGSTS.E.BYPASS.LTC128B.128 [R8+0x1f400], desc[UR50][R2.64+0x80], !P3 ;  /* 0x1f40008002087fae */ /* 0x0001e8000d901d72 */
[----:B0--3--:R0:W1:Y:S02]  /*bcd0*/  SHFL.IDX PT, R2, R7, 0x7, 0x181f ;  /* 0x00f81f0007027f89 */ /* 0x00906400000e0000 */
.L_x_396:
[----:B-1----:R-:W-:-:S05]  /*bce0*/  IADD3 R2, P0, R2, R5, RZ ;  /* 0x0000000502027210 */ /* 0x002fca0007f1e0ff */
[----:B------:R-:W-:Y:S01]  /*bcf0*/  IMAD.X R3, RZ, RZ, R9, P0 ;  /* 0x000000ffff037224 */ /* 0x000fe200000e0609 */
[----:B------:R-:W-:-:S04]  /*bd00*/  PLOP3.LUT P0, PT, PT, PT, PT, 0x80, 0x0 ;  /* 0x000000000000781c */ /* 0x000fc80003f0f070 */
[----:B------:R-:W-:Y:S01]  /*bd10*/  @!PT LDS RZ, [RZ] ;  /* 0x00000000fffff984 */ /* 0x000fe20000000800 */
[----:B------:R-:W-:Y:S01]  /*bd20*/  @!PT LDS RZ, [RZ] ;  /* 0x00000000fffff984 */ /* 0x000fe20000000800 */
[----:B------:R-:W-:Y:S01]  /*bd30*/  @!PT LDS RZ, [RZ] ;  /* 0x00000000fffff984 */ /* 0x000fe20000000800 */
[----:B------:R1:W-:Y:S04]  /*bd40*/  LDGSTS.E.BYPASS.LTC128B.128 [R8+0x1bc00], desc[UR50][R2.64], !P4 ;  /* 0x1bc0000002087fae */ /* 0x0003e8000e101d72 */
[----:B------:R1:W-:Y:S01]  /*bd50*/  LDGSTS.E.BYPASS.LTC128B.128 [R8+0x1fc00], desc[UR50][R2.64+0x80], !P3 ;  /* 0x1fc0008002087fae */ /* 0x0003e2000d901d72 */
[----:B------:R-:W-:-:S04]  /*bd60*/  NOP ;  /* 0x0000000000007918 */ /* 0x000fc80000000000 */
.L_x_293:
[----:B------:R-:W-:Y:S02]  /*bd70*/  PLOP3.LUT P3, PT, P3, P0, PT, 0xa2, 0x0 ;  /* 0x000000000000781c */ /* 0x000fe40001f61472 */
[----:B------:R-:W-:-:S08]  /*bd80*/  @P0 R2UR P3, UR4, R6 ;  /* 0x00000000060402ca */ /* 0x000fd00000060000 */
[----:B------:R-:W-:-:S05]  /*bd90*/  @P0 PLOP3.LUT P0, PT, P3, PT, PT, 0x80, 0x0 ;  /* 0x000000000000081c */ /* 0x000fca0001f0f070 */
[----:B------:R-:W-:Y:S01]  /*bda0*/  @!P3 SYNCS.ARRIVE.TRANS64.RED.A0T1 RZ, [UR4+0x28830], RZ ;  /* 0x028830ffffffb9a7 */ /* 0x000fe20008200404 */
[----:B------:R-:W-:Y:S07]  /*bdb0*/  @!P3 ARRIVES.LDGSTSBAR.64.TRANSCNT [UR4+0x28830] ;  /* 0x02883000ff00b9b0 */ /* 0x000fee0008000a84 */
[----:B------:R-:W-:Y:S05]  /*bdc0*/  @P0 BRA.U.ANY `(.L_x_293) ;  /* 0xfffffffd00e80947 */ /* 0x000fea000393ffff */
[----:B------:R-:W-:Y:S01]  /*bdd0*/  NOP ;  /* 0x0000000000007918 */ /* 0x000fe20000000000 */
[----:B-1----:R-:W-:-:S04]  /*bde0*/  MOV R2, UR37 ;  /* 0x0000002500027c02 */ /* 0x002fc80008000f00 */
[----:B------:R-:W-:-:S13]  /*bdf0*/  ISETP.NE.AND P4, PT, R2, 0x3, PT ;  /* 0x000000030200780c */ /* 0x000fda0003f85270 */
[----:B------:R-:W-:Y:S05]  /*be00*/  @!P4 BRA `(.L_x_294) ;  /* 0x000000000004c947 */ /* 0x000fea0003800000 */
[----:B------:R-:W-:Y:S01]  /*be10*/  BPT.TRAP 0x1 ;  /* 0x000000040000795c */ /* 0x000fe20000300000 */
.L_x_294:
[----:B------:R1:W-:Y:S01]  /*be20*/  SYNCS.ARRIVE.TRANS64.A1T0 RZ, [R6+URZ+0x28830], RZ ;  /* 0x028830ff06ff79a7 */ /* 0x0003e2000810003f */
[----:B------:R-:W-:Y:S05]  /*be30*/  @!P4 BRA `(.L_x_295) ;  /* 0x000000000004c947 */ /* 0x000fea0003800000 */
[----:B------:R-:W-:Y:S01]  /*be40*/  BPT.TRAP 0x1 ;  /* 0x000000040000795c */ /* 0x000fe20000300000 */
.L_x_295:
[----:B------:R-:W-:Y:S01]  /*be50*/  SHF.L.U32 R3, R17, 0x1f, RZ ;  /* 0x0000001f11037819 */ /* 0x000fe200000006ff */
[----:B-1----:R-:W-:Y:S01]  /*be60*/  IMAD R6, R10, 0x8, R22 ;  /* 0x000000080a067824 */ /* 0x002fe200078e0216 */
[----:B------:R-:W-:Y:S01]  /*be70*/  BSSY B1, `(.L_x_296) ;  /* 0x0000004000017945 */ /* 0x000fe20003800000 */
[----:B------:R-:W-:Y:S02]  /*be80*/  IMAD R8, R31, -0x80, R35 ;  /* 0xffffff801f087824 */ /* 0x000fe400078e0223 */
[----:B------:R-:W1:Y:S02]  /*be90*/  SYNCS.PHASECHK.TRANS64.TRYWAIT P0, [R6+URZ+0x28860], R3 ;  /* 0x02886003060075a7 */ /* 0x000e64000800017f */
[----:B-1----:R-:W-:Y:S05]  /*bea0*/  @!P0 BRA `(.L_x_297) ;  /* 0x0000003c00ac8947 */ /* 0x002fea0003800000 */
.L_x_397:
[----:B------:R-:W-:Y:S05]  /*beb0*/  BSYNC B1 ;  /* 0x0000000000017941 */ /* 0x000fea0003800000 */
.L_x_296:
[----:B------:R-:W3:Y:S01]  /*bec0*/  S2R R2, SR_TID.X ;  /* 0x0000000000027919 */ /* 0x000ee20000002100 */
[----:B------:R-:W-:Y:S01]  /*bed0*/  UMOV UR4, 0xffffffff ;  /* 0xffffffff00047882 */ /* 0x000fe20000000000 */
[----:B0-----:R-:W-:Y:S01]  /*bee0*/  IMAD R7, R10, 0x4000, R34 ;  /* 0x000040000a077824 */ /* 0x001fe200078e0222 */
[----:B---3--:R-:W-:-:S04]  /*bef0*/  LOP3.LUT R2, R2, 0x7f, RZ, 0xc0, !PT ;  /* 0x0000007f02027812 */ /* 0x008fc800078ec0ff */
[----:B------:R-:W-:-:S05]  /*bf00*/  SHF.R.U32.HI R2, RZ, 0x3, R2 ;  /* 0x00000003ff027819 */ /* 0x000fca0000011602 */
[----:B------:R-:W-:Y:S01]  /*bf10*/  IMAD.IADD R8, R8, 0x1, -R2 ;  /* 0x0000000108087824 */ /* 0x000fe200078e0a02 */
[----:B------:R-:W-:Y:S06]  /*bf20*/  BRA.DIV UR4, `(.L_x_298) ;  /* 0x0000003e04a07947 */ /* 0x000fec000b800000 */
[----:B--2---:R-:W0:Y:S01]  /*bf30*/  SHFL.IDX PT, R14, R23, RZ, 0x181f ;  /* 0x00181fff170e7589 */ /* 0x004e2200000e0000 */
[----:B------:R-:W-:-:S03]  /*bf40*/  IMAD R7, R7, 0x2, R22 ;  /* 0x0000000207077824 */ /* 0x000fc600078e0216 */
[----:B-1----:R-:W1:Y:S01]  /*bf50*/  SHFL.IDX PT, R3, R24, RZ, 0x181f ;  /* 0x00181fff18037589 */ /* 0x002e6200000e0000 */
[----:B0-----:R-:W-:-:S03]  /*bf60*/  IADD3 R2, P0, R14, R5, RZ ;  /* 0x000000050e027210 */ /* 0x001fc60007f1e0ff */
[----:B------:R-:W0:Y:S02]  /*bf70*/  SHFL.IDX PT, R14, R23, 0x1, 0x181f ;  /* 0x00381f00170e7f89 */ /* 0x000e2400000e0000 */
[----:B-1----:R-:W-:Y:S01]  /*bf80*/  IMAD.X R3, RZ, RZ, R3, P0 ;  /* 0x000000ffff037224 */ /* 0x002fe200000e0603 */
[----:B------:R-:W-:-:S13]  /*bf90*/  ISETP.LT.OR P0, PT, R8, 0x1, P2 ;  /* 0x000000010800780c */ /* 0x000fda0001701670 */
[----:B------:R-:W-:Y:S01]  /*bfa0*/  LDGSTS.E.BYPASS.LTC128B.128 [R7+0x400], desc[UR50][R2.64], !P0 ;  /* 0x0040000002077fae */ /* 0x000fe2000c101d72 */
[----:B------:R-:W-:-:S13]  /*bfb0*/  ISETP.LT.OR P0, PT, R8, 0x1, P1 ;  /* 0x000000010800780c */ /* 0x000fda0000f01670 */
[----:B------:R1:W-:Y:S04]  /*bfc0*/  LDGSTS.E.BYPASS.LTC128B.128 [R7+0x4400], desc[UR50][R2.64+0x80], !P0 ;  /* 0x0440008002077fae */ /* 0x0003e8000c101d72 */
[----:B-1----:R-:W1:Y:S01]  /*bfd0*/  SHFL.IDX PT, R3, R24, 0x1, 0x181f ;  /* 0x00381f0018037f89 */ /* 0x002e6200000e0000 */
        /* <DEDUP_REMOVED lines=25> */
[----:B------:R-:W0:Y:S01]  /*c170*/  SHFL.IDX PT, R14, R23, 0x5, 0x181f ;  /* 0x00b81f00170e7f89 */ /* 0x000e2200000e0000 */
[----:B-1----:R-:W-:Y:S02]  /*c180*/  IADD3.X R3, RZ, R3, RZ, P0, !PT ;  /* 0x00000003ff037210 */ /* 0x002fe400007fe4ff */
        /* <DEDUP_REMOVED lines=14> */
[----:B------:R-:W2:Y:S04]  /*c270*/  SHFL.IDX PT, R24, R24, 0x7, 0x181f ;  /* 0x00f81f0018187f89 */ /* 0x000ea800000e0000 */
[----:B------:R3:W4:Y:S01]  /*c280*/  SHFL.IDX PT, R14, R23, 0x7, 0x181f ;  /* 0x00f81f00170e7f89 */ /* 0x00072200000e0000 */
[----:B-1----:R-:W-:Y:S01]  /*c290*/  IMAD.X R3, RZ, RZ, R3, P0 ;  /* 0x000000ffff037224 */ /* 0x002fe200000e0603 */
[----:B------:R-:W-:-:S13]  /*c2a0*/  ISETP.LT.OR P0, PT, R8, 0x61, P2 ;  /* 0x000000610800780c */ /* 0x000fda0001701670 */
[----:B------:R3:W-:Y:S01]  /*c2b0*/  LDGSTS.E.BYPASS.LTC128B.128 [R7+0x3400], desc[UR50][R2.64], !P0 ;  /* 0x0340000002077fae */ /* 0x0007e2000c101d72 */
[----:B------:R-:W-:-:S13]  /*c2c0*/  ISETP.LT.OR P0, PT, R8, 0x61, P1 ;  /* 0x000000610800780c */ /* 0x000fda0000f01670 */
[----:B--2-4-:R3:W-:Y:S02]  /*c2d0*/  LDGSTS.E.BYPASS.LTC128B.128 [R7+0x7400], desc[UR50][R2.64+0x80], !P0 ;  /* 0x0740008002077fae */ /* 0x0147e4000c101d72 */
.L_x_415:
[----:B0--3--:R-:W-:Y:S01]  /*c2e0*/  IADD3 R2, P0, R14, R5, RZ ;  /* 0x000000050e027210 */ /* 0x009fe20007f1e0ff */
[----:B------:R-:W-:Y:S02]  /*c2f0*/  ULDC.64 UR4, c[0x0][0x328] ;  /* 0x0000ca0000047ab9 */ /* 0x000fe40000000a00 */
[----:B------:R-:W-:Y:S02]  /*c300*/  IMAD R5, R20, UR4, RZ ;  /* 0x0000000414057c24 */ /* 0x000fe4000f8e02ff */
[----:B------:R-:W-:Y:S01]  /*c310*/  IMAD.X R3, RZ, RZ, R24, P0 ;  /* 0x000000ffff037224 */ /* 0x000fe200000e0618 */
        /* <DEDUP_REMOVED lines=14> */
[----:B------:R-:W-:Y:S01]  /*c400*/  ULDC.64 UR4, c[0x0][0x330] ;  /* 0x0000cc0000047ab9 */ /* 0x000fe20000000a00 */
[----:B------:R-:W-:Y:S01]  /*c410*/  NOP ;  /* 0x0000000000007918 */ /* 0x000fe20000000000 */
[----:B------:R-:W-:Y:S02]  /*c420*/  IMAD R5, R32, UR4, RZ ;  /* 0x0000000420057c24 */ /* 0x000fe4000f8e02ff */
[----:B------:R-:W-:Y:S02]  /*c430*/  IMAD.IADD R3, R3, 0x1, R21 ;  /* 0x0000000103037824 */ /* 0x000fe400078e0215 */
[C---:B------:R-:W-:Y:S02]  /*c440*/  IMAD R5, R18.reuse, UR5, R5 ;  /* 0x0000000512057c24 */ /* 0x040fe4000f8e0205 */
[----:B------:R-:W-:Y:S01]  /*c450*/  IMAD.WIDE.U32 R2, R18, UR4, R2 ;  /* 0x0000000412027c25 */ /* 0x000fe2000f8e0002 */
[----:B------:R-:W-:-:S03]  /*c460*/  ULDC.64 UR4, c[0x0][0x318] ;  /* 0x0000c60000047ab9 */ /* 0x000fc60000000a00 */
[----:B------:R-:W-:Y:S01]  /*c470*/  IMAD.IADD R3, R5, 0x1, R3 ;  /* 0x0000000105037824 */ /* 0x000fe200078e0203 */
[----:B------:R-:W-:-:S04]  /*c480*/  LEA R23, P0, R2, UR4, 0x1 ;  /* 0x0000000402177c11 */ /* 0x000fc8000f8008ff */
[----:B------:R-:W-:Y:S02]  /*c490*/  LEA.HI.X R24, R2, UR5, R3, 0x1, P0 ;  /* 0x0000000502187c11 */ /* 0x000fe400080f0c03 */
[----:B------:R-:W-:-:S13]  /*c4a0*/  PLOP3.LUT P0, PT, PT, PT, PT, 0x80, 0x0 ;  /* 0x000000000000781c */ /* 0x000fda0003f0f070 */
.L_x_299:
        /* <DEDUP_REMOVED lines=11> */
.L_x_300:
[C---:B------:R-:W-:Y:S01]  /*c560*/  ISETP.GT.AND P0, PT, R26.reuse, RZ, PT ;  /* 0x000000ff1a00720c */ /* 0x040fe20003f04270 */
[----:B------:R0:W-:Y:S01]  /*c570*/  SYNCS.ARRIVE.TRANS64.A1T0 RZ, [R6+URZ+0x28850], RZ ;  /* 0x028850ff06ff79a7 */ /* 0x0001e2000810003f */
[----:B------:R-:W-:Y:S01]  /*c580*/  MOV R17, R28 ;  /* 0x0000001c00117202 */ /* 0x000fe20000000f00 */
[----:B------:R-:W-:Y:S02]  /*c590*/  IMAD.MOV.U32 R10, RZ, RZ, R25 ;  /* 0x000000ffff0a7224 */ /* 0x000fe400078e0019 */
[----:B------:R-:W-:Y:S02]  /*c5a0*/  IMAD.MOV.U32 R31, RZ, RZ, R26 ;  /* 0x000000ffff1f7224 */ /* 0x000fe400078e001a */
[----:B0-----:R-:W-:-:S06]  /*c5b0*/  VIADD R6, R26, 0xffffffff ;  /* 0xffffffff1a067836 */ /* 0x001fcc0000000000 */
[----:B------:R-:W-:Y:S05]  /*c5c0*/  @P0 BRA `(.L_x_301) ;  /* 0xffffffec00f00947 */ /* 0x000fea000383ffff */
.L_x_288:
[----:B------:R-:W-:Y:S05]  /*c5d0*/  BSYNC B0 ;  /* 0x0000000000007941 */ /* 0x000fea0003800000 */
.L_x_287:
[----:B------:R-:W1:Y:S01]  /*c5e0*/  S2R R0, SR_TID.X ;  /* 0x0000000000007919 */ /* 0x000e620000002100 */
[----:B------:R-:W-:Y:S01]  /*c5f0*/  BSSY B0, `(.L_x_302) ;  /* 0x0000010000007945 */ /* 0x000fe20003800000 */
[----:B-1----:R-:W-:-:S04]  /*c600*/  LOP3.LUT R0, R0, 0x7f, RZ, 0xc0, !PT ;  /* 0x0000007f00007812 */ /* 0x002fc800078ec0ff */
[----:B------:R-:W-:-:S13]  /*c610*/  ISETP.NE.AND P0, PT, R0, RZ, PT ;  /* 0x000000ff0000720c */ /* 0x000fda0003f05270 */
[----:B------:R-:W-:Y:S05]  /*c620*/  @P0 BRA `(.L_x_303) ;  /* 0x0000000000300947 */ /* 0x000fea0003800000 */
[----:B------:R-:W1:Y:S01]  /*c630*/  S2R R5, SR_LANEID ;  /* 0x0000000000057919 */ /* 0x000e620000000000 */
[----:B------:R-:W-:Y:S01]  /*c640*/  VOTEU.ANY UR4, UPT, PT ;  /* 0x0000000000047886 */ /* 0x000fe200038e0100 */
[----:B0-----:R-:W0:Y:S01]  /*c650*/  LDC.64 R2, c[0x0][0xc60] ;  /* 0x00031800ff027b82 */ /* 0x001e220000000a00 */
[----:B------:R-:W1:Y:S02]  /*c660*/  FLO.U32 R0, UR4 ;  /* 0x0000000400007d00 */ /* 0x000e6400080e0000 */
[----:B-1----:R-:W-:-:S06]  /*c670*/  ISETP.EQ.U32.AND P0, PT, R0, R5, PT ;  /* 0x000000050000720c */ /* 0x002fcc0003f02070 */
[----:B------:R-:W0:Y:S07]  /*c680*/  POPC R5, UR4 ;  /* 0x0000000400057d09 */ /* 0x000e2e0008000000 */
[----:B0-----:R-:W3:Y:S01]  /*c690*/  @P0 ATOMG.E.ADD.STRONG.GPU PT, R3, desc[UR50][R2.64], R5 ;  /* 0x00000005020309a8 */ /* 0x001ee200081ee1f2 */
[----:B------:R-:W0:Y:S02]  /*c6a0*/  S2R R4, SR_LTMASK ;  /* 0x0000000000047919 */ /* 0x000e240000003900 */
[----:B0-----:R-:W-:-:S04]  /*c6b0*/  LOP3.LUT R4, R4, UR4, RZ, 0xc0, !PT ;  /* 0x0000000404047c12 */ /* 0x001fc8000f8ec0ff */
[----:B------:R-:W0:Y:S01]  /*c6c0*/  POPC R7, R4 ;  /* 0x0000000400077309 */ /* 0x000e220000000000 */
[----:B---3--:R-:W0:Y:S02]  /*c6d0*/  SHFL.IDX PT, R0, R3, R0, 0x1f ;  /* 0x00001f0003007589 */ /* 0x008e2400000e0000 */
[----:B0-----:R-:W-:-:S07]  /*c6e0*/  IADD3 R16, R0, UR38, R7 ;  /* 0x0000002600107c10 */ /* 0x001fce000fffe007 */
.L_x_303:
[----:B------:R-:W-:Y:S05]  /*c6f0*/  BSYNC B0 ;  /* 0x0000000000007941 */ /* 0x000fea0003800000 */
.L_x_302:
[----:B------:R-:W-:-:S05]  /*c700*/  IMAD.U32 R0, RZ, RZ, UR37 ;  /* 0x00000025ff007e24 */ /* 0x000fca000f8e00ff */
[----:B------:R-:W-:-:S13]  /*c710*/  ISETP.NE.AND P0, PT, R0, 0x3, PT ;  /* 0x000000030000780c */ /* 0x000fda0003f05270 */
[----:B------:R-:W-:Y:S05]  /*c720*/  @!P0 BRA `(.L_x_304) ;  /* 0x0000000000048947 */ /* 0x000fea0003800000 */
[----:B------:R-:W-:Y:S01]  /*c730*/  BPT.TRAP 0x1 ;  /* 0x000000040000795c */ /* 0x000fe20000300000 */
.L_x_304:
[----:B------:R-:W-:Y:S01]  /*c740*/  IMAD R0, R25, 0x8, R22 ;  /* 0x0000000819007824 */ /* 0x000fe200078e0216 */
[----:B0-----:R-:W-:Y:S01]  /*c750*/  SHF.L.U32 R3, R28, 0x1f, RZ ;  /* 0x0000001f1c037819 */ /* 0x001fe200000006ff */
[----:B------:R-:W-:Y:S01]  /*c760*/  BSSY B0, `(.L_x_305) ;  /* 0x0000004000007945 */ /* 0x000fe20003800000 */
[----:B------:R-:W-:Y:S02]  /*c770*/  IMAD R6, R26, -0x80, R35 ;  /* 0xffffff801a067824 */ /* 0x000fe400078e0223 */
[----:B------:R-:W0:Y:S02]  /*c780*/  SYNCS.PHASECHK.TRANS64.TRYWAIT P0, [R0+URZ+0x28860], R3 ;  /* 0x02886003000075a7 */ /* 0x000e24000800017f */
[----:B0-----:R-:W-:Y:S05]  /*c790*/  @!P0 BRA `(.L_x_306) ;  /* 0x0000003c00f08947 */ /* 0x001fea0003800000 */
.L_x_416:
[----:B------:R-:W-:Y:S05]  /*c7a0*/  BSYNC B0 ;  /* 0x0000000000007941 */ /* 0x000fea0003800000 */
.L_x_305:
[----:B------:R-:W1:Y:S01]  /*c7b0*/  S2R R2, SR_TID.X ;  /* 0x0000000000027919 */ /* 0x000e620000002100 */
[----:B------:R-:W-:Y:S01]  /*c7c0*/  UMOV UR4, 0xffffffff ;  /* 0xffffffff00047882 */ /* 0x000fe20000000000 */
[----:B------:R-:W-:Y:S01]  /*c7d0*/  IMAD R9, R25, 0x4000, R34 ;  /* 0x0000400019097824 */ /* 0x000fe200078e0222 */
[----:B-1----:R-:W-:-:S04]  /*c7e0*/  LOP3.LUT R2, R2, 0x7f, RZ, 0xc0, !PT ;  /* 0x0000007f02027812 */ /* 0x002fc800078ec0ff */
[----:B------:R-:W-:-:S05]  /*c7f0*/  SHF.R.U32.HI R2, RZ, 0x3, R2 ;  /* 0x00000003ff027819 */ /* 0x000fca0000011602 */
[----:B------:R-:W-:Y:S01]  /*c800*/  IMAD.IADD R6, R6, 0x1, -R2 ;  /* 0x0000000106067824 */ /* 0x000fe200078e0a02 */
[----:B------:R-:W-:Y:S06]  /*c810*/  BRA.DIV UR4, `(.L_x_307) ;  /* 0x0000003e04e47947 */ /* 0x000fec000b800000 */
[----:B--2---:R-:W1:Y:S01]  /*c820*/  SHFL.IDX PT, R14, R23, RZ, 0x181f ;  /* 0x00181fff170e7589 */ /* 0x004e6200000e0000 */
[----:B------:R-:W-:Y:S01]  /*c830*/  ULDC UR4, c[0x0][0x2f4] ;  /* 0x0000bd0000047ab9 */ /* 0x000fe20000000800 */
[C---:B------:R-:W-:Y:S01]  /*c840*/  IMAD.SHL.U32 R5, R30.reuse, 0x2, RZ ;  /* 0x000000021e057824 */ /* 0x040fe200078e00ff */
[----:B------:R-:W-:Y:S01]  /*c850*/  ISETP.GE.AND P1, PT, R30, UR4, PT ;  /* 0x000000041e007c0c */ /* 0x000fe2000bf26270 */
[----:B0-----:R-:W0:Y:S01]  /*c860*/  SHFL.IDX PT, R3, R24, RZ, 0x181f ;  /* 0x00181fff18037589 */ /* 0x001e2200000e0000 */
[----:B------:R-:W-:Y:S01]  /*c870*/  ISETP.GE.AND P0, PT, R29, UR4, PT ;  /* 0x000000041d007c0c */ /* 0x000fe2000bf06270 */
[----:B------:R-:W-:Y:S01]  /*c880*/  IMAD R4, R9, 0x2, R22 ;  /* 0x0000000209047824 */ /* 0x000fe200078e0216 */
[C---:B------:R-:W-:Y:S01]  /*c890*/  ISETP.LT.OR P2, PT, R6.reuse, 0x1, P1 ;  /* 0x000000010600780c */ /* 0x040fe20000f41670 */
[----:B------:R-:W2:Y:S01]  /*c8a0*/  SHFL.IDX PT, R10, R23, 0x1, 0x181f ;  /* 0x00381f00170a7f89 */ /* 0x000ea200000e0000 */
[----:B------:R-:W-:-:S03]  /*c8b0*/  ISETP.LT.OR P3, PT, R6, 0x1, P0 ;  /* 0x000000010600780c */ /* 0x000fc60000761670 */
[----:B------:R-:W3:Y:S04]  /*c8c0*/  SHFL.IDX PT, R7, R24, 0x1, 0x181f ;  /* 0x00381f0018077f89 */ /* 0x000ee800000e0000 */
[----:B------:R-:W-:Y:S01]  /*c8d0*/  SHFL.IDX PT, R8, R24, 0x2, 0x181f ;  /* 0x00581f0018087f89 */ /* 0x000fe200000e0000 */
[----:B-1----:R-:W-:-:S03]  /*c8e0*/  IADD3 R2, P4, R14, R5, RZ ;  /* 0x000000050e027210 */ /* 0x002fc60007f9e0ff */
[----:B------:R-:W1:Y:S01]  /*c8f0*/  SHFL.IDX PT, R14, R23, 0x2, 0x181f ;  /* 0x00581f00170e7f89 */ /* 0x000e6200000e0000 */
[----:B0-----:R-:W-:-:S05]  /*c900*/  IADD3.X R3, RZ, R3, RZ, P4, !PT ;  /* 0x00000003ff037210 */ /* 0x001fca00027fe4ff */
[----:B------:R-:W-:Y:S01]  /*c910*/  LDGSTS.E.BYPASS.LTC128B.128 [R4+0x400], desc[UR50][R2.64], !P2 ;  /* 0x0040000002047fae */ /* 0x000fe2000d101d72 */
[----:B------:R-:W-:-:S03]  /*c920*/  ISETP.LT.OR P2, PT, R6, 0x11, P1 ;  /* 0x000000110600780c */ /* 0x000fc60000f41670 */
[----:B------:R2:W-:Y:S01]  /*c930*/  LDGSTS.E.BYPASS.LTC128B.128 [R4+0x4400], desc[UR50][R2.64+0x80], !P3 ;  /* 0x0440008002047fae */ /* 0x0005e2000d901d72 */
[----:B------:R-:W-:Y:S02]  /*c940*/  ISETP.LT.OR P3, PT, R6, 0x11, P0 ;  /* 0x000000110600780c */ /* 0x000fe40000761670 */
[----:B--2---:R-:W-:Y:S02]  /*c950*/  IADD3 R2, P4, R10, R5, RZ ;  /* 0x000000050a027210 */ /* 0x004fe40007f9e0ff */
[----:B------:R-:W-:Y:S03]  /*c960*/  SHFL.IDX PT, R10, R23, 0x4, 0x181f ;  /* 0x00981f00170a7f89 */ /* 0x000fe600000e0000 */
[----:B---3--:R-:W-:Y:S02]  /*c970*/  IMAD.X R3, RZ, RZ, R7, P4 ;  /* 0x000000ffff037224 */ /* 0x008fe400020e0607 */
[----:B------:R-:W-:Y:S04]  /*c980*/  SHFL.IDX PT, R7, R24, 0x3, 0x181f ;  /* 0x00781f0018077f89 */ /* 0x000fe800000e0000 */
[----:B------:R-:W-:Y:S01]  /*c990*/  LDGSTS.E.BYPASS.LTC128B.128 [R4+0xc00], desc[UR50][R2.64], !P2 ;  /* 0x00c0000002047fae */ /* 0x000fe2000d101d72 */
[----:B------:R-:W-:-:S03]  /*c9a0*/  ISETP.LT.OR P2, PT, R6, 0x21, P1 ;  /* 0x000000210600780c */ /* 0x000fc60000f41670 */
[----:B------:R1:W-:Y:S01]  /*c9b0*/  LDGSTS.E.BYPASS.LTC128B.128 [R4+0x4c00], desc[UR50][R2.64+0x80], !P3 ;  /* 0x04c0008002047fae */ /* 0x0003e2000d901d72 */
[----:B------:R-:W-:Y:S02]  /*c9c0*/  ISETP.LT.OR P3, PT, R6, 0x21, P0 ;  /* 0x000000210600780c */ /* 0x000fe40000761670 */
[----:B-1----:R-:W-:Y:S02]  /*c9d0*/  IADD3 R2, P4, R14, R5, RZ ;  /* 0x000000050e027210 */ /* 0x002fe40007f9e0ff */
[----:B------:R-:W0:Y:S03]  /*c9e0*/  SHFL.IDX PT, R14, R23, 0x3, 0x181f ;  /* 0x00781f00170e7f89 */ /* 0x000e2600000e0000 */
[----:B------:R-:W-:Y:S02]  /*c9f0*/  IMAD.X R3, RZ, RZ, R8, P4 ;  /* 0x000000ffff037224 */ /* 0x000fe400020e0608 */
[----:B------:R-:W1:Y:S04]  /*ca00*/  SHFL.IDX PT, R8, R24, 0x4, 0x181f ;  /* 0x00981f0018087f89 */ /* 0x000e6800000e0000 */
[----:B------:R-:W-:Y:S01]  /*ca10*/  LDGSTS.E.BYPASS.LTC128B.128 [R4+0x1400], desc[UR50][R2.64], !P2 ;  /* 0x0140000002047fae */ /* 0x000fe2000d101d72 */
[----:B------:R-:W-:-:S03]  /*ca20*/  ISETP.LT.OR P2, PT, R6, 0x31, P1 ;  /* 0x000000310600780c */ /* 0x000fc60000f41670 */
[----:B------:R0:W-:Y:S01]  /*ca30*/  LDGSTS.E.BYPASS.LTC128B.128 [R4+0x5400], desc[UR50][R2.64+0x80], !P3 ;  /* 0x0540008002047fae */ /* 0x0001e2000d901d72 */
[----:B------:R-:W-:Y:S02]  /*ca40*/  ISETP.LT.OR P3, PT, R6, 0x31, P0 ;  /* 0x000000310600780c */ /* 0x000fe40000761670 */
[----:B0-----:R-:W-:Y:S02]  /*ca50*/  IADD3 R2, P4, R14, R5, RZ ;  /* 0x000000050e027210 */ /* 0x001fe40007f9e0ff */
[----:B------:R-:W0:Y:S03]  /*ca60*/  SHFL.IDX PT, R14, R23, 0x5, 0x181f ;  /* 0x00b81f00170e7f89 */ /* 0x000e2600000e0000 */
[----:B------:R-:W-:Y:S02]  /*ca70*/  IMAD.X R3, RZ, RZ, R7, P4 ;  /* 0x000000ffff037224 */ /* 0x000fe400020e0607 */
[----:B------:R-:W2:Y:S04]  /*ca80*/  SHFL.IDX PT, R7, R24, 0x5, 0x181f ;  /* 0x00b81f0018077f89 */ /* 0x000ea800000e0000 */
[----:B------:R-:W-:Y:S01]  /*ca90*/  LDGSTS.E.BYPASS.LTC128B.128 [R4+0x1c00], desc[UR50][R2.64], !P2 ;  /* 0x01c0000002047fae */ /* 0x000fe2000d101d72 */
[----:B------:R-:W-:-:S03]  /*caa0*/  ISETP.LT.OR P2, PT, R6, 0x41, P1 ;  /* 0x000000410600780c */ /* 0x000fc60000f41670 */
[----:B------:R3:W-:Y:S01]  /*cab0*/  LDGSTS.E.BYPASS.LTC128B.128 [R4+0x5c00], desc[UR50][R2.64+0x80], !P3 ;  /* 0x05c0008002047fae */ /* 0x0007e2000d901d72 */
[----:B------:R-:W-:Y:S02]  /*cac0*/  ISETP.LT.OR P3, PT, R6, 0x41, P0 ;  /* 0x000000410600780c */ /* 0x000fe40000761670 */
[----:B---3--:R-:W-:Y:S02]  /*cad0*/  IADD3 R2, P4, R10, R5, RZ ;  /* 0x000000050a027210 */ /* 0x008fe40007f9e0ff */
[----:B------:R-:W3:Y:S03]  /*cae0*/  SHFL.IDX PT, R10, R23, 0x6, 0x181f ;  /* 0x00d81f00170a7f89 */ /* 0x000ee600000e0000 */
[----:B-1----:R-:W-:Y:S02]  /*caf0*/  IMAD.X R3, RZ, RZ, R8, P4 ;  /* 0x000000ffff037224 */ /* 0x002fe400020e0608 */
[----:B------:R-:W1:Y:S04]  /*cb00*/  SHFL.IDX PT, R8, R24, 0x6, 0x181f ;  /* 0x00d81f0018087f89 */ /* 0x000e6800000e0000 */
[----:B------:R-:W-:Y:S01]  /*cb10*/  LDGSTS.E.BYPASS.LTC128B.128 [R4+0x2400], desc[UR50][R2.64], !P2 ;  /* 0x0240000002047fae */ /* 0x000fe2000d101d72 */
[----:B------:R-:W-:-:S03]  /*cb20*/  ISETP.LT.OR P2, PT, R6, 0x51, P1 ;  /* 0x000000510600780c */ /* 0x000fc60000f41670 */
[----:B------:R0:W-:Y:S01]  /*cb30*/  LDGSTS.E.BYPASS.LTC128B.128 [R4+0x6400], desc[UR50][R2.64+0x80], !P3 ;  /* 0x0640008002047fae */ /* 0x0001e2000d901d72 */
[----:B------:R-:W-:-:S03]  /*cb40*/  ISETP.LT.OR P3, PT, R6, 0x51, P0 ;  /* 0x000000510600780c */ /* 0x000fc60000761670 */
[----:B------:R-:W4:Y:S01]  /*cb50*/  SHFL.IDX PT, R24, R24, 0x7, 0x181f ;  /* 0x00f81f0018187f89 */ /* 0x000f2200000e0000 */
[----:B0-----:R-:W-:-:S03]  /*cb60*/  IADD3 R2, P4, R14, R5, RZ ;  /* 0x000000050e027210 */ /* 0x001fc60007f9e0ff */
[----:B------:R0:W0:Y:S02]  /*cb70*/  SHFL.IDX PT, R14, R23, 0x7, 0x181f ;  /* 0x00f81f00170e7f89 */ /* 0x00002400000e0000 */
[----:B--2---:R-:W-:-:S05]  /*cb80*/  IMAD.X R3, RZ, RZ, R7, P4 ;  /* 0x000000ffff037224 */ /* 0x004fca00020e0607 */
[----:B------:R-:W-:Y:S01]  /*cb90*/  LDGSTS.E.BYPASS.LTC128B.128 [R4+0x2c00], desc[UR50][R2.64], !P2 ;  /* 0x02c0000002047fae */ /* 0x000fe2000d101d72 */
[----:B------:R-:W-:-:S03]  /*cba0*/  ISETP.LT.OR P2, PT, R6, 0x61, P1 ;  /* 0x000000610600780c */ /* 0x000fc60000f41670 */
[----:B------:R3:W-:Y:S01]  /*cbb0*/  LDGSTS.E.BYPASS.LTC128B.128 [R4+0x6c00], desc[UR50][R2.64+0x80], !P3 ;  /* 0x06c0008002047fae */ /* 0x0007e2000d901d72 */
[----:B------:R-:W-:Y:S02]  /*cbc0*/  ISETP.LT.OR P3, PT, R6, 0x61, P0 ;  /* 0x000000610600780c */ /* 0x000fe40000761670 */
[----:B---3--:R-:W-:-:S05]  /*cbd0*/  IADD3 R2, P4, R10, R5, RZ ;  /* 0x000000050a027210 */ /* 0x008fca0007f9e0ff */
[----:B-1----:R-:W-:-:S05]  /*cbe0*/  IMAD.X R3, RZ, RZ, R8, P4 ;  /* 0x000000ffff037224 */ /* 0x002fca00020e0608 */
[----:B------:R1:W-:Y:S04]  /*cbf0*/  LDGSTS.E.BYPASS.LTC128B.128 [R4+0x3400], desc[UR50][R2.64], !P2 ;  /* 0x0340000002047fae */ /* 0x0003e8000d101d72 */
[----:B0---4-:R1:W-:Y:S02]  /*cc00*/  LDGSTS.E.BYPASS.LTC128B.128 [R4+0x7400], desc[UR50][R2.64+0x80], !P3 ;  /* 0x0740008002047fae */ /* 0x0113e4000d901d72 */
.L_x_434:
[C---:B------:R-:W-:Y:S02]  /*cc10*/  ISETP.LT.OR P1, PT, R6.reuse, 0x71, P1 ;  /* 0x000000710600780c */ /* 0x040fe40000f21670 */
[----:B------:R-:W-:Y:S02]  /*cc20*/  ISETP.LT.OR P0, PT, R6, 0x71, P0 ;  /* 0x000000710600780c */ /* 0x000fe40000701670 */
[----:B-1----:R-:W-:-:S05]  /*cc30*/  IADD3 R2, P2, R14, R5, RZ ;  /* 0x000000050e027210 */ /* 0x002fca0007f5e0ff */
[----:B------:R-:W-:-:S05]  /*cc40*/  IMAD.X R3, RZ, RZ, R24, P2 ;  /* 0x000000ffff037224 */ /* 0x000fca00010e0618 */
[----:B------:R-:W-:Y:S01]  /*cc50*/  @!PT LDS RZ, [RZ] ;  /* 0x00000000fffff984 */ /* 0x000fe20000000800 */
[----:B------:R-:W-:Y:S01]  /*cc60*/  @!PT LDS RZ, [RZ] ;  /* 0x00000000fffff984 */ /* 0x000fe20000000800 */
[----:B------:R-:W-:Y:S01]  /*cc70*/  @!PT LDS RZ, [RZ] ;  /* 0x00000000fffff984 */ /* 0x000fe20000000800 */
[----:B------:R0:W-:Y:S04]  /*cc80*/  LDGSTS.E.BYPASS.LTC128B.128 [R4+0x3c00], desc[UR50][R2.64], !P1 ;  /* 0x03c0000002047fae */ /* 0x0001e8000c901d72 */
[----:B------:R0:W-:Y:S01]  /*cc90*/  LDGSTS.E.BYPASS.LTC128B.128 [R4+0x7c00], desc[UR50][R2.64+0x80], !P0 ;  /* 0x07c0008002047fae */ /* 0x0001e2000c101d72 */
[----:B------:R-:W-:Y:S01]  /*cca0*/  PLOP3.LUT P0, PT, PT, PT, PT, 0x80, 0x0 ;  /* 0x000000000000781c */ /* 0x000fe20003f0f070 */
[----:B------:R-:W-:-:S12]  /*ccb0*/  NOP ;  /* 0x0000000000007918 */ /* 0x000fd80000000000 */
.L_x_308:
[----:B------:R-:W-:Y:S02]  /*ccc0*/  PLOP3.LUT P1, PT, P1, P0, PT, 0xa2, 0x0 ;  /* 0x000000000000781c */ /* 0x000fe40000f21472 */
[----:B------:R-:W-:-:S08]  /*ccd0*/  @P0 R2UR P1, UR4, R0 ;  /* 0x00000000000402ca */ /* 0x000fd00000020000 */
[----:B------:R-:W-:-:S05]  /*cce0*/  @P0 PLOP3.LUT P0, PT, P1, PT, PT, 0x80, 0x0 ;  /* 0x000000000000081c */ /* 0x000fca0000f0f070 */
[----:B------:R-:W-:Y:S01]  /*ccf0*/  @!P1 SYNCS.ARRIVE.TRANS64.RED.A0T1 RZ, [UR4+0x28850], RZ ;  /* 0x028850ffffff99a7 */ /* 0x000fe20008200404 */
[----:B------:R-:W-:Y:S07]  /*cd00*/  @!P1 ARRIVES.LDGSTSBAR.64.TRANSCNT [UR4+0x28850] ;  /* 0x02885000ff0099b0 */ /* 0x000fee0008000a84 */
[----:B------:R-:W-:Y:S05]  /*cd10*/  @P0 BRA.U.ANY `(.L_x_308) ;  /* 0xfffffffd00e80947 */ /* 0x000fea000393ffff */
[----:B------:R-:W-:Y:S01]  /*cd20*/  NOP ;  /* 0x0000000000007918 */ /* 0x000fe20000000000 */
[----:B0-----:R-:W-:-:S04]  /*cd30*/  MOV R2, UR37 ;  /* 0x0000002500027c02 */ /* 0x001fc80008000f00 */
[----:B------:R-:W-:-:S13]  /*cd40*/  ISETP.NE.AND P2, PT, R2, 0x3, PT ;  /* 0x000000030200780c */ /* 0x000fda0003f45270 */
[----:B------:R-:W-:Y:S05]  /*cd50*/  @!P2 BRA `(.L_x_309) ;  /* 0x000000000004a947 */ /* 0x000fea0003800000 */
[----:B------:R-:W-:Y:S01]  /*cd60*/  BPT.TRAP 0x1 ;  /* 0x000000040000795c */ /* 0x000fe20000300000 */
.L_x_309:
[----:B------:R1:W-:Y:S01]  /*cd70*/  SYNCS.ARRIVE.TRANS64.A1T0 RZ, [R0+URZ+0x28850], RZ ;  /* 0x028850ff00ff79a7 */ /* 0x0003e2000810003f */
[----:B------:R-:W-:-:S05]  /*cd80*/  VIADD R25, R25, 0x1 ;  /* 0x0000000119197836 */ /* 0x000fca0000000000 */
[----:B------:R-:W-:-:S04]  /*cd90*/  ISETP.NE.AND P0, PT, R25, 0x2, PT ;  /* 0x000000021900780c */ /* 0x000fc80003f05270 */
[----:B------:R-:W-:Y:S02]  /*cda0*/  SEL R3, RZ, 0x1, P0 ;  /* 0x00000001ff037807 */ /* 0x000fe40000000000 */
[----:B------:R-:W-:Y:S02]  /*cdb0*/  SEL R25, R25, RZ, P0 ;  /* 0x000000ff19197207 */ /* 0x000fe40000000000 */
[----:B-1----:R-:W-:-:S07]  /*cdc0*/  LOP3.LUT R28, R28, R3, RZ, 0x3c, !PT ;  /* 0x000000031c1c7212 */ /* 0x002fce00078e3cff */
.L_x_266:
[----:B------:R-:W-:Y:S05]  /*cdd0*/  BSYNC B7 ;  /* 0x0000000000077941 */ /* 0x000fea0003800000 */
.L_x_264:
[----:B------:R-:W-:-:S13]  /*cde0*/  LOP3.LUT P0, RZ, R27, 0x20, RZ, 0xc0, !PT ;  /* 0x000000201bff7812 */ /* 0x000fda000780c0ff */
[----:B------:R-:W-:Y:S05]  /*cdf0*/  @!P0 BRA `(.L_x_310) ;  /* 0x0000000000248947 */ /* 0x000fea0003800000 */
[----:B------:R-:W-:Y:S05]  /*ce00*/  WARPSYNC.ALL ;  /* 0x0000000000007948 */ /* 0x000fea0003800000 */
[----:B------:R-:W1:Y:S08]  /*ce10*/  S2UR UR5, SR_CgaCtaId ;  /* 0x00000000000579c3 */ /* 0x000e700000008800 */
[----:B------:R-:W-:Y:S06]  /*ce20*/  BAR.SYNC.DEFER_BLOCKING 0x5, 0x180 ;  /* 0x0146000000007b1d */ /* 0x000fec0000010000 */
[----:B------:R-:W-:-:S02]  /*ce30*/  UMOV UR4, 0x400 ;  /* 0x0000040000047882 */ /* 0x000fc40000000000 */
[----:B-1----:R-:W-:-:S06]  /*ce40*/  ULEA UR4, UR5, UR4, 0x18 ;  /* 0x0000000405047291 */ /* 0x002fcc000f8ec03f */
[----:B------:R-:W-:-:S05]  /*ce50*/  IMAD.U32 R22, RZ, RZ, UR4 ;  /* 0x00000004ff167e24 */ /* 0x000fca000f8e00ff */
[----:B------:R1:W2:Y:S01]  /*ce60*/  LDS.128 R16, [R22+0x288d0] ;  /* 0x0288d00016107984 */ /* 0x0002a20000000c00 */
[----:B------:R-:W-:Y:S06]  /*ce70*/  BAR.ARV 0x4, 0x180 ;  /* 0x0106000000007b1d */ /* 0x000fec0000002000 */
[----:B------:R-:W-:Y:S05]  /*ce80*/  BRA `(.L_x_311) ;  /* 0x0000000800407947 */ /* 0x000fea0003800000 */
.L_x_310:
[----:B------:R-:W1:Y:S01]  /*ce90*/  S2R R0, SR_TID.X ;  /* 0x0000000000007919 */ /* 0x000e620000002100 */
[----:B------:R-:W-:Y:S01]  /*cea0*/  UMOV UR4, 0xffffffff ;  /* 0xffffffff00047882 */ /* 0x000fe20000000000 */
[----:B-1----:R-:W-:-:S04]  /*ceb0*/  LOP3.LUT R8, R0, 0x1f, RZ, 0xc0, !PT ;  /* 0x0000001f00087812 */ /* 0x002fc800078ec0ff */
[----:B------:R-:W-:Y:S01]  /*cec0*/  ISETP.NE.AND P0, PT, R8, 0x1f, PT ;  /* 0x0000001f0800780c */ /* 0x000fe20003f05270 */
[----:B------:R-:W-:-:S12]  /*ced0*/  BRA.DIV UR4, `(.L_x_312) ;  /* 0x0000004204b07947 */ /* 0x000fd8000b800000 */
[----:B------:R-:W-:Y:S01]  /*cee0*/  IMAD.IADD R5, R19, 0x1, R8 ;  /* 0x0000000113057824 */ /* 0x000fe200078e0208 */
[----:B------:R-:W-:-:S04]  /*cef0*/  ULDC UR4, c[0x0][0xc3c] ;  /* 0x00030f0000047ab9 */ /* 0x000fc80000000800 */
[----:B------:R-:W-:-:S13]  /*cf00*/  ISETP.GE.OR P1, PT, R5, UR4, !P0 ;  /* 0x0000000405007c0c */ /* 0x000fda000c726670 */
[----:B------:R-:W1:Y:S02]  /*cf10*/  @!P1 LDC.64 R2, c[0x0][0xc80] ;  /* 0x00032000ff029b82 */ /* 0x000e640000000a00 */
[----:B-1----:R-:W-:-:S06]  /*cf20*/  @!P1 IMAD.WIDE R2, R5, 0x4, R2 ;  /* 0x0000000405029825 */ /* 0x002fcc00078e0202 */
[----:B------:R-:W2:Y:S01]  /*cf30*/  @!P1 LDG.E R2, desc[UR50][R2.64] ;  /* 0x0000003202029981 */ /* 0x000ea2000c1e1900 */
[----:B------:R-:W-:Y:S01]  /*cf40*/  IMAD.MOV.U32 R4, RZ, RZ, RZ ;  /* 0x000000ffff047224 */ /* 0x000fe200078e00ff */
[C---:B------:R-:W-:Y:S02]  /*cf50*/  ISETP.GE.U32.AND P2, PT, R8.reuse, 0x2, PT ;  /* 0x000000020800780c */ /* 0x040fe40003f46070 */
[C---:B------:R-:W-:Y:S01]  /*cf60*/  ISETP.GE.U32.AND P3, PT, R8.reuse, 0x4, PT ;  /* 0x000000040800780c */ /* 0x040fe20003f66070 */
[----:B------:R-:W-:Y:S01]  /*cf70*/  SHFL.IDX PT, R0, R16, 0x1, 0x1f ;  /* 0x00201f0010007f89 */ /* 0x000fe200000e0000 */
[C---:B------:R-:W-:Y:S02]  /*cf80*/  ISETP.GE.U32.AND P4, PT, R8.reuse, 0x8, PT ;  /* 0x000000080800780c */ /* 0x040fe40003f86070 */
[C---:B------:R-:W-:Y:S01]  /*cf90*/  ISETP.GE.U32.AND P5, PT, R8.reuse, 0x10, PT ;  /* 0x000000100800780c */ /* 0x040fe20003fa6070 */
[----:B--2---:R-:W-:Y:S01]  /*cfa0*/  @!P1 IMAD.MOV.U32 R4, RZ, RZ, R2 ;  /* 0x000000ffff049224 */ /* 0x004fe200078e0002 */
[----:B------:R-:W-:-:S04]  /*cfb0*/  ISETP.NE.AND P1, PT, R8, RZ, PT ;  /* 0x000000ff0800720c */ /* 0x000fc80003f25270 */
[----:B------:R-:W1:Y:S02]  /*cfc0*/  SHFL.UP PT, R14, R4, 0x1, RZ ;  /* 0x04200000040e7989 */ /* 0x000e6400000e00ff */
[----:B-1----:R-:W-:-:S05]  /*cfd0*/  SEL R5, R14, RZ, P1 ;  /* 0x000000ff0e057207 */ /* 0x002fca0000800000 */
[----:B------:R-:W-:Y:S02]  /*cfe0*/  IMAD.IADD R6, R4, 0x1, R5 ;  /* 0x0000000104067824 */ /* 0x000fe400078e0205 */
[----:B------:R-:W-:Y:S04]  /*cff0*/  SHFL.IDX PT, R5, R16, RZ, 0x1f ;  /* 0x00001fff10057589 */ /* 0x000fe800000e0000 */
[----:B------:R-:W1:Y:S02]  /*d000*/  SHFL.UP PT, R14, R6, 0x2, RZ ;  /* 0x04400000060e7989 */ /* 0x000e6400000e00ff */
[----:B-1----:R-:W-:-:S05]  /*d010*/  SEL R7, R14, RZ, P2 ;  /* 0x000000ff0e077207 */ /* 0x002fca0001000000 */
[----:B------:R-:W-:-:S05]  /*d020*/  IMAD.IADD R7, R6, 0x1, R7 ;  /* 0x0000000106077824 */ /* 0x000fca00078e0207 */
[----:B------:R-:W1:Y:S02]  /*d030*/  SHFL.UP PT, R14, R7, 0x4, RZ ;  /* 0x04800000070e7989 */ /* 0x000e6400000e00ff */
[----:B-1----:R-:W-:-:S04]  /*d040*/  SEL R2, R14, RZ, P3 ;  /* 0x000000ff0e027207 */ /* 0x002fc80001800000 */
[----:B------:R-:W-:-:S05]  /*d050*/  IADD3 R2, R7, R2, RZ ;  /* 0x0000000207027210 */ /* 0x000fca0007ffe0ff */
[----:B------:R-:W1:Y:S02]  /*d060*/  SHFL.UP PT, R14, R2, 0x8, RZ ;  /* 0x05000000020e7989 */ /* 0x000e6400000e00ff */
[----:B-1----:R-:W-:-:S05]  /*d070*/  SEL R3, R14, RZ, P4 ;  /* 0x000000ff0e037207 */ /* 0x002fca0002000000 */
[----:B------:R-:W-:-:S05]  /*d080*/  IMAD.IADD R3, R2, 0x1, R3 ;  /* 0x0000000102037824 */ /* 0x000fca00078e0203 */
[----:B------:R-:W1:Y:S02]  /*d090*/  SHFL.UP PT, R14, R3, 0x10, RZ ;  /* 0x06000000030e7989 */ /* 0x000e6400000e00ff */
[----:B-1----:R-:W-:-:S05]  /*d0a0*/  SEL R6, R14, RZ, P5 ;  /* 0x000000ff0e067207 */ /* 0x002fca0002800000 */
[----:B------:R-:W-:-:S05]  /*d0b0*/  IMAD.IADD R6, R3, 0x1, R6 ;  /* 0x0000000103067824 */ /* 0x000fca00078e0206 */
[----:B------:R1:W2:Y:S02]  /*d0c0*/  SHFL.IDX PT, R14, R6, 0x1f, 0x1f ;  /* 0x03e01f00060e7f89 */ /* 0x0002a400000e0000 */
.L_x_444:
[----:B------:R-:W-:Y:S02]  /*d0d0*/  ULDC UR4, c[0x0][0xc38] ;  /* 0x00030e0000047ab9 */ /* 0x000fe40000000800 */
[----:B------:R-:W-:-:S04]  /*d0e0*/  IMAD.U32 R7, RZ, RZ, UR4 ;  /* 0x00000004ff077e24 */ /* 0x000fc8000f8e00ff */
[----:B--2---:R-:W-:-:S04]  /*d0f0*/  IMAD R3, R14, R7, RZ ;  /* 0x000000070e037224 */ /* 0x004fc800078e02ff */
[----:B------:R-:W-:-:S05]  /*d100*/  IMAD.IADD R8, R0, 0x1, R3 ;  /* 0x0000000100087824 */ /* 0x000fca00078e0203 */
[----:B------:R-:W-:-:S13]  /*d110*/  ISETP.GT.AND P6, PT, R8, R5, PT ;  /* 0x000000050800720c */ /* 0x000fda0003fc4270 */
[----:B------:R-:W-:Y:S05]  /*d120*/  @P6 BRA `(.L_x_313) ;  /* 0x00000000009c6947 */ /* 0x000fea0003800000 */
.L_x_318:
[----:B------:R-:W2:Y:S01]  /*d130*/  LDC R0, c[0x0][0xc3c] ;  /* 0x00030f00ff007b82 */ /* 0x000ea20000000800 */
[----:B------:R-:W-:-:S05]  /*d140*/  VIADD R19, R19, 0x1f ;  /* 0x0000001f13137836 */ /* 0x000fca0000000000 */
[----:B--2---:R-:W-:-:S13]  /*d150*/  ISETP.GE.AND P6, PT, R19, R0, PT ;  /* 0x000000001300720c */ /* 0x004fda0003fc6270 */
[----:B------:R-:W-:Y:S05]  /*d160*/  @P6 BRA `(.L_x_314) ;  /* 0x0000000400446947 */ /* 0x000fea0003800000 */
[----:B------:R-:W2:Y:S01]  /*d170*/  S2R R2, SR_TID.X ;  /* 0x0000000000027919 */ /* 0x000ea20000002100 */
[----:B------:R-:W-:Y:S01]  /*d180*/  BSSY B0, `(.L_x_315) ;  /* 0x0000009000007945 */ /* 0x000fe20003800000 */
[----:B------:R-:W-:Y:S01]  /*d190*/  IMAD.MOV.U32 R4, RZ, RZ, RZ ;  /* 0x000000ffff047224 */ /* 0x000fe200078e00ff */
[----:B--2---:R-:W-:-:S05]  /*d1a0*/  LOP3.LUT R2, R2, 0x1f, RZ, 0xc0, !PT ;  /* 0x0000001f02027812 */ /* 0x004fca00078ec0ff */
[----:B------:R-:W-:-:S05]  /*d1b0*/  IMAD.IADD R7, R19, 0x1, R2 ;  /* 0x0000000113077824 */ /* 0x000fca00078e0202 */
[----:B------:R-:W-:-:S13]  /*d1c0*/  ISETP.GE.OR P6, PT, R7, R0, !P0 ;  /* 0x000000000700720c */ /* 0x000fda00047c6670 */
[----:B------:R-:W-:Y:S05]  /*d1d0*/  @P6 BRA `(.L_x_316) ;  /* 0x00000000000c6947 */ /* 0x000fea0003800000 */
[----:B------:R-:W2:Y:S02]  /*d1e0*/  LDC.64 R2, c[0x0][0xc80] ;  /* 0x00032000ff027b82 */ /* 0x000ea40000000a00 */
[----:B--2---:R-:W-:-:S05]  /*d1f0*/  IMAD.WIDE R2, R7, 0x4, R2 ;  /* 0x0000000407027825 */ /* 0x004fca00078e0202 */
[----:B------:R2:W5:Y:S02]  /*d200*/  LDG.E R4, desc[UR50][R2.64] ;  /* 0x0000003202047981 */ /* 0x000564000c1e1900 */
.L_x_316:
[----:B------:R-:W-:Y:S05]  /*d210*/  BSYNC B0 ;  /* 0x0000000000007941 */ /* 0x000fea0003800000 */
.L_x_315:
[----:B------:R-:W-:-:S03]  /*d220*/  UMOV UR4, 0xffffffff ;  /* 0xffffffff00047882 */ /* 0x000fc60000000000 */
[----:B------:R-:W-:Y:S05]  /*d230*/  BRA.DIV UR4, `(.L_x_317) ;  /* 0x0000004204fc7947 */ /* 0x000fea000b800000 */
[----:B-----5:R-:W3:Y:S02]  /*d240*/  SHFL.UP PT, R14, R4, 0x1, RZ ;  /* 0x04200000040e7989 */ /* 0x020ee400000e00ff */
[----:B---3--:R-:W-:-:S04]  /*d250*/  SEL R13, R14, RZ, P1 ;  /* 0x000000ff0e0d7207 */ /* 0x008fc80000800000 */
[----:B------:R-:W-:-:S05]  /*d260*/  IADD3 R13, R4, R13, RZ ;  /* 0x0000000d040d7210 */ /* 0x000fca0007ffe0ff */
[----:B------:R-:W3:Y:S02]  /*d270*/  SHFL.UP PT, R14, R13, 0x2, RZ ;  /* 0x044000000d0e7989 */ /* 0x000ee400000e00ff */
[----:B---3--:R-:W-:-:S05]  /*d280*/  SEL R0, R14, RZ, P2 ;  /* 0x000000ff0e007207 */ /* 0x008fca0001000000 */
[----:B------:R-:W-:-:S05]  /*d290*/  IMAD.IADD R0, R13, 0x1, R0 ;  /* 0x000000010d007824 */ /* 0x000fca00078e0200 */
[----:B------:R-:W2:Y:S02]  /*d2a0*/  SHFL.UP PT, R14, R0, 0x4, RZ ;  /* 0x04800000000e7989 */ /* 0x000ea400000e00ff */
[----:B--2---:R-:W-:-:S05]  /*d2b0*/  SEL R3, R14, RZ, P3 ;  /* 0x000000ff0e037207 */ /* 0x004fca0001800000 */
[----:B------:R-:W-:-:S05]  /*d2c0*/  IMAD.IADD R2, R0, 0x1, R3 ;  /* 0x0000000100027824 */ /* 0x000fca00078e0203 */
[----:B------:R-:W2:Y:S02]  /*d2d0*/  SHFL.UP PT, R14, R2, 0x8, RZ ;  /* 0x05000000020e7989 */ /* 0x000ea400000e00ff */
[----:B--2---:R-:W-:-:S05]  /*d2e0*/  SEL R3, R14, RZ, P4 ;  /* 0x000000ff0e037207 */ /* 0x004fca0002000000 */
[----:B------:R-:W-:-:S05]  /*d2f0*/  IMAD.IADD R3, R2, 0x1, R3 ;  /* 0x0000000102037824 */ /* 0x000fca00078e0203 */
[----:B------:R-:W1:Y:S02]  /*d300*/  SHFL.UP PT, R14, R3, 0x10, RZ ;  /* 0x06000000030e7989 */ /* 0x000e6400000e00ff */
[----:B-1----:R-:W-:-:S05]  /*d310*/  SEL R6, R14, RZ, P5 ;  /* 0x000000ff0e067207 */ /* 0x002fca0002800000 */
[----:B------:R-:W-:-:S05]  /*d320*/  IMAD.IADD R6, R3, 0x1, R6 ;  /* 0x0000000103067824 */ /* 0x000fca00078e0206 */
[----:B------:R1:W2:Y:S02]  /*d330*/  SHFL.IDX PT, R14, R6, 0x1f, 0x1f ;  /* 0x03e01f00060e7f89 */ /* 0x0002a400000e0000 */
.L_x_452:
[----:B------:R-:W-:Y:S02]  /*d340*/  ULDC UR4, c[0x0][0xc38] ;  /* 0x00030e0000047ab9 */ /* 0x000fe40000000800 */
[----:B------:R-:W-:-:S04]  /*d350*/  IMAD.U32 R7, RZ, RZ, UR4 ;  /* 0x00000004ff077e24 */ /* 0x000fc8000f8e00ff */
[----:B--2---:R-:W-:-:S04]  /*d360*/  IMAD R3, R14, R7, RZ ;  /* 0x000000070e037224 */ /* 0x004fc800078e02ff */
[----:B------:R-:W-:-:S05]  /*d370*/  IMAD.IADD R8, R3, 0x1, R8 ;  /* 0x0000000103087824 */ /* 0x000fca00078e0208 */
[----:B------:R-:W-:-:S13]  /*d380*/  ISETP.GT.AND P6, PT, R8, R5, PT ;  /* 0x000000050800720c */ /* 0x000fda0003fc4270 */
[----:B------:R-:W-:Y:S05]  /*d390*/  @!P6 BRA `(.L_x_318) ;  /* 0xfffffffc0064e947 */ /* 0x000fea000383ffff */
.L_x_313:
[----:B------:R-:W-:Y:S01]  /*d3a0*/  IMAD.IADD R8, R8, 0x1, -R3 ;  /* 0x0000000108087824 */ /* 0x000fe200078e0a03 */
[----:B------:R-:W-:-:S03]  /*d3b0*/  UMOV UR4, 0xffffffff ;  /* 0xffffffff00047882 */ /* 0x000fc60000000000 */
[----:B------:R-:W-:-:S05]  /*d3c0*/  IMAD R0, R6, R7, R8 ;  /* 0x0000000706007224 */ /* 0x000fca00078e0208 */
[----:B------:R-:W-:Y:S01]  /*d3d0*/  ISETP.GT.AND P6, PT, R0, R5, PT ;  /* 0x000000050000720c */ /* 0x000fe20003fc4270 */
[----:B------:R-:W-:-:S12]  /*d3e0*/  BRA.DIV UR4, `(.L_x_319) ;  /* 0x00000046044c7947 */ /* 0x000fd8000b800000 */
[----:B------:R-:W-:-:S04]  /*d3f0*/  VOTE.ANY R2, PT, !P6 ;  /* 0x0000000000027806 */ /* 0x000fc800070e0100 */
[----:B------:R-:W2:Y:S02]  /*d400*/  POPC R0, R2 ;  /* 0x0000000200007309 */ /* 0x000ea40000000000 */
[----:B--2---:R2:W3:Y:S02]  /*d410*/  SHFL.IDX PT, R4, R4, R0, 0x1f ;  /* 0x00001f0004047589 */ /* 0x0044e400000e0000 */
.L_x_456:
[----:B------:R-:W-:Y:S02]  /*d420*/  ISETP.NE.AND P0, PT, R2, RZ, PT ;  /* 0x000000ff0200720c */ /* 0x000fe40003f05270 */
[----:B------:R-:W-:-:S11]  /*d430*/  MOV R14, RZ ;  /* 0x000000ff000e7202 */ /* 0x000fd60000000f00 */
[----:B------:R-:W-:Y:S05]  /*d440*/  @!P0 BRA `(.L_x_320) ;  /* 0x0000000000108947 */ /* 0x000fea0003800000 */
[----:B------:R-:W-:Y:S01]  /*d450*/  UMOV UR4, 0xffffffff ;  /* 0xffffffff00047882 */ /* 0x000fe20000000000 */
[----:B------:R-:W-:Y:S02]  /*d460*/  VIADD R12, R0, 0xffffffff ;  /* 0xffffffff000c7836 */ /* 0x000fe40000000000 */
[----:B------:R-:W-:Y:S05]  /*d470*/  BRA.DIV UR4, `(.L_x_321) ;  /* 0x0000004604707947 */ /* 0x000fea000b800000 */
[----:B------:R4:W0:Y:S02]  /*d480*/  SHFL.IDX PT, R14, R6, R12, 0x1f ;  /* 0x00001f0c060e7589 */ /* 0x00082400000e0000 */
.L_x_320:
[----:B-1-34-:R-:W-:Y:S01]  /*d490*/  IABS R6, R4 ;  /* 0x0000000400067213 */ /* 0x01afe20000000000 */
[----:B0-----:R-:W-:Y:S02]  /*d4a0*/  IMAD R16, R14, R7, R8 ;  /* 0x000000070e107224 */ /* 0x001fe400078e0208 */
[----:B------:R-:W-:Y:S01]  /*d4b0*/  IMAD.IADD R19, R0, 0x1, R19 ;  /* 0x0000000100137824 */ /* 0x000fe200078e0213 */
[----:B------:R-:W0:Y:S08]  /*d4c0*/  I2F.RP R9, R6 ;  /* 0x0000000600097306 */ /* 0x000e300000209400 */
[----:B0-----:R-:W0:Y:S02]  /*d4d0*/  MUFU.RCP R9, R9 ;  /* 0x0000000900097308 */ /* 0x001e240000001000 */
[----:B0-----:R-:W-:-:S06]  /*d4e0*/  VIADD R2, R9, 0xffffffe ;  /* 0x0ffffffe09027836 */ /* 0x001fcc0000000000 */
[----:B------:R0:W1:Y:S02]  /*d4f0*/  F2I.FTZ.U32.TRUNC.NTZ R3, R2 ;  /* 0x0000000200037305 */ /* 0x000064000021f000 */
[----:B0-----:R-:W-:Y:S02]  /*d500*/  IMAD.MOV.U32 R2, RZ, RZ, RZ ;  /* 0x000000ffff027224 */ /* 0x001fe400078e00ff */
[----:B-1----:R-:W-:-:S04]  /*d510*/  IMAD.MOV R7, RZ, RZ, -R3 ;  /* 0x000000ffff077224 */ /* 0x002fc800078e0a03 */
[----:B------:R-:W-:-:S04]  /*d520*/  IMAD R7, R7, R6, RZ ;  /* 0x0000000607077224 */ /* 0x000fc800078e02ff */
[----:B------:R-:W-:-:S04]  /*d530*/  IMAD.HI.U32 R3, R3, R7, R2 ;  /* 0x0000000703037227 */ /* 0x000fc800078e0002 */
[----:B------:R-:W-:Y:S01]  /*d540*/  IMAD.IADD R7, R5, 0x1, -R16 ;  /* 0x0000000105077824 */ /* 0x000fe200078e0a10 */
[----:B------:R-:W-:-:S04]  /*d550*/  IABS R5, R4 ;  /* 0x0000000400057213 */ /* 0x000fc80000000000 */
[----:B------:R-:W-:Y:S01]  /*d560*/  IABS R2, R7 ;  /* 0x0000000700027213 */ /* 0x000fe20000000000 */
[----:B------:R-:W-:-:S04]  /*d570*/  IMAD.MOV R5, RZ, RZ, -R5 ;  /* 0x000000ffff057224 */ /* 0x000fc800078e0a05 */
[----:B------:R-:W-:-:S04]  /*d580*/  IMAD.HI.U32 R3, R3, R2, RZ ;  /* 0x0000000203037227 */ /* 0x000fc800078e00ff */
[----:B------:R-:W-:Y:S01]  /*d590*/  IMAD R5, R3, R5, R2 ;  /* 0x0000000503057224 */ /* 0x000fe200078e0202 */
[----:B------:R-:W-:-:S04]  /*d5a0*/  LOP3.LUT R2, R7, R4, RZ, 0x3c, !PT ;  /* 0x0000000407027212 */ /* 0x000fc800078e3cff */
[----:B------:R-:W-:Y:S02]  /*d5b0*/  ISETP.GT.U32.AND P1, PT, R6, R5, PT ;  /* 0x000000050600720c */ /* 0x000fe40003f24070 */
[----:B------:R-:W-:-:S11]  /*d5c0*/  ISETP.GE.AND P2, PT, R2, RZ, PT ;  /* 0x000000ff0200720c */ /* 0x000fd60003f46270 */
[----:B------:R-:W-:Y:S01]  /*d5d0*/  @!P1 IMAD.IADD R5, R5, 0x1, -R6 ;  /* 0x0000000105059824 */ /* 0x000fe200078e0a06 */
[----:B------:R-:W-:Y:S02]  /*d5e0*/  @!P1 IADD3 R3, R3, 0x1, RZ ;  /* 0x0000000103039810 */ /* 0x000fe40007ffe0ff */
[----:B------:R-:W-:Y:S02]  /*d5f0*/  ISETP.NE.AND P1, PT, R4, RZ, PT ;  /* 0x000000ff0400720c */ /* 0x000fe40003f25270 */
[----:B------:R-:W-:-:S13]  /*d600*/  ISETP.GE.U32.AND P0, PT, R5, R6, PT ;  /* 0x000000060500720c */ /* 0x000fda0003f06070 */
[----:B------:R-:W-:-:S04]  /*d610*/  @P0 VIADD R3, R3, 0x1 ;  /* 0x0000000103030836 */ /* 0x000fc80000000000 */
[----:B------:R-:W-:Y:S01]  /*d620*/  @!P2 IMAD.MOV R3, RZ, RZ, -R3 ;  /* 0x000000ffff03a224 */ /* 0x000fe200078e0a03 */
[----:B------:R-:W-:-:S05]  /*d630*/  @!P1 LOP3.LUT R3, RZ, R4, RZ, 0x33, !PT ;  /* 0x00000004ff039212 */ /* 0x000fca00078e33ff */
[--C-:B------:R-:W-:Y:S02]  /*d640*/  IMAD.MOV R17, RZ, RZ, -R3.reuse ;  /* 0x000000ffff117224 */ /* 0x100fe400078e0a03 */
[----:B------:R-:W-:Y:S02]  /*d650*/  IMAD.MOV.U32 R18, RZ, RZ, R3 ;  /* 0x000000ffff127224 */ /* 0x000fe400078e0003 */
[----:B------:R-:W-:Y:S01]  /*d660*/  IMAD R17, R4, R17, R7 ;  /* 0x0000001104117224 */ /* 0x000fe200078e0207 */
[----:B------:R-:W-:Y:S06]  /*d670*/  BRA `(.L_x_322) ;  /* 0x00000000001c7947 */ /* 0x000fec0003800000 */
.L_x_314:
[----:B------:R-:W-:Y:S01]  /*d680*/  UMOV UR4, URZ ;  /* 0x0000003f00047c82 */ /* 0x000fe20008000000 */
[----:B------:R-:W-:Y:S01]  /*d690*/  UMOV UR5, URZ ;  /* 0x0000003f00057c82 */ /* 0x000fe20008000000 */
[----:B------:R-:W-:Y:S01]  /*d6a0*/  ULDC UR6, c[0x0][0xc3c] ;  /* 0x00030f0000067ab9 */ /* 0x000fe20000000800 */
[----:B------:R-:W-:Y:S01]  /*d6b0*/  IMAD.MOV.U32 R16, RZ, RZ, R5 ;  /* 0x000000ffff107224 */ /* 0x000fe200078e0005 */
[----:B------:R-:W-:Y:S01]  /*d6c0*/  MOV R18, UR5 ;  /* 0x0000000500127c02 */ /* 0x000fe20008000f00 */
[----:B------:R-:W-:Y:S02]  /*d6d0*/  IMAD.U32 R17, RZ, RZ, UR4 ;  /* 0x00000004ff117e24 */ /* 0x000fe4000f8e00ff */
[----:B------:R-:W-:-:S07]  /*d6e0*/  IMAD.U32 R19, RZ, RZ, UR6 ;  /* 0x00000006ff137e24 */ /* 0x000fce000f8e00ff */
.L_x_322:
[----:B--2---:R-:W2:Y:S01]  /*d6f0*/  S2R R0, SR_TID.X ;  /* 0x0000000000007919 */ /* 0x004ea20000002100 */
[----:B------:R-:W-:Y:S05]  /*d700*/  WARPSYNC.ALL ;  /* 0x0000000000007948 */ /* 0x000fea0003800000 */
[----:B------:R-:W-:Y:S01]  /*d710*/  BAR.SYNC.DEFER_BLOCKING 0x4, 0x180 ;  /* 0x0106000000007b1d */ /* 0x000fe20000010000 */
[----:B--2---:R-:W-:-:S04]  /*d720*/  LOP3.LUT R0, R0, 0x1f, RZ, 0xc0, !PT ;  /* 0x0000001f00007812 */ /* 0x004fc800078ec0ff */
[----:B------:R-:W-:-:S13]  /*d730*/  ISETP.NE.AND P0, PT, R0, RZ, PT ;  /* 0x000000ff0000720c */ /* 0x000fda0003f05270 */
[----:B------:R-:W2:Y:S01]  /*d740*/  @!P0 S2R R3, SR_CgaCtaId ;  /* 0x0000000000038919 */ /* 0x000ea20000008800 */
[----:B------:R-:W-:-:S04]  /*d750*/  @!P0 MOV R0, 0x400 ;  /* 0x0000040000008802 */ /* 0x000fc80000000f00 */
[----:B--2---:R-:W-:-:S05]  /*d760*/  @!P0 LEA R22, R3, R0, 0x18 ;  /* 0x0000000003168211 */ /* 0x004fca00078ec0ff */
[----:B------:R3:W-:Y:S01]  /*d770*/  @!P0 STS.128 [R22+0x288d0], R16 ;  /* 0x0288d01016008388 */ /* 0x0007e20000000c00 */
[----:B------:R-:W-:Y:S06]  /*d780*/  BAR.ARV 0x5, 0x180 ;  /* 0x0146000000007b1d */ /* 0x000fec0000002000 */
.L_x_311:
[----:B------:R-:W-:Y:S02]  /*d790*/  ULDC UR4, c[0x0][0xc3c] ;  /* 0x00030f0000047ab9 */ /* 0x000fe40000000800 */
[----:B--2---:R-:W-:-:S13]  /*d7a0*/  ISETP.GE.AND P0, PT, R19, UR4, PT ;  /* 0x0000000413007c0c */ /* 0x004fda000bf06270 */
[----:B------:R-:W-:Y:S05]  /*d7b0*/  @!P0 BRA `(.L_x_323) ;  /* 0xffffffb800988947 */ /* 0x000fea000383ffff */
[----:B------:R-:W-:Y:S05]  /*d7c0*/  BSYNC B8 ;  /* 0x0000000000087941 */ /* 0x000fea0003800000 */
.L_x_260:
[----:B-1----:R-:W2:Y:S01]  /*d7d0*/  LDL.LU R0, [R1+0x1c] ;  /* 0x00001c0001007983 */ /* 0x002ea20000300800 */
[----:B------:R-:W-:Y:S01]  /*d7e0*/  BSSY B0, `(.L_x_324) ;  /* 0x000000b000007945 */ /* 0x000fe20003800000 */
[----:B------:R-:W1:Y:S01]  /*d7f0*/  S2R R5, SR_CgaCtaId ;  /* 0x0000000000057919 */ /* 0x000e620000008800 */
[----:B--2---:R-:W-:-:S05]  /*d800*/  VIADD R0, R0, 0x1 ;  /* 0x0000000100007836 */ /* 0x004fca0000000000 */
[----:B------:R-:W-:-:S04]  /*d810*/  LEA.HI R2, R0, R0, RZ, 0x1 ;  /* 0x0000000000027211 */ /* 0x000fc800078f08ff */
[----:B------:R-:W-:Y:S02]  /*d820*/  LOP3.LUT R3, R2, 0xfffffffe, RZ, 0xc0, !PT ;  /* 0xfffffffe02037812 */ /* 0x000fe400078ec0ff */
[----:B------:R-:W-:-:S03]  /*d830*/  MOV R2, 0x400 ;  /* 0x0000040000027802 */ /* 0x000fc60000000f00 */
[----:B------:R-:W-:Y:S01]  /*d840*/  IMAD.IADD R0, R0, 0x1, -R3 ;  /* 0x0000000100007824 */ /* 0x000fe200078e0a03 */
[----:B-1----:R-:W-:-:S04]  /*d850*/  LEA R4, R5, R2, 0x18 ;  /* 0x0000000205047211 */ /* 0x002fc800078ec0ff */
[----:B------:R-:W-:-:S04]  /*d860*/  SHF.L.U32 R0, R0, 0x1f, RZ ;  /* 0x0000001f00007819 */ /* 0x000fc800000006ff */
[----:B------:R-:W1:Y:S02]  /*d870*/  SYNCS.PHASECHK.TRANS64.TRYWAIT P0, [R4+URZ+0x28820], R0 ;  /* 0x02882000040075a7 */ /* 0x000e64000800017f */
[----:B-1----:R-:W-:Y:S05]  /*d880*/  @!P0 BRA `(.L_x_325) ;  /* 0x0000004000908947 */ /* 0x002fea0003800000 */
.L_x_459:
[----:B------:R-:W-:Y:S05]  /*d890*/  BSYNC B0 ;  /* 0x0000000000007941 */ /* 0x000fea0003800000 */
.L_x_324:
[----:B------:R-:W-:-:S03]  /*d8a0*/  UMOV UR4, 0xffffffff ;  /* 0xffffffff00047882 */ /* 0x000fc60000000000 */
[----:B------:R-:W-:Y:S05]  /*d8b0*/  BRA.DIV UR4, `(.L_x_326) ;  /* 0x0000004204987947 */ /* 0x000fea000b800000 */
[----:B-1----:R-:W1:Y:S02]  /*d8c0*/  S2R R0, SR_TID.X ;  /* 0x0000000000007919 */ /* 0x002e640000002100 */
[----:B-1----:R-:W-:-:S04]  /*d8d0*/  SHF.R.U32.HI R0, RZ, 0x5, R0 ;  /* 0x00000005ff007819 */ /* 0x002fc80000011600 */
[----:B------:R-:W-:-:S05]  /*d8e0*/  LOP3.LUT R0, R0, 0x3, RZ, 0xc0, !PT ;  /* 0x0000000300007812 */ /* 0x000fca00078ec0ff */
[----:B------:R1:W2:Y:S02]  /*d8f0*/  SHFL.IDX PT, R14, R0, RZ, 0x1f ;  /* 0x00001fff000e7589 */ /* 0x0002a400000e0000 */
.L_x_462:
[----:B--2---:R-:W-:Y:S01]  /*d900*/  ISETP.NE.AND P0, PT, R14, RZ, PT ;  /* 0x000000ff0e00720c */ /* 0x004fe20003f05270 */
[----:B------:R-:W-:-:S12]  /*d910*/  BSSY B0, `(.L_x_327) ;  /* 0x0000024000007945 */ /* 0x000fd80003800000 */
[----:B------:R-:W-:Y:S05]  /*d920*/  @P0 BRA `(.L_x_328) ;  /* 0x0000000000880947 */ /* 0x000fea0003800000 */
[----:B------:R-:W-:-:S03]  /*d930*/  UMOV UR4, 0xffffffff ;  /* 0xffffffff00047882 */ /* 0x000fc60000000000 */
[----:B------:R-:W-:Y:S05]  /*d940*/  BRA.DIV UR4, `(.L_x_329) ;  /* 0x0000004204a87947 */ /* 0x000fea000b800000 */
[----:B------:R-:W-:-:S13]  /*d950*/  ELECT P6, URZ, PT ;  /* 0x00000000003f782f */ /* 0x000fda00038c0000 */
.L_x_465:
[----:B------:R-:W-:Y:S05]  /*d960*/  @!P6 BRA `(.L_x_328) ;  /* 0x000000000078e947 */ /* 0x000fea0003800000 */
[----:B------:R-:W-:-:S06]  /*d970*/  ULOP3.LUT UR4, UR36, 0x2, URZ, 0xfc, !UPT ;  /* 0x0000000224047892 */ /* 0x000fcc000f8efc3f */
[----:B-1----:R-:W-:-:S05]  /*d980*/  IMAD.U32 R0, RZ, RZ, UR4 ;  /* 0x00000004ff007e24 */ /* 0x002fca000f8e00ff */
[----:B------:R-:W-:-:S13]  /*d990*/  ISETP.NE.AND P0, PT, R0, 0x3, PT ;  /* 0x000000030000780c */ /* 0x000fda0003f05270 */
[----:B------:R-:W-:Y:S05]  /*d9a0*/  @!P0 BRA `(.L_x_330) ;  /* 0x0000000000048947 */ /* 0x000fea0003800000 */
[----:B------:R-:W-:Y:S01]  /*d9b0*/  BPT.TRAP 0x1 ;  /* 0x000000040000795c */ /* 0x000fe20000300000 */
.L_x_330:
[C---:B------:R-:W-:Y:S01]  /*d9c0*/  IMAD R5, R25.reuse, 0x8, R4 ;  /* 0x0000000819057824 */ /* 0x040fe200078e0204 */
[----:B------:R-:W-:Y:S01]  /*d9d0*/  SHF.L.U32 R0, R28, 0x1f, RZ ;  /* 0x0000001f1c007819 */ /* 0x000fe200000006ff */
[----:B------:R-:W-:-:S03]  /*d9e0*/  VIADD R25, R25, 0x1 ;  /* 0x0000000119197836 */ /* 0x000fc60000000000 */
[----:B------:R-:W1:Y:S02]  /*d9f0*/  SYNCS.PHASECHK.TRANS64.TRYWAIT P1, [R5+URZ+0x28840], R0 ;  /* 0x02884000050075a7 */ /* 0x000e64000802017f */
[----:B------:R-:W-:-:S04]  /*da00*/  ISETP.NE.AND P2, PT, R25, 0x2, PT ;  /* 0x000000021900780c */ /* 0x000fc80003f45270 */
[----:B------:R-:W-:Y:S01]  /*da10*/  SEL R3, RZ, 0x1, P2 ;  /* 0x00000001ff037807 */ /* 0x000fe20001000000 */
[----:B-1----:R-:W-:Y:S08]  /*da20*/  @!P1 BRA `(.L_x_331) ;  /* 0x0000004000909947 */ /* 0x002ff00003800000 */
.L_x_466:
[----:B------:R-:W-:Y:S02]  /*da30*/  SEL R25, R25, RZ, P2 ;  /* 0x000000ff19197207 */ /* 0x000fe40001000000 */
[----:B------:R-:W-:Y:S01]  /*da40*/  LOP3.LUT R2, R28, R3, RZ, 0x3c, !PT ;  /* 0x000000031c027212 */ /* 0x000fe200078e3cff */
[----:B------:R-:W-:Y:S06]  /*da50*/  @!P0 BRA `(.L_x_332) ;  /* 0x0000000000048947 */ /* 0x000fec0003800000 */
[----:B------:R-:W-:Y:S01]  /*da60*/  BPT.TRAP 0x1 ;  /* 0x000000040000795c */ /* 0x000fe20000300000 */
.L_x_332:
[----:B------:R-:W-:Y:S01]  /*da70*/  IMAD R25, R25, 0x8, R4 ;  /* 0x0000000819197824 */ /* 0x000fe200078e0204 */
[----:B------:R-:W-:-:S04]  /*da80*/  SHF.L.U32 R2, R2, 0x1f, RZ ;  /* 0x0000001f02027819 */ /* 0x000fc800000006ff */
[----:B------:R-:W2:Y:S02]  /*da90*/  SYNCS.PHASECHK.TRANS64.TRYWAIT P1, [R25+URZ+0x28840], R2 ;  /* 0x02884002190075a7 */ /* 0x000ea4000802017f */
[----:B--2---:R-:W-:Y:S05]  /*daa0*/  @!P1 BRA `(.L_x_333) ;  /* 0x0000004000849947 */ /* 0x004fea0003800000 */
.L_x_467:
[----:B------:R-:W-:Y:S05]  /*dab0*/  @!P0 BRA `(.L_x_334) ;  /* 0x0000000000048947 */ /* 0x000fea0003800000 */
[----:B------:R-:W-:Y:S01]  /*dac0*/  BPT.TRAP 0x1 ;  /* 0x000000040000795c */ /* 0x000fe20000300000 */
.L_x_334:
[----:B------:R-:W4:Y:S02]  /*dad0*/  SYNCS.PHASECHK.TRANS64.TRYWAIT P1, [R5+URZ+0x28860], R0 ;  /* 0x02886000050075a7 */ /* 0x000f24000802017f */
[----:B----4-:R-:W-:Y:S05]  /*dae0*/  @!P1 BRA `(.L_x_335) ;  /* 0x0000004000889947 */ /* 0x010fea0003800000 */
.L_x_468:
[----:B------:R-:W-:Y:S05]  /*daf0*/  @!P0 BRA `(.L_x_336) ;  /* 0x0000000000048947 */ /* 0x000fea0003800000 */
[----:B------:R-:W-:Y:S01]  /*db00*/  BPT.TRAP 0x1 ;  /* 0x000000040000795c */ /* 0x000fe20000300000 */
.L_x_336:
[----:B------:R0:W0:Y:S02]  /*db10*/  SYNCS.PHASECHK.TRANS64.TRYWAIT P0, [R25+URZ+0x28860], R2 ;  /* 0x02886002190075a7 */ /* 0x000024000800017f */
[----:B0-----:R-:W-:Y:S05]  /*db20*/  @!P0 NANOSLEEP.SYNCS 0x989680 ;  /* 0x009896800000895d */ /* 0x001fea0003900000 */
[----:B------:R-:W0:Y:S02]  /*db30*/  @!P0 SYNCS.PHASECHK.TRANS64 P0, [R25+URZ+0x28860], R2 ;  /* 0x02886002190085a7 */ /* 0x000e24000800007f */
[----:B0-----:R-:W-:Y:S05]  /*db40*/  @!P0 BRA `(.L_x_336) ;  /* 0xfffffffc00f08947 */ /* 0x001fea000383ffff */
.L_x_328:
[----:B------:R-:W-:Y:S05]  /*db50*/  BSYNC B0 ;  /* 0x0000000000007941 */ /* 0x000fea0003800000 */
.L_x_327:
[----:B------:R-:W-:Y:S05]  /*db60*/  EXIT ;  /* 0x000000000000794d */ /* 0x000fea0003800000 */
.L_x_208:
[----:B0-----:R-:W-:-:S04]  /*db70*/  MOV R3, UR49 ;  /* 0x0000003100037c02 */ /* 0x001fc80008000f00 */
[----:B------:R0:W1:Y:S03]  /*db80*/  SYNCS.PHASECHK.TRANS64.TRYWAIT P1, [R3+URZ+0x28800], R0 ;  /* 0x02880000030075a7 */ /* 0x000066000802017f */
[----:B-1----:R-:W-:Y:S05]  /*db90*/  @!P1 NANOSLEEP.SYNCS 0x989680 ;  /* 0x009896800000995d */ /* 0x002fea0003900000 */
[----:B------:R-:W1:Y:S02]  /*dba0*/  @!P1 SYNCS.PHASECHK.TRANS64 P1, [R3+URZ+0x28800], R0 ;  /* 0x02880000030095a7 */ /* 0x000e64000802007f */
[----:B-1----:R-:W-:Y:S05]  /*dbb0*/  @!P1 BRA `(.L_x_208) ;  /* 0xfffffffc00ec9947 */ /* 0x002fea000383ffff */
[----:B------:R-:W-:Y:S05]  /*dbc0*/  BRA `(.L_x_337) ;  /* 0xffffff38007c7947 */ /* 0x000fea000383ffff */
.L_x_212:
[----:B-1----:R1:W2:Y:S02]  /*dbd0*/  SYNCS.PHASECHK.TRANS64.TRYWAIT P1, [R5+URZ+0x28830], R0 ;  /* 0x02883000050075a7 */ /* 0x0022a4000802017f */
[----:B--2---:R-:W-:Y:S05]  /*dbe0*/  @!P1 NANOSLEEP.SYNCS 0x989680 ;  /* 0x009896800000995d */ /* 0x004fea0003900000 */
[----:B------:R-:W2:Y:S02]  /*dbf0*/  @!P1 SYNCS.PHASECHK.TRANS64 P1, [R5+URZ+0x28830], R0 ;  /* 0x02883000050095a7 */ /* 0x000ea4000802007f */
[----:B--2---:R-:W-:Y:S05]  /*dc00*/  @!P1 BRA `(.L_x_212) ;  /* 0xfffffffc00f09947 */ /* 0x004fea000383ffff */
[----:B------:R-:W-:Y:S05]  /*dc10*/  BRA `(.L_x_211) ;  /* 0xffffff38009c7947 */ /* 0x000fea000383ffff */
.L_x_218:
[----:B-1----:R-:W-:-:S04]  /*dc20*/  IMAD.U32 R3, RZ, RZ, UR6 ;  /* 0x00000006ff037e24 */ /* 0x002fc8000f8e00ff */
[----:B------:R1:W2:Y:S03]  /*dc30*/  SYNCS.PHASECHK.TRANS64.TRYWAIT P1, [R3+URZ+0x28830], R0 ;  /* 0x02883000030075a7 */ /* 0x0002a6000802017f */
[----:B--2---:R-:W-:Y:S05]  /*dc40*/  @!P1 NANOSLEEP.SYNCS 0x989680 ;  /* 0x009896800000995d */ /* 0x004fea0003900000 */
[----:B------:R-:W2:Y:S02]  /*dc50*/  @!P1 SYNCS.PHASECHK.TRANS64 P1, [R3+URZ+0x28830], R0 ;  /* 0x02883000030095a7 */ /* 0x000ea4000802007f */
[----:B--2---:R-:W-:Y:S05]  /*dc60*/  @!P1 BRA `(.L_x_218) ;  /* 0xfffffffc00ec9947 */ /* 0x004fea000383ffff */
[----:B------:R-:W-:Y:S05]  /*dc70*/  BRA `(.L_x_215) ;  /* 0xffffff5c00f47947 */ /* 0x000fea000383ffff */
.L_x_222:
[----:B-1----:R-:W-:-:S04]  /*dc80*/  IMAD.U32 R3, RZ, RZ, UR6 ;  /* 0x00000006ff037e24 */ /* 0x002fc8000f8e00ff */
[----:B------:R1:W2:Y:S03]  /*dc90*/  SYNCS.PHASECHK.TRANS64.TRYWAIT P1, [R3+URZ+0x28850], R0 ;  /* 0x02885000030075a7 */ /* 0x0002a6000802017f */
[----:B--2---:R-:W-:Y:S05]  /*dca0*/  @!P1 NANOSLEEP.SYNCS 0x989680 ;  /* 0x009896800000995d */ /* 0x004fea0003900000 */
[----:B------:R-:W2:Y:S02]  /*dcb0*/  @!P1 SYNCS.PHASECHK.TRANS64 P1, [R3+URZ+0x28850], R0 ;  /* 0x02885000030095a7 */ /* 0x000ea4000802007f */
[----:B--2---:R-:W-:Y:S05]  /*dcc0*/  @!P1 BRA `(.L_x_222) ;  /* 0xfffffffc00ec9947 */ /* 0x004fea000383ffff */
[----:B------:R-:W-:Y:S05]  /*dcd0*/  BRA `(.L_x_219) ;  /* 0xffffff6000cc7947 */ /* 0x000fea000383ffff */
.L_x_229:
[----:B-1----:R-:W-:-:S04]  /*dce0*/  IMAD.U32 R8, RZ, RZ, UR5 ;  /* 0x00000005ff087e24 */ /* 0x002fc8000f8e00ff */
[----:B------:R1:W2:Y:S03]  /*dcf0*/  SYNCS.PHASECHK.TRANS64.TRYWAIT P1, [R8+URZ+0x28850], R7 ;  /* 0x02885007080075a7 */ /* 0x0002a6000802017f */
[----:B--2---:R-:W-:Y:S05]  /*dd00*/  @!P1 NANOSLEEP.SYNCS 0x989680 ;  /* 0x009896800000995d */ /* 0x004fea0003900000 */
[----:B------:R-:W2:Y:S02]  /*dd10*/  @!P1 SYNCS.PHASECHK.TRANS64 P1, [R8+URZ+0x28850], R7 ;  /* 0x02885007080095a7 */ /* 0x000ea4000802007f */
[----:B--2---:R-:W-:Y:S05]  /*dd20*/  @!P1 BRA `(.L_x_229) ;  /* 0xfffffffc00ec9947 */ /* 0x004fea000383ffff */
[----:B------:R-:W-:Y:S05]  /*dd30*/  BRA `(.L_x_228) ;  /* 0xffffff7c00cc7947 */ /* 0x000fea000383ffff */
.L_x_272:
[----:B------:R-:W1:Y:S01]  /*dd40*/  S2R R20, SR_TID.X ;  /* 0x0000000000147919 */ /* 0x000e620000002100 */
[----:B------:R-:W-:Y:S01]  /*dd50*/  BSSY B0, `(.L_x_338) ;  /* 0x000000a000007945 */ /* 0x000fe20003800000 */
[----:B------:R-:W-:Y:S02]  /*dd60*/  IMAD.MOV.U32 R12, RZ, RZ, RZ ;  /* 0x000000ffff0c7224 */ /* 0x000fe400078e00ff */
[----:B------:R-:W-:Y:S02]  /*dd70*/  IMAD.MOV.U32 R11, RZ, RZ, 0x1f ;  /* 0x0000001fff0b7424 */ /* 0x000fe400078e00ff */
[----:B------:R-:W-:Y:S01]  /*dd80*/  IMAD.MOV.U32 R15, RZ, RZ, -0x1 ;  /* 0xffffffffff0f7424 */ /* 0x000fe200078e00ff */
[----:B-1----:R-:W-:-:S04]  /*dd90*/  SHF.R.U32.HI R10, RZ, 0x5, R20 ;  /* 0x00000005ff0a7819 */ /* 0x002fc80000011614 */
[----:B------:R-:W-:-:S05]  /*dda0*/  LOP3.LUT R10, R10, 0x3, RZ, 0xc0, !PT ;  /* 0x000000030a0a7812 */ /* 0x000fca00078ec0ff */
[----:B------:R-:W-:-:S07]  /*ddb0*/  IMAD.MOV.U32 R13, RZ, RZ, R10 ;  /* 0x000000ffff0d7224 */ /* 0x000fce00078e000a */
[----:B0----5:R-:W-:Y:S05]  /*ddc0*/  WARPSYNC.COLLECTIVE R15, `(.L_x_339) ;  /* 0x000000000f087348 */ /* 0x021fea0003c00000 */
[----:B------:R1:W2:Y:S02]  /*ddd0*/  SHFL.IDX P6, R14, R13, R12, R11 ;  /* 0x0000000c0d0e7389 */ /* 0x0002a400000c000b */
[----:B012--5:R-:W-:Y:S01]  /*dde0*/  ENDCOLLECTIVE ;  /* 0x000000000000791b */ /* 0x027fe20003800000 */
.L_x_339:
[----:B------:R-:W-:Y:S05]  /*ddf0*/  BSYNC B0 ;  /* 0x0000000000007941 */ /* 0x000fea0003800000 */
.L_x_338:
[----:B------:R-:W-:Y:S05]  /*de00*/  BRA `(.L_x_340) ;  /* 0xffffffc0002c7947 */ /* 0x000fea000383ffff */
.L_x_275:
[----:B0-----:R0:W1:Y:S02]  /*de10*/  SYNCS.PHASECHK.TRANS64.TRYWAIT P0, [R7+URZ+0x28840], R2 ;  /* 0x02884002070075a7 */ /* 0x001064000800017f */
[----:B-1----:R-:W-:Y:S05]  /*de20*/  @!P0 NANOSLEEP.SYNCS 0x989680 ;  /* 0x009896800000895d */ /* 0x002fea0003900000 */
[----:B------:R-:W1:Y:S02]  /*de30*/  @!P0 SYNCS.PHASECHK.TRANS64 P0, [R7+URZ+0x28840], R2 ;  /* 0x02884002070085a7 */ /* 0x000e64000800007f */
[----:B-1----:R-:W-:Y:S05]  /*de40*/  @!P0 BRA `(.L_x_275) ;  /* 0xfffffffc00f08947 */ /* 0x002fea000383ffff */
[----:B------:R-:W-:Y:S05]  /*de50*/  BRA `(.L_x_341) ;  /* 0xffffffc000887947 */ /* 0x000fea000383ffff */
.L_x_276:
[----:B------:R-:W-:Y:S01]  /*de60*/  BSSY B0, `(.L_x_342) ;  /* 0x0000008000007945 */ /* 0x000fe20003800000 */
[----:B------:R-:W-:Y:S01]  /*de70*/  MOV R13, R0 ;  /* 0x00000000000d7202 */ /* 0x000fe20000000f00 */
[----:B------:R-:W-:Y:S02]  /*de80*/  IMAD.MOV.U32 R12, RZ, RZ, RZ ;  /* 0x000000ffff0c7224 */ /* 0x000fe400078e00ff */
[----:B------:R-:W-:Y:S02]  /*de90*/  IMAD.MOV.U32 R11, RZ, RZ, 0x181f ;  /* 0x0000181fff0b7424 */ /* 0x000fe400078e00ff */
[----:B------:R-:W-:-:S07]  /*dea0*/  IMAD.MOV.U32 R15, RZ, RZ, -0x1 ;  /* 0xffffffffff0f7424 */ /* 0x000fce00078e00ff */
[----:B------:R-:W-:Y:S05]  /*deb0*/  WARPSYNC.COLLECTIVE R15, `(.L_x_343) ;  /* 0x000000000f087348 */ /* 0x000fea0003c00000 */
[----:B------:R0:W1:Y:S02]  /*dec0*/  SHFL.IDX P6, R14, R13, R12, R11 ;  /* 0x0000000c0d0e7389 */ /* 0x00006400000c000b */
[----:B01----:R-:W-:Y:S01]  /*ded0*/  ENDCOLLECTIVE ;  /* 0x000000000000791b */ /* 0x003fe20003800000 */
.L_x_343:
[----:B------:R-:W-:Y:S05]  /*dee0*/  BSYNC B0 ;  /* 0x0000000000007941 */ /* 0x000fea0003800000 */
.L_x_342:
[----:B------:R-:W-:Y:S01]  /*def0*/  IMAD.MOV.U32 R13, RZ, RZ, R4 ;  /* 0x000000ffff0d7224 */ /* 0x000fe200078e0004 */
[----:B------:R-:W-:Y:S01]  /*df00*/  MOV R15, 0xffffffff ;  /* 0xffffffff000f7802 */ /* 0x000fe20000000f00 */
[----:B------:R-:W-:Y:S02]  /*df10*/  IMAD.MOV.U32 R12, RZ, RZ, RZ ;  /* 0x000000ffff0c7224 */ /* 0x000fe400078e00ff */
[----:B------:R-:W-:Y:S02]  /*df20*/  IMAD.MOV.U32 R11, RZ, RZ, 0x181f ;  /* 0x0000181fff0b7424 */ /* 0x000fe400078e00ff */
[----:B------:R-:W-:Y:S02]  /*df30*/  IMAD.MOV.U32 R2, RZ, RZ, R14 ;  /* 0x000000ffff027224 */ /* 0x000fe400078e000e */
[----:B------:R-:W-:-:S07]  /*df40*/  @P0 IMAD R8, R5, 0x2, R22 ;  /* 0x0000000205080824 */ /* 0x000fce00078e0216 */
[----:B------:R-:W-:Y:S05]  /*df50*/  WARPSYNC.COLLECTIVE R15, `(.L_x_344) ;  /* 0x000000000f087348 */ /* 0x000fea0003c00000 */
[----:B------:R0:W1:Y:S02]  /*df60*/  SHFL.IDX P6, R14, R13, R12, R11 ;  /* 0x0000000c0d0e7389 */ /* 0x00006400000c000b */
[----:B01----:R-:W-:Y:S01]  /*df70*/  ENDCOLLECTIVE ;  /* 0x000000000000791b */ /* 0x003fe20003800000 */
.L_x_344:
[----:B------:R-:W-:Y:S02]  /*df80*/  IMAD.MOV.U32 R13, RZ, RZ, R0 ;  /* 0x000000ffff0d7224 */ /* 0x000fe400078e0000 */
[----:B------:R-:W-:Y:S02]  /*df90*/  IMAD.MOV.U32 R12, RZ, RZ, 0x1 ;  /* 0x00000001ff0c7424 */ /* 0x000fe400078e00ff */
[----:B------:R-:W-:-:S07]  /*dfa0*/  IMAD.MOV.U32 R3, RZ, RZ, R14 ;  /* 0x000000ffff037224 */ /* 0x000fce00078e000e */
[----:B------:R-:W-:Y:S05]  /*dfb0*/  WARPSYNC.COLLECTIVE R15, `(.L_x_345) ;  /* 0x000000000f087348 */ /* 0x000fea0003c00000 */
[----:B------:R0:W1:Y:S02]  /*dfc0*/  SHFL.IDX P6, R14, R13, R12, R11 ;  /* 0x0000000c0d0e7389 */ /* 0x00006400000c000b */
[----:B01----:R-:W-:Y:S01]  /*dfd0*/  ENDCOLLECTIVE ;  /* 0x000000000000791b */ /* 0x003fe20003800000 */
.L_x_345:
[----:B------:R-:W-:-:S05]  /*dfe0*/  @P0 LEA R3, P1, R30, R3, 0x1 ;  /* 0x000000031e030211 */ /* 0x000fca00078208ff */
[----:B------:R-:W-:Y:S01]  /*dff0*/  @P0 IMAD.X R2, RZ, RZ, R2, P1 ;  /* 0x000000ffff020224 */ /* 0x000fe200008e0602 */
[----:B------:R-:W-:-:S04]  /*e000*/  ISETP.GE.AND P1, PT, R6, 0x11, PT ;  /* 0x000000110600780c */ /* 0x000fc80003f26270 */
[----:B------:R-:W-:Y:S01]  /*e010*/  @P0 LOP3.LUT R3, R3, R2, RZ, 0x3c, !PT ;  /* 0x0000000203030212 */ /* 0x000fe200078e3cff */
[----:B------:R-:W-:-:S03]  /*e020*/  IMAD.MOV.U32 R13, RZ, RZ, R4 ;  /* 0x000000ffff0d7224 */ /* 0x000fc600078e0004 */
[----:B------:R-:W-:-:S04]  /*e030*/  @P0 LOP3.LUT R2, R3, R2, RZ, 0x3c, !PT ;  /* 0x0000000203020212 */ /* 0x000fc800078e3cff */
[----:B------:R-:W-:-:S05]  /*e040*/  @P0 LOP3.LUT R3, R3, R2, RZ, 0x3c, !PT ;  /* 0x0000000203030212 */ /* 0x000fca00078e3cff */
[----:B------:R-:W-:Y:S01]  /*e050*/  @!PT LDS RZ, [RZ] ;  /* 0x00000000fffff984 */ /* 0x000fe20000000800 */
[----:B------:R-:W-:Y:S01]  /*e060*/  @!PT LDS RZ, [RZ] ;  /* 0x00000000fffff984 */ /* 0x000fe20000000800 */
[----:B------:R-:W-:Y:S01]  /*e070*/  @!PT LDS RZ, [RZ] ;  /* 0x00000000fffff984 */ /* 0x000fe20000000800 */
[----:B------:R-:W-:Y:S04]  /*e080*/  @P0 LDGSTS.E.BYPASS.LTC128B.128 [R8+0x18400], desc[UR50][R2.64], !P3 ;  /* 0x1840000002080fae */ /* 0x000fe8000d901d72 */
[----:B------:R0:W-:Y:S02]  /*e090*/  @P0 LDGSTS.E.BYPASS.LTC128B.128 [R8+0x1c400], desc[UR50][R2.64+0x80], !P2 ;  /* 0x1c40008002080fae */ /* 0x0001e4000d101d72 */
[----:B0-----:R-:W-:-:S07]  /*e0a0*/  IMAD.MOV.U32 R2, RZ, RZ, R14 ;  /* 0x000000ffff027224 */ /* 0x001fce00078e000e */
[----:B------:R-:W-:Y:S05]  /*e0b0*/  WARPSYNC.COLLECTIVE R15, `(.L_x_346) ;  /* 0x000000000f087348 */ /* 0x000fea0003c00000 */
[----:B------:R0:W1:Y:S02]  /*e0c0*/  SHFL.IDX P6, R14, R13, R12, R11 ;  /* 0x0000000c0d0e7389 */ /* 0x00006400000c000b */
[----:B01----:R-:W-:Y:S01]  /*e0d0*/  ENDCOLLECTIVE ;  /* 0x000000000000791b */ /* 0x003fe20003800000 */
.L_x_346:
[----:B------:R-:W-:Y:S02]  /*e0e0*/  @P1 IMAD R8, R5, 0x2, R22 ;  /* 0x0000000205081824 */ /* 0x000fe400078e0216 */
[----:B------:R-:W-:Y:S02]  /*e0f0*/  IMAD.MOV.U32 R13, RZ, RZ, R0 ;  /* 0x000000ffff0d7224 */ /* 0x000fe400078e0000 */
[----:B------:R-:W-:Y:S01]  /*e100*/  IMAD.MOV.U32 R12, RZ, RZ, 0x2 ;  /* 0x00000002ff0c7424 */ /* 0x000fe200078e00ff */
[----:B------:R-:W-:-:S07]  /*e110*/  MOV R3, R14 ;  /* 0x0000000e00037202 */ /* 0x000fce0000000f00 */
[----:B------:R-:W-:Y:S05]  /*e120*/  WARPSYNC.COLLECTIVE R15, `(.L_x_347) ;  /* 0x000000000f087348 */ /* 0x000fea0003c00000 */
[----:B------:R0:W1:Y:S02]  /*e130*/  SHFL.IDX P6, R14, R13, R12, R11 ;  /* 0x0000000c0d0e7389 */ /* 0x00006400000c000b */
[----:B01----:R-:W-:Y:S01]  /*e140*/  ENDCOLLECTIVE ;  /* 0x000000000000791b */ /* 0x003fe20003800000 */
.L_x_347:
[----:B------:R-:W-:-:S05]  /*e150*/  @P1 LEA R3, P0, R30, R3, 0x1 ;  /* 0x000000031e031211 */ /* 0x000fca00078008ff */
[----:B------:R-:W-:-:S05]  /*e160*/  @P1 IMAD.X R2, RZ, RZ, R2, P0 ;  /* 0x000000ffff021224 */ /* 0x000fca00000e0602 */
        /* <DEDUP_REMOVED lines=8> */
[----:B------:R0:W-:Y:S01]  /*e1f0*/  @P1 LDGSTS.E.BYPASS.LTC128B.128 [R8+0x1cc00], desc[UR50][R2.64+0x80], !P2 ;  /* 0x1cc0008002081fae */ /* 0x0001e2000d101d72 */
[----:B------:R-:W-:Y:S01]  /*e200*/  ISETP.GE.AND P1, PT, R6, 0x21, PT ;  /* 0x000000210600780c */ /* 0x000fe20003f26270 */
[----:B0-----:R-:W-:-:S12]  /*e210*/  IMAD.MOV.U32 R2, RZ, RZ, R14 ;  /* 0x000000ffff027224 */ /* 0x001fd800078e000e */
[----:B------:R-:W-:Y:S05]  /*e220*/  WARPSYNC.COLLECTIVE R15, `(.L_x_348) ;  /* 0x000000000f087348 */ /* 0x000fea0003c00000 */
[----:B------:R0:W1:Y:S02]  /*e230*/  SHFL.IDX P6, R14, R13, R12, R11 ;  /* 0x0000000c0d0e7389 */ /* 0x00006400000c000b */
[----:B01----:R-:W-:Y:S01]  /*e240*/  ENDCOLLECTIVE ;  /* 0x000000000000791b */ /* 0x003fe20003800000 */
.L_x_348:
[----:B------:R-:W-:Y:S02]  /*e250*/  @P1 IMAD R8, R5, 0x2, R22 ;  /* 0x0000000205081824 */ /* 0x000fe400078e0216 */
[----:B------:R-:W-:Y:S02]  /*e260*/  IMAD.MOV.U32 R13, RZ, RZ, R0 ;  /* 0x000000ffff0d7224 */ /* 0x000fe400078e0000 */
[----:B------:R-:W-:Y:S02]  /*e270*/  IMAD.MOV.U32 R12, RZ, RZ, 0x3 ;  /* 0x00000003ff0c7424 */ /* 0x000fe400078e00ff */
[----:B------:R-:W-:-:S07]  /*e280*/  IMAD.MOV.U32 R3, RZ, RZ, R14 ;  /* 0x000000ffff037224 */ /* 0x000fce00078e000e */
[----:B------:R-:W-:Y:S05]  /*e290*/  WARPSYNC.COLLECTIVE R15, `(.L_x_349) ;  /* 0x000000000f087348 */ /* 0x000fea0003c00000 */
[----:B------:R0:W1:Y:S02]  /*e2a0*/  SHFL.IDX P6, R14, R13, R12, R11 ;  /* 0x0000000c0d0e7389 */ /* 0x00006400000c000b */
[----:B01----:R-:W-:Y:S01]  /*e2b0*/  ENDCOLLECTIVE ;  /* 0x000000000000791b */ /* 0x003fe20003800000 */
.L_x_349:
[----:B------:R-:W-:-:S04]  /*e2c0*/  @P1 LEA R3, P0, R30, R3, 0x1 ;  /* 0x000000031e031211 */ /* 0x000fc800078008ff */
[----:B------:R-:W-:-:S04]  /*e2d0*/  @P1 IADD3.X R2, RZ, R2, RZ, P0, !PT ;  /* 0x00000002ff021210 */ /* 0x000fc800007fe4ff */
        /* <DEDUP_REMOVED lines=14> */
.L_x_350:
[----:B------:R-:W-:Y:S01]  /*e3c0*/  @P1 LEA R8, R5, R22, 0x1 ;  /* 0x0000001605081211 */ /* 0x000fe200078e08ff */
[----:B------:R-:W-:Y:S02]  /*e3d0*/  IMAD.MOV.U32 R13, RZ, RZ, R0 ;  /* 0x000000ffff0d7224 */ /* 0x000fe400078e0000 */
[----:B------:R-:W-:Y:S02]  /*e3e0*/  IMAD.MOV.U32 R12, RZ, RZ, 0x4 ;  /* 0x00000004ff0c7424 */ /* 0x000fe400078e00ff */
[----:B------:R-:W-:-:S07]  /*e3f0*/  IMAD.MOV.U32 R3, RZ, RZ, R14 ;  /* 0x000000ffff037224 */ /* 0x000fce00078e000e */
[----:B------:R-:W-:Y:S05]  /*e400*/  WARPSYNC.COLLECTIVE R15, `(.L_x_351) ;  /* 0x000000000f087348 */ /* 0x000fea0003c00000 */
[----:B------:R0:W1:Y:S02]  /*e410*/  SHFL.IDX P6, R14, R13, R12, R11 ;  /* 0x0000000c0d0e7389 */ /* 0x00006400000c000b */
[----:B01----:R-:W-:Y:S01]  /*e420*/  ENDCOLLECTIVE ;  /* 0x000000000000791b */ /* 0x003fe20003800000 */
.L_x_351:
        /* <DEDUP_REMOVED lines=16> */
.L_x_352:
[----:B------:R-:W-:Y:S01]  /*e530*/  @P1 IMAD R8, R5, 0x2, R22 ;  /* 0x0000000205081824 */ /* 0x000fe200078e0216 */
[----:B------:R-:W-:Y:S01]  /*e540*/  MOV R13, R0 ;  /* 0x00000000000d7202 */ /* 0x000fe20000000f00 */
[----:B------:R-:W-:Y:S02]  /*e550*/  IMAD.MOV.U32 R12, RZ, RZ, 0x5 ;  /* 0x00000005ff0c7424 */ /* 0x000fe400078e00ff */
[----:B------:R-:W-:-:S07]  /*e560*/  IMAD.MOV.U32 R3, RZ, RZ, R14 ;  /* 0x000000ffff037224 */ /* 0x000fce00078e000e */
[----:B------:R-:W-:Y:S05]  /*e570*/  WARPSYNC.COLLECTIVE R15, `(.L_x_353) ;  /* 0x000000000f087348 */ /* 0x000fea0003c00000 */
[----:B------:R0:W1:Y:S02]  /*e580*/  SHFL.IDX P6, R14, R13, R12, R11 ;  /* 0x0000000c0d0e7389 */ /* 0x00006400000c000b */
[----:B01----:R-:W-:Y:S01]  /*e590*/  ENDCOLLECTIVE ;  /* 0x000000000000791b */ /* 0x003fe20003800000 */
.L_x_353:
        /* <DEDUP_REMOVED lines=16> */
.L_x_354:
[----:B------:R-:W-:Y:S02]  /*e6a0*/  @P1 IMAD R8, R5, 0x2, R22 ;  /* 0x0000000205081824 */ /* 0x000fe400078e0216 */
[----:B------:R-:W-:Y:S01]  /*e6b0*/  IMAD.MOV.U32 R13, RZ, RZ, R0 ;  /* 0x000000ffff0d7224 */ /* 0x000fe200078e0000 */
[----:B------:R-:W-:Y:S01]  /*e6c0*/  MOV R12, 0x6 ;  /* 0x00000006000c7802 */ /* 0x000fe20000000f00 */
[----:B------:R-:W-:-:S07]  /*e6d0*/  IMAD.MOV.U32 R3, RZ, RZ, R14 ;  /* 0x000000ffff037224 */ /* 0x000fce00078e000e */
[----:B------:R-:W-:Y:S05]  /*e6e0*/  WARPSYNC.COLLECTIVE R15, `(.L_x_355) ;  /* 0x000000000f087348 */ /* 0x000fea0003c00000 */
[----:B------:R0:W1:Y:S02]  /*e6f0*/  SHFL.IDX P6, R14, R13, R12, R11 ;  /* 0x0000000c0d0e7389 */ /* 0x00006400000c000b */
[----:B01----:R-:W-:Y:S01]  /*e700*/  ENDCOLLECTIVE ;  /* 0x000000000000791b */ /* 0x003fe20003800000 */
.L_x_355:
        /* <DEDUP_REMOVED lines=16> */
.L_x_356:
[----:B------:R-:W-:Y:S02]  /*e810*/  @P1 IMAD R8, R5, 0x2, R22 ;  /* 0x0000000205081824 */ /* 0x000fe400078e0216 */
[----:B------:R-:W-:Y:S02]  /*e820*/  IMAD.MOV.U32 R13, RZ, RZ, R0 ;  /* 0x000000ffff0d7224 */ /* 0x000fe400078e0000 */
[----:B------:R-:W-:Y:S02]  /*e830*/  IMAD.MOV.U32 R12, RZ, RZ, 0x7 ;  /* 0x00000007ff0c7424 */ /* 0x000fe400078e00ff */
[----:B------:R-:W-:-:S07]  /*e840*/  IMAD.MOV.U32 R3, RZ, RZ, R14 ;  /* 0x000000ffff037224 */ /* 0x000fce00078e000e */
[----:B------:R-:W-:Y:S05]  /*e850*/  WARPSYNC.COLLECTIVE R15, `(.L_x_357) ;  /* 0x000000000f087348 */ /* 0x000fea0003c00000 */
[----:B------:R0:W1:Y:S02]  /*e860*/  SHFL.IDX P6, R14, R13, R12, R11 ;  /* 0x0000000c0d0e7389 */ /* 0x00006400000c000b */
[----:B01----:R-:W-:Y:S01]  /*e870*/  ENDCOLLECTIVE ;  /* 0x000000000000791b */ /* 0x003fe20003800000 */
.L_x_357:
[----:B------:R-:W-:-:S05]  /*e880*/  @P1 LEA R3, P0, R30, R3, 0x1 ;  /* 0x000000031e031211 */ /* 0x000fca00078008ff */
[----:B------:R-:W-:-:S05]  /*e890*/  @P1 IMAD.X R2, RZ, RZ, R2, P0 ;  /* 0x000000ffff021224 */ /* 0x000fca00000e0602 */
[----:B------:R-:W-:Y:S01]  /*e8a0*/  @P1 LOP3.LUT R3, R3, R2, RZ, 0x3c, !PT ;  /* 0x0000000203031212 */ /* 0x000fe200078e3cff */
[----:B------:R-:W-:-:S03]  /*e8b0*/  IMAD.MOV.U32 R13, RZ, RZ, R4 ;  /* 0x000000ffff0d7224 */ /* 0x000fc600078e0004 */
[----:B------:R-:W-:-:S04]  /*e8c0*/  @P1 LOP3.LUT R2, R3, R2, RZ, 0x3c, !PT ;  /* 0x0000000203021212 */ /* 0x000fc800078e3cff */
[----:B------:R-:W-:Y:S02]  /*e8d0*/  @P1 LOP3.LUT R3, R3, R2, RZ, 0x3c, !PT ;  /* 0x0000000203031212 */ /* 0x000fe400078e3cff */
[----:B------:R-:W-:-:S07]  /*e8e0*/  MOV R0, R14 ;  /* 0x0000000e00007202 */ /* 0x000fce0000000f00 */
[----:B------:R-:W-:Y:S05]  /*e8f0*/  WARPSYNC.COLLECTIVE R15, `(.L_x_358) ;  /* 0x000000000f087348 */ /* 0x000fea0003c00000 */
[----:B------:R0:W1:Y:S02]  /*e900*/  SHFL.IDX P6, R14, R13, R12, R11 ;  /* 0x0000000c0d0e7389 */ /* 0x00006400000c000b */
[----:B01----:R-:W-:Y:S01]  /*e910*/  ENDCOLLECTIVE ;  /* 0x000000000000791b */ /* 0x003fe20003800000 */
.L_x_358:
[----:B------:R-:W-:Y:S01]  /*e920*/  @!PT LDS RZ, [RZ] ;  /* 0x00000000fffff984 */ /* 0x000fe20000000800 */
[----:B------:R-:W-:Y:S01]  /*e930*/  @!PT LDS RZ, [RZ] ;  /* 0x00000000fffff984 */ /* 0x000fe20000000800 */
[----:B------:R-:W-:Y:S01]  /*e940*/  @!PT LDS RZ, [RZ] ;  /* 0x00000000fffff984 */ /* 0x000fe20000000800 */
[----:B------:R-:W-:Y:S04]  /*e950*/  @P1 LDGSTS.E.BYPASS.LTC128B.128 [R8+0x1b400], desc[UR50][R2.64], !P3 ;  /* 0x1b40000002081fae */ /* 0x000fe8000d901d72 */
[----:B------:R0:W-:Y:S02]  /*e960*/  @P1 LDGSTS.E.BYPASS.LTC128B.128 [R8+0x1f400], desc[UR50][R2.64+0x80], !P2 ;  /* 0x1f40008002081fae */ /* 0x0001e4000d101d72 */
[----:B0-----:R-:W-:Y:S01]  /*e970*/  IMAD.MOV.U32 R2, RZ, RZ, R14 ;  /* 0x000000ffff027224 */ /* 0x001fe200078e000e */
[----:B------:R-:W-:Y:S06]  /*e980*/  BRA `(.L_x_359) ;  /* 0xffffffbc006c7947 */ /* 0x000fec000383ffff */
.L_x_281:
[----:B------:R-:W-:Y:S02]  /*e990*/  IMAD.MOV.U32 R13, RZ, RZ, R5 ;  /* 0x000000ffff0d7224 */ /* 0x000fe400078e0005 */
[----:B------:R-:W-:Y:S02]  /*e9a0*/  IMAD.MOV.U32 R12, RZ, RZ, RZ ;  /* 0x000000ffff0c7224 */ /* 0x000fe400078e00ff */
[----:B------:R-:W-:Y:S02]  /*e9b0*/  IMAD.MOV.U32 R11, RZ, RZ, 0x181f ;  /* 0x0000181fff0b7424 */ /* 0x000fe400078e00ff */
[----:B------:R-:W-:Y:S02]  /*e9c0*/  IMAD.MOV.U32 R15, RZ, RZ, -0x1 ;  /* 0xffffffffff0f7424 */ /* 0x000fe400078e00ff */
[----:B-----5:R-:W-:Y:S02]  /*e9d0*/  IMAD R6, R21, R6, RZ ;  /* 0x0000000615067224 */ /* 0x020fe400078e02ff */
[----:B------:R-:W-:-:S07]  /*e9e0*/  IMAD.IADD R4, R20, 0x1, R4 ;  /* 0x0000000114047824 */ /* 0x000fce00078e0204 */
[----:B------:R-:W-:Y:S05]  /*e9f0*/  WARPSYNC.COLLECTIVE R15, `(.L_x_360) ;  /* 0x000000000f087348 */ /* 0x000fea0003c00000 */
[----:B------:R0:W1:Y:S02]  /*ea00*/  SHFL.IDX P6, R14, R13, R12, R11 ;  /* 0x0000000c0d0e7389 */ /* 0x00006400000c000b */
[----:B01----:R-:W-:Y:S01]  /*ea10*/  ENDCOLLECTIVE ;  /* 0x000000000000791b */ /* 0x003fe20003800000 */
.L_x_360:
[C---:B------:R-:W-:Y:S01]  /*ea20*/  VIADD R7, R4.reuse, 0x10 ;  /* 0x0000001004077836 */ /* 0x040fe20000000000 */
[----:B------:R-:W-:Y:S02]  /*ea30*/  ISETP.GE.AND P2, PT, R4, R6, PT ;  /* 0x000000060400720c */ /* 0x000fe40003f46270 */
[----:B------:R-:W-:Y:S01]  /*ea40*/  MOV R13, R0 ;  /* 0x00000000000d7202 */ /* 0x000fe20000000f00 */
[----:B------:R-:W-:-:S10]  /*ea50*/  IMAD.MOV.U32 R2, RZ, RZ, R14 ;  /* 0x000000ffff027224 */ /* 0x000fd400078e000e */
[----:B------:R-:W-:Y:S05]  /*ea60*/  WARPSYNC.COLLECTIVE R15, `(.L_x_361) ;  /* 0x000000000f087348 */ /* 0x000fea0003c00000 */
[----:B------:R0:W1:Y:S02]  /*ea70*/  SHFL.IDX P6, R14, R13, R12, R11 ;  /* 0x0000000c0d0e7389 */ /* 0x00006400000c000b */
[----:B01----:R-:W-:Y:S01]  /*ea80*/  ENDCOLLECTIVE ;  /* 0x000000000000791b */ /* 0x003fe20003800000 */
.L_x_361:
[----:B------:R-:W-:Y:S02]  /*ea90*/  IMAD.MOV.U32 R13, RZ, RZ, R5 ;  /* 0x000000ffff0d7224 */ /* 0x000fe400078e0005 */
[----:B------:R-:W-:Y:S01]  /*eaa0*/  IMAD.MOV.U32 R12, RZ, RZ, 0x1 ;  /* 0x00000001ff0c7424 */ /* 0x000fe200078e00ff */
[----:B------:R-:W-:-:S05]  /*eab0*/  @!P2 LEA R14, P3, R30, R14, 0x1 ;  /* 0x0000000e1e0ea211 */ /* 0x000fca00078608ff */
[----:B------:R-:W-:Y:S02]  /*eac0*/  @!P2 IMAD.X R3, RZ, RZ, R2, P3 ;  /* 0x000000ffff03a224 */ /* 0x000fe400018e0602 */
[----:B------:R-:W-:-:S07]  /*ead0*/  @!P2 IMAD.MOV.U32 R2, RZ, RZ, R14 ;  /* 0x000000ffff02a224 */ /* 0x000fce00078e000e */
[----:B------:R-:W-:Y:S05]  /*eae0*/  WARPSYNC.COLLECTIVE R15, `(.L_x_362) ;  /* 0x000000000f087348 */ /* 0x000fea0003c00000 */
[----:B------:R0:W1:Y:S02]  /*eaf0*/  SHFL.IDX P6, R14, R13, R12, R11 ;  /* 0x0000000c0d0e7389 */ /* 0x00006400000c000b */
[----:B01----:R-:W-:Y:S01]  /*eb00*/  ENDCOLLECTIVE ;  /* 0x000000000000791b */ /* 0x003fe20003800000 */
.L_x_362:
[----:B------:R-:W-:Y:S01]  /*eb10*/  @!PT LDS RZ, [RZ] ;  /* 0x00000000fffff984 */ /* 0x000fe20000000800 */
[----:B------:R-:W-:Y:S01]  /*eb20*/  @!PT LDS RZ, [RZ] ;  /* 0x00000000fffff984 */ /* 0x000fe20000000800 */
[----:B------:R-:W-:Y:S01]  /*eb30*/  @!PT LDS RZ, [RZ] ;  /* 0x00000000fffff984 */ /* 0x000fe20000000800 */
[----:B------:R-:W-:Y:S04]  /*eb40*/  @!P2 LDGSTS.E.BYPASS.LTC128B.128 [R10+0x10400], desc[UR50][R2.64], !P0 ;  /* 0x10400000020aafae */ /* 0x000fe8000c101d72 */
[----:B------:R0:W-:Y:S01]  /*eb50*/  @!P2 LDGSTS.E.BYPASS.LTC128B.128 [R10+0x14400], desc[UR50][R2.64+0x80], !P1 ;  /* 0x14400080020aafae */ /* 0x0001e2000c901d72 */
[----:B------:R-:W-:Y:S02]  /*eb60*/  ISETP.GE.AND P2, PT, R7, R6, PT ;  /* 0x000000060700720c */ /* 0x000fe40003f46270 */
[----:B------:R-:W-:Y:S01]  /*eb70*/  MOV R13, R0 ;  /* 0x00000000000d7202 */ /* 0x000fe20000000f00 */
[----:B0-----:R-:W-:-:S10]  /*eb80*/  IMAD.MOV.U32 R2, RZ, RZ, R14 ;  /* 0x000000ffff027224 */ /* 0x001fd400078e000e */
[----:B------:R-:W-:Y:S05]  /*eb90*/  WARPSYNC.COLLECTIVE R15, `(.L_x_363) ;  /* 0x000000000f087348 */ /* 0x000fea0003c00000 */
[----:B------:R0:W1:Y:S02]  /*eba0*/  SHFL.IDX P6, R14, R13, R12, R11 ;  /* 0x0000000c0d0e7389 */ /* 0x00006400000c000b */
[----:B01----:R-:W-:Y:S01]  /*ebb0*/  ENDCOLLECTIVE ;  /* 0x000000000000791b */ /* 0x003fe20003800000 */
.L_x_363:
        /* <DEDUP_REMOVED lines=8> */
.L_x_364:
[----:B------:R-:W-:Y:S02]  /*ec40*/  @!P2 IMAD.MOV.U32 R3, RZ, RZ, R7 ;  /* 0x000000ffff03a224 */ /* 0x000fe400078e0007 */
[----:B------:R-:W-:-:S03]  /*ec50*/  VIADD R7, R4, 0x20 ;  /* 0x0000002004077836 */ /* 0x000fc60000000000 */
        /* <DEDUP_REMOVED lines=11> */
.L_x_365:
        /* <DEDUP_REMOVED lines=8> */
.L_x_366:
        /* <DEDUP_REMOVED lines=13> */
.L_x_367:
        /* <DEDUP_REMOVED lines=8> */
.L_x_368:
        /* <DEDUP_REMOVED lines=13> */
.L_x_369:
        /* <DEDUP_REMOVED lines=8> */
.L_x_370:
        /* <DEDUP_REMOVED lines=13> */
.L_x_371:
        /* <DEDUP_REMOVED lines=8> */
.L_x_372:
        /* <DEDUP_REMOVED lines=13> */
.L_x_373:
        /* <DEDUP_REMOVED lines=8> */
.L_x_374:
        /* <DEDUP_REMOVED lines=11> */
.L_x_375:
[----:B------:R-:W-:Y:S05]  /*f380*/  BRA `(.L_x_376) ;  /* 0xffffffbc00d07947 */ /* 0x000fea000383ffff */
.L_x_286:
[----:B0-----:R0:W1:Y:S02]  /*f390*/  SYNCS.PHASECHK.TRANS64.TRYWAIT P1, [R22+URZ+0x28820], R3 ;  /* 0x02882003160075a7 */ /* 0x001064000802017f */
[----:B-1----:R-:W-:Y:S05]  /*f3a0*/  @!P1 NANOSLEEP.SYNCS 0x989680 ;  /* 0x009896800000995d */ /* 0x002fea0003900000 */
[----:B------:R-:W1:Y:S02]  /*f3b0*/  @!P1 SYNCS.PHASECHK.TRANS64 P1, [R22+URZ+0x28820], R3 ;  /* 0x02882003160095a7 */ /* 0x000e64000802007f */
[----:B-1----:R-:W-:Y:S05]  /*f3c0*/  @!P1 BRA `(.L_x_286) ;  /* 0xfffffffc00f09947 */ /* 0x002fea000383ffff */
[----:B------:R-:W-:Y:S05]  /*f3d0*/  BRA `(.L_x_377) ;  /* 0xffffffc000407947 */ /* 0x000fea000383ffff */
.L_x_291:
[----:B0-----:R0:W1:Y:S02]  /*f3e0*/  SYNCS.PHASECHK.TRANS64.TRYWAIT P0, [R6+URZ+0x28840], R3 ;  /* 0x02884003060075a7 */ /* 0x001064000800017f */
[----:B-1----:R-:W-:Y:S05]  /*f3f0*/  @!P0 NANOSLEEP.SYNCS 0x989680 ;  /* 0x009896800000895d */ /* 0x002fea0003900000 */
[----:B------:R-:W1:Y:S02]  /*f400*/  @!P0 SYNCS.PHASECHK.TRANS64 P0, [R6+URZ+0x28840], R3 ;  /* 0x02884003060085a7 */ /* 0x000e64000800007f */
[----:B-1----:R-:W-:Y:S05]  /*f410*/  @!P0 BRA `(.L_x_291) ;  /* 0xfffffffc00f08947 */ /* 0x002fea000383ffff */
[----:B------:R-:W-:Y:S05]  /*f420*/  BRA `(.L_x_378) ;  /* 0xffffffc4000c7947 */ /* 0x000fea000383ffff */
.L_x_292:
[----:B------:R-:W-:Y:S01]  /*f430*/  BSSY B1, `(.L_x_379) ;  /* 0x0000008000017945 */ /* 0x000fe20003800000 */
[----:B------:R-:W-:Y:S01]  /*f440*/  MOV R13, R9 ;  /* 0x00000009000d7202 */ /* 0x000fe20000000f00 */
[----:B------:R-:W-:Y:S02]  /*f450*/  IMAD.MOV.U32 R12, RZ, RZ, RZ ;  /* 0x000000ffff0c7224 */ /* 0x000fe400078e00ff */
[----:B------:R-:W-:Y:S02]  /*f460*/  IMAD.MOV.U32 R11, RZ, RZ, 0x181f ;  /* 0x0000181fff0b7424 */ /* 0x000fe400078e00ff */
[----:B------:R-:W-:-:S07]  /*f470*/  IMAD.MOV.U32 R15, RZ, RZ, -0x1 ;  /* 0xffffffffff0f7424 */ /* 0x000fce00078e00ff */
[----:B--2---:R-:W-:Y:S05]  /*f480*/  WARPSYNC.COLLECTIVE R15, `(.L_x_380) ;  /* 0x000000000f087348 */ /* 0x004fea0003c00000 */
[----:B--2---:R0:W1:Y:S02]  /*f490*/  SHFL.IDX P6, R14, R13, R12, R11 ;  /* 0x0000000c0d0e7389 */ /* 0x00406400000c000b */
[----:B01----:R-:W-:Y:S01]  /*f4a0*/  ENDCOLLECTIVE ;  /* 0x000000000000791b */ /* 0x003fe20003800000 */
.L_x_380:
[----:B------:R-:W-:Y:S05]  /*f4b0*/  BSYNC B1 ;  /* 0x0000000000017941 */ /* 0x000fea0003800000 */
.L_x_379:
[----:B------:R-:W-:Y:S01]  /*f4c0*/  IMAD.MOV.U32 R13, RZ, RZ, R7 ;  /* 0x000000ffff0d7224 */ /* 0x000fe200078e0007 */
[----:B------:R-:W-:Y:S01]  /*f4d0*/  MOV R15, 0xffffffff ;  /* 0xffffffff000f7802 */ /* 0x000fe20000000f00 */
[----:B------:R-:W-:Y:S02]  /*f4e0*/  IMAD.MOV.U32 R12, RZ, RZ, RZ ;  /* 0x000000ffff0c7224 */ /* 0x000fe400078e00ff */
[----:B------:R-:W-:Y:S02]  /*f4f0*/  IMAD.MOV.U32 R11, RZ, RZ, 0x181f ;  /* 0x0000181fff0b7424 */ /* 0x000fe400078e00ff */
[----:B------:R-:W-:Y:S02]  /*f500*/  IMAD.MOV.U32 R3, RZ, RZ, R14 ;  /* 0x000000ffff037224 */ /* 0x000fe400078e000e */
[----:B------:R-:W-:-:S07]  /*f510*/  IMAD.SHL.U32 R5, R30, 0x2, RZ ;  /* 0x000000021e057824 */ /* 0x000fce00078e00ff */
[----:B------:R-:W-:Y:S05]  /*f520*/  WARPSYNC.COLLECTIVE R15, `(.L_x_381) ;  /* 0x000000000f087348 */ /* 0x000fea0003c00000 */
[----:B------:R0:W1:Y:S02]  /*f530*/  SHFL.IDX P6, R14, R13, R12, R11 ;  /* 0x0000000c0d0e7389 */ /* 0x00006400000c000b */
[----:B01----:R-:W-:Y:S01]  /*f540*/  ENDCOLLECTIVE ;  /* 0x000000000000791b */ /* 0x003fe20003800000 */
.L_x_381:
[----:B------:R-:W-:Y:S02]  /*f550*/  IMAD R8, R8, 0x2, R22 ;  /* 0x0000000208087824 */ /* 0x000fe400078e0216 */
[----:B------:R-:W-:Y:S02]  /*f560*/  IMAD.MOV.U32 R13, RZ, RZ, R9 ;  /* 0x000000ffff0d7224 */ /* 0x000fe400078e0009 */
[----:B------:R-:W-:Y:S02]  /*f570*/  IMAD.MOV.U32 R12, RZ, RZ, 0x1 ;  /* 0x00000001ff0c7424 */ /* 0x000fe400078e00ff */
[----:B------:R-:W-:-:S07]  /*f580*/  IMAD.MOV.U32 R2, RZ, RZ, R14 ;  /* 0x000000ffff027224 */ /* 0x000fce00078e000e */
[----:B------:R-:W-:Y:S05]  /*f590*/  WARPSYNC.COLLECTIVE R15, `(.L_x_382) ;  /* 0x000000000f087348 */ /* 0x000fea0003c00000 */
[----:B------:R0:W1:Y:S02]  /*f5a0*/  SHFL.IDX P6, R14, R13, R12, R11 ;  /* 0x0000000c0d0e7389 */ /* 0x00006400000c000b */
[----:B01----:R-:W-:Y:S01]  /*f5b0*/  ENDCOLLECTIVE ;  /* 0x000000000000791b */ /* 0x003fe20003800000 */
.L_x_382:
[----:B------:R-:W-:-:S05]  /*f5c0*/  IADD3 R2, P0, R2, R5, RZ ;  /* 0x0000000502027210 */ /* 0x000fca0007f1e0ff */
[----:B------:R-:W-:-:S05]  /*f5d0*/  IMAD.X R3, RZ, RZ, R3, P0 ;  /* 0x000000ffff037224 */ /* 0x000fca00000e0603 */
[----:B------:R-:W-:Y:S01]  /*f5e0*/  @!PT LDS RZ, [RZ] ;  /* 0x00000000fffff984 */ /* 0x000fe20000000800 */
[----:B------:R-:W-:Y:S01]  /*f5f0*/  @!PT LDS RZ, [RZ] ;  /* 0x00000000fffff984 */ /* 0x000fe20000000800 */
[----:B------:R-:W-:Y:S01]  /*f600*/  @!PT LDS RZ, [RZ] ;  /* 0x00000000fffff984 */ /* 0x000fe20000000800 */
[----:B------:R-:W-:Y:S01]  /*f610*/  LDGSTS.E.BYPASS.LTC128B.128 [R8+0x18400], desc[UR50][R2.64], !P4 ;  /* 0x1840000002087fae */ /* 0x000fe2000e101d72 */
[----:B------:R-:W-:-:S03]  /*f620*/  MOV R13, R7 ;  /* 0x00000007000d7202 */ /* 0x000fc60000000f00 */
[----:B------:R0:W-:Y:S02]  /*f630*/  LDGSTS.E.BYPASS.LTC128B.128 [R8+0x1c400], desc[UR50][R2.64+0x80], !P3 ;  /* 0x1c40008002087fae */ /* 0x0001e4000d901d72 */
[----:B0-----:R-:W-:-:S07]  /*f640*/  IMAD.MOV.U32 R3, RZ, RZ, R14 ;  /* 0x000000ffff037224 */ /* 0x001fce00078e000e */
[----:B------:R-:W-:Y:S05]  /*f650*/  WARPSYNC.COLLECTIVE R15, `(.L_x_383) ;  /* 0x000000000f087348 */ /* 0x000fea0003c00000 */
[----:B------:R0:W1:Y:S02]  /*f660*/  SHFL.IDX P6, R14, R13, R12, R11 ;  /* 0x0000000c0d0e7389 */ /* 0x00006400000c000b */
[----:B01----:R-:W-:Y:S01]  /*f670*/  ENDCOLLECTIVE ;  /* 0x000000000000791b */ /* 0x003fe20003800000 */
.L_x_383:
[----:B------:R-:W-:Y:S02]  /*f680*/  IMAD.MOV.U32 R13, RZ, RZ, R9 ;  /* 0x000000ffff0d7224 */ /* 0x000fe400078e0009 */
[----:B------:R-:W-:Y:S02]  /*f690*/  IMAD.MOV.U32 R12, RZ, RZ, 0x2 ;  /* 0x00000002ff0c7424 */ /* 0x000fe400078e00ff */
[----:B------:R-:W-:-:S07]  /*f6a0*/  IMAD.MOV.U32 R2, RZ, RZ, R14 ;  /* 0x000000ffff027224 */ /* 0x000fce00078e000e */
[----:B------:R-:W-:Y:S05]  /*f6b0*/  WARPSYNC.COLLECTIVE R15, `(.L_x_384) ;  /* 0x000000000f087348 */ /* 0x000fea0003c00000 */
[----:B------:R0:W1:Y:S02]  /*f6c0*/  SHFL.IDX P6, R14, R13, R12, R11 ;  /* 0x0000000c0d0e7389 */ /* 0x00006400000c000b */
[----:B01----:R-:W-:Y:S01]  /*f6d0*/  ENDCOLLECTIVE ;  /* 0x000000000000791b */ /* 0x003fe20003800000 */
.L_x_384:
[----:B------:R-:W-:-:S05]  /*f6e0*/  IADD3 R2, P0, R2, R5, RZ ;  /* 0x0000000502027210 */ /* 0x000fca0007f1e0ff */
[----:B------:R-:W-:-:S05]  /*f6f0*/  IMAD.X R3, RZ, RZ, R3, P0 ;  /* 0x000000ffff037224 */ /* 0x000fca00000e0603 */
[----:B------:R-:W-:Y:S01]  /*f700*/  @!PT LDS RZ, [RZ] ;  /* 0x00000000fffff984 */ /* 0x000fe20000000800 */
[----:B------:R-:W-:Y:S01]  /*f710*/  @!PT LDS RZ, [RZ] ;  /* 0x00000000fffff984 */ /* 0x000fe20000000800 */
[----:B------:R-:W-:Y:S01]  /*f720*/  @!PT LDS RZ, [RZ] ;  /* 0x00000000fffff984 */ /* 0x000fe20000000800 */
[----:B------:R-:W-:Y:S01]  /*f730*/  LDGSTS.E.BYPASS.LTC128B.128 [R8+0x18c00], desc[UR50][R2.64], !P4 ;  /* 0x18c0000002087fae */ /* 0x000fe2000e101d72 */
[----:B------:R-:W-:-:S03]  /*f740*/  IMAD.MOV.U32 R13, RZ, RZ, R7 ;  /* 0x000000ffff0d7224 */ /* 0x000fc600078e0007 */
[----:B------:R0:W-:Y:S02]  /*f750*/  LDGSTS.E.BYPASS.LTC128B.128 [R8+0x1cc00], desc[UR50][R2.64+0x80], !P3 ;  /* 0x1cc0008002087fae */ /* 0x0001e4000d901d72 */
[----:B0-----:R-:W-:-:S07]  /*f760*/  IMAD.MOV.U32 R3, RZ, RZ, R14 ;  /* 0x000000ffff037224 */ /* 0x001fce00078e000e */
[----:B------:R-:W-:Y:S05]  /*f770*/  WARPSYNC.COLLECTIVE R15, `(.L_x_385) ;  /* 0x000000000f087348 */ /* 0x000fea0003c00000 */
[----:B------:R0:W1:Y:S02]  /*f780*/  SHFL.IDX P6, R14, R13, R12, R11 ;  /* 0x0000000c0d0e7389 */ /* 0x00006400000c000b */
[----:B01----:R-:W-:Y:S01]  /*f790*/  ENDCOLLECTIVE ;  /* 0x000000000000791b */ /* 0x003fe20003800000 */
.L_x_385:
[----:B------:R-:W-:Y:S02]  /*f7a0*/  IMAD.MOV.U32 R13, RZ, RZ, R9 ;  /* 0x000000ffff0d7224 */ /* 0x000fe400078e0009 */
[----:B------:R-:W-:Y:S02]  /*f7b0*/  IMAD.MOV.U32 R12, RZ, RZ, 0x3 ;  /* 0x00000003ff0c7424 */ /* 0x000fe400078e00ff */
[----:B------:R-:W-:-:S07]  /*f7c0*/  IMAD.MOV.U32 R2, RZ, RZ, R14 ;  /* 0x000000ffff027224 */ /* 0x000fce00078e000e */
[----:B------:R-:W-:Y:S05]  /*f7d0*/  WARPSYNC.COLLECTIVE R15, `(.L_x_386) ;  /* 0x000000000f087348 */ /* 0x000fea0003c00000 */
[----:B------:R0:W1:Y:S02]  /*f7e0*/  SHFL.IDX P6, R14, R13, R12, R11 ;  /* 0x0000000c0d0e7389 */ /* 0x00006400000c000b */
[----:B01----:R-:W-:Y:S01]  /*f7f0*/  ENDCOLLECTIVE ;  /* 0x000000000000791b */ /* 0x003fe20003800000 */
.L_x_386:
[----:B------:R-:W-:-:S04]  /*f800*/  IADD3 R2, P0, R2, R5, RZ ;  /* 0x0000000502027210 */ /* 0x000fc80007f1e0ff */
[----:B------:R-:W-:-:S05]  /*f810*/  IADD3.X R3, RZ, R3, RZ, P0, !PT ;  /* 0x00000003ff037210 */ /* 0x000fca00007fe4ff */
        /* <DEDUP_REMOVED lines=10> */
.L_x_387:
[----:B------:R-:W-:Y:S01]  /*f8c0*/  IMAD.MOV.U32 R13, RZ, RZ, R9 ;  /* 0x000000ffff0d7224 */ /* 0x000fe200078e0009 */
[----:B------:R-:W-:Y:S01]  /*f8d0*/  MOV R12, 0x4 ;  /* 0x00000004000c7802 */ /* 0x000fe20000000f00 */
[----:B------:R-:W-:-:S07]  /*f8e0*/  IMAD.MOV.U32 R2, RZ, RZ, R14 ;  /* 0x000000ffff027224 */ /* 0x000fce00078e000e */
[----:B------:R-:W-:Y:S05]  /*f8f0*/  WARPSYNC.COLLECTIVE R15, `(.L_x_388) ;  /* 0x000000000f087348 */ /* 0x000fea0003c00000 */
[----:B------:R0:W1:Y:S02]  /*f900*/  SHFL.IDX P6, R14, R13, R12, R11 ;  /* 0x0000000c0d0e7389 */ /* 0x00006400000c000b */
[----:B01----:R-:W-:Y:S01]  /*f910*/  ENDCOLLECTIVE ;  /* 0x000000000000791b */ /* 0x003fe20003800000 */
.L_x_388:
        /* <DEDUP_REMOVED lines=12> */
.L_x_389:
[----:B------:R-:W-:Y:S02]  /*f9e0*/  IMAD.MOV.U32 R13, RZ, RZ, R9 ;  /* 0x000000ffff0d7224 */ /* 0x000fe400078e0009 */
[----:B------:R-:W-:Y:S02]  /*f9f0*/  IMAD.MOV.U32 R12, RZ, RZ, 0x5 ;  /* 0x00000005ff0c7424 */ /* 0x000fe400078e00ff */
[----:B------:R-:W-:-:S07]  /*fa00*/  IMAD.MOV.U32 R2, RZ, RZ, R14 ;  /* 0x000000ffff027224 */ /* 0x000fce00078e000e */
[----:B------:R-:W-:Y:S05]  /*fa10*/  WARPSYNC.COLLECTIVE R15, `(.L_x_390) ;  /* 0x000000000f087348 */ /* 0x000fea0003c00000 */
[----:B------:R0:W1:Y:S02]  /*fa20*/  SHFL.IDX P6, R14, R13, R12, R11 ;  /* 0x0000000c0d0e7389 */ /* 0x00006400000c000b */
[----:B01----:R-:W-:Y:S01]  /*fa30*/  ENDCOLLECTIVE ;  /* 0x000000000000791b */ /* 0x003fe20003800000 */
.L_x_390:
        /* <DEDUP_REMOVED lines=12> */
.L_x_391:
[----:B------:R-:W-:Y:S02]  /*fb00*/  IMAD.MOV.U32 R13, RZ, RZ, R9 ;  /* 0x000000ffff0d7224 */ /* 0x000fe400078e0009 */
[----:B------:R-:W-:Y:S02]  /*fb10*/  IMAD.MOV.U32 R12, RZ, RZ, 0x6 ;  /* 0x00000006ff0c7424 */ /* 0x000fe400078e00ff */
[----:B------:R-:W-:-:S07]  /*fb20*/  IMAD.MOV.U32 R2, RZ, RZ, R14 ;  /* 0x000000ffff027224 */ /* 0x000fce00078e000e */
[----:B------:R-:W-:Y:S05]  /*fb30*/  WARPSYNC.COLLECTIVE R15, `(.L_x_392) ;  /* 0x000000000f087348 */ /* 0x000fea0003c00000 */
[----:B------:R0:W1:Y:S02]  /*fb40*/  SHFL.IDX P6, R14, R13, R12, R11 ;  /* 0x0000000c0d0e7389 */ /* 0x00006400000c000b */
[----:B01----:R-:W-:Y:S01]  /*fb50*/  ENDCOLLECTIVE ;  /* 0x000000000000791b */ /* 0x003fe20003800000 */
.L_x_392:
        /* <DEDUP_REMOVED lines=12> */
.L_x_393:
[----:B------:R-:W-:Y:S02]  /*fc20*/  IMAD.MOV.U32 R13, RZ, RZ, R9 ;  /* 0x000000ffff0d7224 */ /* 0x000fe400078e0009 */
[----:B------:R-:W-:Y:S02]  /*fc30*/  IMAD.MOV.U32 R12, RZ, RZ, 0x7 ;  /* 0x00000007ff0c7424 */ /* 0x000fe400078e00ff */
[----:B------:R-:W-:-:S07]  /*fc40*/  IMAD.MOV.U32 R2, RZ, RZ, R14 ;  /* 0x000000ffff027224 */ /* 0x000fce00078e000e */
[----:B------:R-:W-:Y:S05]  /*fc50*/  WARPSYNC.COLLECTIVE R15, `(.L_x_394) ;  /* 0x000000000f087348 */ /* 0x000fea0003c00000 */
[----:B------:R0:W1:Y:S02]  /*fc60*/  SHFL.IDX P6, R14, R13, R12, R11 ;  /* 0x0000000c0d0e7389 */ /* 0x00006400000c000b */
[----:B01----:R-:W-:Y:S01]  /*fc70*/  ENDCOLLECTIVE ;  /* 0x000000000000791b */ /* 0x003fe20003800000 */
.L_x_394:
[----:B------:R-:W-:-:S04]  /*fc80*/  IADD3 R2, P0, R2, R5, RZ ;  /* 0x0000000502027210 */ /* 0x000fc80007f1e0ff */
[----:B------:R-:W-:-:S05]  /*fc90*/  IADD3.X R3, RZ, R3, RZ, P0, !PT ;  /* 0x00000003ff037210 */ /* 0x000fca00007fe4ff */
[----:B------:R-:W-:Y:S01]  /*fca0*/  @!PT LDS RZ, [RZ] ;  /* 0x00000000fffff984 */ /* 0x000fe20000000800 */
[----:B------:R-:W-:Y:S01]  /*fcb0*/  @!PT LDS RZ, [RZ] ;  /* 0x00000000fffff984 */ /* 0x000fe20000000800 */
[----:B------:R-:W-:Y:S01]  /*fcc0*/  @!PT LDS RZ, [RZ] ;  /* 0x00000000fffff984 */ /* 0x000fe20000000800 */
[----:B------:R0:W-:Y:S01]  /*fcd0*/  LDGSTS.E.BYPASS.LTC128B.128 [R8+0x1b400], desc[UR50][R2.64], !P4 ;  /* 0x1b40000002087fae */ /* 0x0001e2000e101d72 */
[----:B------:R-:W-:-:S03]  /*fce0*/  IMAD.MOV.U32 R13, RZ, RZ, R7 ;  /* 0x000000ffff0d7224 */ /* 0x000fc600078e0007 */
[----:B------:R0:W-:Y:S01]  /*fcf0*/  LDGSTS.E.BYPASS.LTC128B.128 [R8+0x1f400], desc[UR50][R2.64+0x80], !P3 ;  /* 0x1f40008002087fae */ /* 0x0001e2000d901d72 */
[----:B------:R-:W-:-:S07]  /*fd00*/  IMAD.MOV.U32 R9, RZ, RZ, R14 ;  /* 0x000000ffff097224 */ /* 0x000fce00078e000e */
[----:B0-----:R-:W-:Y:S05]  /*fd10*/  WARPSYNC.COLLECTIVE R15, `(.L_x_395) ;  /* 0x000000000f087348 */ /* 0x001fea0003c00000 */
[----:B------:R1:W2:Y:S02]  /*fd20*/  SHFL.IDX P6, R14, R13, R12, R11 ;  /* 0x0000000c0d0e7389 */ /* 0x0002a400000c000b */
[----:B012---:R-:W-:Y:S01]  /*fd30*/  ENDCOLLECTIVE ;  /* 0x000000000000791b */ /* 0x007fe20003800000 */
.L_x_395:
[----:B------:R-:W-:Y:S01]  /*fd40*/  IMAD.MOV.U32 R2, RZ, RZ, R14 ;  /* 0x000000ffff027224 */ /* 0x000fe200078e000e */
[----:B------:R-:W-:Y:S06]  /*fd50*/  BRA `(.L_x_396) ;  /* 0xffffffbc00e07947 */ /* 0x000fec000383ffff */
.L_x_297:
[----:B-1----:R1:W3:Y:S02]  /*fd60*/  SYNCS.PHASECHK.TRANS64.TRYWAIT P0, [R6+URZ+0x28860], R3 ;  /* 0x02886003060075a7 */ /* 0x0022e4000800017f */
[----:B---3--:R-:W-:Y:S05]  /*fd70*/  @!P0 NANOSLEEP.SYNCS 0x989680 ;  /* 0x009896800000895d */ /* 0x008fea0003900000 */
[----:B------:R-:W3:Y:S02]  /*fd80*/  @!P0 SYNCS.PHASECHK.TRANS64 P0, [R6+URZ+0x28860], R3 ;  /* 0x02886003060085a7 */ /* 0x000ee4000800007f */
[----:B---3--:R-:W-:Y:S05]  /*fd90*/  @!P0 BRA `(.L_x_297) ;  /* 0xfffffffc00f08947 */ /* 0x008fea000383ffff */
[----:B------:R-:W-:Y:S05]  /*fda0*/  BRA `(.L_x_397) ;  /* 0xffffffc000407947 */ /* 0x000fea000383ffff */
.L_x_298:
[----:B------:R-:W-:Y:S01]  /*fdb0*/  BSSY B1, `(.L_x_398) ;  /* 0x0000008000017945 */ /* 0x000fe20003800000 */
[----:B------:R-:W-:Y:S01]  /*fdc0*/  IMAD.MOV.U32 R13, RZ, RZ, R24 ;  /* 0x000000ffff0d7224 */ /* 0x000fe200078e0018 */
[----:B------:R-:W-:Y:S01]  /*fdd0*/  MOV R11, 0x181f ;  /* 0x0000181f000b7802 */ /* 0x000fe20000000f00 */
[----:B------:R-:W-:Y:S02]  /*fde0*/  IMAD.MOV.U32 R12, RZ, RZ, RZ ;  /* 0x000000ffff0c7224 */ /* 0x000fe400078e00ff */
[----:B------:R-:W-:-:S07]  /*fdf0*/  IMAD.MOV.U32 R15, RZ, RZ, -0x1 ;  /* 0xffffffffff0f7424 */ /* 0x000fce00078e00ff */
[----:B-12---:R-:W-:Y:S05]  /*fe00*/  WARPSYNC.COLLECTIVE R15, `(.L_x_399) ;  /* 0x000000000f087348 */ /* 0x006fea0003c00000 */
[----:B--2---:R0:W2:Y:S02]  /*fe10*/  SHFL.IDX P6, R14, R13, R12, R11 ;  /* 0x0000000c0d0e7389 */ /* 0x0040a400000c000b */
[----:B012---:R-:W-:Y:S01]  /*fe20*/  ENDCOLLECTIVE ;  /* 0x000000000000791b */ /* 0x007fe20003800000 */
.L_x_399:
[----:B------:R-:W-:Y:S05]  /*fe30*/  BSYNC B1 ;  /* 0x0000000000017941 */ /* 0x000fea0003800000 */
.L_x_398:
[----:B------:R-:W-:Y:S01]  /*fe40*/  IMAD.MOV.U32 R13, RZ, RZ, R23 ;  /* 0x000000ffff0d7224 */ /* 0x000fe200078e0017 */
[----:B------:R-:W-:Y:S01]  /*fe50*/  LEA R7, R7, R22, 0x1 ;  /* 0x0000001607077211 */ /* 0x000fe200078e08ff */
[----:B------:R-:W-:Y:S02]  /*fe60*/  IMAD.MOV.U32 R12, RZ, RZ, RZ ;  /* 0x000000ffff0c7224 */ /* 0x000fe400078e00ff */
[----:B------:R-:W-:Y:S02]  /*fe70*/  IMAD.MOV.U32 R11, RZ, RZ, 0x181f ;  /* 0x0000181fff0b7424 */ /* 0x000fe400078e00ff */
[----:B------:R-:W-:Y:S02]  /*fe80*/  IMAD.MOV.U32 R15, RZ, RZ, -0x1 ;  /* 0xffffffffff0f7424 */ /* 0x000fe400078e00ff */
[----:B------:R-:W-:-:S07]  /*fe90*/  IMAD.MOV.U32 R3, RZ, RZ, R14 ;  /* 0x000000ffff037224 */ /* 0x000fce00078e000e */
[----:B------:R-:W-:Y:S05]  /*fea0*/  WARPSYNC.COLLECTIVE R15, `(.L_x_400) ;  /* 0x000000000f087348 */ /* 0x000fea0003c00000 */
[----:B------:R0:W1:Y:S02]  /*feb0*/  SHFL.IDX P6, R14, R13, R12, R11 ;  /* 0x0000000c0d0e7389 */ /* 0x00006400000c000b */
[----:B01----:R-:W-:Y:S01]  /*fec0*/  ENDCOLLECTIVE ;  /* 0x000000000000791b */ /* 0x003fe20003800000 */
.L_x_400:
[----:B------:R-:W-:Y:S02]  /*fed0*/  IMAD.MOV.U32 R13, RZ, RZ, R24 ;  /* 0x000000ffff0d7224 */ /* 0x000fe400078e0018 */
[----:B------:R-:W-:Y:S01]  /*fee0*/  IMAD.MOV.U32 R12, RZ, RZ, 0x1 ;  /* 0x00000001ff0c7424 */ /* 0x000fe200078e00ff */
[----:B------:R-:W-:-:S13]  /*fef0*/  IADD3 R2, P0, R14, R5, RZ ;  /* 0x000000050e027210 */ /* 0x000fda0007f1e0ff */
[----:B------:R-:W-:Y:S05]  /*ff00*/  WARPSYNC.COLLECTIVE R15, `(.L_x_401) ;  /* 0x000000000f087348 */ /* 0x000fea0003c00000 */
[----:B------:R0:W1:Y:S02]  /*ff10*/  SHFL.IDX P6, R14, R13, R12, R11 ;  /* 0x0000000c0d0e7389 */ /* 0x00006400000c000b */
[----:B01----:R-:W-:Y:S01]  /*ff20*/  ENDCOLLECTIVE ;  /* 0x000000000000791b */ /* 0x003fe20003800000 */
.L_x_401:
        /* <DEDUP_REMOVED lines=13> */
.L_x_402:
[----:B------:R-:W-:Y:S02]  /*10000*/  IMAD.MOV.U32 R13, RZ, RZ, R24 ;  /* 0x000000ffff0d7224 */ /* 0x000fe400078e0018 */
[----:B------:R-:W-:Y:S01]  /*10010*/  IMAD.MOV.U32 R12, RZ, RZ, 0x2 ;  /* 0x00000002ff0c7424 */ /* 0x000fe200078e00ff */
[----:B------:R-:W-:-:S13]  /*10020*/  IADD3 R2, P0, R14, R5, RZ ;  /* 0x000000050e027210 */ /* 0x000fda0007f1e0ff */
[----:B------:R-:W-:Y:S05]  /*10030*/  WARPSYNC.COLLECTIVE R15, `(.L_x_403) ;  /* 0x000000000f087348 */ /* 0x000fea0003c00000 */
[----:B------:R0:W1:Y:S02]  /*10040*/  SHFL.IDX P6, R14, R13, R12, R11 ;  /* 0x0000000c0d0e7389 */ /* 0x00006400000c000b */
[----:B01----:R-:W-:Y:S01]  /*10050*/  ENDCOLLECTIVE ;  /* 0x000000000000791b */ /* 0x003fe20003800000 */
.L_x_403:
        /* <DEDUP_REMOVED lines=9> */
[----:B0-----:R-:W-:-:S07]  /*100f0*/  MOV R3, R14 ;  /* 0x0000000e00037202 */ /* 0x001fce0000000f00 */
[----:B------:R-:W-:Y:S05]  /*10100*/  WARPSYNC.COLLECTIVE R15, `(.L_x_404) ;  /* 0x000000000f087348 */ /* 0x000fea0003c00000 */
[----:B------:R0:W1:Y:S02]  /*10110*/  SHFL.IDX P6, R14, R13, R12, R11 ;  /* 0x0000000c0d0e7389 */ /* 0x00006400000c000b */
[----:B01----:R-:W-:Y:S01]  /*10120*/  ENDCOLLECTIVE ;  /* 0x000000000000791b */ /* 0x003fe20003800000 */
.L_x_404:
[----:B------:R-:W-:Y:S02]  /*10130*/  IMAD.MOV.U32 R13, RZ, RZ, R24 ;  /* 0x000000ffff0d7224 */ /* 0x000fe400078e0018 */
[----:B------:R-:W-:Y:S01]  /*10140*/  IMAD.MOV.U32 R12, RZ, RZ, 0x3 ;  /* 0x00000003ff0c7424 */ /* 0x000fe200078e00ff */
[----:B------:R-:W-:-:S13]  /*10150*/  IADD3 R2, P0, R14, R5, RZ ;  /* 0x000000050e027210 */ /* 0x000fda0007f1e0ff */
[----:B------:R-:W-:Y:S05]  /*10160*/  WARPSYNC.COLLECTIVE R15, `(.L_x_405) ;  /* 0x000000000f087348 */ /* 0x000fea0003c00000 */
[----:B------:R0:W1:Y:S02]  /*10170*/  SHFL.IDX P6, R14, R13, R12, R11 ;  /* 0x0000000c0d0e7389 */ /* 0x00006400000c000b */
[----:B01----:R-:W-:Y:S01]  /*10180*/  ENDCOLLECTIVE ;  /* 0x000000000000791b */ /* 0x003fe20003800000 */
.L_x_405:
        /* <DEDUP_REMOVED lines=13> */
.L_x_406:
[----:B------:R-:W-:Y:S01]  /*10260*/  MOV R13, R24 ;  /* 0x00000018000d7202 */ /* 0x000fe20000000f00 */
[----:B------:R-:W-:Y:S01]  /*10270*/  IMAD.MOV.U32 R12, RZ, RZ, 0x4 ;  /* 0x00000004ff0c7424 */ /* 0x000fe200078e00ff */
[----:B------:R-:W-:-:S13]  /*10280*/  IADD3 R2, P0, R14, R5, RZ ;  /* 0x000000050e027210 */ /* 0x000fda0007f1e0ff */
[----:B------:R-:W-:Y:S05]  /*10290*/  WARPSYNC.COLLECTIVE R15, `(.L_x_407) ;  /* 0x000000000f087348 */ /* 0x000fea0003c00000 */
[----:B------:R0:W1:Y:S02]  /*102a0*/  SHFL.IDX P6, R14, R13, R12, R11 ;  /* 0x0000000c0d0e7389 */ /* 0x00006400000c000b */
[----:B01----:R-:W-:Y:S01]  /*102b0*/  ENDCOLLECTIVE ;  /* 0x000000000000791b */ /* 0x003fe20003800000 */
.L_x_407:
        /* <DEDUP_REMOVED lines=13> */
.L_x_408:
[----:B------:R-:W-:Y:S02]  /*10390*/  IMAD.MOV.U32 R13, RZ, RZ, R24 ;  /* 0x000000ffff0d7224 */ /* 0x000fe400078e0018 */
[----:B------:R-:W-:Y:S01]  /*103a0*/  IMAD.MOV.U32 R12, RZ, RZ, 0x5 ;  /* 0x00000005ff0c7424 */ /* 0x000fe200078e00ff */
[----:B------:R-:W-:-:S13]  /*103b0*/  IADD3 R2, P0, R14, R5, RZ ;  /* 0x000000050e027210 */ /* 0x000fda0007f1e0ff */
[----:B------:R-:W-:Y:S05]  /*103c0*/  WARPSYNC.COLLECTIVE R15, `(.L_x_409) ;  /* 0x000000000f087348 */ /* 0x000fea0003c00000 */
[----:B------:R0:W1:Y:S02]  /*103d0*/  SHFL.IDX P6, R14, R13, R12, R11 ;  /* 0x0000000c0d0e7389 */ /* 0x00006400000c000b */
[----:B01----:R-:W-:Y:S01]  /*103e0*/  ENDCOLLECTIVE ;  /* 0x000000000000791b */ /* 0x003fe20003800000 */
.L_x_409:
[----:B------:R-:W-:Y:S01]  /*103f0*/  IMAD.X R3, RZ, RZ, R3, P0 ;  /* 0x000000ffff037224 */ /* 0x000fe200000e0603 */
[----:B------:R-:W-:Y:S02]  /*10400*/  ISETP.LT.OR P0, PT, R8, 0x41, P2 ;  /* 0x000000410800780c */ /* 0x000fe40001701670 */
[----:B------:R-:W-:-:S11]  /*10410*/  MOV R13, R23 ;  /* 0x00000017000d7202 */ /* 0x000fd60000000f00 */
        /* <DEDUP_REMOVED lines=10> */
.L_x_410:
[----:B------:R-:W-:Y:S02]  /*104c0*/  IMAD.MOV.U32 R13, RZ, RZ, R24 ;  /* 0x000000ffff0d7224 */ /* 0x000fe400078e0018 */
[----:B------:R-:W-:Y:S01]  /*104d0*/  IMAD.MOV.U32 R12, RZ, RZ, 0x6 ;  /* 0x00000006ff0c7424 */ /* 0x000fe200078e00ff */
[----:B------:R-:W-:-:S13]  /*104e0*/  IADD3 R2, P0, R14, R5, RZ ;  /* 0x000000050e027210 */ /* 0x000fda0007f1e0ff */
[----:B------:R-:W-:Y:S05]  /*104f0*/  WARPSYNC.COLLECTIVE R15, `(.L_x_411) ;  /* 0x000000000f087348 */ /* 0x000fea0003c00000 */
[----:B------:R0:W1:Y:S02]  /*10500*/  SHFL.IDX P6, R14, R13, R12, R11 ;  /* 0x0000000c0d0e7389 */ /* 0x00006400000c000b */
[----:B01----:R-:W-:Y:S01]  /*10510*/  ENDCOLLECTIVE ;  /* 0x000000000000791b */ /* 0x003fe20003800000 */
.L_x_411:
        /* <DEDUP_REMOVED lines=13> */
.L_x_412:
[----:B------:R-:W-:Y:S01]  /*105f0*/  IMAD.MOV.U32 R13, RZ, RZ, R24 ;  /* 0x000000ffff0d7224 */ /* 0x000fe200078e0018 */
[----:B------:R-:W-:Y:S02]  /*10600*/  MOV R12, 0x7 ;  /* 0x00000007000c7802 */ /* 0x000fe40000000f00 */
[----:B------:R-:W-:-:S13]  /*10610*/  IADD3 R2, P0, R14, R5, RZ ;  /* 0x000000050e027210 */ /* 0x000fda0007f1e0ff */
[----:B------:R-:W-:Y:S05]  /*10620*/  WARPSYNC.COLLECTIVE R15, `(.L_x_413) ;  /* 0x000000000f087348 */ /* 0x000fea0003c00000 */
[----:B------:R0:W1:Y:S02]  /*10630*/  SHFL.IDX P6, R14, R13, R12, R11 ;  /* 0x0000000c0d0e7389 */ /* 0x00006400000c000b */
[----:B01----:R-:W-:Y:S01]  /*10640*/  ENDCOLLECTIVE ;  /* 0x000000000000791b */ /* 0x003fe20003800000 */
.L_x_413:
        /* <DEDUP_REMOVED lines=12> */
.L_x_414:
[----:B------:R-:W-:Y:S01]  /*10710*/  @!PT LDS RZ, [RZ] ;  /* 0x00000000fffff984 */ /* 0x000fe20000000800 */
[----:B------:R-:W-:Y:S01]  /*10720*/  @!PT LDS RZ, [RZ] ;  /* 0x00000000fffff984 */ /* 0x000fe20000000800 */
[----:B------:R-:W-:Y:S01]  /*10730*/  @!PT LDS RZ, [RZ] ;  /* 0x00000000fffff984 */ /* 0x000fe20000000800 */
[----:B------:R0:W-:Y:S01]  /*10740*/  LDGSTS.E.BYPASS.LTC128B.128 [R7+0x7400], desc[UR50][R2.64+0x80], !P0 ;  /* 0x0740008002077fae */ /* 0x0001e2000c101d72 */
[----:B------:R-:W-:Y:S05]  /*10750*/  BRA `(.L_x_415) ;  /* 0xffffffb800e07947 */ /* 0x000fea000383ffff */
.L_x_306:
[----:B0-----:R0:W1:Y:S02]  /*10760*/  SYNCS.PHASECHK.TRANS64.TRYWAIT P0, [R0+URZ+0x28860], R3 ;  /* 0x02886003000075a7 */ /* 0x001064000800017f */
[----:B-1----:R-:W-:Y:S05]  /*10770*/  @!P0 NANOSLEEP.SYNCS 0x989680 ;  /* 0x009896800000895d */ /* 0x002fea0003900000 */
[----:B------:R-:W1:Y:S02]  /*10780*/  @!P0 SYNCS.PHASECHK.TRANS64 P0, [R0+URZ+0x28860], R3 ;  /* 0x02886003000085a7 */ /* 0x000e64000800007f */
[----:B-1----:R-:W-:Y:S05]  /*10790*/  @!P0 BRA `(.L_x_306) ;  /* 0xfffffffc00f08947 */ /* 0x002fea000383ffff */
[----:B------:R-:W-:Y:S05]  /*107a0*/  BRA `(.L_x_416) ;  /* 0xffffffbc00fc7947 */ /* 0x000fea000383ffff */
.L_x_307:
[----:B------:R-:W-:Y:S01]  /*107b0*/  BSSY B0, `(.L_x_417) ;  /* 0x0000008000007945 */ /* 0x000fe20003800000 */
[----:B------:R-:W-:Y:S02]  /*107c0*/  IMAD.MOV.U32 R13, RZ, RZ, R24 ;  /* 0x000000ffff0d7224 */ /* 0x000fe400078e0018 */
[----:B------:R-:W-:Y:S02]  /*107d0*/  IMAD.MOV.U32 R12, RZ, RZ, RZ ;  /* 0x000000ffff0c7224 */ /* 0x000fe400078e00ff */
[----:B------:R-:W-:Y:S02]  /*107e0*/  IMAD.MOV.U32 R11, RZ, RZ, 0x181f ;  /* 0x0000181fff0b7424 */ /* 0x000fe400078e00ff */
[----:B------:R-:W-:-:S07]  /*107f0*/  IMAD.MOV.U32 R15, RZ, RZ, -0x1 ;  /* 0xffffffffff0f7424 */ /* 0x000fce00078e00ff */
[----:B0-2---:R-:W-:Y:S05]  /*10800*/  WARPSYNC.COLLECTIVE R15, `(.L_x_418) ;  /* 0x000000000f087348 */ /* 0x005fea0003c00000 */
[----:B--2---:R1:W2:Y:S02]  /*10810*/  SHFL.IDX P6, R14, R13, R12, R11 ;  /* 0x0000000c0d0e7389 */ /* 0x0042a400000c000b */
[----:B012---:R-:W-:Y:S01]  /*10820*/  ENDCOLLECTIVE ;  /* 0x000000000000791b */ /* 0x007fe20003800000 */
.L_x_418:
[----:B------:R-:W-:Y:S05]  /*10830*/  BSYNC B0 ;  /* 0x0000000000007941 */ /* 0x000fea0003800000 */
.L_x_417:
[----:B------:R-:W-:Y:S01]  /*10840*/  MOV R13, R23 ;  /* 0x00000017000d7202 */ /* 0x000fe20000000f00 */
[----:B------:R-:W-:Y:S02]  /*10850*/  IMAD.MOV.U32 R12, RZ, RZ, RZ ;  /* 0x000000ffff0c7224 */ /* 0x000fe400078e00ff */
[----:B------:R-:W-:Y:S02]  /*10860*/  IMAD.MOV.U32 R11, RZ, RZ, 0x181f ;  /* 0x0000181fff0b7424 */ /* 0x000fe400078e00ff */
[----:B------:R-:W-:Y:S02]  /*10870*/  IMAD.MOV.U32 R15, RZ, RZ, -0x1 ;  /* 0xffffffffff0f7424 */ /* 0x000fe400078e00ff */
[----:B------:R-:W-:Y:S02]  /*10880*/  IMAD.MOV.U32 R3, RZ, RZ, R14 ;  /* 0x000000ffff037224 */ /* 0x000fe400078e000e */
[----:B------:R-:W-:-:S07]  /*10890*/  IMAD.SHL.U32 R5, R30, 0x2, RZ ;  /* 0x000000021e057824 */ /* 0x000fce00078e00ff */
[----:B------:R-:W-:Y:S05]  /*108a0*/  WARPSYNC.COLLECTIVE R15, `(.L_x_419) ;  /* 0x000000000f087348 */ /* 0x000fea0003c00000 */
[----:B------:R0:W1:Y:S02]  /*108b0*/  SHFL.IDX P6, R14, R13, R12, R11 ;  /* 0x0000000c0d0e7389 */ /* 0x00006400000c000b */
[----:B01----:R-:W-:Y:S01]  /*108c0*/  ENDCOLLECTIVE ;  /* 0x000000000000791b */ /* 0x003fe20003800000 */
.L_x_419:
[----:B------:R-:W-:Y:S01]  /*108d0*/  ULDC UR4, c[0x0][0x2f4] ;  /* 0x0000bd0000047ab9 */ /* 0x000fe20000000800 */
[----:B------:R-:W-:Y:S01]  /*108e0*/  IMAD R4, R9, 0x2, R22 ;  /* 0x0000000209047824 */ /* 0x000fe200078e0216 */
[----:B------:R-:W-:Y:S02]  /*108f0*/  ISETP.GE.AND P1, PT, R30, UR4, PT ;  /* 0x000000041e007c0c */ /* 0x000fe4000bf26270 */
[----:B------:R-:W-:Y:S02]  /*10900*/  ISETP.GE.AND P0, PT, R29, UR4, PT ;  /* 0x000000041d007c0c */ /* 0x000fe4000bf06270 */
[C---:B------:R-:W-:Y:S02]  /*10910*/  ISETP.LT.OR P3, PT, R6.reuse, 0x1, P1 ;  /* 0x000000010600780c */ /* 0x040fe40000f61670 */
[----:B------:R-:W-:Y:S01]  /*10920*/  ISETP.LT.OR P4, PT, R6, 0x1, P0 ;  /* 0x000000010600780c */ /* 0x000fe20000781670 */
[----:B------:R-:W-:Y:S01]  /*10930*/  IMAD.MOV.U32 R13, RZ, RZ, R24 ;  /* 0x000000ffff0d7224 */ /* 0x000fe200078e0018 */
[----:B------:R-:W-:-:S02]  /*10940*/  MOV R12, 0x1 ;  /* 0x00000001000c7802 */ /* 0x000fc40000000f00 */
[----:B------:R-:W-:-:S13]  /*10950*/  IADD3 R2, P2, R14, R5, RZ ;  /* 0x000000050e027210 */ /* 0x000fda0007f5e0ff */
[----:B------:R-:W-:Y:S05]  /*10960*/  WARPSYNC.COLLECTIVE R15, `(.L_x_420) ;  /* 0x000000000f087348 */ /* 0x000fea0003c00000 */
[----:B------:R0:W1:Y:S02]  /*10970*/  SHFL.IDX P6, R14, R13, R12, R11 ;  /* 0x0000000c0d0e7389 */ /* 0x00006400000c000b */
[----:B01----:R-:W-:Y:S01]  /*10980*/  ENDCOLLECTIVE ;  /* 0x000000000000791b */ /* 0x003fe20003800000 */
.L_x_420:
[----:B------:R-:W-:-:S05]  /*10990*/  IMAD.X R3, RZ, RZ, R3, P2 ;  /* 0x000000ffff037224 */ /* 0x000fca00010e0603 */
[----:B------:R-:W-:Y:S01]  /*109a0*/  @!PT LDS RZ, [RZ] ;  /* 0x00000000fffff984 */ /* 0x000fe20000000800 */
[----:B------:R-:W-:Y:S01]  /*109b0*/  @!PT LDS RZ, [RZ] ;  /* 0x00000000fffff984 */ /* 0x000fe20000000800 */
[----:B------:R-:W-:Y:S01]  /*109c0*/  @!PT LDS RZ, [RZ] ;  /* 0x00000000fffff984 */ /* 0x000fe20000000800 */
[----:B------:R0:W-:Y:S01]  /*109d0*/  LDGSTS.E.BYPASS.LTC128B.128 [R4+0x400], desc[UR50][R2.64], !P3 ;  /* 0x0040000002047fae */ /* 0x0001e2000d901d72 */
[----:B------:R-:W-:-:S03]  /*109e0*/  ISETP.LT.OR P3, PT, R6, 0x11, P1 ;  /* 0x000000110600780c */ /* 0x000fc60000f61670 */
[----:B------:R0:W-:Y:S01]  /*109f0*/  LDGSTS.E.BYPASS.LTC128B.128 [R4+0x4400], desc[UR50][R2.64+0x80], !P4 ;  /* 0x0440008002047fae */ /* 0x0001e2000e101d72 */
[----:B------:R-:W-:Y:S01]  /*10a00*/  ISETP.LT.OR P4, PT, R6, 0x11, P0 ;  /* 0x000000110600780c */ /* 0x000fe20000781670 */
[----:B------:R-:W-:Y:S02]  /*10a10*/  IMAD.MOV.U32 R13, RZ, RZ, R23 ;  /* 0x000000ffff0d7224 */ /* 0x000fe400078e0017 */
[----:B------:R-:W-:-:S10]  /*10a20*/  IMAD.MOV.U32 R7, RZ, RZ, R14 ;  /* 0x000000ffff077224 */ /* 0x000fd400078e000e */
[----:B0-----:R-:W-:Y:S05]  /*10a30*/  WARPSYNC.COLLECTIVE R15, `(.L_x_421) ;  /* 0x000000000f087348 */ /* 0x001fea0003c00000 */
[----:B------:R1:W2:Y:S02]  /*10a40*/  SHFL.IDX P6, R14, R13, R12, R11 ;  /* 0x0000000c0d0e7389 */ /* 0x0002a400000c000b */
[----:B012---:R-:W-:Y:S01]  /*10a50*/  ENDCOLLECTIVE ;  /* 0x000000000000791b */ /* 0x007fe20003800000 */
.L_x_421:
[----:B------:R-:W-:Y:S02]  /*10a60*/  IMAD.MOV.U32 R13, RZ, RZ, R24 ;  /* 0x000000ffff0d7224 */ /* 0x000fe400078e0018 */
[----:B------:R-:W-:Y:S02]  /*10a70*/  IMAD.MOV.U32 R12, RZ, RZ, 0x2 ;  /* 0x00000002ff0c7424 */ /* 0x000fe400078e00ff */
[----:B------:R-:W-:-:S07]  /*10a80*/  IMAD.MOV.U32 R10, RZ, RZ, R14 ;  /* 0x000000ffff0a7224 */ /* 0x000fce00078e000e */
[----:B------:R-:W-:Y:S05]  /*10a90*/  WARPSYNC.COLLECTIVE R15, `(.L_x_422) ;  /* 0x000000000f087348 */ /* 0x000fea0003c00000 */
[----:B------:R0:W1:Y:S02]  /*10aa0*/  SHFL.IDX P6, R14, R13, R12, R11 ;  /* 0x0000000c0d0e7389 */ /* 0x00006400000c000b */
[----:B01----:R-:W-:Y:S01]  /*10ab0*/  ENDCOLLECTIVE ;  /* 0x000000000000791b */ /* 0x003fe20003800000 */
.L_x_422:
[----:B------:R-:W-:-:S05]  /*10ac0*/  IADD3 R2, P2, R10, R5, RZ ;  /* 0x000000050a027210 */ /* 0x000fca0007f5e0ff */
[----:B------:R-:W-:-:S05]  /*10ad0*/  IMAD.X R3, RZ, RZ, R7, P2 ;  /* 0x000000ffff037224 */ /* 0x000fca00010e0607 */
[----:B------:R-:W-:Y:S01]  /*10ae0*/  @!PT LDS RZ, [RZ] ;  /* 0x00000000fffff984 */ /* 0x000fe20000000800 */
[----:B------:R-:W-:Y:S01]  /*10af0*/  @!PT LDS RZ, [RZ] ;  /* 0x00000000fffff984 */ /* 0x000fe20000000800 */
[----:B------:R-:W-:Y:S01]  /*10b00*/  @!PT LDS RZ, [RZ] ;  /* 0x00000000fffff984 */ /* 0x000fe20000000800 */
[----:B------:R0:W-:Y:S01]  /*10b10*/  LDGSTS.E.BYPASS.LTC128B.128 [R4+0xc00], desc[UR50][R2.64], !P3 ;  /* 0x00c0000002047fae */ /* 0x0001e2000d901d72 */
[----:B------:R-:W-:Y:S02]  /*10b20*/  MOV R13, R23 ;  /* 0x00000017000d7202 */ /* 0x000fe40000000f00 */
[C---:B------:R-:W-:Y:S01]  /*10b30*/  ISETP.LT.OR P3, PT, R6.reuse, 0x21, P1 ;  /* 0x000000210600780c */ /* 0x040fe20000f61670 */
[----:B------:R0:W-:Y:S01]  /*10b40*/  LDGSTS.E.BYPASS.LTC128B.128 [R4+0x4c00], desc[UR50][R2.64+0x80], !P4 ;  /* 0x04c0008002047fae */ /* 0x0001e2000e101d72 */
[----:B------:R-:W-:Y:S01]  /*10b50*/  ISETP.LT.OR P4, PT, R6, 0x21, P0 ;  /* 0x000000210600780c */ /* 0x000fe20000781670 */
[----:B------:R-:W-:-:S12]  /*10b60*/  IMAD.MOV.U32 R8, RZ, RZ, R14 ;  /* 0x000000ffff087224 */ /* 0x000fd800078e000e */
[----:B0-----:R-:W-:Y:S05]  /*10b70*/  WARPSYNC.COLLECTIVE R15, `(.L_x_423) ;  /* 0x000000000f087348 */ /* 0x001fea0003c00000 */
[----:B------:R1:W2:Y:S02]  /*10b80*/  SHFL.IDX P6, R14, R13, R12, R11 ;  /* 0x0000000c0d0e7389 */ /* 0x0002a400000c000b */
[----:B012---:R-:W-:Y:S01]  /*10b90*/  ENDCOLLECTIVE ;  /* 0x000000000000791b */ /* 0x007fe20003800000 */
.L_x_423:
[----:B------:R-:W-:Y:S02]  /*10ba0*/  IMAD.MOV.U32 R13, RZ, RZ, R24 ;  /* 0x000000ffff0d7224 */ /* 0x000fe400078e0018 */
[----:B------:R-:W-:Y:S01]  /*10bb0*/  IMAD.MOV.U32 R12, RZ, RZ, 0x3 ;  /* 0x00000003ff0c7424 */ /* 0x000fe200078e00ff */
[----:B------:R-:W-:-:S13]  /*10bc0*/  IADD3 R2, P2, R14, R5, RZ ;  /* 0x000000050e027210 */ /* 0x000fda0007f5e0ff */
[----:B------:R-:W-:Y:S05]  /*10bd0*/  WARPSYNC.COLLECTIVE R15, `(.L_x_424) ;  /* 0x000000000f087348 */ /* 0x000fea0003c00000 */
[----:B------:R0:W1:Y:S02]  /*10be0*/  SHFL.IDX P6, R14, R13, R12, R11 ;  /* 0x0000000c0d0e7389 */ /* 0x00006400000c000b */
[----:B01----:R-:W-:Y:S01]  /*10bf0*/  ENDCOLLECTIVE ;  /* 0x000000000000791b */ /* 0x003fe20003800000 */
.L_x_424:
        /* <DEDUP_REMOVED lines=13> */
.L_x_425:
[----:B------:R-:W-:Y:S01]  /*10cd0*/  IMAD.MOV.U32 R13, RZ, RZ, R24 ;  /* 0x000000ffff0d7224 */ /* 0x000fe200078e0018 */
[----:B------:R-:W-:Y:S02]  /*10ce0*/  MOV R12, 0x4 ;  /* 0x00000004000c7802 */ /* 0x000fe40000000f00 */
[----:B------:R-:W-:-:S13]  /*10cf0*/  IADD3 R2, P2, R14, R5, RZ ;  /* 0x000000050e027210 */ /* 0x000fda0007f5e0ff */
[----:B------:R-:W-:Y:S05]  /*10d00*/  WARPSYNC.COLLECTIVE R15, `(.L_x_426) ;  /* 0x000000000f087348 */ /* 0x000fea0003c00000 */
[----:B------:R0:W1:Y:S02]  /*10d10*/  SHFL.IDX P6, R14, R13, R12, R11 ;  /* 0x0000000c0d0e7389 */ /* 0x00006400000c000b */
[----:B01----:R-:W-:Y:S01]  /*10d20*/  ENDCOLLECTIVE ;  /* 0x000000000000791b */ /* 0x003fe20003800000 */
.L_x_426:
        /* <DEDUP_REMOVED lines=13> */
.L_x_427:
[----:B------:R-:W-:Y:S02]  /*10e00*/  IMAD.MOV.U32 R13, RZ, RZ, R24 ;  /* 0x000000ffff0d7224 */ /* 0x000fe400078e0018 */
[----:B------:R-:W-:Y:S02]  /*10e10*/  IMAD.MOV.U32 R12, RZ, RZ, 0x5 ;  /* 0x00000005ff0c7424 */ /* 0x000fe400078e00ff */
[----:B------:R-:W-:-:S07]  /*10e20*/  IMAD.MOV.U32 R10, RZ, RZ, R14 ;  /* 0x000000ffff0a7224 */ /* 0x000fce00078e000e */
[----:B------:R-:W-:Y:S05]  /*10e30*/  WARPSYNC.COLLECTIVE R15, `(.L_x_428) ;  /* 0x000000000f087348 */ /* 0x000fea0003c00000 */
[----:B------:R0:W1:Y:S02]  /*10e40*/  SHFL.IDX P6, R14, R13, R12, R11 ;  /* 0x0000000c0d0e7389 */ /* 0x00006400000c000b */
[----:B01----:R-:W-:Y:S01]  /*10e50*/  ENDCOLLECTIVE ;  /* 0x000000000000791b */ /* 0x003fe20003800000 */
.L_x_428:
        /* <DEDUP_REMOVED lines=14> */
.L_x_429:
[----:B------:R-:W-:Y:S02]  /*10f40*/  IMAD.MOV.U32 R13, RZ, RZ, R24 ;  /* 0x000000ffff0d7224 */ /* 0x000fe400078e0018 */
[----:B------:R-:W-:Y:S01]  /*10f50*/  IMAD.MOV.U32 R12, RZ, RZ, 0x6 ;  /* 0x00000006ff0c7424 */ /* 0x000fe200078e00ff */
[----:B------:R-:W-:-:S13]  /*10f60*/  IADD3 R2, P2, R14, R5, RZ ;  /* 0x000000050e027210 */ /* 0x000fda0007f5e0ff */
[----:B------:R-:W-:Y:S05]  /*10f70*/  WARPSYNC.COLLECTIVE R15, `(.L_x_430) ;  /* 0x000000000f087348 */ /* 0x000fea0003c00000 */
[----:B------:R0:W1:Y:S02]  /*10f80*/  SHFL.IDX P6, R14, R13, R12, R11 ;  /* 0x0000000c0d0e7389 */ /* 0x00006400000c000b */
[----:B01----:R-:W-:Y:S01]  /*10f90*/  ENDCOLLECTIVE ;  /* 0x000000000000791b */ /* 0x003fe20003800000 */
.L_x_430:
        /* <DEDUP_REMOVED lines=13> */
.L_x_431:
[----:B------:R-:W-:Y:S01]  /*11070*/  MOV R13, R24 ;  /* 0x00000018000d7202 */ /* 0x000fe20000000f00 */
[----:B------:R-:W-:Y:S02]  /*11080*/  IMAD.MOV.U32 R12, RZ, RZ, 0x7 ;  /* 0x00000007ff0c7424 */ /* 0x000fe400078e00ff */
[----:B------:R-:W-:-:S07]  /*11090*/  IMAD.MOV.U32 R10, RZ, RZ, R14 ;  /* 0x000000ffff0a7224 */ /* 0x000fce00078e000e */
[----:B------:R-:W-:Y:S05]  /*110a0*/  WARPSYNC.COLLECTIVE R15, `(.L_x_432) ;  /* 0x000000000f087348 */ /* 0x000fea0003c00000 */
[----:B------:R0:W1:Y:S02]  /*110b0*/  SHFL.IDX P6, R14, R13, R12, R11 ;  /* 0x0000000c0d0e7389 */ /* 0x00006400000c000b */
[----:B01----:R-:W-:Y:S01]  /*110c0*/  ENDCOLLECTIVE ;  /* 0x000000000000791b */ /* 0x003fe20003800000 */
.L_x_432:
[----:B------:R-:W-:-:S05]  /*110d0*/  IADD3 R2, P2, R10, R5, RZ ;  /* 0x000000050a027210 */ /* 0x000fca0007f5e0ff */
[----:B------:R-:W-:-:S05]  /*110e0*/  IMAD.X R3, RZ, RZ, R8, P2 ;  /* 0x000000ffff037224 */ /* 0x000fca00010e0608 */
        /* <DEDUP_REMOVED lines=10> */
.L_x_433:
[----:B------:R-:W-:Y:S05]  /*11190*/  BRA `(.L_x_434) ;  /* 0xffffffb8009c7947 */ /* 0x000fea000383ffff */
.L_x_312:
[----:B------:R-:W-:Y:S01]  /*111a0*/  BSSY B0, `(.L_x_435) ;  /* 0x0000008000007945 */ /* 0x000fe20003800000 */
[----:B------:R-:W-:Y:S02]  /*111b0*/  IMAD.MOV.U32 R13, RZ, RZ, R16 ;  /* 0x000000ffff0d7224 */ /* 0x000fe400078e0010 */
[----:B------:R-:W-:Y:S02]  /*111c0*/  IMAD.MOV.U32 R12, RZ, RZ, RZ ;  /* 0x000000ffff0c7224 */ /* 0x000fe400078e00ff */
[----:B------:R-:W-:Y:S02]  /*111d0*/  IMAD.MOV.U32 R11, RZ, RZ, 0x1f ;  /* 0x0000001fff0b7424 */ /* 0x000fe400078e00ff */
[----:B------:R-:W-:-:S07]  /*111e0*/  IMAD.MOV.U32 R15, RZ, RZ, -0x1 ;  /* 0xffffffffff0f7424 */ /* 0x000fce00078e00ff */
[----:B0-----:R-:W-:Y:S05]  /*111f0*/  WARPSYNC.COLLECTIVE R15, `(.L_x_436) ;  /* 0x000000000f087348 */ /* 0x001fea0003c00000 */
[----:B------:R1:W2:Y:S02]  /*11200*/  SHFL.IDX P6, R14, R13, R12, R11 ;  /* 0x0000000c0d0e7389 */ /* 0x0002a400000c000b */
[----:B012---:R-:W-:Y:S01]  /*11210*/  ENDCOLLECTIVE ;  /* 0x000000000000791b */ /* 0x007fe20003800000 */
.L_x_436:
[----:B------:R-:W-:Y:S05]  /*11220*/  BSYNC B0 ;  /* 0x0000000000007941 */ /* 0x000fea0003800000 */
.L_x_435:
[----:B------:R-:W-:Y:S01]  /*11230*/  IMAD.MOV.U32 R13, RZ, RZ, R16 ;  /* 0x000000ffff0d7224 */ /* 0x000fe200078e0010 */
[----:B------:R-:W-:Y:S01]  /*11240*/  MOV R5, R14 ;  /* 0x0000000e00057202 */ /* 0x000fe20000000f00 */
[----:B------:R-:W-:Y:S02]  /*11250*/  IMAD.MOV.U32 R12, RZ, RZ, 0x1 ;  /* 0x00000001ff0c7424 */ /* 0x000fe400078e00ff */
[----:B------:R-:W-:Y:S02]  /*11260*/  IMAD.MOV.U32 R11, RZ, RZ, 0x1f ;  /* 0x0000001fff0b7424 */ /* 0x000fe400078e00ff */
[----:B------:R-:W-:Y:S02]  /*11270*/  IMAD.MOV.U32 R15, RZ, RZ, -0x1 ;  /* 0xffffffffff0f7424 */ /* 0x000fe400078e00ff */
[----:B------:R-:W-:-:S07]  /*11280*/  IMAD.IADD R7, R19, 0x1, R8 ;  /* 0x0000000113077824 */ /* 0x000fce00078e0208 */
[----:B------:R-:W-:Y:S05]  /*11290*/  WARPSYNC.COLLECTIVE R15, `(.L_x_437) ;  /* 0x000000000f087348 */ /* 0x000fea0003c00000 */
[----:B------:R0:W1:Y:S02]  /*112a0*/  SHFL.IDX P6, R14, R13, R12, R11 ;  /* 0x0000000c0d0e7389 */ /* 0x00006400000c000b */
[----:B01----:R-:W-:Y:S01]  /*112b0*/  ENDCOLLECTIVE ;  /* 0x000000000000791b */ /* 0x003fe20003800000 */
.L_x_437:
[----:B------:R-:W-:Y:S02]  /*112c0*/  ULDC UR4, c[0x0][0xc3c] ;  /* 0x00030f0000047ab9 */ /* 0x000fe40000000800 */
[----:B------:R-:W-:-:S13]  /*112d0*/  ISETP.GE.OR P1, PT, R7, UR4, !P0 ;  /* 0x0000000407007c0c */ /* 0x000fda000c726670 */
[----:B------:R-:W0:Y:S01]  /*112e0*/  @!P1 LDC.64 R2, c[0x0][0xc80] ;  /* 0x00032000ff029b82 */ /* 0x000e220000000a00 */
[----:B------:R-:W-:Y:S02]  /*112f0*/  IMAD.MOV.U32 R4, RZ, RZ, RZ ;  /* 0x000000ffff047224 */ /* 0x000fe400078e00ff */
[----:B------:R-:W-:Y:S02]  /*11300*/  IMAD.MOV.U32 R11, RZ, RZ, RZ ;  /* 0x000000ffff0b7224 */ /* 0x000fe400078e00ff */
[----:B------:R-:W-:Y:S02]  /*11310*/  IMAD.MOV.U32 R0, RZ, RZ, R14 ;  /* 0x000000ffff007224 */ /* 0x000fe400078e000e */
[----:B0-----:R-:W-:-:S06]  /*11320*/  @!P1 IMAD.WIDE R2, R7, 0x4, R2 ;  /* 0x0000000407029825 */ /* 0x001fcc00078e0202 */
[----:B------:R-:W2:Y:S01]  /*11330*/  @!P1 LDG.E R2, desc[UR50][R2.64] ;  /* 0x0000003202029981 */ /* 0x000ea2000c1e1900 */
[C---:B------:R-:W-:Y:S02]  /*11340*/  ISETP.GE.U32.AND P2, PT, R8.reuse, 0x2, PT ;  /* 0x000000020800780c */ /* 0x040fe40003f46070 */
[C---:B------:R-:W-:Y:S02]  /*11350*/  ISETP.GE.U32.AND P3, PT, R8.reuse, 0x4, PT ;  /* 0x000000040800780c */ /* 0x040fe40003f66070 */
[C---:B------:R-:W-:Y:S02]  /*11360*/  ISETP.GE.U32.AND P4, PT, R8.reuse, 0x8, PT ;  /* 0x000000080800780c */ /* 0x040fe40003f86070 */
[C---:B------:R-:W-:Y:S02]  /*11370*/  ISETP.GE.U32.AND P5, PT, R8.reuse, 0x10, PT ;  /* 0x000000100800780c */ /* 0x040fe40003fa6070 */
[----:B--2---:R-:W-:Y:S02]  /*11380*/  @!P1 MOV R4, R2 ;  /* 0x0000000200049202 */ /* 0x004fe40000000f00 */
[----:B------:R-:W-:-:S03]  /*11390*/  ISETP.NE.AND P1, PT, R8, RZ, PT ;  /* 0x000000ff0800720c */ /* 0x000fc60003f25270 */
[----:B------:R-:W-:-:S10]  /*113a0*/  IMAD.MOV.U32 R13, RZ, RZ, R4 ;  /* 0x000000ffff0d7224 */ /* 0x000fd400078e0004 */
[----:B------:R-:W-:Y:S05]  /*113b0*/  WARPSYNC.COLLECTIVE R15, `(.L_x_438) ;  /* 0x000000000f087348 */ /* 0x000fea0003c00000 */
[----:B------:R0:W1:Y:S02]  /*113c0*/  SHFL.UP P6, R14, R13, R12, R11 ;  /* 0x0400000c0d0e7389 */ /* 0x00006400000c000b */
[----:B01----:R-:W-:Y:S01]  /*113d0*/  ENDCOLLECTIVE ;  /* 0x000000000000791b */ /* 0x003fe20003800000 */
.L_x_438:
[----:B------:R-:W-:Y:S01]  /*113e0*/  IMAD.MOV.U32 R12, RZ, RZ, 0x2 ;  /* 0x00000002ff0c7424 */ /* 0x000fe200078e00ff */
[----:B------:R-:W-:-:S05]  /*113f0*/  SEL R7, R14, RZ, P1 ;  /* 0x000000ff0e077207 */ /* 0x000fca0000800000 */
[----:B------:R-:W-:-:S04]  /*11400*/  IMAD.IADD R6, R4, 0x1, R7 ;  /* 0x0000000104067824 */ /* 0x000fc800078e0207 */
[----:B------:R-:W-:-:S07]  /*11410*/  IMAD.MOV.U32 R13, RZ, RZ, R6 ;  /* 0x000000ffff0d7224 */ /* 0x000fce00078e0006 */
[----:B------:R-:W-:Y:S05]  /*11420*/  WARPSYNC.COLLECTIVE R15, `(.L_x_439) ;  /* 0x000000000f087348 */ /* 0x000fea0003c00000 */
[----:B------:R0:W1:Y:S02]  /*11430*/  SHFL.UP P6, R14, R13, R12, R11 ;  /* 0x0400000c0d0e7389 */ /* 0x00006400000c000b */
[----:B01----:R-:W-:Y:S01]  /*11440*/  ENDCOLLECTIVE ;  /* 0x000000000000791b */ /* 0x003fe20003800000 */
.L_x_439:
[----:B------:R-:W-:Y:S02]  /*11450*/  MOV R12, 0x4 ;  /* 0x00000004000c7802 */ /* 0x000fe40000000f00 */
[----:B------:R-:W-:-:S05]  /*11460*/  SEL R7, R14, RZ, P2 ;  /* 0x000000ff0e077207 */ /* 0x000fca0001000000 */
[----:B------:R-:W-:-:S04]  /*11470*/  IMAD.IADD R7, R6, 0x1, R7 ;  /* 0x0000000106077824 */ /* 0x000fc800078e0207 */
[----:B------:R-:W-:-:S07]  /*11480*/  IMAD.MOV.U32 R13, RZ, RZ, R7 ;  /* 0x000000ffff0d7224 */ /* 0x000fce00078e0007 */
[----:B------:R-:W-:Y:S05]  /*11490*/  WARPSYNC.COLLECTIVE R15, `(.L_x_440) ;  /* 0x000000000f087348 */ /* 0x000fea0003c00000 */
[----:B------:R0:W1:Y:S02]  /*114a0*/  SHFL.UP P6, R14, R13, R12, R11 ;  /* 0x0400000c0d0e7389 */ /* 0x00006400000c000b */
[----:B01----:R-:W-:Y:S01]  /*114b0*/  ENDCOLLECTIVE ;  /* 0x000000000000791b */ /* 0x003fe20003800000 */
.L_x_440:
[----:B------:R-:W-:Y:S01]  /*114c0*/  IMAD.MOV.U32 R12, RZ, RZ, 0x8 ;  /* 0x00000008ff0c7424 */ /* 0x000fe200078e00ff */
[----:B------:R-:W-:-:S05]  /*114d0*/  SEL R2, R14, RZ, P3 ;  /* 0x000000ff0e027207 */ /* 0x000fca0001800000 */
[----:B------:R-:W-:-:S04]  /*114e0*/  IMAD.IADD R2, R7, 0x1, R2 ;  /* 0x0000000107027824 */ /* 0x000fc800078e0202 */
[----:B------:R-:W-:-:S07]  /*114f0*/  IMAD.MOV.U32 R13, RZ, RZ, R2 ;  /* 0x000000ffff0d7224 */ /* 0x000fce00078e0002 */
[----:B------:R-:W-:Y:S05]  /*11500*/  WARPSYNC.COLLECTIVE R15, `(.L_x_441) ;  /* 0x000000000f087348 */ /* 0x000fea0003c00000 */
[----:B------:R0:W1:Y:S02]  /*11510*/  SHFL.UP P6, R14, R13, R12, R11 ;  /* 0x0400000c0d0e7389 */ /* 0x00006400000c000b */
[----:B01----:R-:W-:Y:S01]  /*11520*/  ENDCOLLECTIVE ;  /* 0x000000000000791b */ /* 0x003fe20003800000 */
.L_x_441:
[----:B------:R-:W-:Y:S01]  /*11530*/  IMAD.MOV.U32 R12, RZ, RZ, 0x10 ;  /* 0x00000010ff0c7424 */ /* 0x000fe200078e00ff */
[----:B------:R-:W-:-:S05]  /*11540*/  SEL R3, R14, RZ, P4 ;  /* 0x000000ff0e037207 */ /* 0x000fca0002000000 */
[----:B------:R-:W-:-:S04]  /*11550*/  IMAD.IADD R3, R2, 0x1, R3 ;  /* 0x0000000102037824 */ /* 0x000fc800078e0203 */
[----:B------:R-:W-:-:S07]  /*11560*/  IMAD.MOV.U32 R13, RZ, RZ, R3 ;  /* 0x000000ffff0d7224 */ /* 0x000fce00078e0003 */
[----:B------:R-:W-:Y:S05]  /*11570*/  WARPSYNC.COLLECTIVE R15, `(.L_x_442) ;  /* 0x000000000f087348 */ /* 0x000fea0003c00000 */
[----:B------:R0:W1:Y:S02]  /*11580*/  SHFL.UP P6, R14, R13, R12, R11 ;  /* 0x0400000c0d0e7389 */ /* 0x00006400000c000b */
[----:B01----:R-:W-:Y:S01]  /*11590*/  ENDCOLLECTIVE ;  /* 0x000000000000791b */ /* 0x003fe20003800000 */
.L_x_442:
[----:B------:R-:W-:Y:S02]  /*115a0*/  IMAD.MOV.U32 R12, RZ, RZ, 0x1f ;  /* 0x0000001fff0c7424 */ /* 0x000fe400078e00ff */
[----:B------:R-:W-:Y:S01]  /*115b0*/  IMAD.MOV.U32 R11, RZ, RZ, 0x1f ;  /* 0x0000001fff0b7424 */ /* 0x000fe200078e00ff */
[----:B------:R-:W-:-:S05]  /*115c0*/  SEL R6, R14, RZ, P5 ;  /* 0x000000ff0e067207 */ /* 0x000fca0002800000 */
[----:B------:R-:W-:-:S05]  /*115d0*/  IMAD.IADD R6, R3, 0x1, R6 ;  /* 0x0000000103067824 */ /* 0x000fca00078e0206 */
[----:B------:R-:W-:-:S07]  /*115e0*/  MOV R13, R6 ;  /* 0x00000006000d7202 */ /* 0x000fce0000000f00 */
[----:B------:R-:W-:Y:S05]  /*115f0*/  WARPSYNC.COLLECTIVE R15, `(.L_x_443) ;  /* 0x000000000f087348 */ /* 0x000fea0003c00000 */
[----:B------:R0:W1:Y:S02]  /*11600*/  SHFL.IDX P6, R14, R13, R12, R11 ;  /* 0x0000000c0d0e7389 */ /* 0x00006400000c000b */
[----:B01----:R-:W-:Y:S01]  /*11610*/  ENDCOLLECTIVE ;  /* 0x000000000000791b */ /* 0x003fe20003800000 */
.L_x_443:
[----:B------:R-:W-:Y:S05]  /*11620*/  BRA `(.L_x_444) ;  /* 0xffffffb800a87947 */ /* 0x000fea000383ffff */
.L_x_317:
[----:B------:R-:W-:Y:S01]  /*11630*/  BSSY B0, `(.L_x_445) ;  /* 0x0000008000007945 */ /* 0x000fe20003800000 */
[----:B-----5:R-:W-:Y:S02]  /*11640*/  IMAD.MOV.U32 R13, RZ, RZ, R4 ;  /* 0x000000ffff0d7224 */ /* 0x020fe400078e0004 */
[----:B------:R-:W-:Y:S02]  /*11650*/  IMAD.MOV.U32 R12, RZ, RZ, 0x1 ;  /* 0x00000001ff0c7424 */ /* 0x000fe400078e00ff */
[----:B------:R-:W-:Y:S02]  /*11660*/  IMAD.MOV.U32 R11, RZ, RZ, RZ ;  /* 0x000000ffff0b7224 */ /* 0x000fe400078e00ff */
[----:B------:R-:W-:-:S07]  /*11670*/  IMAD.MOV.U32 R15, RZ, RZ, -0x1 ;  /* 0xffffffffff0f7424 */ /* 0x000fce00078e00ff */
[----:B012---:R-:W-:Y:S05]  /*11680*/  WARPSYNC.COLLECTIVE R15, `(.L_x_446) ;  /* 0x000000000f087348 */ /* 0x007fea0003c00000 */
[----:B------:R3:W4:Y:S02]  /*11690*/  SHFL.UP P6, R14, R13, R12, R11 ;  /* 0x0400000c0d0e7389 */ /* 0x00072400000c000b */
[----:B01234-:R-:W-:Y:S01]  /*116a0*/  ENDCOLLECTIVE ;  /* 0x000000000000791b */ /* 0x01ffe20003800000 */
.L_x_446:
[----:B------:R-:W-:Y:S05]  /*116b0*/  BSYNC B0 ;  /* 0x0000000000007941 */ /* 0x000fea0003800000 */
.L_x_445:
[----:B------:R-:W-:Y:S01]  /*116c0*/  SEL R13, R14, RZ, P1 ;  /* 0x000000ff0e0d7207 */ /* 0x000fe20000800000 */
[----:B------:R-:W-:Y:S01]  /*116d0*/  IMAD.MOV.U32 R11, RZ, RZ, RZ ;  /* 0x000000ffff0b7224 */ /* 0x000fe200078e00ff */
[----:B------:R-:W-:Y:S01]  /*116e0*/  MOV R12, 0x2 ;  /* 0x00000002000c7802 */ /* 0x000fe20000000f00 */
[----:B------:R-:W-:Y:S02]  /*116f0*/  IMAD.MOV.U32 R15, RZ, RZ, -0x1 ;  /* 0xffffffffff0f7424 */ /* 0x000fe400078e00ff */
[----:B------:R-:W-:-:S07]  /*11700*/  IMAD.IADD R13, R4, 0x1, R13 ;  /* 0x00000001040d7824 */ /* 0x000fce00078e020d */
[----:B------:R-:W-:Y:S05]  /*11710*/  WARPSYNC.COLLECTIVE R15, `(.L_x_447) ;  /* 0x000000000f087348 */ /* 0x000fea0003c00000 */
[----:B------:R0:W1:Y:S02]  /*11720*/  SHFL.UP P6, R14, R13, R12, R11 ;  /* 0x0400000c0d0e7389 */ /* 0x00006400000c000b */
[----:B01----:R-:W-:Y:S01]  /*11730*/  ENDCOLLECTIVE ;  /* 0x000000000000791b */ /* 0x003fe20003800000 */
.L_x_447:
[----:B------:R-:W-:Y:S01]  /*11740*/  IMAD.MOV.U32 R12, RZ, RZ, 0x4 ;  /* 0x00000004ff0c7424 */ /* 0x000fe200078e00ff */
[----:B------:R-:W-:-:S05]  /*11750*/  SEL R0, R14, RZ, P2 ;  /* 0x000000ff0e007207 */ /* 0x000fca0001000000 */
[----:B------:R-:W-:-:S04]  /*11760*/  IMAD.IADD R0, R13, 0x1, R0 ;  /* 0x000000010d007824 */ /* 0x000fc800078e0200 */
[----:B------:R-:W-:-:S07]  /*11770*/  IMAD.MOV.U32 R13, RZ, RZ, R0 ;  /* 0x000000ffff0d7224 */ /* 0x000fce00078e0000 */
[----:B------:R-:W-:Y:S05]  /*11780*/  WARPSYNC.COLLECTIVE R15, `(.L_x_448) ;  /* 0x000000000f087348 */ /* 0x000fea0003c00000 */
[----:B------:R0:W1:Y:S02]  /*11790*/  SHFL.UP P6, R14, R13, R12, R11 ;  /* 0x0400000c0d0e7389 */ /* 0x00006400000c000b */
[----:B01----:R-:W-:Y:S01]  /*117a0*/  ENDCOLLECTIVE ;  /* 0x000000000000791b */ /* 0x003fe20003800000 */
.L_x_448:
[----:B------:R-:W-:Y:S02]  /*117b0*/  MOV R12, 0x8 ;  /* 0x00000008000c7802 */ /* 0x000fe40000000f00 */
[----:B------:R-:W-:-:S05]  /*117c0*/  SEL R3, R14, RZ, P3 ;  /* 0x000000ff0e037207 */ /* 0x000fca0001800000 */
[----:B------:R-:W-:-:S04]  /*117d0*/  IMAD.IADD R2, R0, 0x1, R3 ;  /* 0x0000000100027824 */ /* 0x000fc800078e0203 */
[----:B------:R-:W-:-:S07]  /*117e0*/  IMAD.MOV.U32 R13, RZ, RZ, R2 ;  /* 0x000000ffff0d7224 */ /* 0x000fce00078e0002 */
[----:B------:R-:W-:Y:S05]  /*117f0*/  WARPSYNC.COLLECTIVE R15, `(.L_x_449) ;  /* 0x000000000f087348 */ /* 0x000fea0003c00000 */
[----:B------:R0:W1:Y:S02]  /*11800*/  SHFL.UP P6, R14, R13, R12, R11 ;  /* 0x0400000c0d0e7389 */ /* 0x00006400000c000b */
[----:B01----:R-:W-:Y:S01]  /*11810*/  ENDCOLLECTIVE ;  /* 0x000000000000791b */ /* 0x003fe20003800000 */
.L_x_449:
[----:B------:R-:W-:Y:S01]  /*11820*/  IMAD.MOV.U32 R12, RZ, RZ, 0x10 ;  /* 0x00000010ff0c7424 */ /* 0x000fe200078e00ff */
[----:B------:R-:W-:-:S05]  /*11830*/  SEL R3, R14, RZ, P4 ;  /* 0x000000ff0e037207 */ /* 0x000fca0002000000 */
[----:B------:R-:W-:-:S04]  /*11840*/  IMAD.IADD R3, R2, 0x1, R3 ;  /* 0x0000000102037824 */ /* 0x000fc800078e0203 */
[----:B------:R-:W-:-:S07]  /*11850*/  IMAD.MOV.U32 R13, RZ, RZ, R3 ;  /* 0x000000ffff0d7224 */ /* 0x000fce00078e0003 */
[----:B------:R-:W-:Y:S05]  /*11860*/  WARPSYNC.COLLECTIVE R15, `(.L_x_450) ;  /* 0x000000000f087348 */ /* 0x000fea0003c00000 */
[----:B------:R0:W1:Y:S02]  /*11870*/  SHFL.UP P6, R14, R13, R12, R11 ;  /* 0x0400000c0d0e7389 */ /* 0x00006400000c000b */
[----:B01----:R-:W-:Y:S01]  /*11880*/  ENDCOLLECTIVE ;  /* 0x000000000000791b */ /* 0x003fe20003800000 */
.L_x_450:
[----:B------:R-:W-:Y:S02]  /*11890*/  IMAD.MOV.U32 R12, RZ, RZ, 0x1f ;  /* 0x0000001fff0c7424 */ /* 0x000fe400078e00ff */
[----:B------:R-:W-:Y:S01]  /*118a0*/  IMAD.MOV.U32 R11, RZ, RZ, 0x1f ;  /* 0x0000001fff0b7424 */ /* 0x000fe200078e00ff */
[----:B------:R-:W-:-:S05]  /*118b0*/  SEL R6, R14, RZ, P5 ;  /* 0x000000ff0e067207 */ /* 0x000fca0002800000 */
[----:B------:R-:W-:-:S04]  /*118c0*/  IMAD.IADD R6, R3, 0x1, R6 ;  /* 0x0000000103067824 */ /* 0x000fc800078e0206 */
[----:B------:R-:W-:-:S07]  /*118d0*/  IMAD.MOV.U32 R13, RZ, RZ, R6 ;  /* 0x000000ffff0d7224 */ /* 0x000fce00078e0006 */
[----:B------:R-:W-:Y:S05]  /*118e0*/  WARPSYNC.COLLECTIVE R15, `(.L_x_451) ;  /* 0x000000000f087348 */ /* 0x000fea0003c00000 */
[----:B------:R0:W1:Y:S02]  /*118f0*/  SHFL.IDX P6, R14, R13, R12, R11 ;  /* 0x0000000c0d0e7389 */ /* 0x00006400000c000b */
[----:B01----:R-:W-:Y:S01]  /*11900*/  ENDCOLLECTIVE ;  /* 0x000000000000791b */ /* 0x003fe20003800000 */
.L_x_451:
[----:B------:R-:W-:Y:S05]  /*11910*/  BRA `(.L_x_452) ;  /* 0xffffffb800887947 */ /* 0x000fea000383ffff */
.L_x_319:
[----:B------:R-:W-:Y:S01]  /*11920*/  BSSY B0, `(.L_x_453) ;  /* 0x0000006000007945 */ /* 0x000fe20003800000 */
[----:B------:R-:W-:Y:S02]  /*11930*/  PLOP3.LUT P6, PT, P6, PT, PT, 0x8, 0x0 ;  /* 0x000000000000781c */ /* 0x000fe400037ce170 */
[----:B------:R-:W-:-:S11]  /*11940*/  MOV R15, 0xffffffff ;  /* 0xffffffff000f7802 */ /* 0x000fd60000000f00 */
[----:B01----:R-:W-:Y:S05]  /*11950*/  WARPSYNC.COLLECTIVE R15, `(.L_x_454) ;  /* 0x000000000f087348 */ /* 0x003fea0003c00000 */
[----:B------:R-:W-:Y:S01]  /*11960*/  VOTE.ANY R14, PT, P6 ;  /* 0x00000000000e7806 */ /* 0x000fe200030e0100 */
[----:B01----:R-:W-:Y:S06]  /*11970*/  ENDCOLLECTIVE ;  /* 0x000000000000791b */ /* 0x003fec0003800000 */
.L_x_454:
[----:B------:R-:W-:Y:S05]  /*11980*/  BSYNC B0 ;  /* 0x0000000000007941 */ /* 0x000fea0003800000 */
.L_x_453:
[----:B------:R-:W-:Y:S02]  /*11990*/  IMAD.MOV.U32 R2, RZ, RZ, R14 ;  /* 0x000000ffff027224 */ /* 0x000fe400078e000e */
[----:B------:R-:W-:Y:S02]  /*119a0*/  IMAD.MOV.U32 R13, RZ, RZ, R4 ;  /* 0x000000ffff0d7224 */ /* 0x000fe400078e0004 */
[----:B------:R-:W0:Y:S01]  /*119b0*/  POPC R0, R2 ;  /* 0x0000000200007309 */ /* 0x000e220000000000 */
[----:B------:R-:W-:Y:S02]  /*119c0*/  IMAD.MOV.U32 R11, RZ, RZ, 0x1f ;  /* 0x0000001fff0b7424 */ /* 0x000fe400078e00ff */
[----:B------:R-:W-:Y:S02]  /*119d0*/  IMAD.MOV.U32 R15, RZ, RZ, -0x1 ;  /* 0xffffffffff0f7424 */ /* 0x000fe400078e00ff */
[----:B0-----:R-:W-:-:S07]  /*119e0*/  IMAD.MOV.U32 R12, RZ, RZ, R0 ;  /* 0x000000ffff0c7224 */ /* 0x001fce00078e0000 */
[----:B------:R-:W-:Y:S05]  /*119f0*/  WARPSYNC.COLLECTIVE R15, `(.L_x_455) ;  /* 0x000000000f087348 */ /* 0x000fea0003c00000 */
[----:B------:R0:W1:Y:S02]  /*11a00*/  SHFL.IDX P6, R14, R13, R12, R11 ;  /* 0x0000000c0d0e7389 */ /* 0x00006400000c000b */
[----:B01----:R-:W-:Y:S01]  /*11a10*/  ENDCOLLECTIVE ;  /* 0x000000000000791b */ /* 0x003fe20003800000 */
.L_x_455:
[----:B------:R-:W-:Y:S01]  /*11a20*/  IMAD.MOV.U32 R4, RZ, RZ, R14 ;  /* 0x000000ffff047224 */ /* 0x000fe200078e000e */
[----:B------:R-:W-:Y:S06]  /*11a30*/  BRA `(.L_x_456) ;  /* 0xffffffb800787947 */ /* 0x000fec000383ffff */
.L_x_321:
[----:B------:R-:W-:Y:S01]  /*11a40*/  BSSY B0, `(.L_x_457) ;  /* 0x0000007000007945 */ /* 0x000fe20003800000 */
[----:B------:R-:W-:Y:S01]  /*11a50*/  IMAD.MOV.U32 R13, RZ, RZ, R6 ;  /* 0x000000ffff0d7224 */ /* 0x000fe200078e0006 */
[----:B------:R-:W-:Y:S01]  /*11a60*/  MOV R11, 0x1f ;  /* 0x0000001f000b7802 */ /* 0x000fe20000000f00 */
[----:B------:R-:W-:-:S07]  /*11a70*/  IMAD.MOV.U32 R15, RZ, RZ, -0x1 ;  /* 0xffffffffff0f7424 */ /* 0x000fce00078e00ff */
[----:B0123--:R-:W-:Y:S05]  /*11a80*/  WARPSYNC.COLLECTIVE R15, `(.L_x_458) ;  /* 0x000000000f087348 */ /* 0x00ffea0003c00000 */
[----:B------:R4:W0:Y:S02]  /*11a90*/  SHFL.IDX P6, R14, R13, R12, R11 ;  /* 0x0000000c0d0e7389 */ /* 0x00082400000c000b */
[----:B01234-:R-:W-:Y:S01]  /*11aa0*/  ENDCOLLECTIVE ;  /* 0x000000000000791b */ /* 0x01ffe20003800000 */
.L_x_458:
[----:B------:R-:W-:Y:S05]  /*11ab0*/  BSYNC B0 ;  /* 0x0000000000007941 */ /* 0x000fea0003800000 */
.L_x_457:
[----:B------:R-:W-:Y:S05]  /*11ac0*/  BRA `(.L_x_320) ;  /* 0xffffffb800707947 */ /* 0x000fea000383ffff */
.L_x_325:
[----:B-1----:R1:W2:Y:S02]  /*11ad0*/  SYNCS.PHASECHK.TRANS64.TRYWAIT P0, [R4+URZ+0x28820], R0 ;  /* 0x02882000040075a7 */ /* 0x0022a4000800017f */
[----:B--2---:R-:W-:Y:S05]  /*11ae0*/  @!P0 NANOSLEEP.SYNCS 0x989680 ;  /* 0x009896800000895d */ /* 0x004fea0003900000 */
[----:B------:R-:W2:Y:S02]  /*11af0*/  @!P0 SYNCS.PHASECHK.TRANS64 P0, [R4+URZ+0x28820], R0 ;  /* 0x02882000040085a7 */ /* 0x000ea4000800007f */
[----:B--2---:R-:W-:Y:S05]  /*11b00*/  @!P0 BRA `(.L_x_325) ;  /* 0xfffffffc00f08947 */ /* 0x004fea000383ffff */
[----:B------:R-:W-:Y:S05]  /*11b10*/  BRA `(.L_x_459) ;  /* 0xffffffbc005c7947 */ /* 0x000fea000383ffff */
.L_x_326:
[----:B------:R-:W2:Y:S01]  /*11b20*/  S2R R2, SR_TID.X ;  /* 0x0000000000027919 */ /* 0x000ea20000002100 */
[----:B------:R-:W-:Y:S01]  /*11b30*/  BSSY B0, `(.L_x_460) ;  /* 0x000000a000007945 */ /* 0x000fe20003800000 */
[----:B------:R-:W-:Y:S02]  /*11b40*/  IMAD.MOV.U32 R12, RZ, RZ, RZ ;  /* 0x000000ffff0c7224 */ /* 0x000fe400078e00ff */
[----:B------:R-:W-:Y:S02]  /*11b50*/  IMAD.MOV.U32 R11, RZ, RZ, 0x1f ;  /* 0x0000001fff0b7424 */ /* 0x000fe400078e00ff */
[----:B------:R-:W-:Y:S01]  /*11b60*/  IMAD.MOV.U32 R15, RZ, RZ, -0x1 ;  /* 0xffffffffff0f7424 */ /* 0x000fe200078e00ff */
[----:B--2---:R-:W-:-:S04]  /*11b70*/  SHF.R.U32.HI R2, RZ, 0x5, R2 ;  /* 0x00000005ff027819 */ /* 0x004fc80000011602 */
[----:B------:R-:W-:-:S05]  /*11b80*/  LOP3.LUT R2, R2, 0x3, RZ, 0xc0, !PT ;  /* 0x0000000302027812 */ /* 0x000fca00078ec0ff */
[----:B------:R-:W-:-:S07]  /*11b90*/  IMAD.MOV.U32 R13, RZ, RZ, R2 ;  /* 0x000000ffff0d7224 */ /* 0x000fce00078e0002 */
[----:B01-3--:R-:W-:Y:S05]  /*11ba0*/  WARPSYNC.COLLECTIVE R15, `(.L_x_461) ;  /* 0x000000000f087348 */ /* 0x00bfea0003c00000 */
[----:B------:R2:W4:Y:S02]  /*11bb0*/  SHFL.IDX P6, R14, R13, R12, R11 ;  /* 0x0000000c0d0e7389 */ /* 0x00052400000c000b */
[----:B01234-:R-:W-:Y:S01]  /*11bc0*/  ENDCOLLECTIVE ;  /* 0x000000000000791b */ /* 0x01ffe20003800000 */
.L_x_461:
[----:B------:R-:W-:Y:S05]  /*11bd0*/  BSYNC B0 ;  /* 0x0000000000007941 */ /* 0x000fea0003800000 */
.L_x_460:
[----:B------:R-:W-:Y:S05]  /*11be0*/  BRA `(.L_x_462) ;  /* 0xffffffbc00447947 */ /* 0x000fea000383ffff */
.L_x_329:
[----:B------:R-:W-:Y:S01]  /*11bf0*/  BSSY B1, `(.L_x_463) ;  /* 0x0000006000017945 */ /* 0x000fe20003800000 */
[----:B------:R-:W-:-:S07]  /*11c00*/  IMAD.MOV.U32 R15, RZ, RZ, -0x1 ;  /* 0xffffffffff0f7424 */ /* 0x000fce00078e00ff */
[----:B01-3--:R-:W-:Y:S05]  /*11c10*/  WARPSYNC.COLLECTIVE R15, `(.L_x_464) ;  /* 0x000000000f0c7348 */ /* 0x00bfea0003c00000 */
[----:B------:R-:W-:Y:S02]  /*11c20*/  ELECT P6, UR62, PT ;  /* 0x00000000003e782f */ /* 0x000fe400038c0000 */
[----:B------:R-:W-:Y:S01]  /*11c30*/  MOV R14, UR62 ;  /* 0x0000003e000e7c02 */ /* 0x000fe20008000f00 */
[----:B01-3--:R-:W-:Y:S10]  /*11c40*/  ENDCOLLECTIVE ;  /* 0x000000000000791b */ /* 0x00bff40003800000 */
.L_x_464:
[----:B------:R-:W-:Y:S05]  /*11c50*/  BSYNC B1 ;  /* 0x0000000000017941 */ /* 0x000fea0003800000 */
.L_x_463:
[----:B------:R-:W-:Y:S05]  /*11c60*/  BRA `(.L_x_465) ;  /* 0xffffffbc003c7947 */ /* 0x000fea000383ffff */
.L_x_331:
[----:B-1----:R1:W2:Y:S02]  /*11c70*/  SYNCS.PHASECHK.TRANS64.TRYWAIT P1, [R5+URZ+0x28840], R0 ;  /* 0x02884000050075a7 */ /* 0x0022a4000802017f */
[----:B--2---:R-:W-:Y:S05]  /*11c80*/  @!P1 NANOSLEEP.SYNCS 0x989680 ;  /* 0x009896800000995d */ /* 0x004fea0003900000 */
[----:B------:R-:W2:Y:S02]  /*11c90*/  @!P1 SYNCS.PHASECHK.TRANS64 P1, [R5+URZ+0x28840], R0 ;  /* 0x02884000050095a7 */ /* 0x000ea4000802007f */
[----:B--2---:R-:W-:Y:S05]  /*11ca0*/  @!P1 BRA `(.L_x_331) ;  /* 0xfffffffc00f09947 */ /* 0x004fea000383ffff */
[----:B------:R-:W-:Y:S05]  /*11cb0*/  BRA `(.L_x_466) ;  /* 0xffffffbc005c7947 */ /* 0x000fea000383ffff */
.L_x_333:
[----:B--2---:R2:W4:Y:S02]  /*11cc0*/  SYNCS.PHASECHK.TRANS64.TRYWAIT P1, [R25+URZ+0x28840], R2 ;  /* 0x02884002190075a7 */ /* 0x004524000802017f */
[----:B----4-:R-:W-:Y:S05]  /*11cd0*/  @!P1 NANOSLEEP.SYNCS 0x989680 ;  /* 0x009896800000995d */ /* 0x010fea0003900000 */
[----:B------:R-:W4:Y:S02]  /*11ce0*/  @!P1 SYNCS.PHASECHK.TRANS64 P1, [R25+URZ+0x28840], R2 ;  /* 0x02884002190095a7 */ /* 0x000f24000802007f */
[----:B----4-:R-:W-:Y:S05]  /*11cf0*/  @!P1 BRA `(.L_x_333) ;  /* 0xfffffffc00f09947 */ /* 0x010fea000383ffff */
[----:B------:R-:W-:Y:S05]  /*11d00*/  BRA `(.L_x_467) ;  /* 0xffffffbc00687947 */ /* 0x000fea000383ffff */
.L_x_335:
[----:B----4-:R4:W0:Y:S02]  /*11d10*/  SYNCS.PHASECHK.TRANS64.TRYWAIT P1, [R5+URZ+0x28860], R0 ;  /* 0x02886000050075a7 */ /* 0x010824000802017f */
[----:B0-----:R-:W-:Y:S05]  /*11d20*/  @!P1 NANOSLEEP.SYNCS 0x989680 ;  /* 0x009896800000995d */ /* 0x001fea0003900000 */
[----:B------:R-:W0:Y:S02]  /*11d30*/  @!P1 SYNCS.PHASECHK.TRANS64 P1, [R5+URZ+0x28860], R0 ;  /* 0x02886000050095a7 */ /* 0x000e24000802007f */
[----:B0-----:R-:W-:Y:S05]  /*11d40*/  @!P1 BRA `(.L_x_335) ;  /* 0xfffffffc00f09947 */ /* 0x001fea000383ffff */
[----:B------:R-:W-:Y:S05]  /*11d50*/  BRA `(.L_x_468) ;  /* 0xffffffbc00647947 */ /* 0x000fea000383ffff */
.L_x_469:
        /* <DEDUP_REMOVED lines=10> */
.L_x_3479:


//--------------------- .text._ZN7cutlass13device_kernelIN5flash11enable_sm90INS1_16FlashAttnFwdSm90INS1_25CollectiveMainloopFwdSm90ILi2EN4cute5tupleIJNS5_1CILi1EEES8_S8_EEENS6_IJNS7_ILi128EEESA_SA_EEELi128ENS_6half_tEfNS_4arch4Sm90ELb0ELb0ELb0ELb1ELb1ELb1ELb0ELb1ELb1ELb1ELb0ELb0EEENS1_21CollectiveEpilogueFwdISB_S9_SC_SE_Li256ELb1ELb1ELb0ELb0EEENS1_36VarlenDynamicPersistentTileSchedulerILi128ELi128ELi256ELi128ELb0ELb1ELb1ELb0ELb1ELb1EEEEEEEEEvNT_6ParamsE --------------------------
	.section	.text._ZN7cutlass13device_kernelIN5flash11enable_sm90INS1_16FlashAttnFwdSm90INS1_25CollectiveMainloopFwdSm90ILi2EN4cute5tupleIJNS5_1CILi1EEES8_S8_EEENS6_IJNS7_ILi128EEESA_SA_EEELi128ENS_6half_tEfNS_4arch4Sm90ELb0ELb0ELb0ELb1ELb1ELb1ELb0ELb1ELb1ELb1ELb0ELb0EEENS1_21CollectiveEpilogueFwdISB_S9_SC_SE_Li256ELb1ELb1ELb0ELb0EEENS1_36VarlenDynamicPersistentTileSchedulerILi128ELi128ELi256ELi128ELb0ELb1ELb1ELb0ELb1ELb1EEEEEEEEEvNT_6ParamsE,"ax",@progbits
	.align	128
.text._ZN7cutlass13device_kernelIN5flash11enable_sm90INS1_16FlashAttnFwdSm90INS1_25CollectiveMainloopFwdSm90ILi2EN4cute5tupleIJNS5_1CILi1EEES8_S8_EEENS6_IJNS7_ILi128EEESA_SA_EEELi128ENS_6half_tEfNS_4arch4Sm90ELb0ELb0ELb0ELb1ELb1ELb1ELb0ELb1ELb1ELb1ELb0ELb0EEENS1_21CollectiveEpilogueFwdISB_S9_SC_SE_Li256ELb1ELb1ELb0ELb0EEENS1_36VarlenDynamicPersistentTileSchedulerILi128ELi128ELi256ELi128ELb0ELb1ELb1ELb0ELb1ELb1EEEEEEEEEvNT_6ParamsE:
        .type           _ZN7cutlass13device_kernelIN5flash11enable_sm90INS1_16FlashAttnFwdSm90INS1_25CollectiveMainloopFwdSm90ILi2EN4cute5tupleIJNS5_1CILi1EEES8_S8_EEENS6_IJNS7_ILi128EEESA_SA_EEELi128ENS_6half_tEfNS_4arch4Sm90ELb0ELb0ELb0ELb1ELb1ELb1ELb0ELb1ELb1ELb1ELb0ELb0EEENS1_21CollectiveEpilogueFwdISB_S9_SC_SE_Li256ELb1ELb1ELb0ELb0EEENS1_36VarlenDynamicPersistentTileSchedulerILi128ELi128ELi256ELi128ELb0ELb1ELb1ELb0ELb1ELb1EEEEEEEEEvNT_6ParamsE,@function
        .size           _ZN7cutlass13device_kernelIN5flash11enable_sm90INS1_16FlashAttnFwdSm90INS1_25CollectiveMainloopFwdSm90ILi2EN4cute5tupleIJNS5_1CILi1EEES8_S8_EEENS6_IJNS7_ILi128EEESA_SA_EEELi128ENS_6half_tEfNS_4arch4Sm90ELb0ELb0ELb0ELb1ELb1ELb1ELb0ELb1ELb1ELb1ELb0ELb0EEENS1_21CollectiveEpilogueFwdISB_S9_SC_SE_Li256ELb1ELb1ELb0ELb0EEENS1_36VarlenDynamicPersistentTileSchedulerILi128ELi128ELi256ELi128ELb0ELb1ELb1ELb0ELb1ELb1EEEEEEEEEvNT_6ParamsE,(.L_x_3480 - _ZN7cutlass13device_kernelIN5flash11enable_sm90INS1_16FlashAttnFwdSm90INS1_25CollectiveMainloopFwdSm90ILi2EN4cute5tupleIJNS5_1CILi1EEES8_S8_EEENS6_IJNS7_ILi128EEESA_SA_EEELi128ENS_6half_tEfNS_4arch4Sm90ELb0ELb0ELb0ELb1ELb1ELb1ELb0ELb1ELb1ELb1ELb0ELb0EEENS1_21CollectiveEpilogueFwdISB_S9_SC_SE_Li256ELb1ELb1ELb0ELb0EEENS1_36VarlenDynamicPersistentTileSchedulerILi128ELi128ELi256ELi128ELb0ELb1ELb1ELb0ELb1ELb1EEEEEEEEEvNT_6ParamsE)
        .other          _ZN7cutlass13device_kernelIN5flash11enable_sm90INS1_16FlashAttnFwdSm90INS1_25CollectiveMainloopFwdSm90ILi2EN4cute5tupleIJNS5_1CILi1EEES8_S8_EEENS6_IJNS7_ILi128EEESA_SA_EEELi128ENS_6half_tEfNS_4arch4Sm90ELb0ELb0ELb0ELb1ELb1ELb1ELb0ELb1ELb1ELb1ELb0ELb0EEENS1_21CollectiveEpilogueFwdISB_S9_SC_SE_Li256ELb1ELb1ELb0ELb0EEENS1_36VarlenDynamicPersistentTileSchedulerILi128ELi128ELi256ELi128ELb0ELb1ELb1ELb0ELb1ELb1EEEEEEEEEvNT_6ParamsE,@"STO_CUDA_ENTRY STV_DEFAULT"
_ZN7cutlass13device_kernelIN5flash11enable_sm90INS1_16FlashAttnFwdSm90INS1_25CollectiveMainloopFwdSm90ILi2EN4cute5tupleIJNS5_1CILi1EEES8_S8_EEENS6_IJNS7_ILi128EEESA_SA_EEELi128ENS_6half_tEfNS_4arch4Sm90ELb0ELb0ELb0ELb1ELb1ELb1ELb0ELb1ELb1ELb1ELb0ELb0EEENS1_21CollectiveEpilogueFwdISB_S9_SC_SE_Li256ELb1ELb1ELb0ELb0EEENS1_36VarlenDynamicPersistentTileSchedulerILi128ELi128ELi256ELi128ELb0ELb1ELb1ELb0ELb1ELb1EEEEEEEEEvNT_6ParamsE:
[----:B------:R-:W0:Y:S02]  /*0000*/  LDC R1, c[0x0][0x28] ;  /* 0x00000a00ff017b82 */ /* 0x000e240000000800 */
[----:B0-----:R-:W-:Y:S01]  /*0010*/  VIADD R1, R1, 0xffffffd0 ;  /* 0xffffffd001017836 */ /* 0x001fe20000000000 */
[----:B------:R-:W0:Y:S01]  /*0020*/  S2R R0, SR_TID.X ;  /* 0x0000000000007919 */ /* 0x000e220000002100 */
[----:B------:R-:W-:Y:S01]  /*0030*/  ELECT P0, URZ, PT ;  /* 0x00000000003f782f */ /* 0x000fe20003800000 */
[----:B------:R-:W-:Y:S01]  /*0040*/  BSSY B0, `(.L_x_470) ;  /* 0x000000d000007945 */ /* 0x000fe20003800000 */
[----:B0-----:R-:W-:-:S05]  /*0050*/  SHF.R.U32.HI R2, RZ, 0x5, R0 ;  /* 0x00000005ff027819 */ /* 0x001fca0000011600 */
[----:B------:R-:W0:Y:S02]  /*0060*/  SHFL.IDX PT, R3, R2, RZ, 0x1f ;  /* 0x00001fff02037589 */ /* 0x000e2400000e0000 */
[----:B0-----:R-:W-:-:S13]  /*0070*/  ISETP.EQ.AND P0, PT, R3, RZ, P0 ;  /* 0x000000ff0300720c */ /* 0x001fda0000702270 */
[----:B------:R-:W-:Y:S05]  /*0080*/  @!P0 BRA `(.L_x_471) ;  /* 0x0000000000208947 */ /* 0x000fea0003800000 */
[----:B------:R-:W-:Y:S02]  /*0090*/  ULDC.64 UR4, c[0x0][0x198] ;  /* 0x0000660000047ab9 */ /* 0x000fe40000000a00 */
[----:B------:R-:W-:Y:S02]  /*00a0*/  UIADD3 UR6, UP0, UR4, 0x570, URZ ;  /* 0x0000057004067890 */ /* 0x000fe4000ff1e03f */
[----:B------:R-:W-:Y:S02]  /*00b0*/  UIADD3 UR4, UP1, UR4, 0x670, URZ ;  /* 0x0000067004047890 */ /* 0x000fe4000ff3e03f */
[----:B------:R-:W-:Y:S02]  /*00c0*/  UIADD3.X UR7, URZ, UR5, URZ, UP0, !UPT ;  /* 0x000000053f077290 */ /* 0x000fe400087fe43f */
[----:B------:R-:W-:-:S07]  /*00d0*/  UIADD3.X UR5, URZ, UR5, URZ, UP1, !UPT ;  /* 0x000000053f057290 */ /* 0x000fce0008ffe43f */
[----:B------:R0:W-:Y:S02]  /*00e0*/  UTMACCTL.PF [UR6] ;  /* 0x00000000060079b9 */ /* 0x0001e40008040000 */
[----:B------:R0:W-:Y:S02]  /*00f0*/  UTMACCTL.PF [UR4] ;  /* 0x00000000040079b9 */ /* 0x0001e40008040000 */
[----:B0-----:R-:W-:Y:S01]  /*0100*/  NOP ;  /* 0x0000000000007918 */ /* 0x001fe20000000000 */
.L_x_471:
[----:B------:R-:W-:Y:S05]  /*0110*/  BSYNC B0 ;  /* 0x0000000000007941 */ /* 0x000fea0003800000 */
.L_x_470:
[----:B------:R-:W-:Y:S01]  /*0120*/  VOTEU.ANY UP0, P0 ;  /* 0x00000000003f7886 */ /* 0x000fe20000000100 */
[----:B------:R-:W0:Y:S01]  /*0130*/  SHFL.IDX PT, R3, R2, RZ, 0x1f ;  /* 0x00001fff02037589 */ /* 0x000e2200000e0000 */
[----:B------:R-:W-:Y:S01]  /*0140*/  UMOV UR4, 0x80 ;  /* 0x0000008000047882 */ /* 0x000fe20000000000 */
[----:B------:R-:W-:Y:S01]  /*0150*/  UMOV UR7, 0x100 ;  /* 0x0000010000077882 */ /* 0x000fe20000000000 */
[----:B------:R-:W-:Y:S01]  /*0160*/  SHF.R.U32.HI R4, RZ, 0x7, R0 ;  /* 0x00000007ff047819 */ /* 0x000fe20000011600 */
[----:B------:R-:W1:Y:S01]  /*0170*/  @UP0 S2UR UR8, SR_CgaCtaId ;  /* 0x00000000000809c3 */ /* 0x000e620000008800 */
[----:B------:R-:W-:Y:S01]  /*0180*/  @UP0 UMOV UR6, 0x400 ;  /* 0x0000040000060882 */ /* 0x000fe20000000000 */
[----:B------:R-:W-:-:S04]  /*0190*/  @UP0 UIADD3 UR4, -UR4, 0x100000, URZ ;  /* 0x0010000004040890 */ /* 0x000fc8000fffe13f */
[----:B------:R-:W-:Y:S02]  /*01a0*/  @UP0 USHF.L.U32 UR5, UR4, 0xb, URZ ;  /* 0x0000000b04050899 */ /* 0x000fe4000800063f */
[----:B------:R-:W-:Y:S01]  /*01b0*/  @UP0 USHF.L.U32 UR4, UR4, 0x1, URZ ;  /* 0x0000000104040899 */ /* 0x000fe2000800063f */
[----:B------:R-:W-:Y:S01]  /*01c0*/  VOTEU.ANY UP1, P0 ;  /* 0x00000000003f7886 */ /* 0x000fe20000020100 */
[----:B0-----:R-:W-:Y:S02]  /*01d0*/  ISETP.NE.AND P1, PT, R3, RZ, PT ;  /* 0x000000ff0300720c */ /* 0x001fe40003f25270 */
[----:B------:R0:W2:Y:S01]  /*01e0*/  SHFL.IDX PT, R3, R4, RZ, 0x1f ;  /* 0x00001fff04037589 */ /* 0x0000a200000e0000 */
[----:B-1----:R-:W-:Y:S02]  /*01f0*/  @UP0 ULEA UR8, UR8, UR6, 0x18 ;  /* 0x0000000608080291 */ /* 0x002fe4000f8ec03f */
[----:B------:R-:W-:-:S04]  /*0200*/  @UP0 UIADD3 UR6, -UR7, 0x100000, URZ ;  /* 0x0010000007060890 */ /* 0x000fc8000fffe13f */
[----:B------:R-:W-:Y:S02]  /*0210*/  @UP0 USHF.L.U32 UR7, UR6, 0xb, URZ ;  /* 0x0000000b06070899 */ /* 0x000fe4000800063f */
[----:B------:R-:W-:Y:S01]  /*0220*/  @UP0 USHF.L.U32 UR6, UR6, 0x1, URZ ;  /* 0x0000000106060899 */ /* 0x000fe2000800063f */
[----:B------:R-:W-:Y:S01]  /*0230*/  VOTEU.ANY UP0, P0 ;  /* 0x00000000003f7886 */ /* 0x000fe20000000100 */
[----:B------:R-:W1:Y:S04]  /*0240*/  FENCE.VIEW.ASYNC.S ;  /* 0x00000000000073c6 */ /* 0x000e680000000000 */
[----:B-1----:R0:W1:Y:S06]  /*0250*/  @UP0 SYNCS.EXCH.64 URZ, [UR8+0x28800], UR4 ;  /* 0x02880004083f05b2 */ /* 0x00206c0008000100 */
[----:B------:R0:W3:Y:S02]  /*0260*/  @UP1 SYNCS.EXCH.64 URZ, [UR8+0x28820], UR6 ;  /* 0x02882006083f15b2 */ /* 0x0000e40008000100 */
[----:B0-----:R-:W-:Y:S05]  /*0270*/  @P1 BRA `(.L_x_472) ;  /* 0x0000000000481947 */ /* 0x001fea0003800000 */
        /* <DEDUP_REMOVED lines=13> */
[----:B0-----:R0:W4:Y:S08]  /*0350*/  SYNCS.EXCH.64 URZ, [UR8+0x28830], UR4 ;  /* 0x02883004083f75b2 */ /* 0x0011300008000100 */
[----:B------:R0:W0:Y:S01]  /*0360*/  SYNCS.EXCH.64 URZ, [UR8+0x28840], UR6 ;  /* 0x02884006083f75b2 */ /* 0x0000220008000100 */
[----:B------:R0:W0:Y:S01]  /*0370*/  SYNCS.EXCH.64 URZ, [UR8+0x28838], UR4 ;  /* 0x02883804083f75b2 */ /* 0x0000220008000100 */
[----:B------:R0:W0:Y:S01]  /*0380*/  SYNCS.EXCH.64 URZ, [UR8+0x28848], UR6 ;  /* 0x02884806083f75b2 */ /* 0x0000220008000100 */
[----:B------:R-:W-:Y:S01]  /*0390*/  NOP ;  /* 0x0000000000007918 */ /* 0x000fe20000000000 */
.L_x_472:
        /* <DEDUP_REMOVED lines=22> */
.L_x_473:
        /* <DEDUP_REMOVED lines=18> */
.L_x_474:
        /* <DEDUP_REMOVED lines=22> */
.L_x_475:
        /* <DEDUP_REMOVED lines=22> */
.L_x_476:
[----:B--2---:R-:W-:Y:S01]  /*08e0*/  ISETP.NE.AND P0, PT, R3, RZ, PT ;  /* 0x000000ff0300720c */ /* 0x004fe20003f05270 */
[----:B------:R-:W-:Y:S01]  /*08f0*/  IMAD.MOV.U32 R3, RZ, RZ, 0x1 ;  /* 0x00000001ff037424 */ /* 0x000fe200078e00ff */
[----:B------:R-:W-:Y:S01]  /*0900*/  NOP ;  /* 0x0000000000007918 */ /* 0x000fe20000000000 */
[----:B------:R-:W-:Y:S01]  /*0910*/  ULDC.64 UR38, c[0x0][0x208] ;  /* 0x0000820000267ab9 */ /* 0x000fe20000000a00 */
[----:B------:R-:W-:Y:S02]  /*0920*/  BSSY B9, `(.L_x_477) ;  /* 0x00018df000097945 */ /* 0x000fe40003800000 */
[----:B------:R-:W-:-:S05]  /*0930*/  SEL R3, R3, 0x2, !P0 ;  /* 0x0000000203037807 */ /* 0x000fca0004000000 */
[----:B------:R2:W-:Y:S01]  /*0940*/  STL [R1+0xc], R3 ;  /* 0x00000c0301007387 */ /* 0x0005e20000100800 */
[----:B01-34-:R-:W-:Y:S06]  /*0950*/  BAR.SYNC.DEFER_BLOCKING 0x0 ;  /* 0x0000000000007b1d */ /* 0x01bfec0000010000 */
[----:B------:R-:W-:Y:S05]  /*0960*/  @!P0 BRA `(.L_x_478) ;  /* 0x0000012400d48947 */ /* 0x000fea0003800000 */
.L_x_479:
[----:B------:R-:W-:-:S08]  /*0970*/  NOP ;  /* 0x0000000000007918 */ /* 0x000fd00000000000 */
[----:B------:R-:W0:Y:S02]  /*0980*/  USETMAXREG.TRY_ALLOC.CTAPOOL UP0, 0xe8 ;  /* 0x000000e8000079c8 */ /* 0x000e240008000600 */
[----:B0-----:R-:W-:-:S13]  /*0990*/  PLOP3.LUT P0, PT, PT, PT, UP0, 0x80, 0x0 ;  /* 0x000000000000781c */ /* 0x001fda0003f0f008 */
[----:B------:R-:W-:Y:S05]  /*09a0*/  @!P0 BRA `(.L_x_479) ;  /* 0xfffffffc00f08947 */ /* 0x000fea000383ffff */
[----:B------:R-:W-:Y:S01]  /*09b0*/  SHF.R.U32.HI R2, RZ, 0x7, R0 ;  /* 0x00000007ff027819 */ /* 0x000fe20000011600 */
[----:B------:R-:W0:Y:S01]  /*09c0*/  S2R R222, SR_CgaCtaId ;  /* 0x0000000000de7919 */ /* 0x000e220000008800 */
[----:B--2---:R-:W-:Y:S01]  /*09d0*/  MOV R3, 0x400 ;  /* 0x0000040000037802 */ /* 0x004fe20000000f00 */
[----:B------:R-:W-:Y:S01]  /*09e0*/  ULDC UR4, c[0x0][0xc3c] ;  /* 0x00030f0000047ab9 */ /* 0x000fe20000000800 */
[----:B------:R-:W-:Y:S06]  /*09f0*/  BAR.ARV 0x8, 0x180 ;  /* 0x0206000000007b1d */ /* 0x000fec0000002000 */
[----:B------:R-:W-:-:S13]  /*0a00*/  ISETP.NE.AND P0, PT, R2, 0x1, PT ;  /* 0x000000010200780c */ /* 0x000fda0003f05270 */
[----:B------:R-:W-:Y:S08]  /*0a10*/  @!P0 BAR.ARV 0x9, 0x100 ;  /* 0x0244000000008b1d */ /* 0x000ff00000002000 */
[----:B------:R-:W-:Y:S01]  /*0a20*/  BAR.SYNC.DEFER_BLOCKING 0x5, 0x180 ;  /* 0x0146000000007b1d */ /* 0x000fe20000010000 */
[----:B0-----:R-:W-:-:S05]  /*0a30*/  LEA R156, R222, R3, 0x18 ;  /* 0x00000003de9c7211 */ /* 0x001fca00078ec0ff */
[----:B------:R-:W0:Y:S02]  /*0a40*/  LDS.128 R40, [R156+0x288d0] ;  /* 0x0288d0009c287984 */ /* 0x000e240000000c00 */
[----:B------:R-:W-:Y:S06]  /*0a50*/  BAR.ARV 0x4, 0x180 ;  /* 0x0106000000007b1d */ /* 0x000fec0000002000 */
[----:B0-----:R-:W-:-:S13]  /*0a60*/  ISETP.GE.AND P0, PT, R43, UR4, PT ;  /* 0x000000042b007c0c */ /* 0x001fda000bf06270 */
[----:B------:R-:W-:Y:S05]  /*0a70*/  @P0 BRA `(.L_x_480) ;  /* 0x0000018c00240947 */ /* 0x000fea0003800000 */
[----:B------:R-:W2:Y:S01]  /*0a80*/  LDL.LU R14, [R1+0xc] ;  /* 0x00000c00010e7983 */ /* 0x000ea20000300800 */
[----:B------:R-:W-:Y:S01]  /*0a90*/  VIADD R13, R0, 0xffffff80 ;  /* 0xffffff80000d7836 */ /* 0x000fe20000000000 */
[----:B------:R-:W-:Y:S01]  /*0aa0*/  CS2R R154, SRZ ;  /* 0x00000000009a7805 */ /* 0x000fe2000001ff00 */
[----:B------:R-:W-:Y:S01]  /*0ab0*/  IMAD.MOV.U32 R12, RZ, RZ, -0x2 ;  /* 0xfffffffeff0c7424 */ /* 0x000fe200078e00ff */
[----:B------:R-:W-:Y:S01]  /*0ac0*/  MOV R158, RZ ;  /* 0x000000ff009e7202 */ /* 0x000fe20000000f00 */
[----:B------:R-:W-:Y:S01]  /*0ad0*/  VIADD R211, R156, 0x10400 ;  /* 0x000104009cd37836 */ /* 0x000fe20000000000 */
[----:B------:R-:W-:Y:S01]  /*0ae0*/  SHF.R.S32.HI R0, RZ, 0x1f, R13 ;  /* 0x0000001fff007819 */ /* 0x000fe2000001140d */
[----:B------:R-:W-:Y:S02]  /*0af0*/  IMAD.MOV.U32 R207, RZ, RZ, RZ ;  /* 0x000000ffffcf7224 */ /* 0x000fe400078e00ff */
[----:B------:R-:W-:Y:S01]  /*0b00*/  IMAD.MOV.U32 R152, RZ, RZ, RZ ;  /* 0x000000ffff987224 */ /* 0x000fe200078e00ff */
[----:B------:R-:W-:-:S02]  /*0b10*/  LEA.HI R2, R0, R13, RZ, 0x7 ;  /* 0x0000000d00027211 */ /* 0x000fc400078f38ff */
[----:B------:R-:W-:Y:S02]  /*0b20*/  LEA.HI R4, R0, R13, RZ, 0x5 ;  /* 0x0000000d00047211 */ /* 0x000fe400078f28ff */
[----:B------:R-:W-:Y:S02]  /*0b30*/  LOP3.LUT R212, R2, 0xffffff80, RZ, 0xc0, !PT ;  /* 0xffffff8002d47812 */ /* 0x000fe400078ec0ff */
[----:B------:R-:W-:Y:S01]  /*0b40*/  SHF.R.S32.HI R221, RZ, 0x7, R2 ;  /* 0x00000007ffdd7819 */ /* 0x000fe20000011402 */
[----:B------:R-:W-:Y:S01]  /*0b50*/  IMAD.SHL.U32 R5, R4, 0x20, RZ ;  /* 0x0000002004057824 */ /* 0x000fe200078e00ff */
[----:B------:R-:W-:Y:S02]  /*0b60*/  IADD3 R212, R13, -R212, RZ ;  /* 0x800000d40dd47210 */ /* 0x000fe40007ffe0ff */
[----:B------:R-:W-:Y:S02]  /*0b70*/  LEA.HI R2, R2, R221, RZ, 0x1 ;  /* 0x000000dd02027211 */ /* 0x000fe400078f08ff */
[----:B------:R-:W-:-:S02]  /*0b80*/  SHF.R.S32.HI R7, RZ, 0x1f, R212 ;  /* 0x0000001fff077819 */ /* 0x000fc400000114d4 */
[----:B------:R-:W-:Y:S02]  /*0b90*/  LOP3.LUT R2, R2, 0x3fffffe, RZ, 0xc0, !PT ;  /* 0x03fffffe02027812 */ /* 0x000fe400078ec0ff */
[CC--:B------:R-:W-:Y:S02]  /*0ba0*/  LEA.HI R8, R7.reuse, R212.reuse, RZ, 0x2 ;  /* 0x000000d407087211 */ /* 0x0c0fe400078f10ff */
[----:B------:R-:W-:Y:S01]  /*0bb0*/  LEA.HI R7, R7, R212, RZ, 0x5 ;  /* 0x000000d407077211 */ /* 0x000fe200078f28ff */
[----:B------:R-:W-:Y:S01]  /*0bc0*/  IMAD.IADD R2, R221, 0x1, -R2 ;  /* 0x00000001dd027824 */ /* 0x000fe200078e0a02 */
[--C-:B------:R-:W-:Y:S02]  /*0bd0*/  SHF.R.S32.HI R9, RZ, 0x2, R8.reuse ;  /* 0x00000002ff097819 */ /* 0x100fe40000011408 */
[----:B------:R-:W-:Y:S02]  /*0be0*/  SHF.R.S32.HI R10, RZ, 0x1f, R8 ;  /* 0x0000001fff0a7819 */ /* 0x000fe40000011408 */
[----:B------:R-:W-:-:S02]  /*0bf0*/  SHF.R.S32.HI R7, RZ, 0x5, R7 ;  /* 0x00000005ff077819 */ /* 0x000fc40000011407 */
[----:B------:R-:W-:Y:S02]  /*0c00*/  LEA.HI R10, R10, R9, RZ, 0x3 ;  /* 0x000000090a0a7211 */ /* 0x000fe400078f18ff */
[-C--:B------:R-:W-:Y:S02]  /*0c10*/  LEA.HI R3, R0, R13.reuse, RZ, 0x4 ;  /* 0x0000000d00037211 */ /* 0x080fe400078f20ff */
[----:B------:R-:W-:Y:S02]  /*0c20*/  LOP3.LUT R10, R10, 0xfffffff8, RZ, 0xc0, !PT ;  /* 0xfffffff80a0a7812 */ /* 0x000fe400078ec0ff */
[----:B------:R-:W-:Y:S02]  /*0c30*/  LEA.HI R11, R0, R13, RZ, 0x2 ;  /* 0x0000000d000b7211 */ /* 0x000fe400078f10ff */
[----:B------:R-:W-:Y:S01]  /*0c40*/  LOP3.LUT R4, R3, 0x3fffff0, RZ, 0xc0, !PT ;  /* 0x03fffff003047812 */ /* 0x000fe200078ec0ff */
[----:B------:R-:W-:Y:S01]  /*0c50*/  IMAD.IADD R10, R9, 0x1, -R10 ;  /* 0x00000001090a7824 */ /* 0x000fe200078e0a0a */
[----:B------:R-:W-:-:S02]  /*0c60*/  LOP3.LUT R11, R11, 0xfffffffc, RZ, 0xc0, !PT ;  /* 0xfffffffc0b0b7812 */ /* 0x000fc400078ec0ff */
[----:B------:R-:W-:Y:S01]  /*0c70*/  SHF.R.S32.HI R6, RZ, 0x4, R3 ;  /* 0x00000004ff067819 */ /* 0x000fe20000011403 */
[----:B------:R-:W-:Y:S01]  /*0c80*/  IMAD R7, R7, 0x10, R10 ;  /* 0x0000001007077824 */ /* 0x000fe200078e020a */
[----:B------:R-:W-:Y:S01]  /*0c90*/  LOP3.LUT R5, R5, 0xfffffc00, RZ, 0xc0, !PT ;  /* 0xfffffc0005057812 */ /* 0x000fe200078ec0ff */
[----:B------:R-:W-:Y:S01]  /*0ca0*/  IMAD.IADD R4, R13, 0x1, -R4 ;  /* 0x000000010d047824 */ /* 0x000fe200078e0a04 */
[----:B------:R-:W-:Y:S01]  /*0cb0*/  LEA.HI R3, R3, R6, RZ, 0x1 ;  /* 0x0000000603037211 */ /* 0x000fe200078f08ff */
[----:B------:R-:W-:Y:S01]  /*0cc0*/  IMAD R223, R2, 0x40, R7 ;  /* 0x0000004002df7824 */ /* 0x000fe200078e0207 */
[CC--:B------:R-:W-:Y:S01]  /*0cd0*/  LEA.HI R2, R0.reuse, R13.reuse, RZ, 0x6 ;  /* 0x0000000d00027211 */ /* 0x0c0fe200078f30ff */
[----:B------:R-:W-:Y:S01]  /*0ce0*/  IMAD.IADD R11, R13, 0x1, -R11 ;  /* 0x000000010d0b7824 */ /* 0x000fe200078e0a0b */
[----:B------:R-:W-:Y:S01]  /*0cf0*/  LEA.HI R0, R0, R13, RZ, 0x3 ;  /* 0x0000000d00007211 */ /* 0x000fe200078f18ff */
[----:B------:R-:W-:Y:S01]  /*0d00*/  IMAD R4, R4, 0x40, R5 ;  /* 0x0000004004047824 */ /* 0x000fe200078e0205 */
[----:B------:R-:W-:Y:S01]  /*0d10*/  LOP3.LUT R3, R3, 0x1ffffffe, RZ, 0xc0, !PT ;  /* 0x1ffffffe03037812 */ /* 0x000fe200078ec0ff */
[----:B------:R-:W-:Y:S01]  /*0d20*/  IMAD.SHL.U32 R2, R2, 0x8, RZ ;  /* 0x0000000802027824 */ /* 0x000fe200078e00ff */
[----:B------:R-:W-:-:S02]  /*0d30*/  SHF.R.S32.HI R153, RZ, 0x3, R0 ;  /* 0x00000003ff997819 */ /* 0x000fc40000011400 */
[----:B------:R-:W-:Y:S02]  /*0d40*/  LEA.HI R5, R11, R11, RZ, 0x1 ;  /* 0x0000000b0b057211 */ /* 0x000fe400078f08ff */
[----:B------:R-:W-:Y:S01]  /*0d50*/  IADD3 R3, R6, -R3, RZ ;  /* 0x8000000306037210 */ /* 0x000fe20007ffe0ff */
[C---:B------:R-:W-:Y:S01]  /*0d60*/  VIADD R218, R153.reuse, 0x60 ;  /* 0x0000006099da7836 */ /* 0x040fe20000000000 */
[----:B------:R-:W-:Y:S01]  /*0d70*/  LOP3.LUT R202, R0, 0xfffffff8, RZ, 0xc0, !PT ;  /* 0xfffffff800ca7812 */ /* 0x000fe200078ec0ff */
[----:B------:R-:W-:Y:S01]  /*0d80*/  VIADD R220, R153, 0x20 ;  /* 0x0000002099dc7836 */ /* 0x000fe20000000000 */
[----:B------:R-:W-:Y:S01]  /*0d90*/  LOP3.LUT R6, R5, 0x1ffffffe, RZ, 0xc0, !PT ;  /* 0x1ffffffe05067812 */ /* 0x000fe200078ec0ff */
[----:B------:R-:W-:Y:S01]  /*0da0*/  VIADD R219, R153, 0x40 ;  /* 0x0000004099db7836 */ /* 0x000fe20000000000 */
[----:B------:R-:W-:Y:S01]  /*0db0*/  SHF.R.S32.HI R7, RZ, 0x1f, R218 ;  /* 0x0000001fff077819 */ /* 0x000fe200000114da */
[----:B------:R-:W-:Y:S01]  /*0dc0*/  IMAD.IADD R202, R13, 0x1, -R202 ;  /* 0x000000010dca7824 */ /* 0x000fe200078e0aca */
[----:B------:R-:W-:Y:S01]  /*0dd0*/  SHF.R.S32.HI R5, RZ, 0x1f, R220 ;  /* 0x0000001fff057819 */ /* 0x000fe200000114dc */
[----:B------:R-:W-:Y:S01]  /*0de0*/  IMAD.SHL.U32 R192, R219, 0x40, RZ ;  /* 0x00000040dbc07824 */ /* 0x000fe200078e00ff */
[----:B------:R-:W-:Y:S01]  /*0df0*/  SHF.R.S32.HI R0, RZ, 0x1f, R219 ;  /* 0x0000001fff007819 */ /* 0x000fe200000114db */
[----:B------:R-:W-:Y:S01]  /*0e00*/  IMAD.SHL.U32 R159, R218, 0x40, RZ ;  /* 0x00000040da9f7824 */ /* 0x000fe200078e00ff */
[----:B------:R-:W-:Y:S01]  /*0e10*/  LOP3.LUT R9, R8, 0x7ffffffc, RZ, 0xc0, !PT ;  /* 0x7ffffffc08097812 */ /* 0x000fe200078ec0ff */
[----:B------:R-:W-:Y:S01]  /*0e20*/  IMAD.SHL.U32 R193, R220, 0x40, RZ ;  /* 0x00000040dcc17824 */ /* 0x000fe200078e00ff */
[----:B------:R-:W-:Y:S01]  /*0e30*/  LEA.HI R7, R7, R218, RZ, 0x3 ;  /* 0x000000da07077211 */ /* 0x000fe200078f18ff */
[----:B------:R-:W-:Y:S01]  /*0e40*/  IMAD R226, R3, 0x8, R4 ;  /* 0x0000000803e27824 */ /* 0x000fe200078e0204 */
[----:B------:R-:W-:-:S02]  /*0e50*/  SHF.L.U32 R228, R153, 0x6, RZ ;  /* 0x0000000699e47819 */ /* 0x000fc400000006ff */
[----:B------:R-:W-:Y:S01]  /*0e60*/  LEA.HI R5, R5, R220, RZ, 0x3 ;  /* 0x000000dc05057211 */ /* 0x000fe200078f18ff */
[----:B------:R-:W-:Y:S01]  /*0e70*/  IMAD.SHL.U32 R7, R7, 0x40, RZ ;  /* 0x0000004007077824 */ /* 0x000fe200078e00ff */
[----:B------:R-:W-:Y:S02]  /*0e80*/  LEA.HI R0, R0, R219, RZ, 0x3 ;  /* 0x000000db00007211 */ /* 0x000fe400078f18ff */
[----:B------:R-:W-:Y:S01]  /*0e90*/  IADD3 R9, R212, -R9, RZ ;  /* 0x80000009d4097210 */ /* 0x000fe20007ffe0ff */
[----:B------:R-:W-:Y:S01]  /*0ea0*/  IMAD.SHL.U32 R5, R5, 0x40, RZ ;  /* 0x0000004005057824 */ /* 0x000fe200078e00ff */
[----:B------:R-:W-:Y:S02]  /*0eb0*/  SHF.L.U32 R16, R202, 0x3, RZ ;  /* 0x00000003ca107819 */ /* 0x000fe400000006ff */
[----:B------:R-:W-:Y:S01]  /*0ec0*/  LOP3.LUT R3, R228, 0x1c0, RZ, 0xc0, !PT ;  /* 0x000001c0e4037812 */ /* 0x000fe200078ec0ff */
[----:B------:R-:W-:Y:S01]  /*0ed0*/  IMAD R225, R9, R12, 0x80 ;  /* 0x0000008009e17424 */ /* 0x000fe200078e020c */
[----:B------:R-:W-:Y:S01]  /*0ee0*/  SHF.L.U32 R18, R202, 0x2, RZ ;  /* 0x00000002ca127819 */ /* 0x000fe200000006ff */
[----:B------:R-:W-:Y:S01]  /*0ef0*/  VIADD R22, R16, 0x40 ;  /* 0x0000004010167836 */ /* 0x000fe20000000000 */
[----:B------:R-:W-:-:S02]  /*0f00*/  LOP3.LUT R192, R192, 0x1c0, RZ, 0xc0, !PT ;  /* 0x000001c0c0c07812 */ /* 0x000fc400078ec0ff */
[----:B------:R-:W-:Y:S01]  /*0f10*/  LOP3.LUT R159, R159, 0x1c0, RZ, 0xc0, !PT ;  /* 0x000001c09f9f7812 */ /* 0x000fe200078ec0ff */
[----:B------:R-:W-:Y:S01]  /*0f20*/  VIADD R23, R18, 0x20 ;  /* 0x0000002012177836 */ /* 0x000fe20000000000 */
[----:B------:R-:W-:Y:S02]  /*0f30*/  SHF.L.U32 R0, R0, 0x6, RZ ;  /* 0x0000000600007819 */ /* 0x000fe400000006ff */
[----:B------:R-:W-:Y:S01]  /*0f40*/  LOP3.LUT R193, R193, 0x1c0, RZ, 0xc0, !PT ;  /* 0x000001c0c1c17812 */ /* 0x000fe200078ec0ff */
[----:B------:R-:W-:Y:S01]  /*0f50*/  IMAD.SHL.U32 R214, R23, 0x2, RZ ;  /* 0x0000000217d67824 */ /* 0x000fe200078e00ff */
[----:B------:R-:W-:Y:S02]  /*0f60*/  SHF.R.U32.HI R198, RZ, 0x3, R3 ;  /* 0x00000003ffc67819 */ /* 0x000fe40000011603 */
[----:B------:R-:W-:Y:S02]  /*0f70*/  LOP3.LUT R201, R3, 0x38, R16, 0xf8, !PT ;  /* 0x0000003803c97812 */ /* 0x000fe400078ef810 */
[----:B------:R-:W-:-:S02]  /*0f80*/  IADD3 R6, R11, -R6, RZ ;  /* 0x800000060b067210 */ /* 0x000fc40007ffe0ff */
[----:B------:R-:W-:Y:S02]  /*0f90*/  LOP3.LUT R199, R2, 0xfffffe00, RZ, 0xc0, !PT ;  /* 0xfffffe0002c77812 */ /* 0x000fe400078ec0ff */
[----:B------:R-:W-:Y:S01]  /*0fa0*/  SHF.R.U32.HI R9, RZ, 0x3, R192 ;  /* 0x00000003ff097819 */ /* 0x000fe200000116c0 */
[----:B------:R-:W-:Y:S01]  /*0fb0*/  IMAD R224, R6, 0x8, R223 ;  /* 0x0000000806e07824 */ /* 0x000fe200078e02df */
[--C-:B------:R-:W-:Y:S02]  /*0fc0*/  LOP3.LUT R3, R192, 0x38, R16.reuse, 0xf8, !PT ;  /* 0x00000038c0037812 */ /* 0x100fe400078ef810 */
[----:B------:R-:W-:Y:S02]  /*0fd0*/  SHF.R.U32.HI R229, RZ, 0x3, R159 ;  /* 0x00000003ffe57819 */ /* 0x000fe4000001169f */
[----:B------:R-:W-:Y:S02]  /*0fe0*/  LOP3.LUT R8, R159, 0x38, R16, 0xf8, !PT ;  /* 0x000000389f087812 */ /* 0x000fe400078ef810 */
[----:B------:R-:W-:-:S02]  /*0ff0*/  LOP3.LUT R196, R0, 0xfffffe00, RZ, 0xc0, !PT ;  /* 0xfffffe0000c47812 */ /* 0x000fc400078ec0ff */
[----:B------:R-:W-:Y:S02]  /*1000*/  LOP3.LUT R195, R7, 0xfffffe00, RZ, 0xc0, !PT ;  /* 0xfffffe0007c37812 */ /* 0x000fe400078ec0ff */
[----:B------:R-:W-:Y:S02]  /*1010*/  SHF.R.U32.HI R11, RZ, 0x3, R193 ;  /* 0x00000003ff0b7819 */ /* 0x000fe400000116c1 */
[----:B------:R-:W-:Y:S02]  /*1020*/  LOP3.LUT R4, R193, 0x38, R16, 0xf8, !PT ;  /* 0x00000038c1047812 */ /* 0x000fe400078ef810 */
[----:B------:R-:W-:Y:S02]  /*1030*/  LOP3.LUT R197, R5, 0xfffffe00, RZ, 0xc0, !PT ;  /* 0xfffffe0005c57812 */ /* 0x000fe400078ec0ff */
[----:B------:R-:W-:Y:S02]  /*1040*/  LOP3.LUT R201, R199, R201, R198, 0xf6, !PT ;  /* 0x000000c9c7c97212 */ /* 0x000fe400078ef6c6 */
[----:B------:R-:W-:-:S02]  /*1050*/  LOP3.LUT R216, R196, R3, R9, 0xf6, !PT ;  /* 0x00000003c4d87212 */ /* 0x000fc400078ef609 */
[----:B------:R-:W-:Y:S01]  /*1060*/  LOP3.LUT R8, R195, R8, R229, 0xf6, !PT ;  /* 0x00000008c3087212 */ /* 0x000fe200078ef6e5 */
[----:B------:R-:W-:Y:S01]  /*1070*/  IMAD R200, R201, 0x2, R211 ;  /* 0x00000002c9c87824 */ /* 0x000fe200078e02d3 */
[----:B------:R-:W-:Y:S01]  /*1080*/  SHF.R.S32.HI R10, RZ, 0x1f, R23 ;  /* 0x0000001fff0a7819 */ /* 0x000fe20000011417 */
[----:B------:R-:W-:Y:S01]  /*1090*/  IMAD R216, R216, 0x2, R211 ;  /* 0x00000002d8d87824 */ /* 0x000fe200078e02d3 */
[----:B------:R-:W-:Y:S01]  /*10a0*/  LOP3.LUT R4, R197, R4, R11, 0xf6, !PT ;  /* 0x00000004c5047212 */ /* 0x000fe200078ef60b */
[----:B------:R-:W-:Y:S01]  /*10b0*/  IMAD R215, R8, 0x2, R211 ;  /* 0x0000000208d77824 */ /* 0x000fe200078e02d3 */
[----:B------:R-:W-:Y:S02]  /*10c0*/  SHF.R.S32.HI R227, RZ, 0x1f, R153 ;  /* 0x0000001fffe37819 */ /* 0x000fe40000011499 */
[----:B------:R-:W-:Y:S02]  /*10d0*/  SHF.R.S32.HI R19, RZ, 0x1f, R18 ;  /* 0x0000001fff137819 */ /* 0x000fe40000011412 */
[----:B------:R-:W-:-:S02]  /*10e0*/  SHF.R.S32.HI R17, RZ, 0x1f, R16 ;  /* 0x0000001fff117819 */ /* 0x000fc40000011410 */
[----:B------:R-:W-:Y:S02]  /*10f0*/  SHF.R.S32.HI R2, RZ, 0x1f, R22 ;  /* 0x0000001fff027819 */ /* 0x000fe40000011416 */
[----:B------:R-:W-:Y:S02]  /*1100*/  SHF.L.U64.HI R213, R23, 0x1, R10 ;  /* 0x0000000117d57819 */ /* 0x000fe4000001020a */
[----:B------:R-:W-:Y:S02]  /*1110*/  LEA R217, R4, R211, 0x1 ;  /* 0x000000d304d97211 */ /* 0x000fe400078e08ff */
[----:B--2---:R-:W-:-:S07]  /*1120*/  LOP3.LUT R157, R14, 0x1, RZ, 0xfc, !PT ;  /* 0x000000010e9d7812 */ /* 0x004fce00078efcff */
.L_x_676:
[----:B0-----:R-:W0:Y:S02]  /*1130*/  LDC.64 R4, c[0x0][0xc88] ;  /* 0x00032200ff047b82 */ /* 0x001e240000000a00 */
[----:B0-----:R-:W-:-:S05]  /*1140*/  IMAD.WIDE R4, R43, 0x4, R4 ;  /* 0x000000042b047825 */ /* 0x001fca00078e0204 */
[----:B--2---:R-:W2:Y:S01]  /*1150*/  LDG.E R206, desc[UR38][R4.64] ;  /* 0x0000002604ce7981 */ /* 0x004ea2000c1e1900 */
[----:B------:R-:W-:Y:S05]  /*1160*/  YIELD ;  /* 0x0000000000007946 */ /* 0x000fea0003800000 */
[----:B------:R-:W-:Y:S01]  /*1170*/  ULDC.64 UR4, c[0x0][0xa28] ;  /* 0x00028a0000047ab9 */ /* 0x000fe20000000a00 */
[----:B------:R-:W-:Y:S01]  /*1180*/  ULDC.64 UR8, c[0x0][0xa18] ;  /* 0x0002860000087ab9 */ /* 0x000fe20000000a00 */
[----:B------:R-:W-:Y:S01]  /*1190*/  ISETP.NE.U32.AND P1, PT, RZ, UR4, PT ;  /* 0x00000004ff007c0c */ /* 0x000fe2000bf25070 */
[----:B------:R-:W-:Y:S01]  /*11a0*/  ULDC.64 UR6, c[0x0][0xa08] ;  /* 0x0002820000067ab9 */ /* 0x000fe20000000a00 */
[----:B------:R-:W-:Y:S01]  /*11b0*/  IMAD.MOV.U32 R0, RZ, RZ, RZ ;  /* 0x000000ffff007224 */ /* 0x000fe200078e00ff */
[----:B------:R-:W-:Y:S01]  /*11c0*/  ISETP.NE.U32.AND P0, PT, RZ, UR6, PT ;  /* 0x00000006ff007c0c */ /* 0x000fe2000bf05070 */
[----:B------:R-:W-:Y:S01]  /*11d0*/  IMAD.MOV.U32 R30, RZ, RZ, RZ ;  /* 0x000000ffff1e7224 */ /* 0x000fe200078e00ff */
[----:B------:R-:W-:-:S02]  /*11e0*/  ISETP.NE.AND.EX P1, PT, RZ, UR5, PT, P1 ;  /* 0x00000005ff007c0c */ /* 0x000fc4000bf25310 */
[----:B------:R-:W-:Y:S02]  /*11f0*/  ISETP.NE.AND.EX P0, PT, RZ, UR7, PT, P0 ;  /* 0x00000007ff007c0c */ /* 0x000fe4000bf05300 */
[----:B--2---:R-:W-:-:S09]  /*1200*/  SHF.R.S32.HI R209, RZ, 0x1f, R206 ;  /* 0x0000001fffd17819 */ /* 0x004fd200000114ce */
[C---:B------:R-:W-:Y:S02]  /*1210*/  @P1 LEA R6, P2, R206.reuse, UR4, 0x2 ;  /* 0x00000004ce061c11 */ /* 0x040fe4000f8410ff */
[C---:B------:R-:W-:Y:S02]  /*1220*/  SHF.L.U32 R204, R206.reuse, 0x2, RZ ;  /* 0x00000002cecc7819 */ /* 0x040fe400000006ff */
[C-C-:B----4-:R-:W-:Y:S02]  /*1230*/  @P1 LEA.HI.X R7, R206.reuse, UR5, R209.reuse, 0x2, P2 ;  /* 0x00000005ce071c11 */ /* 0x150fe400090f14d1 */
[----:B------:R-:W-:Y:S01]  /*1240*/  ISETP.NE.U32.AND P2, PT, RZ, UR8, PT ;  /* 0x00000008ff007c0c */ /* 0x000fe2000bf45070 */
[----:B------:R-:W-:Y:S01]  /*1250*/  ULDC UR4, c[0x0][0x288] ;  /* 0x0000a20000047ab9 */ /* 0x000fe20000000800 */
[----:B------:R-:W-:Y:S01]  /*1260*/  SHF.L.U64.HI R205, R206, 0x2, R209 ;  /* 0x00000002cecd7819 */ /* 0x000fe200000102d1 */
[----:B------:R0:W5:Y:S01]  /*1270*/  @P1 LDG.E R0, desc[UR38][R6.64] ;  /* 0x0000002606001981 */ /* 0x000162000c1e1900 */
[----:B------:R-:W-:-:S02]  /*1280*/  ISETP.NE.AND.EX P2, PT, RZ, UR9, PT, P2 ;  /* 0x00000009ff007c0c */ /* 0x000fc4000bf45320 */
[----:B------:R-:W-:Y:S01]  /*1290*/  IADD3 R8, P3, R204, UR6, RZ ;  /* 0x00000006cc087c10 */ /* 0x000fe2000ff7e0ff */
[----:B------:R-:W-:Y:S01]  /*12a0*/  IMAD.U32 R95, RZ, RZ, UR4 ;  /* 0x00000004ff5f7e24 */ /* 0x000fe2000f8e00ff */
[----:B------:R-:W-:Y:S02]  /*12b0*/  ULDC.64 UR4, c[0x0][0x418] ;  /* 0x0001060000047ab9 */ /* 0x000fe40000000a00 */
[----:B------:R-:W-:-:S05]  /*12c0*/  IADD3.X R9, R205, UR7, RZ, P3, !PT ;  /* 0x00000007cd097c10 */ /* 0x000fca0009ffe4ff */
[----:B------:R0:W5:Y:S02]  /*12d0*/  @P0 LDG.E R30, desc[UR38][R8.64] ;  /* 0x00000026081e0981 */ /* 0x000164000c1e1900 */
[----:B------:R-:W-:-:S04]  /*12e0*/  @P2 IADD3 R4, P1, R204, UR8, RZ ;  /* 0x00000008cc042c10 */ /* 0x000fc8000ff3e0ff */
[----:B------:R-:W-:-:S05]  /*12f0*/  @P2 IADD3.X R5, R205, UR9, RZ, P1, !PT ;  /* 0x00000009cd052c10 */ /* 0x000fca0008ffe4ff */
[----:B------:R0:W5:Y:S01]  /*1300*/  @P2 LDG.E R95, desc[UR38][R4.64] ;  /* 0x00000026045f2981 */ /* 0x000162000c1e1900 */
[----:B------:R-:W-:-:S03]  /*1310*/  UISETP.NE.U32.AND UP0, UPT, UR4, URZ, UPT ;  /* 0x0000003f0400728c */ /* 0x000fc6000bf05070 */
[----:B------:R-:W-:Y:S01]  /*1320*/  ULDC UR4, c[0x0][0x424] ;  /* 0x0001090000047ab9 */ /* 0x000fe20000000800 */
[----:B------:R-:W-:-:S03]  /*1330*/  UISETP.NE.AND.EX UP0, UPT, UR5, URZ, UPT, UP0 ;  /* 0x0000003f0500728c */ /* 0x000fc6000bf05300 */
[----:B------:R-:W-:Y:S01]  /*1340*/  ULDC UR5, c[0x0][0x2f0] ;  /* 0x0000bc0000057ab9 */ /* 0x000fe20000000800 */
[----:B------:R-:W-:-:S04]  /*1350*/  USEL UR4, UR4, 0x1, UP0 ;  /* 0x0000000104047887 */ /* 0x000fc80008000000 */
[----:B------:R-:W-:-:S03]  /*1360*/  UIMAD UR4, UR4, UR5, URZ ;  /* 0x00000005040472a4 */ /* 0x000fc6000f8e023f */
[----:B------:R-:W-:Y:S02]  /*1370*/  ULDC UR5, c[0x0][0x348] ;  /* 0x0000d20000057ab9 */ /* 0x000fe40000000800 */
[----:B------:R-:W-:Y:S01]  /*1380*/  MOV R25, UR5 ;  /* 0x0000000500197c02 */ /* 0x000fe20008000f00 */
[----:B------:R-:W-:Y:S02]  /*1390*/  IMAD.U32 R29, RZ, RZ, UR4 ;  /* 0x00000004ff1d7e24 */ /* 0x000fe4000f8e00ff */
[----:B------:R-:W-:Y:S01]  /*13a0*/  IMAD.MOV.U32 R26, RZ, RZ, R206 ;  /* 0x000000ffff1a7224 */ /* 0x000fe200078e00ce */
[----:B0--3--:R-:W-:Y:S06]  /*13b0*/  @P2 BRA `(.L_x_481) ;  /* 0x0000000000242947 */ /* 0x009fec0003800000 */
[----:B------:R-:W-:Y:S02]  /*13c0*/  ULDC.64 UR4, c[0x0][0xa00] ;  /* 0x0002800000047ab9 */ /* 0x000fe40000000a00 */
[----:B------:R-:W-:-:S04]  /*13d0*/  ISETP.NE.U32.AND P1, PT, RZ, UR4, PT ;  /* 0x00000004ff007c0c */ /* 0x000fc8000bf25070 */
[----:B------:R-:W-:-:S13]  /*13e0*/  ISETP.NE.AND.EX P1, PT, RZ, UR5, PT, P1 ;  /* 0x00000005ff007c0c */ /* 0x000fda000bf25310 */
[----:B------:R-:W-:Y:S05]  /*13f0*/  @!P1 BRA `(.L_x_481) ;  /* 0x0000000000149947 */ /* 0x000fea0003800000 */
[----:B------:R-:W0:Y:S02]  /*1400*/  LDC.64 R4, c[0x0][0xa00] ;  /* 0x00028000ff047b82 */ /* 0x000e240000000a00 */
[----:B0-----:R-:W-:-:S05]  /*1410*/  IMAD.WIDE R4, R26, 0x4, R4 ;  /* 0x000000041a047825 */ /* 0x001fca00078e0204 */
[----:B-----5:R-:W2:Y:S04]  /*1420*/  LDG.E R95, desc[UR38][R4.64] ;  /* 0x00000026045f7981 */ /* 0x020ea8000c1e1900 */
[----:B------:R-:W2:Y:S02]  /*1430*/  LDG.E R6, desc[UR38][R4.64+0x4] ;  /* 0x0000042604067981 */ /* 0x000ea4000c1e1900 */
[----:B--2---:R-:W-:-:S07]  /*1440*/  IMAD.IADD R95, R6, 0x1, -R95 ;  /* 0x00000001065f7824 */ /* 0x004fce00078e0a5f */
.L_x_481:
[----:B------:R-:W-:Y:S01]  /*1450*/  ULDC.64 UR4, c[0x0][0xa20] ;  /* 0x0002880000047ab9 */ /* 0x000fe20000000a00 */
[----:B------:R-:W-:Y:S01]  /*1460*/  MOV R208, R41 ;  /* 0x0000002900d07202 */ /* 0x000fe20000000f00 */
[----:B------:R-:W-:Y:S01]  /*1470*/  IMAD.MOV.U32 R203, RZ, RZ, R42 ;  /* 0x000000ffffcb7224 */ /* 0x000fe200078e002a */
[----:B------:R-:W-:-:S04]  /*1480*/  ISETP.NE.U32.AND P1, PT, RZ, UR4, PT ;  /* 0x00000004ff007c0c */ /* 0x000fc8000bf25070 */
[----:B------:R-:W-:-:S13]  /*1490*/  ISETP.NE.AND.EX P1, PT, RZ, UR5, PT, P1 ;  /* 0x00000005ff007c0c */ /* 0x000fda000bf25310 */
[----:B------:R-:W-:Y:S05]  /*14a0*/  @!P1 BRA `(.L_x_482) ;  /* 0x0000000000109947 */ /* 0x000fea0003800000 */
[----:B------:R-:W-:-:S04]  /*14b0*/  IADD3 R4, P0, R204, UR4, RZ ;  /* 0x00000004cc047c10 */ /* 0x000fc8000ff1e0ff */
[----:B------:R-:W-:-:S05]  /*14c0*/  IADD3.X R5, R205, UR5, RZ, P0, !PT ;  /* 0x00000005cd057c10 */ /* 0x000fca00087fe4ff */
[----:B------:R0:W5:Y:S01]  /*14d0*/  LDG.E R29, desc[UR38][R4.64] ;  /* 0x00000026041d7981 */ /* 0x000162000c1e1900 */
[----:B------:R-:W-:Y:S05]  /*14e0*/  BRA `(.L_x_483) ;  /* 0x0000000000107947 */ /* 0x000fea0003800000 */
.L_x_482:
[----:B------:R-:W-:Y:S05]  /*14f0*/  @!P0 BRA `(.L_x_483) ;  /* 0x00000000000c8947 */ /* 0x000fea0003800000 */
[----:B------:R-:W2:Y:S04]  /*1500*/  LDG.E R4, desc[UR38][R8.64] ;  /* 0x0000002608047981 */ /* 0x000ea8000c1e1900 */
[----:B------:R-:W2:Y:S02]  /*1510*/  LDG.E R29, desc[UR38][R8.64+0x4] ;  /* 0x00000426081d7981 */ /* 0x000ea4000c1e1900 */
[----:B--2---:R-:W-:-:S07]  /*1520*/  IMAD.IADD R29, R29, 0x1, -R4 ;  /* 0x000000011d1d7824 */ /* 0x004fce00078e0a04 */
.L_x_483:
[----:B------:R-:W-:Y:S02]  /*1530*/  ULDC.64 UR4, c[0x0][0xa10] ;  /* 0x0002840000047ab9 */ /* 0x000fe40000000a00 */
[----:B------:R-:W-:-:S04]  /*1540*/  ISETP.NE.U32.AND P0, PT, RZ, UR4, PT ;  /* 0x00000004ff007c0c */ /* 0x000fc8000bf05070 */
[----:B------:R-:W-:Y:S01]  /*1550*/  ISETP.NE.AND.EX P0, PT, RZ, UR5, PT, P0 ;  /* 0x00000005ff007c0c */ /* 0x000fe2000bf05300 */
[----:B------:R-:W-:-:S12]  /*1560*/  ULDC.64 UR4, c[0x0][0xa30] ;  /* 0x00028c0000047ab9 */ /* 0x000fd80000000a00 */
[----:B0-----:R-:W0:Y:S02]  /*1570*/  @P0 LDC.64 R4, c[0x0][0xa10] ;  /* 0x00028400ff040b82 */ /* 0x001e240000000a00 */
[----:B0-----:R-:W-:-:S05]  /*1580*/  @P0 IMAD.WIDE R4, R26, 0x4, R4 ;  /* 0x000000041a040825 */ /* 0x001fca00078e0204 */
[----:B------:R-:W2:Y:S04]  /*1590*/  @P0 LDG.E R3, desc[UR38][R4.64] ;  /* 0x0000002604030981 */ /* 0x000ea8000c1e1900 */
[----:B------:R-:W2:Y:S01]  /*15a0*/  @P0 LDG.E R8, desc[UR38][R4.64+0x4] ;  /* 0x0000042604080981 */ /* 0x000ea2000c1e1900 */
[----:B-----5:R-:W-:Y:S01]  /*15b0*/  IADD3 R10, -R0, R29, RZ ;  /* 0x0000001d000a7210 */ /* 0x020fe20007ffe1ff */
[----:B------:R-:W-:Y:S01]  /*15c0*/  IMAD.MOV.U32 R24, RZ, RZ, R29 ;  /* 0x000000ffff187224 */ /* 0x000fe200078e001d */
[----:B------:R-:W-:Y:S02]  /*15d0*/  ISETP.NE.U32.AND P1, PT, RZ, UR4, PT ;  /* 0x00000004ff007c0c */ /* 0x000fe4000bf25070 */
[----:B------:R-:W-:Y:S02]  /*15e0*/  IADD3 R27, -R10, RZ, RZ ;  /* 0x000000ff0a1b7210 */ /* 0x000fe40007ffe1ff */
[----:B------:R-:W-:-:S02]  /*15f0*/  ISETP.NE.AND.EX P1, PT, RZ, UR5, PT, P1 ;  /* 0x00000005ff007c0c */ /* 0x000fc4000bf25310 */
[----:B------:R-:W-:-:S11]  /*1600*/  VIMNMX R27, RZ, R27, !PT ;  /* 0x0000001bff1b7248 */ /* 0x000fd60007fe0100 */
[----:B------:R-:W-:-:S04]  /*1610*/  @P1 IADD3 R6, P2, R204, UR4, RZ ;  /* 0x00000004cc061c10 */ /* 0x000fc8000ff5e0ff */
[----:B------:R-:W-:-:S05]  /*1620*/  @P1 IADD3.X R7, R205, UR5, RZ, P2, !PT ;  /* 0x00000005cd071c10 */ /* 0x000fca00097fe4ff */
[----:B------:R0:W5:Y:S01]  /*1630*/  @P1 LDG.E R24, desc[UR38][R6.64] ;  /* 0x0000002606181981 */ /* 0x000162000c1e1900 */
[----:B--2---:R-:W-:-:S04]  /*1640*/  @P0 IMAD.IADD R25, R8, 0x1, -R3 ;  /* 0x0000000108190824 */ /* 0x004fc800078e0a03 */
[----:B------:R-:W-:-:S04]  /*1650*/  IMAD.IADD R96, R10, 0x1, R25 ;  /* 0x000000010a607824 */ /* 0x000fc800078e0219 */
[----:B------:R-:W-:-:S05]  /*1660*/  VIADD R0, R96, 0x7f ;  /* 0x0000007f60007836 */ /* 0x000fca0000000000 */
[----:B------:R-:W-:-:S04]  /*1670*/  SHF.R.S32.HI R3, RZ, 0x1f, R0 ;  /* 0x0000001fff037819 */ /* 0x000fc80000011400 */
[----:B------:R-:W-:-:S04]  /*1680*/  LEA.HI R3, R3, R0, RZ, 0x7 ;  /* 0x0000000003037211 */ /* 0x000fc800078f38ff */
[----:B------:R-:W-:Y:S02]  /*1690*/  LOP3.LUT R0, R3, 0xffffff80, RZ, 0xc0, !PT ;  /* 0xffffff8003007812 */ /* 0x000fe400078ec0ff */
[----:B------:R-:W-:Y:S02]  /*16a0*/  SHF.R.S32.HI R210, RZ, 0x7, R3 ;  /* 0x00000007ffd27819 */ /* 0x000fe40000011403 */
[----:B------:R-:W-:-:S04]  /*16b0*/  VIADDMNMX R0, R0, -R10, R25, PT ;  /* 0x8000000a00007246 */ /* 0x000fc80003800119 */
[----:B------:R-:W-:Y:S02]  /*16c0*/  ISETP.GT.AND P0, PT, R0, R27, PT ;  /* 0x0000001b0000720c */ /* 0x000fe40003f04270 */
[----:B------:R-:W-:-:S05]  /*16d0*/  SHF.R.U32.HI R27, RZ, 0x7, R27 ;  /* 0x00000007ff1b7819 */ /* 0x000fca000001161b */
[----:B------:R-:W-:-:S06]  /*16e0*/  IMAD.MOV.U32 R28, RZ, RZ, R27 ;  /* 0x000000ffff1c7224 */ /* 0x000fcc00078e001b */
[----:B------:R-:W-:-:S05]  /*16f0*/  @P0 VIADD R0, R0, 0x7f ;  /* 0x0000007f00000836 */ /* 0x000fca0000000000 */
[----:B------:R-:W-:-:S04]  /*1700*/  @P0 SHF.R.S32.HI R5, RZ, 0x1f, R0 ;  /* 0x0000001fff050819 */ /* 0x000fc80000011400 */
[----:B------:R-:W-:-:S04]  /*1710*/  @P0 LEA.HI R5, R5, R0, RZ, 0x7 ;  /* 0x0000000005050211 */ /* 0x000fc800078f38ff */
[----:B------:R-:W-:Y:S02]  /*1720*/  @P0 SHF.R.S32.HI R28, RZ, 0x7, R5 ;  /* 0x00000007ff1c0819 */ /* 0x000fe40000011405 */
[----:B------:R-:W-:Y:S02]  /*1730*/  PLOP3.LUT P0, PT, PT, PT, PT, 0x80, 0x0 ;  /* 0x000000000000781c */ /* 0x000fe40003f0f070 */
[----:B------:R-:W-:-:S13]  /*1740*/  ISETP.GT.AND P1, PT, R28, R27, PT ;  /* 0x0000001b1c00720c */ /* 0x000fda0003f24270 */
[----:B0-----:R-:W-:Y:S05]  /*1750*/  @!P1 BRA `(.L_x_484) ;  /* 0x00000068004c9947 */ /* 0x001fea0003800000 */
[----:B------:R-:W-:Y:S01]  /*1760*/  VIADD R0, R156, 0x18400 ;  /* 0x000184009c007836 */ /* 0x000fe20000000000 */
[----:B------:R-:W-:Y:S04]  /*1770*/  BSSY B6, `(.L_x_485) ;  /* 0x0000013000067945 */ /* 0x000fe80003800000 */
[----:B------:R-:W-:-:S13]  /*1780*/  LOP3.LUT P0, RZ, R0, 0x3ff, RZ, 0xc0, !PT ;  /* 0x000003ff00ff7812 */ /* 0x000fda000780c0ff */
[----:B------:R-:W-:Y:S05]  /*1790*/  @!P0 BRA `(.L_x_486) ;  /* 0x0000000000408947 */ /* 0x000fea0003800000 */
[----:B------:R-:W-:Y:S01]  /*17a0*/  MOV R0, 0x0 ;  /* 0x0000000000007802 */ /* 0x000fe20000000f00 */
[----:B------:R-:W-:Y:S01]  /*17b0*/  ULDC.64 UR4, c[0x4][0x80] ;  /* 0x0100200000047ab9 */ /* 0x000fe20000000a00 */
[----:B------:R-:W-:Y:S01]  /*17c0*/  ULDC.64 UR6, c[0x4][0x18] ;  /* 0x0100060000067ab9 */ /* 0x000fe20000000a00 */
[----:B------:R-:W-:Y:S01]  /*17d0*/  MOV R4, UR4 ;  /* 0x0000000400047c02 */ /* 0x000fe20008000f00 */
[----:B------:R0:W1:Y:S01]  /*17e0*/  LDC.64 R14, c[0x4][R0] ;  /* 0x01000000000e7b82 */ /* 0x0000620000000a00 */
[----:B------:R-:W-:Y:S01]  /*17f0*/  IMAD.U32 R5, RZ, RZ, UR5 ;  /* 0x00000005ff057e24 */ /* 0x000fe2000f8e00ff */
[----:B------:R-:W-:Y:S01]  /*1800*/  ULDC.64 UR4, c[0x4][0x88] ;  /* 0x0100220000047ab9 */ /* 0x000fe20000000a00 */
[----:B------:R-:W-:Y:S01]  /*1810*/  MOV R10, UR6 ;  /* 0x00000006000a7c02 */ /* 0x000fe20008000f00 */
[----:B------:R-:W-:Y:S01]  /*1820*/  IMAD.U32 R6, RZ, RZ, UR4 ;  /* 0x00000004ff067e24 */ /* 0x000fe2000f8e00ff */
[----:B------:R-:W-:Y:S01]  /*1830*/  MOV R13, RZ ;  /* 0x000000ff000d7202 */ /* 0x000fe20000000f00 */
[----:B------:R-:W-:-:S02]  /*1840*/  IMAD.U32 R7, RZ, RZ, UR5 ;  /* 0x00000005ff077e24 */ /* 0x000fc4000f8e00ff */
[----:B------:R-:W-:Y:S02]  /*1850*/  IMAD.U32 R11, RZ, RZ, UR7 ;  /* 0x00000007ff0b7e24 */ /* 0x000fe4000f8e00ff */
[----:B------:R-:W-:Y:S02]  /*1860*/  IMAD.MOV.U32 R8, RZ, RZ, 0x70 ;  /* 0x00000070ff087424 */ /* 0x000fe400078e00ff */
[----:B0-----:R-:W-:-:S07]  /*1870*/  IMAD.MOV.U32 R12, RZ, RZ, 0x1 ;  /* 0x00000001ff0c7424 */ /* 0x001fce00078e00ff */
[----:B------:R-:W-:-:S07]  /*1880*/  LEPC R20, `(.L_x_486) ;  /* 0x000000001014794e */ /* 0x000fce0000000000 */
[----:B-1---5:R-:W-:Y:S05]  /*1890*/  CALL.ABS.NOINC R14 ;  /* 0x000000000e007343 */ /* 0x022fea0003c00000 */
.L_x_486:
[----:B------:R-:W-:Y:S05]  /*18a0*/  BSYNC B6 ;  /* 0x0000000000067941 */ /* 0x000fea0003800000 */
.L_x_485:
[----:B------:R-:W-:Y:S01]  /*18b0*/  VIADD R0, R156, 0x400 ;  /* 0x000004009c007836 */ /* 0x000fe20000000000 */
[----:B------:R-:W-:Y:S04]  /*18c0*/  BSSY B6, `(.L_x_487) ;  /* 0x0000013000067945 */ /* 0x000fe80003800000 */
[----:B------:R-:W-:-:S13]  /*18d0*/  LOP3.LUT P0, RZ, R0, 0x3ff, RZ, 0xc0, !PT ;  /* 0x000003ff00ff7812 */ /* 0x000fda000780c0ff */
[----:B------:R-:W-:Y:S05]  /*18e0*/  @!P0 BRA `(.L_x_488) ;  /* 0x0000000000408947 */ /* 0x000fea0003800000 */
[----:B------:R-:W-:Y:S01]  /*18f0*/  MOV R0, 0x0 ;  /* 0x0000000000007802 */ /* 0x000fe20000000f00 */
[----:B------:R-:W-:Y:S01]  /*1900*/  ULDC.64 UR4, c[0x4][0x80] ;  /* 0x0100200000047ab9 */ /* 0x000fe20000000a00 */
[----:B------:R-:W-:Y:S01]  /*1910*/  ULDC.64 UR6, c[0x4][0x18] ;  /* 0x0100060000067ab9 */ /* 0x000fe20000000a00 */
[----:B------:R-:W-:Y:S01]  /*1920*/  IMAD.U32 R4, RZ, RZ, UR4 ;  /* 0x00000004ff047e24 */ /* 0x000fe2000f8e00ff */
[----:B------:R0:W1:Y:S01]  /*1930*/  LDC.64 R14, c[0x4][R0] ;  /* 0x01000000000e7b82 */ /* 0x0000620000000a00 */
[----:B------:R-:W-:Y:S01]  /*1940*/  IMAD.U32 R5, RZ, RZ, UR5 ;  /* 0x00000005ff057e24 */ /* 0x000fe2000f8e00ff */
[----:B------:R-:W-:Y:S01]  /*1950*/  ULDC.64 UR4, c[0x4][0x88] ;  /* 0x0100220000047ab9 */ /* 0x000fe20000000a00 */
[----:B------:R-:W-:Y:S01]  /*1960*/  IMAD.U32 R10, RZ, RZ, UR6 ;  /* 0x00000006ff0a7e24 */ /* 0x000fe2000f8e00ff */
[----:B------:R-:W-:Y:S01]  /*1970*/  MOV R6, UR4 ;  /* 0x0000000400067c02 */ /* 0x000fe20008000f00 */
[----:B------:R-:W-:Y:S01]  /*1980*/  IMAD.U32 R7, RZ, RZ, UR5 ;  /* 0x00000005ff077e24 */ /* 0x000fe2000f8e00ff */
[----:B------:R-:W-:Y:S01]  /*1990*/  MOV R8, 0x70 ;  /* 0x0000007000087802 */ /* 0x000fe20000000f00 */
[----:B------:R-:W-:-:S02]  /*19a0*/  IMAD.U32 R11, RZ, RZ, UR7 ;  /* 0x00000007ff0b7e24 */ /* 0x000fc4000f8e00ff */
[----:B------:R-:W-:Y:S02]  /*19b0*/  IMAD.MOV.U32 R12, RZ, RZ, 0x1 ;  /* 0x00000001ff0c7424 */ /* 0x000fe400078e00ff */
[----:B0-----:R-:W-:-:S07]  /*19c0*/  IMAD.MOV.U32 R13, RZ, RZ, RZ ;  /* 0x000000ffff0d7224 */ /* 0x001fce00078e00ff */
[----:B------:R-:W-:-:S07]  /*19d0*/  LEPC R20, `(.L_x_488) ;  /* 0x000000001014794e */ /* 0x000fce0000000000 */
[----:B-1---5:R-:W-:Y:S05]  /*19e0*/  CALL.ABS.NOINC R14 ;  /* 0x000000000e007343 */ /* 0x022fea0003c00000 */
.L_x_488:
[----:B------:R-:W-:Y:S05]  /*19f0*/  BSYNC B6 ;  /* 0x0000000000067941 */ /* 0x000fea0003800000 */
.L_x_487:
[----:B------:R-:W-:Y:S01]  /*1a00*/  ULDC.64 UR4, c[0x0][0x9f8] ;  /* 0x00027e0000047ab9 */ /* 0x000fe20000000a00 */
[----:B------:R-:W0:Y:S01]  /*1a10*/  LDC R37, c[0x0][0x3f4] ;  /* 0x0000fd00ff257b82 */ /* 0x000e220000000800 */
[----:B------:R-:W-:-:S04]  /*1a20*/  ISETP.NE.U32.AND P0, PT, RZ, UR4, PT ;  /* 0x00000004ff007c0c */ /* 0x000fc8000bf05070 */
[----:B------:R-:W-:-:S03]  /*1a30*/  ISETP.NE.AND.EX P0, PT, RZ, UR5, PT, P0 ;  /* 0x00000005ff007c0c */ /* 0x000fc6000bf05300 */
[----:B------:R-:W1:Y:S08]  /*1a40*/  LDC.64 R14, c[0x0][0x3f8] ;  /* 0x0000fe00ff0e7b82 */ /* 0x000e700000000a00 */
[----:B------:R-:W2:Y:S02]  /*1a50*/  LDC.64 R34, c[0x0][0x408] ;  /* 0x00010200ff227b82 */ /* 0x000ea40000000a00 */
[----:B------:R-:W-:-:S04]  /*1a60*/  @P0 IADD3 R4, P1, R204, UR4, RZ ;  /* 0x00000004cc040c10 */ /* 0x000fc8000ff3e0ff */
[----:B------:R-:W-:-:S05]  /*1a70*/  @P0 IADD3.X R5, R205, UR5, RZ, P1, !PT ;  /* 0x00000005cd050c10 */ /* 0x000fca0008ffe4ff */
[----:B------:R3:W4:Y:S01]  /*1a80*/  @P0 LDG.E R26, desc[UR38][R4.64] ;  /* 0x00000026041a0981 */ /* 0x000722000c1e1900 */
[----:B0-----:R-:W-:Y:S01]  /*1a90*/  ISETP.GE.AND P0, PT, R16, R37, PT ;  /* 0x000000251000720c */ /* 0x001fe20003f06270 */
[----:B------:R-:W-:Y:S01]  /*1aa0*/  IMAD.IADD R0, R30, 0x1, R29 ;  /* 0x000000011e007824 */ /* 0x000fe200078e021d */
[----:B------:R-:W-:Y:S01]  /*1ab0*/  SHF.R.U32.HI R21, RZ, 0x3, R193 ;  /* 0x00000003ff157819 */ /* 0x000fe200000116c1 */
[----:B------:R-:W0:Y:S01]  /*1ac0*/  S2R R38, SR_TID.X ;  /* 0x0000000000267919 */ /* 0x000e220000002100 */
[----:B------:R-:W-:Y:S01]  /*1ad0*/  SEL R3, R37, RZ, P0 ;  /* 0x000000ff25037207 */ /* 0x000fe20000000000 */
[----:B-1----:R-:W-:Y:S01]  /*1ae0*/  IMAD.WIDE.U32 R6, R153, R14, R18 ;  /* 0x0000000e99067225 */ /* 0x002fe200078e0012 */
[----:B------:R-:W-:Y:S02]  /*1af0*/  SHF.R.U32.HI R20, RZ, 0x3, R192 ;  /* 0x00000003ff147819 */ /* 0x000fe400000116c0 */
[----:B------:R-:W-:Y:S01]  /*1b00*/  LEA R36, R202, R153, 0x5 ;  /* 0x00000099ca247211 */ /* 0x000fe200078e28ff */
[----:B------:R-:W-:-:S02]  /*1b10*/  IMAD.IADD R3, R16, 0x1, R3 ;  /* 0x0000000110037824 */ /* 0x000fc400078e0203 */
[----:B------:R-:W-:Y:S01]  /*1b20*/  IMAD.MOV.U32 R84, RZ, RZ, R6 ;  /* 0x000000ffff547224 */ /* 0x000fe200078e0006 */
[C---:B--2---:R-:W-:Y:S01]  /*1b30*/  SHF.L.U64.HI R29, R34.reuse, 0x5, R35 ;  /* 0x00000005221d7819 */ /* 0x044fe20000010223 */
[-C--:B------:R-:W-:Y:S01]  /*1b40*/  IMAD R10, R227, R34.reuse, RZ ;  /* 0x00000022e30a7224 */ /* 0x080fe200078e02ff */
[----:B------:R-:W-:Y:S01]  /*1b50*/  SHF.R.S32.HI R6, RZ, 0x1f, R3 ;  /* 0x0000001fff067819 */ /* 0x000fe20000011403 */
[C---:B---3--:R-:W-:Y:S01]  /*1b60*/  IMAD.WIDE.U32 R4, R153.reuse, R34, R18 ;  /* 0x0000002299047225 */ /* 0x048fe200078e0012 */
[--C-:B------:R-:W-:Y:S02]  /*1b70*/  SHF.L.U64.HI R30, R34, 0x6, R35.reuse ;  /* 0x00000006221e7819 */ /* 0x100fe40000010223 */
[----:B------:R-:W-:Y:S01]  /*1b80*/  LEA.HI R12, R6, R3, RZ, 0x3 ;  /* 0x00000003060c7211 */ /* 0x000fe200078f18ff */
[----:B------:R-:W-:Y:S01]  /*1b90*/  IMAD R91, R153, R35, R10 ;  /* 0x00000023995b7224 */ /* 0x000fe200078e020a */
[----:B------:R-:W-:Y:S01]  /*1ba0*/  SHF.L.U64.HI R31, R34, 0x7, R35 ;  /* 0x00000007221f7819 */ /* 0x000fe20000010223 */
[----:B------:R-:W-:Y:S01]  /*1bb0*/  IMAD R8, R227, R14, RZ ;  /* 0x0000000ee3087224 */ /* 0x000fe200078e02ff */
[----:B------:R-:W-:Y:S01]  /*1bc0*/  LOP3.LUT R43, R12, 0xfffffff8, RZ, 0xc0, !PT ;  /* 0xfffffff80c2b7812 */ /* 0x000fe200078ec0ff */
[----:B------:R-:W-:Y:S01]  /*1bd0*/  IMAD.WIDE.U32 R10, R153, R34, R16 ;  /* 0x00000022990a7225 */ /* 0x000fe200078e0010 */
[----:B------:R-:W-:-:S02]  /*1be0*/  IADD3 R89, R5, R91, RZ ;  /* 0x0000005b05597210 */ /* 0x000fc40007ffe0ff */
[----:B------:R-:W-:Y:S01]  /*1bf0*/  LOP3.LUT R5, R193, 0x38, R12, 0xf8, !PT ;  /* 0x00000038c1057812 */ /* 0x000fe200078ef80c */
[----:B------:R-:W-:Y:S01]  /*1c00*/  IMAD.MOV.U32 R88, RZ, RZ, R4 ;  /* 0x000000ffff587224 */ /* 0x000fe200078e0004 */
[----:B------:R-:W-:Y:S01]  /*1c10*/  LEA.HI R4, R6, R3, RZ, 0x6 ;  /* 0x0000000306047211 */ /* 0x000fe200078f30ff */
[C---:B------:R-:W-:Y:S01]  /*1c20*/  IMAD R87, R153.reuse, R15, R8 ;  /* 0x0000000f99577224 */ /* 0x040fe200078e0208 */
[----:B------:R-:W-:Y:S01]  /*1c30*/  LOP3.LUT R3, R12, 0x38, RZ, 0xc0, !PT ;  /* 0x000000380c037812 */ /* 0x000fe200078ec0ff */
[----:B------:R-:W-:Y:S01]  /*1c40*/  IMAD.WIDE.U32 R8, R153, R14, R16 ;  /* 0x0000000e99087225 */ /* 0x000fe200078e0010 */
[----:B------:R-:W-:Y:S02]  /*1c50*/  MOV R90, R10 ;  /* 0x0000000a005a7202 */ /* 0x000fe40000000f00 */
[----:B------:R-:W-:Y:S01]  /*1c60*/  IADD3 R85, R7, R87, RZ ;  /* 0x0000005707557210 */ /* 0x000fe20007ffe0ff */
[----:B------:R-:W-:Y:S01]  /*1c70*/  IMAD.IADD R91, R91, 0x1, R11 ;  /* 0x000000015b5b7824 */ /* 0x000fe200078e020b */
[----:B0-----:R-:W-:Y:S01]  /*1c80*/  SHF.R.U32.HI R38, RZ, 0x7, R38 ;  /* 0x00000007ff267819 */ /* 0x001fe20000011626 */
[----:B------:R-:W-:Y:S01]  /*1c90*/  IMAD.SHL.U32 R4, R4, 0x80, RZ ;  /* 0x0000008004047824 */ /* 0x000fe200078e00ff */
[----:B-----5:R-:W-:Y:S01]  /*1ca0*/  SHF.R.S32.HI R11, RZ, 0x1f, R24 ;  /* 0x0000001fff0b7819 */ /* 0x020fe20000011418 */
[----:B------:R-:W-:Y:S01]  /*1cb0*/  IMAD.MOV.U32 R86, RZ, RZ, R8 ;  /* 0x000000ffff567224 */ /* 0x000fe200078e0008 */
[----:B------:R-:W-:Y:S01]  /*1cc0*/  ISETP.NE.AND P6, PT, R38, 0x1, PT ;  /* 0x000000012600780c */ /* 0x000fe20003fc5270 */
[----:B------:R-:W-:Y:S01]  /*1cd0*/  IMAD.IADD R87, R87, 0x1, R9 ;  /* 0x0000000157577824 */ /* 0x000fe200078e0209 */
[--C-:B------:R-:W-:Y:S01]  /*1ce0*/  LOP3.LUT R7, R192, 0x38, R12.reuse, 0xf8, !PT ;  /* 0x00000038c0077812 */ /* 0x100fe200078ef80c */
[----:B------:R-:W-:Y:S01]  /*1cf0*/  IMAD R10, R11, R14, RZ ;  /* 0x0000000e0b0a7224 */ /* 0x000fe200078e02ff */
[----:B------:R-:W-:Y:S01]  /*1d00*/  LOP3.LUT R8, R159, 0x38, R12, 0xf8, !PT ;  /* 0x000000389f087812 */ /* 0x000fe200078ef80c */
[----:B------:R-:W-:Y:S01]  /*1d10*/  IMAD R11, R11, R34, RZ ;  /* 0x000000220b0b7224 */ /* 0x000fe200078e02ff */
[----:B------:R-:W-:Y:S01]  /*1d20*/  LOP3.LUT R3, R3, 0x1c0, R228, 0xf8, !PT ;  /* 0x000001c003037812 */ /* 0x000fe200078ef8e4 */
[----:B------:R-:W-:Y:S01]  /*1d30*/  IMAD R39, R24, R15, R10 ;  /* 0x0000000f18277224 */ /* 0x000fe200078e020a */
[----:B------:R-:W-:Y:S01]  /*1d40*/  LOP3.LUT R6, R4, 0xffffe000, RZ, 0xc0, !PT ;  /* 0xffffe00004067812 */ /* 0x000fe200078ec0ff */
[----:B------:R-:W-:Y:S01]  /*1d50*/  IMAD.WIDE.U32 R84, R24, R14, R84 ;  /* 0x0000000e18547225 */ /* 0x000fe200078e0054 */
[----:B------:R-:W-:-:S02]  /*1d60*/  LOP3.LUT R5, R5, R21, RZ, 0x3c, !PT ;  /* 0x0000001505057212 */ /* 0x000fc400078e3cff */
[----:B------:R-:W-:Y:S01]  /*1d70*/  LOP3.LUT R9, R7, R20, RZ, 0x3c, !PT ;  /* 0x0000001407097212 */ /* 0x000fe200078e3cff */
[----:B------:R-:W-:Y:S05]  /*1d80*/  @!P6 WARPSYNC.ALL ;  /* 0x000000000000e948 */ /* 0x000fea0003800000 */
[----:B------:R-:W-:Y:S01]  /*1d90*/  LOP3.LUT R8, R8, R229, RZ, 0x3c, !PT ;  /* 0x000000e508087212 */ /* 0x000fe200078e3cff */
[C---:B------:R-:W-:Y:S01]  /*1da0*/  IMAD.WIDE.U32 R86, R24.reuse, R14, R86 ;  /* 0x0000000e18567225 */ /* 0x040fe200078e0056 */
[----:B------:R-:W-:Y:S01]  /*1db0*/  LOP3.LUT R7, R3, R198, RZ, 0x3c, !PT ;  /* 0x000000c603077212 */ /* 0x000fe200078e3cff */
[----:B------:R-:W-:Y:S01]  /*1dc0*/  ULDC UR4, c[0x0][0x2f4] ;  /* 0x0000bd0000047ab9 */ /* 0x000fe20000000800 */
[-C--:B------:R-:W-:Y:S01]  /*1dd0*/  IADD3 R3, R5, R6.reuse, R197 ;  /* 0x0000000605037210 */ /* 0x080fe20007ffe0c5 */
[C---:B------:R-:W-:Y:S01]  /*1de0*/  IMAD R11, R24.reuse, R35, R11 ;  /* 0x00000023180b7224 */ /* 0x040fe200078e020b */
[----:B------:R-:W-:Y:S01]  /*1df0*/  IADD3 R4, R9, R6, R196 ;  /* 0x0000000609047210 */ /* 0x000fe20007ffe0c4 */
[----:B------:R-:W-:Y:S01]  /*1e00*/  IMAD.WIDE.U32 R88, R24, R34, R88 ;  /* 0x0000002218587225 */ /* 0x000fe200078e0058 */
[----:B------:R-:W-:-:S02]  /*1e10*/  IADD3 R5, R8, R6, R195 ;  /* 0x0000000608057210 */ /* 0x000fc40007ffe0c3 */
[----:B------:R-:W-:Y:S01]  /*1e20*/  IADD3 R6, R7, R6, R199 ;  /* 0x0000000607067210 */ /* 0x000fe20007ffe0c7 */
[----:B------:R-:W-:Y:S01]  /*1e30*/  IMAD.WIDE.U32 R90, R24, R34, R90 ;  /* 0x00000022185a7225 */ /* 0x000fe200078e005a */
[C-C-:B------:R-:W-:Y:S02]  /*1e40*/  SHF.L.U64.HI R7, R14.reuse, 0x5, R15.reuse ;  /* 0x000000050e077819 */ /* 0x140fe4000001020f */
[--C-:B------:R-:W-:Y:S01]  /*1e50*/  SHF.L.U64.HI R8, R14, 0x6, R15.reuse ;  /* 0x000000060e087819 */ /* 0x100fe2000001020f */
[----:B------:R-:W-:Y:S01]  /*1e60*/  VIADD R97, R38, 0x8 ;  /* 0x0000000826617836 */ /* 0x000fe20000000000 */
[----:B------:R-:W-:Y:S01]  /*1e70*/  SHF.L.U64.HI R9, R14, 0x7, R15 ;  /* 0x000000070e097819 */ /* 0x000fe2000001020f */
[----:B------:R-:W-:Y:S01]  /*1e80*/  IMAD.SHL.U32 R32, R34, 0x20, RZ ;  /* 0x0000002022207824 */ /* 0x000fe200078e00ff */
[----:B------:R-:W-:Y:S01]  /*1e90*/  SHF.L.U32 R21, R14, 0x7, RZ ;  /* 0x000000070e157819 */ /* 0x000fe200000006ff */
[----:B------:R-:W-:Y:S01]  /*1ea0*/  IMAD.SHL.U32 R33, R34, 0x40, RZ ;  /* 0x0000004022217824 */ /* 0x000fe200078e00ff */
[----:B------:R-:W-:Y:S01]  /*1eb0*/  SHF.R.S32.HI R35, RZ, 0x1f, R42 ;  /* 0x0000001fff237819 */ /* 0x000fe2000001142a */
[----:B------:R-:W-:Y:S01]  /*1ec0*/  IMAD.IADD R38, R85, 0x1, R39 ;  /* 0x0000000155267824 */ /* 0x000fe200078e0227 */
[----:B------:R-:W-:Y:S01]  /*1ed0*/  IADD3 R39, R39, R87, RZ ;  /* 0x0000005727277210 */ /* 0x000fe20007ffe0ff */
[----:B------:R-:W-:Y:S01]  /*1ee0*/  IMAD.SHL.U32 R10, R14, 0x20, RZ ;  /* 0x000000200e0a7824 */ /* 0x000fe200078e00ff */
[----:B------:R-:W-:Y:S01]  /*1ef0*/  ISETP.GE.AND P1, PT, R16, UR4, PT ;  /* 0x0000000410007c0c */ /* 0x000fe2000bf26270 */
[----:B------:R-:W-:Y:S01]  /*1f00*/  IMAD.SHL.U32 R20, R14, 0x40, RZ ;  /* 0x000000400e147824 */ /* 0x000fe200078e00ff */
[----:B------:R-:W-:Y:S01]  /*1f10*/  ISETP.GE.AND P2, PT, R22, UR4, PT ;  /* 0x0000000416007c0c */ /* 0x000fe2000bf46270 */
[----:B------:R-:W-:Y:S01]  /*1f20*/  IMAD.SHL.U32 R34, R34, 0x80, RZ ;  /* 0x0000008022227824 */ /* 0x000fe200078e00ff */
[----:B------:R-:W-:Y:S01]  /*1f30*/  SHF.R.S32.HI R81, RZ, 0x3, R12 ;  /* 0x00000003ff517819 */ /* 0x000fe2000001140c */
[----:B------:R-:W-:Y:S01]  /*1f40*/  IMAD.SHL.U32 R37, R37, 0x2, RZ ;  /* 0x0000000225257824 */ /* 0x000fe200078e00ff */
[----:B------:R-:W-:Y:S01]  /*1f50*/  SHF.R.S32.HI R83, RZ, 0x1f, R43 ;  /* 0x0000001fff537819 */ /* 0x000fe2000001142b */
[----:B------:R-:W-:-:S02]  /*1f60*/  IMAD.IADD R40, R89, 0x1, R11 ;  /* 0x0000000159287824 */ /* 0x000fc400078e020b */
[----:B------:R-:W-:Y:S01]  /*1f70*/  IMAD.IADD R80, R11, 0x1, R91 ;  /* 0x000000010b507824 */ /* 0x000fe200078e025b */
[----:B------:R-:W-:Y:S01]  /*1f80*/  @!P6 BAR.SYNC.DEFER_BLOCKING 0x9, 0x100 ;  /* 0x024400000000eb1d */ /* 0x000fe20000010000 */
[----:B----4-:R-:W-:-:S07]  /*1f90*/  SHF.R.S32.HI R82, RZ, 0x1f, R26 ;  /* 0x0000001fff527819 */ /* 0x010fce000001141a */
.L_x_586:
[----:B------:R-:W0:Y:S01]  /*1fa0*/  LDC R101, c[0x0][0x430] ;  /* 0x00010c00ff657b82 */ /* 0x000e220000000800 */
[----:B------:R-:W-:Y:S02]  /*1fb0*/  VIADD R28, R28, 0xffffffff ;  /* 0xffffffff1c1c7836 */ /* 0x000fe40000000000 */
[----:B------:R-:W-:-:S03]  /*1fc0*/  IMAD.MOV.U32 R102, RZ, RZ, RZ ;  /* 0x000000ffff667224 */ /* 0x000fc600078e00ff */
[----:B------:R-:W-:Y:S02]  /*1fd0*/  LEA R11, R28, R36, 0x7 ;  /* 0x000000241c0b7211 */ /* 0x000fe400078e38ff */
[----:B-1----:R-:W1:Y:S02]  /*1fe0*/  LDC R104, c[0x0][0x3f4] ;  /* 0x0000fd00ff687b82 */ /* 0x002e640000000800 */
[----:B------:R-:W-:Y:S01]  /*1ff0*/  ISETP.GE.AND P3, PT, R11, R25, PT ;  /* 0x000000190b00720c */ /* 0x000fe20003f66270 */
[----:B------:R-:W-:-:S03]  /*2000*/  IMAD.IADD R45, R0, 0x1, R11 ;  /* 0x00000001002d7824 */ /* 0x000fc600078e020b */
[----:B------:R-:W-:Y:S01]  /*2010*/  ISETP.GT.OR P3, PT, R36, 0x7f, P3 ;  /* 0x0000007f2400780c */ /* 0x000fe20001f64670 */
[----:B------:R-:W-:Y:S01]  /*2020*/  IMAD.MOV.U32 R11, RZ, RZ, R45 ;  /* 0x000000ffff0b7224 */ /* 0x000fe200078e002d */
[----:B0-----:R-:W-:-:S11]  /*2030*/  ISETP.NE.AND P4, PT, R101, 0x1, PT ;  /* 0x000000016500780c */ /* 0x001fd60003f85270 */
[----:B------:R-:W0:Y:S08]  /*2040*/  @!P3 LDC.64 R14, c[0x0][0x428] ;  /* 0x00010a00ff0ebb82 */ /* 0x000e300000000a00 */
[----:B--2---:R-:W2:Y:S08]  /*2050*/  @!P3 LDC.64 R46, c[0x0][0x418] ;  /* 0x00010600ff2ebb82 */ /* 0x004eb00000000a00 */
[----:B---3--:R-:W3:Y:S08]  /*2060*/  @P4 LDC R12, c[0x0][0x434] ;  /* 0x00010d00ff0c4b82 */ /* 0x008ef00000000800 */
[----:B------:R-:W4:Y:S01]  /*2070*/  @P4 LDC R13, c[0x0][0x438] ;  /* 0x00010e00ff0d4b82 */ /* 0x000f220000000800 */
[----:B---3--:R-:W-:-:S05]  /*2080*/  @P4 IMAD.HI.U32 R12, R45, R12, RZ ;  /* 0x0000000c2d0c4227 */ /* 0x008fca00078e00ff */
[----:B----4-:R-:W-:Y:S01]  /*2090*/  @P4 SHF.R.U32.HI R11, RZ, R13, R12 ;  /* 0x0000000dff0b4219 */ /* 0x010fe2000001160c */
[----:B0-----:R-:W-:-:S03]  /*20a0*/  @!P3 IMAD R12, R82, R14, RZ ;  /* 0x0000000e520cb224 */ /* 0x001fc600078e02ff */
[--C-:B------:R-:W-:Y:S01]  /*20b0*/  @!P3 SHF.R.S32.HI R13, RZ, 0x1f, R11.reuse ;  /* 0x0000001fff0db819 */ /* 0x100fe2000001140b */
[----:B------:R-:W-:Y:S02]  /*20c0*/  @!P3 IMAD R15, R26, R15, R12 ;  /* 0x0000000f1a0fb224 */ /* 0x000fe400078e020c */
[----:B------:R-:W-:-:S04]  /*20d0*/  @!P3 IMAD.MOV.U32 R12, RZ, RZ, R11 ;  /* 0x000000ffff0cb224 */ /* 0x000fc800078e000b */
[----:B------:R-:W-:-:S05]  /*20e0*/  @!P3 IMAD.WIDE.U32 R12, R26, R14, R12 ;  /* 0x0000000e1a0cb225 */ /* 0x000fca00078e000c */
[----:B------:R-:W-:Y:S02]  /*20f0*/  @!P3 IADD3 R13, R13, R15, RZ ;  /* 0x0000000f0d0db210 */ /* 0x000fe40007ffe0ff */
[----:B--2---:R-:W-:-:S04]  /*2100*/  @!P3 LEA R14, P4, R12, R46, 0x2 ;  /* 0x0000002e0c0eb211 */ /* 0x004fc800078810ff */
[----:B------:R-:W-:-:S05]  /*2110*/  @!P3 LEA.HI.X R15, R12, R47, R13, 0x2, P4 ;  /* 0x0000002f0c0fb211 */ /* 0x000fca00020f140d */
[----:B------:R0:W5:Y:S01]  /*2120*/  @!P3 LDG.E R102, desc[UR38][R14.64] ;  /* 0x000000260e66b981 */ /* 0x000162000c1e1900 */
[----:B-1----:R-:W-:Y:S01]  /*2130*/  ISETP.GE.AND P3, PT, R104, 0x1, PT ;  /* 0x000000016800780c */ /* 0x002fe20003f66270 */
[----:B------:R-:W-:Y:S01]  /*2140*/  IMAD.MOV R12, RZ, RZ, -R11 ;  /* 0x000000ffff0c7224 */ /* 0x000fe200078e0a0b */
[----:B------:R-:W-:Y:S01]  /*2150*/  ISETP.GT.AND P4, PT, R28, R27, PT ;  /* 0x0000001b1c00720c */ /* 0x000fe20003f84270 */
[----:B------:R-:W-:Y:S01]  /*2160*/  IMAD R11, R155, 0x4000, R201 ;  /* 0x000040009b0b7824 */ /* 0x000fe200078e02c9 */
[----:B------:R-:W-:Y:S05]  /*2170*/  YIELD ;  /* 0x0000000000007946 */ /* 0x000fea0003800000 */
[----:B------:R-:W-:Y:S01]  /*2180*/  BSSY B0, `(.L_x_489) ;  /* 0x0000570000007945 */ /* 0x000fe20003800000 */
[----:B------:R-:W-:Y:S01]  /*2190*/  IMAD R101, R101, R12, R45 ;  /* 0x0000000c65657224 */ /* 0x000fe200078e022d */
[----:B------:R-:W-:-:S02]  /*21a0*/  LEA R94, R11, R156, 0x1 ;  /* 0x0000009c0b5e7211 */ /* 0x000fc400078e08ff */
[----:B------:R-:W-:Y:S01]  /*21b0*/  P2R R93, PR, RZ, 0x10 ;  /* 0x00000010ff5d7803 */ /* 0x000fe20000000000 */
[----:B0-----:R-:W-:Y:S06]  /*21c0*/  @!P3 BRA `(.L_x_490) ;  /* 0x000000500004b947 */ /* 0x001fec0003800000 */
[----:B------:R-:W-:Y:S01]  /*21d0*/  SHF.R.S32.HI R100, RZ, 0x1f, R101 ;  /* 0x0000001fff647819 */ /* 0x000fe20000011465 */
[----:B------:R-:W-:Y:S01]  /*21e0*/  ULDC.64 UR4, c[0x0][0x300] ;  /* 0x0000c00000047ab9 */ /* 0x000fe20000000a00 */
[----:B-----5:R-:W-:Y:S01]  /*21f0*/  SHF.R.S32.HI R99, RZ, 0x1f, R102 ;  /* 0x0000001fff637819 */ /* 0x020fe20000011466 */
[----:B------:R-:W-:Y:S01]  /*2200*/  IMAD.WIDE.U32 R12, R101, UR4, RZ ;  /* 0x00000004650c7c25 */ /* 0x000fe2000f8e00ff */
[----:B------:R-:W-:Y:S02]  /*2210*/  ULDC.U8 UR6, c[0x0][0x410] ;  /* 0x0001040000067ab9 */ /* 0x000fe40000000000 */
[----:B------:R-:W-:Y:S01]  /*2220*/  ISETP.NE.AND P3, PT, RZ, UR6, PT ;  /* 0x00000006ff007c0c */ /* 0x000fe2000bf65270 */
[----:B------:R-:W-:Y:S02]  /*2230*/  IMAD R14, R100, UR4, RZ ;  /* 0x00000004640e7c24 */ /* 0x000fe4000f8e02ff */
[-C--:B------:R-:W-:Y:S02]  /*2240*/  IMAD R44, R31, R28.reuse, RZ ;  /* 0x0000001c1f2c7224 */ /* 0x080fe400078e02ff */
[----:B------:R-:W-:Y:S01]  /*2250*/  IMAD R11, R101, UR5, R14 ;  /* 0x00000005650b7c24 */ /* 0x000fe2000f8e020e */
[----:B------:R-:W-:Y:S01]  /*2260*/  ULDC.64 UR4, c[0x0][0x310] ;  /* 0x0000c40000047ab9 */ /* 0x000fe20000000a00 */
[----:B------:R-:W-:-:S02]  /*2270*/  IMAD R14, R9, R28, RZ ;  /* 0x0000001c090e7224 */ /* 0x000fc400078e02ff */
[----:B------:R-:W-:Y:S02]  /*2280*/  IMAD R15, R99, UR4, RZ ;  /* 0x00000004630f7c24 */ /* 0x000fe4000f8e02ff */
[----:B------:R-:W-:Y:S01]  /*2290*/  IMAD.IADD R13, R13, 0x1, R11 ;  /* 0x000000010d0d7824 */ /* 0x000fe200078e020b */
[----:B------:R-:W-:Y:S01]  /*22a0*/  SHF.R.S32.HI R11, RZ, 0x1f, R28 ;  /* 0x0000001fff0b7819 */ /* 0x000fe2000001141c */
[C---:B------:R-:W-:Y:S02]  /*22b0*/  IMAD R15, R102.reuse, UR5, R15 ;  /* 0x00000005660f7c24 */ /* 0x040fe4000f8e020f */
[----:B------:R-:W-:Y:S01]  /*22c0*/  IMAD.WIDE.U32 R12, R102, UR4, R12 ;  /* 0x00000004660c7c25 */ /* 0x000fe2000f8e000c */
[----:B------:R-:W-:-:S03]  /*22d0*/  ULDC.64 UR4, c[0x0][0x308] ;  /* 0x0000c20000047ab9 */ /* 0x000fc60000000a00 */
[----:B------:R-:W-:Y:S02]  /*22e0*/  IMAD.IADD R13, R13, 0x1, R15 ;  /* 0x000000010d0d7824 */ /* 0x000fe400078e020f */
[----:B------:R-:W-:Y:S02]  /*22f0*/  IMAD R15, R35, UR4, RZ ;  /* 0x00000004230f7c24 */ /* 0x000fe4000f8e02ff */
[C---:B------:R-:W-:Y:S02]  /*2300*/  IMAD R103, R11.reuse, R21, R14 ;  /* 0x000000150b677224 */ /* 0x040fe400078e020e */
[----:B------:R-:W-:Y:S02]  /*2310*/  IMAD R45, R11, R34, R44 ;  /* 0x000000220b2d7224 */ /* 0x000fe400078e022c */
[C---:B------:R-:W-:Y:S02]  /*2320*/  IMAD R11, R42.reuse, UR5, R15 ;  /* 0x000000052a0b7c24 */ /* 0x040fe4000f8e020f */
[----:B------:R-:W-:Y:S01]  /*2330*/  IMAD.WIDE.U32 R108, R42, UR4, R12 ;  /* 0x000000042a6c7c25 */ /* 0x000fe2000f8e000c */
[----:B------:R-:W-:-:S03]  /*2340*/  ULDC.64 UR4, c[0x0][0x2e8] ;  /* 0x0000ba0000047ab9 */ /* 0x000fc60000000a00 */
[----:B------:R-:W-:Y:S01]  /*2350*/  IMAD.IADD R11, R109, 0x1, R11 ;  /* 0x000000016d0b7824 */ /* 0x000fe200078e020b */
[----:B------:R-:W-:Y:S01]  /*2360*/  LEA R109, P4, R108, UR4, 0x1 ;  /* 0x000000046c6d7c11 */ /* 0x000fe2000f8808ff */
[----:B------:R-:W-:Y:S02]  /*2370*/  IMAD R98, R28, -0x80, R25 ;  /* 0xffffff801c627824 */ /* 0x000fe400078e0219 */
[-C--:B------:R-:W-:Y:S01]  /*2380*/  IMAD.WIDE.U32 R14, R21, R28.reuse, RZ ;  /* 0x0000001c150e7225 */ /* 0x080fe200078e00ff */
[----:B------:R-:W-:Y:S02]  /*2390*/  LEA.HI.X R108, R108, UR5, R11, 0x1, P4 ;  /* 0x000000056c6c7c11 */ /* 0x000fe4000a0f0c0b */
[----:B------:R-:W-:Y:S01]  /*23a0*/  VIMNMX R98, R98, 0x80, PT ;  /* 0x0000008062627848 */ /* 0x000fe20003fe0100 */
[----:B------:R-:W-:Y:S01]  /*23b0*/  IMAD.WIDE.U32 R12, R34, R28, RZ ;  /* 0x0000001c220c7225 */ /* 0x000fe200078e00ff */
[----:B------:R-:W-:-:S03]  /*23c0*/  IADD3 R103, R15, R103, RZ ;  /* 0x000000670f677210 */ /* 0x000fc60007ffe0ff */
[----:B------:R-:W-:Y:S01]  /*23d0*/  IMAD.IADD R11, R13, 0x1, R45 ;  /* 0x000000010d0b7824 */ /* 0x000fe200078e022d */
[----:B------:R-:W-:Y:S06]  /*23e0*/  @!P3 BRA `(.L_x_491) ;  /* 0x000000240088b947 */ /* 0x000fec0003800000 */
[----:B------:R-:W-:Y:S01]  /*23f0*/  ISETP.GE.AND P3, PT, R153, R98, PT ;  /* 0x000000629900720c */ /* 0x000fe20003f66270 */
[----:B------:R-:W-:Y:S01]  /*2400*/  BSSY B1, `(.L_x_492) ;  /* 0x000001c000017945 */ /* 0x000fe20003800000 */
[----:B------:R-:W-:Y:S02]  /*2410*/  CS2R R60, SRZ ;  /* 0x00000000003c7805 */ /* 0x000fe4000001ff00 */
[----:B------:R-:W-:Y:S02]  /*2420*/  CS2R R68, SRZ ;  /* 0x0000000000447805 */ /* 0x000fe4000001ff00 */
[----:B------:R-:W-:Y:S02]  /*2430*/  CS2R R72, SRZ ;  /* 0x0000000000487805 */ /* 0x000fe4000001ff00 */
[----:B------:R-:W-:Y:S02]  /*2440*/  P2R R124, PR, RZ, 0x8 ;  /* 0x00000008ff7c7803 */ /* 0x000fe40000000000 */
[----:B------:R-:W-:-:S02]  /*2450*/  CS2R R70, SRZ ;  /* 0x0000000000467805 */ /* 0x000fc4000001ff00 */
[----:B------:R-:W-:Y:S01]  /*2460*/  CS2R R74, SRZ ;  /* 0x00000000004a7805 */ /* 0x000fe2000001ff00 */
[----:B------:R-:W-:Y:S06]  /*2470*/  @P3 BRA `(.L_x_493) ;  /* 0x0000000000503947 */ /* 0x000fec0003800000 */
[----:B------:R-:W-:Y:S01]  /*2480*/  IADD3 R45, P3, R84, R14, RZ ;  /* 0x0000000e542d7210 */ /* 0x000fe20007f7e0ff */
[----:B------:R-:W-:Y:S01]  /*2490*/  ULDC.64 UR4, c[0x0][0x3e8] ;  /* 0x0000fa0000047ab9 */ /* 0x000fe20000000a00 */
[----:B------:R-:W-:Y:S02]  /*24a0*/  CS2R R72, SRZ ;  /* 0x0000000000487805 */ /* 0x000fe4000001ff00 */
[----:B------:R-:W-:Y:S01]  /*24b0*/  CS2R R74, SRZ ;  /* 0x00000000004a7805 */ /* 0x000fe2000001ff00 */
[----:B------:R-:W-:Y:S01]  /*24c0*/  IMAD.X R46, R103, 0x1, R38, P3 ;  /* 0x00000001672e7824 */ /* 0x000fe200018e0626 */
[----:B------:R-:W-:-:S04]  /*24d0*/  LEA R44, P3, R45, UR4, 0x1 ;  /* 0x000000042d2c7c11 */ /* 0x000fc8000f8608ff */
[----:B------:R-:W-:Y:S01]  /*24e0*/  LEA.HI.X R45, R45, UR5, R46, 0x1, P3 ;  /* 0x000000052d2d7c11 */ /* 0x000fe200098f0c2e */
[----:B------:R-:W-:Y:S01]  /*24f0*/  ULDC.64 UR4, c[0x0][0x400] ;  /* 0x0001000000047ab9 */ /* 0x000fe20000000a00 */
[----:B------:R-:W-:-:S05]  /*2500*/  IADD3 R47, P3, R88, R12, RZ ;  /* 0x0000000c582f7210 */ /* 0x000fca0007f7e0ff */
[----:B------:R-:W-:Y:S01]  /*2510*/  IMAD.X R48, R11, 0x1, R40, P3 ;  /* 0x000000010b307824 */ /* 0x000fe200018e0628 */
[----:B------:R-:W-:-:S04]  /*2520*/  LEA R46, P3, R47, UR4, 0x1 ;  /* 0x000000042f2e7c11 */ /* 0x000fc8000f8608ff */
[----:B------:R-:W-:Y:S02]  /*2530*/  LEA.HI.X R47, R47, UR5, R48, 0x1, P3 ;  /* 0x000000052f2f7c11 */ /* 0x000fe400098f0c30 */
[----:B------:R-:W-:Y:S02]  /*2540*/  ISETP.GE.AND P3, PT, R18, R104, PT ;  /* 0x000000681200720c */ /* 0x000fe40003f66270 */
[----:B------:R-:W-:Y:S02]  /*2550*/  CS2R R68, SRZ ;  /* 0x0000000000447805 */ /* 0x000fe4000001ff00 */
[----:B------:R-:W-:-:S09]  /*2560*/  CS2R R70, SRZ ;  /* 0x0000000000467805 */ /* 0x000fd2000001ff00 */
[----:B------:R0:W5:Y:S04]  /*2570*/  @!P3 LDG.E.64 R72, desc[UR38][R44.64] ;  /* 0x000000262c48b981 */ /* 0x000168000c1e1b00 */
[----:B------:R0:W5:Y:S01]  /*2580*/  @!P3 LDG.E.64 R74, desc[UR38][R46.64] ;  /* 0x000000262e4ab981 */ /* 0x000162000c1e1b00 */
[----:B------:R-:W-:-:S13]  /*2590*/  ISETP.GE.AND P3, PT, R23, R104, PT ;  /* 0x000000681700720c */ /* 0x000fda0003f66270 */
[----:B------:R0:W5:Y:S04]  /*25a0*/  @!P3 LDG.E.64 R68, desc[UR38][R44.64+0x40] ;  /* 0x000040262c44b981 */ /* 0x000168000c1e1b00 */
[----:B------:R0:W5:Y:S02]  /*25b0*/  @!P3 LDG.E.64 R70, desc[UR38][R46.64+0x40] ;  /* 0x000040262e46b981 */ /* 0x000164000c1e1b00 */
.L_x_493:
[----:B------:R-:W-:Y:S05]  /*25c0*/  BSYNC B1 ;  /* 0x0000000000017941 */ /* 0x000fea0003800000 */
.L_x_492:
[----:B------:R-:W-:Y:S01]  /*25d0*/  ISETP.GE.AND P3, PT, R220, R98, PT ;  /* 0x00000062dc00720c */ /* 0x000fe20003f66270 */
[----:B0----5:R-:W-:Y:S01]  /*25e0*/  IMAD.MOV.U32 R45, RZ, RZ, R69 ;  /* 0x000000ffff2d7224 */ /* 0x021fe200078e0045 */
[----:B------:R-:W-:Y:S01]  /*25f0*/  MOV R44, R68 ;  /* 0x00000044002c7202 */ /* 0x000fe20000000f00 */
[----:B------:R-:W-:Y:S01]  /*2600*/  IMAD.MOV.U32 R46, RZ, RZ, R72 ;  /* 0x000000ffff2e7224 */ /* 0x000fe200078e0048 */
[----:B------:R-:W-:Y:S01]  /*2610*/  BSSY B1, `(.L_x_494) ;  /* 0x0000025000017945 */ /* 0x000fe20003800000 */
[----:B------:R-:W-:Y:S01]  /*2620*/  IMAD.MOV.U32 R47, RZ, RZ, R73 ;  /* 0x000000ffff2f7224 */ /* 0x000fe200078e0049 */
[----:B------:R-:W-:Y:S01]  /*2630*/  PRMT R115, R44, 0x5410, R45 ;  /* 0x000054102c737816 */ /* 0x000fe2000000002d */
[----:B------:R-:W-:Y:S01]  /*2640*/  IMAD.MOV.U32 R45, RZ, RZ, R71 ;  /* 0x000000ffff2d7224 */ /* 0x000fe200078e0047 */
[----:B------:R-:W-:Y:S01]  /*2650*/  PRMT R123, R123, 0x5410, R46 ;  /* 0x000054107b7b7816 */ /* 0x000fe2000000002e */
[----:B------:R-:W-:Y:S01]  /*2660*/  IMAD.MOV.U32 R46, RZ, RZ, R74 ;  /* 0x000000ffff2e7224 */ /* 0x000fe200078e004a */
[----:B------:R-:W-:Y:S01]  /*2670*/  PRMT R121, R47, 0x7610, R121 ;  /* 0x000076102f797816 */ /* 0x000fe20000000079 */
[----:B------:R-:W-:Y:S01]  /*2680*/  IMAD.MOV.U32 R47, RZ, RZ, R75 ;  /* 0x000000ffff2f7224 */ /* 0x000fe200078e004b */
[----:B------:R-:W-:-:S02]  /*2690*/  MOV R44, R70 ;  /* 0x00000046002c7202 */ /* 0x000fc40000000f00 */
[----:B------:R-:W-:Y:S02]  /*26a0*/  CS2R R64, SRZ ;  /* 0x0000000000407805 */ /* 0x000fe4000001ff00 */
[----:B------:R-:W-:Y:S02]  /*26b0*/  P2R R122, PR, RZ, 0x8 ;  /* 0x00000008ff7a7803 */ /* 0x000fe40000000000 */
[----:B------:R-:W-:Y:S02]  /*26c0*/  CS2R R62, SRZ ;  /* 0x00000000003e7805 */ /* 0x000fe4000001ff00 */
[----:B------:R-:W-:Y:S02]  /*26d0*/  PRMT R116, R44, 0x5410, R45 ;  /* 0x000054102c747816 */ /* 0x000fe4000000002d */
[----:B------:R-:W-:Y:S02]  /*26e0*/  CS2R R66, SRZ ;  /* 0x0000000000427805 */ /* 0x000fe4000001ff00 */
[----:B------:R-:W-:-:S02]  /*26f0*/  PRMT R123, R46, 0x7610, R123 ;  /* 0x000076102e7b7816 */ /* 0x000fc4000000007b */
[----:B------:R-:W-:Y:S01]  /*2700*/  PRMT R121, R121, 0x5410, R47 ;  /* 0x0000541079797816 */ /* 0x000fe2000000002f */
[----:B------:R-:W-:Y:S06]  /*2710*/  @P3 BRA `(.L_x_495) ;  /* 0x0000000000503947 */ /* 0x000fec0003800000 */
[----:B------:R-:W-:Y:S01]  /*2720*/  IADD3 R45, P3, P4, R84, R14, R10 ;  /* 0x0000000e542d7210 */ /* 0x000fe20007c7e00a */
[----:B------:R-:W-:Y:S01]  /*2730*/  ULDC.64 UR4, c[0x0][0x3e8] ;  /* 0x0000fa0000047ab9 */ /* 0x000fe20000000a00 */
[----:B------:R-:W-:Y:S02]  /*2740*/  CS2R R64, SRZ ;  /* 0x0000000000407805 */ /* 0x000fe4000001ff00 */
[----:B------:R-:W-:Y:S02]  /*2750*/  CS2R R66, SRZ ;  /* 0x0000000000427805 */ /* 0x000fe4000001ff00 */
[----:B------:R-:W-:Y:S02]  /*2760*/  IADD3.X R46, R38, R103, R7, P3, P4 ;  /* 0x00000067262e7210 */ /* 0x000fe40001fe8407 */
[----:B------:R-:W-:-:S04]  /*2770*/  IADD3 R47, P3, P4, R88, R12, R32 ;  /* 0x0000000c582f7210 */ /* 0x000fc80007c7e020 */
[----:B------:R-:W-:Y:S02]  /*2780*/  IADD3.X R48, R40, R11, R29, P3, P4 ;  /* 0x0000000b28307210 */ /* 0x000fe40001fe841d */
[----:B------:R-:W-:-:S04]  /*2790*/  LEA R44, P3, R45, UR4, 0x1 ;  /* 0x000000042d2c7c11 */ /* 0x000fc8000f8608ff */
[----:B------:R-:W-:Y:S01]  /*27a0*/  LEA.HI.X R45, R45, UR5, R46, 0x1, P3 ;  /* 0x000000052d2d7c11 */ /* 0x000fe200098f0c2e */
[----:B------:R-:W-:Y:S02]  /*27b0*/  ULDC.64 UR4, c[0x0][0x400] ;  /* 0x0001000000047ab9 */ /* 0x000fe40000000a00 */
        /* <DEDUP_REMOVED lines=10> */
.L_x_495:
[----:B------:R-:W-:Y:S05]  /*2860*/  BSYNC B1 ;  /* 0x0000000000017941 */ /* 0x000fea0003800000 */
.L_x_494:
        /* <DEDUP_REMOVED lines=8> */
[----:B------:R-:W-:Y:S02]  /*28f0*/  MOV R44, R62 ;  /* 0x0000003e002c7202 */ /* 0x000fe40000000f00 */
[----:B------:R-:W-:-:S02]  /*2900*/  CS2R R52, SRZ ;  /* 0x0000000000347805 */ /* 0x000fc4000001ff00 */
[----:B------:R-:W-:Y:S01]  /*2910*/  PRMT R113, R46, 0x5410, R47 ;  /* 0x000054102e717816 */ /* 0x000fe2000000002f */
[----:B------:R-:W-:Y:S01]  /*2920*/  IMAD.MOV.U32 R46, RZ, RZ, R66 ;  /* 0x000000ffff2e7224 */ /* 0x000fe200078e0042 */
[----:B------:R-:W-:Y:S01]  /*2930*/  PRMT R110, R44, 0x5410, R45 ;  /* 0x000054102c6e7816 */ /* 0x000fe2000000002d */
[----:B------:R-:W-:Y:S01]  /*2940*/  IMAD.MOV.U32 R47, RZ, RZ, R67 ;  /* 0x000000ffff2f7224 */ /* 0x000fe200078e0043 */
[----:B------:R-:W-:Y:S02]  /*2950*/  CS2R R44, SRZ ;  /* 0x00000000002c7805 */ /* 0x000fe4000001ff00 */
[----:B------:R-:W-:Y:S02]  /*2960*/  CS2R R56, SRZ ;  /* 0x0000000000387805 */ /* 0x000fe4000001ff00 */
[----:B------:R-:W-:Y:S02]  /*2970*/  CS2R R54, SRZ ;  /* 0x0000000000367805 */ /* 0x000fe4000001ff00 */
[----:B------:R-:W-:-:S02]  /*2980*/  CS2R R58, SRZ ;  /* 0x00000000003a7805 */ /* 0x000fc4000001ff00 */
[----:B------:R-:W-:Y:S02]  /*2990*/  PRMT R114, R46, 0x5410, R47 ;  /* 0x000054102e727816 */ /* 0x000fe4000000002f */
[----:B------:R-:W-:Y:S02]  /*29a0*/  CS2R R48, SRZ ;  /* 0x0000000000307805 */ /* 0x000fe4000001ff00 */
[----:B------:R-:W-:Y:S02]  /*29b0*/  CS2R R46, SRZ ;  /* 0x00000000002e7805 */ /* 0x000fe4000001ff00 */
[----:B------:R-:W-:Y:S01]  /*29c0*/  CS2R R50, SRZ ;  /* 0x0000000000327805 */ /* 0x000fe2000001ff00 */
        /* <DEDUP_REMOVED lines=21> */
.L_x_497:
[----:B------:R-:W-:Y:S05]  /*2b20*/  BSYNC B1 ;  /* 0x0000000000017941 */ /* 0x000fea0003800000 */
.L_x_496:
[----:B------:R-:W-:Y:S01]  /*2b30*/  ISETP.GE.AND P4, PT, R218, R98, PT ;  /* 0x00000062da00720c */ /* 0x000fe20003f86270 */
[----:B------:R-:W-:-:S12]  /*2b40*/  BSSY B1, `(.L_x_498) ;  /* 0x000001e000017945 */ /* 0x000fd80003800000 */
[----:B------:R-:W-:Y:S05]  /*2b50*/  @P4 BRA `(.L_x_499) ;  /* 0x0000000000704947 */ /* 0x000fea0003800000 */
[----:B------:R-:W1:Y:S01]  /*2b60*/  LDC.64 R44, c[0x0][0x3f8] ;  /* 0x0000fe00ff2c7b82 */ /* 0x000e620000000a00 */
[----:B------:R-:W-:Y:S01]  /*2b70*/  MOV R15, R103 ;  /* 0x00000067000f7202 */ /* 0x000fe20000000f00 */
[----:B------:R-:W-:Y:S01]  /*2b80*/  ULDC.64 UR4, c[0x0][0x3e8] ;  /* 0x0000fa0000047ab9 */ /* 0x000fe20000000a00 */
[----:B------:R-:W-:Y:S02]  /*2b90*/  CS2R R48, SRZ ;  /* 0x0000000000307805 */ /* 0x000fe4000001ff00 */
[----:B------:R-:W-:Y:S01]  /*2ba0*/  CS2R R50, SRZ ;  /* 0x0000000000327805 */ /* 0x000fe2000001ff00 */
[----:B-1----:R-:W-:-:S04]  /*2bb0*/  IMAD.WIDE.U32 R14, R44, 0x60, R14 ;  /* 0x000000602c0e7825 */ /* 0x002fc800078e000e */
[----:B------:R-:W-:Y:S01]  /*2bc0*/  IMAD R13, R45, 0x60, RZ ;  /* 0x000000602d0d7824 */ /* 0x000fe200078e02ff */
[----:B------:R-:W-:-:S04]  /*2bd0*/  IADD3 R45, P5, R84, R14, RZ ;  /* 0x0000000e542d7210 */ /* 0x000fc80007fbe0ff */
[----:B------:R-:W-:Y:S01]  /*2be0*/  IADD3.X R46, R38, R15, R13, P5, !PT ;  /* 0x0000000f262e7210 */ /* 0x000fe20002ffe40d */
[----:B------:R-:W-:Y:S01]  /*2bf0*/  IMAD.MOV.U32 R13, RZ, RZ, R11 ;  /* 0x000000ffff0d7224 */ /* 0x000fe200078e000b */
[----:B------:R-:W1:Y:S02]  /*2c00*/  LDC.64 R14, c[0x0][0x408] ;  /* 0x00010200ff0e7b82 */ /* 0x000e640000000a00 */
[----:B-1----:R-:W-:-:S04]  /*2c10*/  IMAD.WIDE.U32 R12, R14, 0x60, R12 ;  /* 0x000000600e0c7825 */ /* 0x002fc800078e000c */
[----:B------:R-:W-:Y:S01]  /*2c20*/  IMAD R15, R15, 0x60, RZ ;  /* 0x000000600f0f7824 */ /* 0x000fe200078e02ff */
[----:B------:R-:W-:-:S04]  /*2c30*/  IADD3 R11, P5, R88, R12, RZ ;  /* 0x0000000c580b7210 */ /* 0x000fc80007fbe0ff */
[----:B------:R-:W-:Y:S02]  /*2c40*/  IADD3.X R44, R40, R13, R15, P5, !PT ;  /* 0x0000000d282c7210 */ /* 0x000fe40002ffe40f */
        /* <DEDUP_REMOVED lines=13> */
.L_x_499:
[----:B------:R-:W-:Y:S05]  /*2d20*/  BSYNC B1 ;  /* 0x0000000000017941 */ /* 0x000fea0003800000 */
.L_x_498:
[----:B-----5:R-:W-:Y:S01]  /*2d30*/  IMAD.MOV.U32 R11, RZ, RZ, R52 ;  /* 0x000000ffff0b7224 */ /* 0x020fe200078e0034 */
[----:B-1----:R-:W-:Y:S01]  /*2d40*/  MOV R13, R56 ;  /* 0x00000038000d7202 */ /* 0x002fe20000000f00 */
[----:B------:R-:W-:Y:S01]  /*2d50*/  IMAD.MOV.U32 R12, RZ, RZ, R53 ;  /* 0x000000ffff0c7224 */ /* 0x000fe200078e0035 */
[----:B------:R-:W-:Y:S01]  /*2d60*/  ISETP.NE.AND P5, PT, R157, 0x3, PT ;  /* 0x000000039d00780c */ /* 0x000fe20003fa5270 */
[----:B------:R-:W-:-:S03]  /*2d70*/  IMAD.MOV.U32 R14, RZ, RZ, R57 ;  /* 0x000000ffff0e7224 */ /* 0x000fc600078e0039 */
[----:B------:R-:W-:Y:S01]  /*2d80*/  PRMT R117, R11, 0x5410, R12 ;  /* 0x000054100b757816 */ /* 0x000fe2000000000c */
[----:B------:R-:W-:Y:S01]  /*2d90*/  IMAD.MOV.U32 R11, RZ, RZ, R54 ;  /* 0x000000ffff0b7224 */ /* 0x000fe200078e0036 */
[----:B------:R-:W-:Y:S01]  /*2da0*/  PRMT R119, R13, 0x5410, R14 ;  /* 0x000054100d777816 */ /* 0x000fe2000000000e */
[----:B------:R-:W-:Y:S01]  /*2db0*/  IMAD.MOV.U32 R12, RZ, RZ, R55 ;  /* 0x000000ffff0c7224 */ /* 0x000fe200078e0037 */
[----:B------:R-:W-:Y:S01]  /*2dc0*/  MOV R13, R58 ;  /* 0x0000003a000d7202 */ /* 0x000fe20000000f00 */
[----:B------:R-:W-:-:S03]  /*2dd0*/  IMAD.MOV.U32 R14, RZ, RZ, R59 ;  /* 0x000000ffff0e7224 */ /* 0x000fc600078e003b */
[----:B------:R-:W-:Y:S01]  /*2de0*/  PRMT R118, R11, 0x5410, R12 ;  /* 0x000054100b767816 */ /* 0x000fe2000000000c */
[----:B------:R-:W-:Y:S01]  /*2df0*/  IMAD.MOV.U32 R11, RZ, RZ, R44 ;  /* 0x000000ffff0b7224 */ /* 0x000fe200078e002c */
[----:B------:R-:W-:Y:S01]  /*2e00*/  PRMT R120, R13, 0x5410, R14 ;  /* 0x000054100d787816 */ /* 0x000fe2000000000e */
[----:B------:R-:W-:Y:S01]  /*2e10*/  IMAD.MOV.U32 R12, RZ, RZ, R45 ;  /* 0x000000ffff0c7224 */ /* 0x000fe200078e002d */
[----:B------:R-:W-:Y:S01]  /*2e20*/  MOV R13, R48 ;  /* 0x00000030000d7202 */ /* 0x000fe20000000f00 */
[----:B------:R-:W-:-:S03]  /*2e30*/  IMAD.MOV.U32 R14, RZ, RZ, R49 ;  /* 0x000000ffff0e7224 */ /* 0x000fc600078e0031 */
[----:B0-----:R-:W-:Y:S01]  /*2e40*/  PRMT R78, R11, 0x5410, R12 ;  /* 0x000054100b4e7816 */ /* 0x001fe2000000000c */
[----:B------:R-:W-:Y:S01]  /*2e50*/  IMAD.MOV.U32 R11, RZ, RZ, R46 ;  /* 0x000000ffff0b7224 */ /* 0x000fe200078e002e */
[----:B------:R-:W-:Y:S01]  /*2e60*/  PRMT R111, R13, 0x5410, R14 ;  /* 0x000054100d6f7816 */ /* 0x000fe2000000000e */
[----:B------:R-:W-:Y:S01]  /*2e70*/  IMAD.MOV.U32 R12, RZ, RZ, R47 ;  /* 0x000000ffff0c7224 */ /* 0x000fe200078e002f */
[----:B------:R-:W-:Y:S01]  /*2e80*/  MOV R13, R50 ;  /* 0x00000032000d7202 */ /* 0x000fe20000000f00 */
[----:B------:R-:W-:-:S03]  /*2e90*/  IMAD.MOV.U32 R14, RZ, RZ, R51 ;  /* 0x000000ffff0e7224 */ /* 0x000fc600078e0033 */
[----:B------:R-:W-:Y:S02]  /*2ea0*/  PRMT R106, R11, 0x5410, R12 ;  /* 0x000054100b6a7816 */ /* 0x000fe4000000000c */
[----:B------:R-:W-:Y:S01]  /*2eb0*/  PRMT R112, R13, 0x5410, R14 ;  /* 0x000054100d707816 */ /* 0x000fe2000000000e */
[----:B------:R-:W-:Y:S06]  /*2ec0*/  @!P5 BRA `(.L_x_500) ;  /* 0x000000000004d947 */ /* 0x000fec0003800000 */
[----:B------:R-:W-:Y:S01]  /*2ed0*/  BPT.TRAP 0x1 ;  /* 0x000000040000795c */ /* 0x000fe20000300000 */
.L_x_500:
[----:B------:R-:W-:Y:S01]  /*2ee0*/  IMAD R92, R155, 0x8, R156 ;  /* 0x000000089b5c7824 */ /* 0x000fe200078e029c */
[----:B------:R-:W-:Y:S01]  /*2ef0*/  SHF.L.U32 R103, R154, 0x1f, RZ ;  /* 0x0000001f9a677819 */ /* 0x000fe200000006ff */
[----:B------:R-:W-:Y:S03]  /*2f00*/  BSSY B1, `(.L_x_501) ;  /* 0x0000003000017945 */ /* 0x000fe60003800000 */
[----:B------:R-:W0:Y:S02]  /*2f10*/  SYNCS.PHASECHK.TRANS64.TRYWAIT P6, [R92+URZ+0x28890], R103 ;  /* 0x028890675c0075a7 */ /* 0x000e2400080c017f */
[----:B0-----:R-:W-:Y:S05]  /*2f20*/  @!P6 BRA `(.L_x_502) ;  /* 0x000001680000e947 */ /* 0x001fea0003800000 */
.L_x_797:
[----:B------:R-:W-:Y:S05]  /*2f30*/  BSYNC B1 ;  /* 0x0000000000017941 */ /* 0x000fea0003800000 */
.L_x_501:
[----:B------:R-:W-:-:S03]  /*2f40*/  UMOV UR4, 0xffffffff ;  /* 0xffffffff00047882 */ /* 0x000fc60000000000 */
[----:B------:R-:W-:Y:S05]  /*2f50*/  BRA.DIV UR4, `(.L_x_503) ;  /* 0x0000016a04087947 */ /* 0x000fea000b800000 */
[----:B------:R1:W2:Y:S04]  /*2f60*/  SHFL.IDX PT, R79, R108, RZ, 0x181f ;  /* 0x00181fff6c4f7589 */ /* 0x0002a800000e0000 */
[----:B------:R1:W3:Y:S02]  /*2f70*/  SHFL.IDX PT, R105, R109, RZ, 0x181f ;  /* 0x00181fff6d697589 */ /* 0x0002e400000e0000 */
.L_x_801:
[----:B------:R-:W-:Y:S01]  /*2f80*/  ISETP.NE.AND P6, PT, R124, RZ, PT ;  /* 0x000000ff7c00720c */ /* 0x000fe20003fc5270 */
[----:B------:R-:W-:-:S12]  /*2f90*/  BSSY B1, `(.L_x_504) ;  /* 0x0000066000017945 */ /* 0x000fd80003800000 */
[----:B------:R-:W-:Y:S05]  /*2fa0*/  @P6 BRA `(.L_x_505) ;  /* 0x0000000400906947 */ /* 0x000fea0003800000 */
[----:B------:R-:W-:Y:S04]  /*2fb0*/  BSSY B2, `(.L_x_506) ;  /* 0x0000032000027945 */ /* 0x000fe80003800000 */
[----:B------:R-:W-:Y:S05]  /*2fc0*/  @P1 BRA `(.L_x_507) ;  /* 0x0000000000c01947 */ /* 0x000fea0003800000 */
[----:B------:R4:W0:Y:S01]  /*2fd0*/  LDS.128 R12, [R94+0x18400] ;  /* 0x018400005e0c7984 */ /* 0x0008220000000c00 */
[C---:B---3--:R-:W-:Y:S01]  /*2fe0*/  LEA R76, P6, R16.reuse, R105, 0x1 ;  /* 0x00000069104c7211 */ /* 0x048fe200078c08ff */
[----:B------:R-:W-:Y:S03]  /*2ff0*/  BSSY B3, `(.L_x_508) ;  /* 0x000002c000037945 */ /* 0x000fe60003800000 */
[----:B--2---:R-:W-:Y:S02]  /*3000*/  LEA.HI.X R77, R16, R79, R17, 0x1, P6 ;  /* 0x0000004f104d7211 */ /* 0x004fe400030f0c11 */
[----:B------:R-:W-:-:S13]  /*3010*/  ISETP.GE.AND P6, PT, R18, R104, PT ;  /* 0x000000681200720c */ /* 0x000fda0003fc6270 */
[----:B----4-:R-:W-:Y:S05]  /*3020*/  @P6 BRA `(.L_x_509) ;  /* 0x0000000000a06947 */ /* 0x010fea0003800000 */
[----:B------:R-:W-:Y:S01]  /*3030*/  SHF.R.U64 R11, R72, 0x10, R73 ;  /* 0x00000010480b7819 */ /* 0x000fe20000001249 */
[--C-:B0-----:R-:W-:Y:S01]  /*3040*/  HADD2.F32 R72, -RZ, R15.reuse.H1_H1 ;  /* 0x3000000fff487230 */ /* 0x101fe20000004100 */
[--C-:B------:R-:W-:Y:S01]  /*3050*/  SHF.R.U64 R124, R74, 0x10, R75.reuse ;  /* 0x000000104a7c7819 */ /* 0x100fe2000000124b */
[----:B------:R-:W-:Y:S01]  /*3060*/  HADD2.F32 R15, -RZ, R15.H0_H0 ;  /* 0x2000000fff0f7230 */ /* 0x000fe20000004100 */
[----:B------:R-:W-:Y:S01]  /*3070*/  SHF.R.U32.HI R75, RZ, 0x10, R75 ;  /* 0x00000010ff4b7819 */ /* 0x000fe2000001164b */
[----:B------:R-:W-:Y:S01]  /*3080*/  HADD2.F32 R74, -RZ, R11.H0_H0 ;  /* 0x2000000bff4a7230 */ /* 0x000fe20000004100 */
[----:B------:R-:W-:Y:S01]  /*3090*/  SHF.R.U32.HI R73, RZ, 0x10, R73 ;  /* 0x00000010ff497819 */ /* 0x000fe20000011649 */
[----:B------:R-:W-:Y:S02]  /*30a0*/  HADD2.F32 R124, -RZ, R124.H0_H0 ;  /* 0x2000007cff7c7230 */ /* 0x000fe40000004100 */
[----:B------:R-:W-:Y:S02]  /*30b0*/  HADD2.F32 R11, -RZ, R13.H1_H1 ;  /* 0x3000000dff0b7230 */ /* 0x000fe40000004100 */
[----:B------:R-:W-:-:S02]  /*30c0*/  HADD2.F32 R75, -RZ, R75.H0_H0 ;  /* 0x2000004bff4b7230 */ /* 0x000fc40000004100 */
[----:B------:R-:W-:Y:S02]  /*30d0*/  HADD2.F32 R13, -RZ, R13.H0_H0 ;  /* 0x2000000dff0d7230 */ /* 0x000fe40000004100 */
[-C--:B------:R-:W-:Y:S01]  /*30e0*/  FMUL.FTZ R126, R11, R124.reuse ;  /* 0x0000007c0b7e7220 */ /* 0x080fe20000410000 */
[----:B------:R-:W-:Y:S02]  /*30f0*/  HADD2.F32 R73, -RZ, R73.H0_H0 ;  /* 0x20000049ff497230 */ /* 0x000fe40000004100 */
[-C--:B------:R-:W-:Y:S01]  /*3100*/  FMUL.FTZ R128, R72, R75.reuse ;  /* 0x0000004b48807220 */ /* 0x080fe20000410000 */
[----:B------:R-:W-:Y:S01]  /*3110*/  FMUL.FTZ R125, R15, R75 ;  /* 0x0000004b0f7d7220 */ /* 0x000fe20000410000 */
[C---:B------:R-:W-:Y:S01]  /*3120*/  FMUL.FTZ R124, R13.reuse, R124 ;  /* 0x0000007c0d7c7220 */ /* 0x040fe20000410000 */
[----:B------:R-:W-:Y:S01]  /*3130*/  FFMA.FTZ R126, R13, R74, -R126 ;  /* 0x0000004a0d7e7223 */ /* 0x000fe2000001087e */
[----:B------:R-:W-:Y:S01]  /*3140*/  FFMA.FTZ R128, R15, R73, -R128 ;  /* 0x000000490f807223 */ /* 0x000fe20000010880 */
[----:B------:R-:W-:-:S02]  /*3150*/  HADD2.F32 R15, -RZ, R123.H1_H1 ;  /* 0x3000007bff0f7230 */ /* 0x000fc40000004100 */
[----:B------:R-:W-:Y:S01]  /*3160*/  FFMA.FTZ R75, R11, R74, R124 ;  /* 0x0000004a0b4b7223 */ /* 0x000fe2000001007c */
[--C-:B------:R-:W-:Y:S02]  /*3170*/  HADD2.F32 R11, -RZ, R12.reuse.H1_H1 ;  /* 0x3000000cff0b7230 */ /* 0x100fe40000004100 */
[----:B------:R-:W-:Y:S01]  /*3180*/  FFMA.FTZ R125, R72, R73, R125 ;  /* 0x00000049487d7223 */ /* 0x000fe2000001007d */
[----:B------:R-:W-:Y:S02]  /*3190*/  HADD2.F32 R123, -RZ, R123.H0_H0 ;  /* 0x2000007bff7b7230 */ /* 0x000fe40000004100 */
[----:B------:R-:W-:Y:S02]  /*31a0*/  HADD2.F32 R12, -RZ, R12.H0_H0 ;  /* 0x2000000cff0c7230 */ /* 0x000fe40000004100 */
[----:B------:R-:W-:Y:S02]  /*31b0*/  HADD2.F32 R72, -RZ, R121.H1_H1 ;  /* 0x30000079ff487230 */ /* 0x000fe40000004100 */
[----:B------:R-:W-:Y:S01]  /*31c0*/  FMUL.FTZ R73, R11, R123 ;  /* 0x0000007b0b497220 */ /* 0x000fe20000410000 */
[----:B------:R-:W-:-:S02]  /*31d0*/  HADD2.F32 R13, -RZ, R14.H1_H1 ;  /* 0x3000000eff0d7230 */ /* 0x000fc40000004100 */
[C---:B------:R-:W-:Y:S01]  /*31e0*/  FMUL.FTZ R74, R12.reuse, R123 ;  /* 0x0000007b0c4a7220 */ /* 0x040fe20000410000 */
[----:B------:R-:W-:Y:S02]  /*31f0*/  HADD2.F32 R14, -RZ, R14.H0_H0 ;  /* 0x2000000eff0e7230 */ /* 0x000fe40000004100 */
[-C--:B------:R-:W-:Y:S01]  /*3200*/  FFMA.FTZ R73, R12, R15.reuse, -R73 ;  /* 0x0000000f0c497223 */ /* 0x080fe20000010849 */
[----:B------:R-:W-:Y:S02]  /*3210*/  HADD2.F32 R121, -RZ, R121.H0_H0 ;  /* 0x20000079ff797230 */ /* 0x000fe40000004100 */
[-C--:B------:R-:W-:Y:S01]  /*3220*/  FMUL.FTZ R123, R13, R72.reuse ;  /* 0x000000480d7b7220 */ /* 0x080fe20000410000 */
[----:B------:R-:W-:Y:S01]  /*3230*/  FFMA.FTZ R74, R11, R15, R74 ;  /* 0x0000000f0b4a7223 */ /* 0x000fe2000001004a */
[C---:B------:R-:W-:Y:S01]  /*3240*/  FMUL.FTZ R72, R14.reuse, R72 ;  /* 0x000000480e487220 */ /* 0x040fe20000410000 */
[----:B------:R-:W-:Y:S01]  /*3250*/  F2FP.F16.F32.PACK_AB R15, R125, R128 ;  /* 0x000000807d0f723e */ /* 0x000fe200000000ff */
[----:B------:R-:W-:-:S02]  /*3260*/  FFMA.FTZ R123, R14, R121, -R123 ;  /* 0x000000790e7b7223 */ /* 0x000fc4000001087b */
[----:B------:R-:W-:Y:S01]  /*3270*/  FFMA.FTZ R72, R13, R121, R72 ;  /* 0x000000790d487223 */ /* 0x000fe20000010048 */
[----:B------:R-:W-:Y:S02]  /*3280*/  F2FP.F16.F32.PACK_AB R13, R75, R126 ;  /* 0x0000007e4b0d723e */ /* 0x000fe400000000ff */
[----:B------:R-:W-:Y:S02]  /*3290*/  F2FP.F16.F32.PACK_AB R12, R74, R73 ;  /* 0x000000494a0c723e */ /* 0x000fe400000000ff */
[----:B------:R-:W-:-:S07]  /*32a0*/  F2FP.F16.F32.PACK_AB R14, R72, R123 ;  /* 0x0000007b480e723e */ /* 0x000fce00000000ff */
.L_x_509:
[----:B------:R-:W-:Y:S05]  /*32b0*/  BSYNC B3 ;  /* 0x0000000000037941 */ /* 0x000fea0003800000 */
.L_x_508:
[----:B0-----:R4:W-:Y:S02]  /*32c0*/  ST.E.128 desc[UR38][R76.64], R12 ;  /* 0x0000000c4c007985 */ /* 0x0019e4000c101d26 */
.L_x_507:
[----:B------:R-:W-:Y:S05]  /*32d0*/  BSYNC B2 ;  /* 0x0000000000027941 */ /* 0x000fea0003800000 */
.L_x_506:
[----:B------:R-:W-:Y:S05]  /*32e0*/  @P2 BRA `(.L_x_505) ;  /* 0x0000000000c02947 */ /* 0x000fea0003800000 */
[----:B----4-:R4:W0:Y:S01]  /*32f0*/  LDS.128 R12, [R94+0x1c400] ;  /* 0x01c400005e0c7984 */ /* 0x0108220000000c00 */
        /* <DEDUP_REMOVED lines=13> */
[----:B------:R-:W-:Y:S02]  /*33d0*/  HADD2.F32 R71, -RZ, R71.H0_H0 ;  /* 0x20000047ff477230 */ /* 0x000fe40000004100 */
[----:B------:R-:W-:-:S02]  /*33e0*/  HADD2.F32 R11, -RZ, R13.H1_H1 ;  /* 0x3000000dff0b7230 */ /* 0x000fc40000004100 */
[----:B------:R-:W-:Y:S02]  /*33f0*/  HADD2.F32 R13, -RZ, R13.H0_H0 ;  /* 0x2000000dff0d7230 */ /* 0x000fe40000004100 */
[-C--:B------:R-:W-:Y:S01]  /*3400*/  FMUL.FTZ R75, R15, R71.reuse ;  /* 0x000000470f4b7220 */ /* 0x080fe20000410000 */
[----:B------:R-:W-:Y:S02]  /*3410*/  HADD2.F32 R69, -RZ, R69.H0_H0 ;  /* 0x20000045ff457230 */ /* 0x000fe40000004100 */
[-C--:B------:R-:W-:Y:S01]  /*3420*/  FMUL.FTZ R76, R11, R74.reuse ;  /* 0x0000004a0b4c7220 */ /* 0x080fe20000410000 */
[C---:B------:R-:W-:Y:S01]  /*3430*/  FMUL.FTZ R124, R68.reuse, R71 ;  /* 0x00000047447c7220 */ /* 0x040fe20000410000 */
[C---:B------:R-:W-:Y:S01]  /*3440*/  FMUL.FTZ R74, R13.reuse, R74 ;  /* 0x0000004a0d4a7220 */ /* 0x040fe20000410000 */
[----:B------:R-:W-:Y:S01]  /*3450*/  FFMA.FTZ R77, R68, R69, R75 ;  /* 0x00000045444d7223 */ /* 0x000fe2000001004b */
[-C--:B------:R-:W-:Y:S02]  /*3460*/  FFMA.FTZ R76, R13, R70.reuse, -R76 ;  /* 0x000000460d4c7223 */ /* 0x080fe4000001084c */
[----:B------:R-:W-:Y:S01]  /*3470*/  FFMA.FTZ R71, R11, R70, R74 ;  /* 0x000000460b477223 */ /* 0x000fe2000001004a */
[----:B------:R-:W-:-:S02]  /*3480*/  HADD2.F32 R68, -RZ, R116.H0_H0 ;  /* 0x20000074ff447230 */ /* 0x000fc40000004100 */
[----:B------:R-:W-:Y:S01]  /*3490*/  FFMA.FTZ R124, R15, R69, -R124 ;  /* 0x000000450f7c7223 */ /* 0x000fe2000001087c */
[----:B------:R-:W-:Y:S02]  /*34a0*/  HADD2.F32 R116, -RZ, R116.H1_H1 ;  /* 0x30000074ff747230 */ /* 0x000fe40000004100 */
[----:B------:R-:W-:Y:S02]  /*34b0*/  HADD2.F32 R11, -RZ, R12.H1_H1 ;  /* 0x3000000cff0b7230 */ /* 0x000fe40000004100 */
[----:B------:R-:W-:Y:S02]  /*34c0*/  HADD2.F32 R13, -RZ, R14.H1_H1 ;  /* 0x3000000eff0d7230 */ /* 0x000fe40000004100 */
[----:B------:R-:W-:Y:S02]  /*34d0*/  HADD2.F32 R12, -RZ, R12.H0_H0 ;  /* 0x2000000cff0c7230 */ /* 0x000fe40000004100 */
[----:B------:R-:W-:Y:S01]  /*34e0*/  FMUL.FTZ R69, R11, R68 ;  /* 0x000000440b457220 */ /* 0x000fe20000410000 */
[----:B------:R-:W-:-:S02]  /*34f0*/  HADD2.F32 R14, -RZ, R14.H0_H0 ;  /* 0x2000000eff0e7230 */ /* 0x000fc40000004100 */
[----:B------:R-:W-:Y:S01]  /*3500*/  FMUL.FTZ R75, R13, R116 ;  /* 0x000000740d4b7220 */ /* 0x000fe20000410000 */
[--C-:B------:R-:W-:Y:S02]  /*3510*/  HADD2.F32 R15, -RZ, R115.reuse.H0_H0 ;  /* 0x20000073ff0f7230 */ /* 0x100fe40000004100 */
[----:B------:R-:W-:Y:S01]  /*3520*/  FMUL.FTZ R68, R12, R68 ;  /* 0x000000440c447220 */ /* 0x000fe20000410000 */
[----:B------:R-:W-:Y:S02]  /*3530*/  HADD2.F32 R115, -RZ, R115.H1_H1 ;  /* 0x30000073ff737230 */ /* 0x000fe40000004100 */
[----:B------:R-:W-:Y:S01]  /*3540*/  FMUL.FTZ R116, R14, R116 ;  /* 0x000000740e747220 */ /* 0x000fe20000410000 */
[-C--:B------:R-:W-:Y:S01]  /*3550*/  FFMA.FTZ R69, R12, R15.reuse, -R69 ;  /* 0x0000000f0c457223 */ /* 0x080fe20000010845 */
[----:B------:R-:W-:Y:S01]  /*3560*/  FFMA.FTZ R68, R11, R15, R68 ;  /* 0x0000000f0b447223 */ /* 0x000fe20000010044 */
[-C--:B------:R-:W-:Y:S01]  /*3570*/  FFMA.FTZ R75, R14, R115.reuse, -R75 ;  /* 0x000000730e4b7223 */ /* 0x080fe2000001084b */
[----:B------:R-:W-:Y:S01]  /*3580*/  FFMA.FTZ R116, R13, R115, R116 ;  /* 0x000000730d747223 */ /* 0x000fe20000010074 */
[----:B------:R-:W-:-:S02]  /*3590*/  F2FP.F16.F32.PACK_AB R13, R71, R76 ;  /* 0x0000004c470d723e */ /* 0x000fc400000000ff */
[----:B------:R-:W-:Y:S02]  /*35a0*/  F2FP.F16.F32.PACK_AB R15, R77, R124 ;  /* 0x0000007c4d0f723e */ /* 0x000fe400000000ff */
[----:B------:R-:W-:Y:S02]  /*35b0*/  F2FP.F16.F32.PACK_AB R12, R68, R69 ;  /* 0x00000045440c723e */ /* 0x000fe400000000ff */
[----:B------:R-:W-:-:S07]  /*35c0*/  F2FP.F16.F32.PACK_AB R14, R116, R75 ;  /* 0x0000004b740e723e */ /* 0x000fce00000000ff */
.L_x_511:
[----:B------:R-:W-:Y:S05]  /*35d0*/  BSYNC B2 ;  /* 0x0000000000027941 */ /* 0x000fea0003800000 */
.L_x_510:
[----:B0-----:R0:W-:Y:S02]  /*35e0*/  ST.E.128 desc[UR38][R72.64], R12 ;  /* 0x0000000c48007985 */ /* 0x0011e4000c101d26 */
.L_x_505:
[----:B------:R-:W-:Y:S05]  /*35f0*/  BSYNC B1 ;  /* 0x0000000000017941 */ /* 0x000fea0003800000 */
.L_x_504:
[----:B------:R-:W-:-:S03]  /*3600*/  UMOV UR4, 0xffffffff ;  /* 0xffffffff00047882 */ /* 0x000fc60000000000 */
[----:B------:R-:W-:Y:S05]  /*3610*/  BRA.DIV UR4, `(.L_x_512) ;  /* 0x0000016204a47947 */ /* 0x000fea000b800000 */
[----:B------:R1:W1:Y:S04]  /*3620*/  SHFL.IDX PT, R71, R108, 0x1, 0x181f ;  /* 0x00381f006c477f89 */ /* 0x00026800000e0000 */
[----:B0-----:R0:W0:Y:S02]  /*3630*/  SHFL.IDX PT, R73, R109, 0x1, 0x181f ;  /* 0x00381f006d497f89 */ /* 0x00102400000e0000 */
.L_x_805:
[----:B------:R-:W-:Y:S01]  /*3640*/  ISETP.NE.AND P6, PT, R122, RZ, PT ;  /* 0x000000ff7a00720c */ /* 0x000fe20003fc5270 */
[----:B------:R-:W-:-:S12]  /*3650*/  BSSY B1, `(.L_x_513) ;  /* 0x0000066000017945 */ /* 0x000fd80003800000 */
[----:B------:R-:W-:Y:S05]  /*3660*/  @P6 BRA `(.L_x_514) ;  /* 0x0000000400906947 */ /* 0x000fea0003800000 */
[----:B------:R-:W-:Y:S04]  /*3670*/  BSSY B2, `(.L_x_515) ;  /* 0x0000032000027945 */ /* 0x000fe80003800000 */
[----:B------:R-:W-:Y:S05]  /*3680*/  @P1 BRA `(.L_x_516) ;  /* 0x0000000000c01947 */ /* 0x000fea0003800000 */
[----:B----4-:R4:W2:Y:S01]  /*3690*/  LDS.128 R12, [R94+0x19400] ;  /* 0x019400005e0c7984 */ /* 0x0108a20000000c00 */
[C---:B0-----:R-:W-:Y:S01]  /*36a0*/  LEA R68, P6, R16.reuse, R73, 0x1 ;  /* 0x0000004910447211 */ /* 0x041fe200078c08ff */
[----:B------:R-:W-:Y:S03]  /*36b0*/  BSSY B3, `(.L_x_517) ;  /* 0x000002c000037945 */ /* 0x000fe60003800000 */
[----:B-1----:R-:W-:Y:S02]  /*36c0*/  LEA.HI.X R69, R16, R71, R17, 0x1, P6 ;  /* 0x0000004710457211 */ /* 0x002fe400030f0c11 */
[----:B------:R-:W-:-:S13]  /*36d0*/  ISETP.GE.AND P6, PT, R18, R104, PT ;  /* 0x000000681200720c */ /* 0x000fda0003fc6270 */
[----:B----4-:R-:W-:Y:S05]  /*36e0*/  @P6 BRA `(.L_x_518) ;  /* 0x0000000000a06947 */ /* 0x010fea0003800000 */
[----:B------:R-:W-:Y:S01]  /*36f0*/  SHF.R.U64 R11, R64, 0x10, R65 ;  /* 0x00000010400b7819 */ /* 0x000fe20000001241 */
[--C-:B--2---:R-:W-:Y:S01]  /*3700*/  HADD2.F32 R64, -RZ, R15.reuse.H1_H1 ;  /* 0x3000000fff407230 */ /* 0x104fe20000004100 */
        /* <DEDUP_REMOVED lines=38> */
.L_x_518:
[----:B------:R-:W-:Y:S05]  /*3970*/  BSYNC B3 ;  /* 0x0000000000037941 */ /* 0x000fea0003800000 */
.L_x_517:
[----:B--2---:R0:W-:Y:S02]  /*3980*/  ST.E.128 desc[UR38][R68.64], R12 ;  /* 0x0000000c44007985 */ /* 0x0041e4000c101d26 */
.L_x_516:
[----:B------:R-:W-:Y:S05]  /*3990*/  BSYNC B2 ;  /* 0x0000000000027941 */ /* 0x000fea0003800000 */
.L_x_515:
[----:B------:R-:W-:Y:S05]  /*39a0*/  @P2 BRA `(.L_x_514) ;  /* 0x0000000000c02947 */ /* 0x000fea0003800000 */
[----:B0---4-:R0:W4:Y:S01]  /*39b0*/  LDS.128 R12, [R94+0x1d400] ;  /* 0x01d400005e0c7984 */ /* 0x0111220000000c00 */
[C---:B------:R-:W-:Y:S01]  /*39c0*/  LEA R64, P6, R22.reuse, R73, 0x1 ;  /* 0x0000004916407211 */ /* 0x040fe200078c08ff */
[----:B------:R-:W-:Y:S03]  /*39d0*/  BSSY B2, `(.L_x_519) ;  /* 0x000002c000027945 */ /* 0x000fe60003800000 */
[----:B-1----:R-:W-:Y:S02]  /*39e0*/  LEA.HI.X R65, R22, R71, R2, 0x1, P6 ;  /* 0x0000004716417211 */ /* 0x002fe400030f0c02 */
[----:B------:R-:W-:-:S13]  /*39f0*/  ISETP.GE.AND P6, PT, R23, R104, PT ;  /* 0x000000681700720c */ /* 0x000fda0003fc6270 */
[----:B0-----:R-:W-:Y:S05]  /*3a00*/  @P6 BRA `(.L_x_520) ;  /* 0x0000000000a06947 */ /* 0x001fea0003800000 */
[----:B------:R-:W-:Y:S01]  /*3a10*/  SHF.R.U64 R11, R60, 0x10, R61 ;  /* 0x000000103c0b7819 */ /* 0x000fe2000000123d */
[--C-:B----4-:R-:W-:Y:S01]  /*3a20*/  HADD2.F32 R60, -RZ, R15.reuse.H1_H1 ;  /* 0x3000000fff3c7230 */ /* 0x110fe20000004100 */
        /* <DEDUP_REMOVED lines=38> */
.L_x_520:
[----:B------:R-:W-:Y:S05]  /*3c90*/  BSYNC B2 ;  /* 0x0000000000027941 */ /* 0x000fea0003800000 */
.L_x_519:
[----:B----4-:R0:W-:Y:S02]  /*3ca0*/  ST.E.128 desc[UR38][R64.64], R12 ;  /* 0x0000000c40007985 */ /* 0x0101e4000c101d26 */
.L_x_514:
[----:B------:R-:W-:Y:S05]  /*3cb0*/  BSYNC B1 ;  /* 0x0000000000017941 */ /* 0x000fea0003800000 */
.L_x_513:
[----:B------:R-:W-:-:S03]  /*3cc0*/  UMOV UR4, 0xffffffff ;  /* 0xffffffff00047882 */ /* 0x000fc60000000000 */
[----:B------:R-:W-:Y:S05]  /*3cd0*/  BRA.DIV UR4, `(.L_x_521) ;  /* 0x0000015e04407947 */ /* 0x000fea000b800000 */
[----:B------:R1:W1:Y:S04]  /*3ce0*/  SHFL.IDX PT, R63, R108, 0x2, 0x181f ;  /* 0x00581f006c3f7f89 */ /* 0x00026800000e0000 */
[----:B0-----:R0:W0:Y:S02]  /*3cf0*/  SHFL.IDX PT, R65, R109, 0x2, 0x181f ;  /* 0x00581f006d417f89 */ /* 0x00102400000e0000 */
.L_x_809:
[----:B------:R-:W-:Y:S04]  /*3d00*/  BSSY B1, `(.L_x_522) ;  /* 0x0000066000017945 */ /* 0x000fe80003800000 */
        /* <DEDUP_REMOVED lines=49> */
.L_x_527:
[----:B------:R-:W-:Y:S05]  /*4020*/  BSYNC B3 ;  /* 0x0000000000037941 */ /* 0x000fea0003800000 */
.L_x_526:
[----:B--2---:R0:W-:Y:S02]  /*4030*/  ST.E.128 desc[UR38][R60.64], R12 ;  /* 0x0000000c3c007985 */ /* 0x0041e4000c101d26 */
.L_x_525:
[----:B------:R-:W-:Y:S05]  /*4040*/  BSYNC B2 ;  /* 0x0000000000027941 */ /* 0x000fea0003800000 */
.L_x_524:
        /* <DEDUP_REMOVED lines=47> */
.L_x_529:
[----:B------:R-:W-:Y:S05]  /*4340*/  BSYNC B2 ;  /* 0x0000000000027941 */ /* 0x000fea0003800000 */
.L_x_528:
[----:B----4-:R0:W-:Y:S02]  /*4350*/  ST.E.128 desc[UR38][R56.64], R12 ;  /* 0x0000000c38007985 */ /* 0x0101e4000c101d26 */
.L_x_523:
[----:B------:R-:W-:Y:S05]  /*4360*/  BSYNC B1 ;  /* 0x0000000000017941 */ /* 0x000fea0003800000 */
.L_x_522:
[----:B------:R-:W-:-:S03]  /*4370*/  UMOV UR4, 0xffffffff ;  /* 0xffffffff00047882 */ /* 0x000fc60000000000 */
[----:B------:R-:W-:Y:S05]  /*4380*/  BRA.DIV UR4, `(.L_x_530) ;  /* 0x0000015604e07947 */ /* 0x000fea000b800000 */
[----:B------:R2:W2:Y:S04]  /*4390*/  SHFL.IDX PT, R55, R108, 0x3, 0x181f ;  /* 0x00781f006c377f89 */ /* 0x0004a800000e0000 */
[----:B01----:R-:W0:Y:S02]  /*43a0*/  SHFL.IDX PT, R109, R109, 0x3, 0x181f ;  /* 0x00781f006d6d7f89 */ /* 0x003e2400000e0000 */
.L_x_813:
[----:B------:R-:W-:Y:S05]  /*43b0*/  @P4 BRA `(.L_x_531) ;  /* 0x0000003400304947 */ /* 0x000fea0003800000 */
[----:B------:R-:W-:Y:S04]  /*43c0*/  BSSY B1, `(.L_x_532) ;  /* 0x0000032000017945 */ /* 0x000fe80003800000 */
[----:B------:R-:W-:Y:S05]  /*43d0*/  @P1 BRA `(.L_x_533) ;  /* 0x0000000000c01947 */ /* 0x000fea0003800000 */
[----:B----4-:R1:W4:Y:S01]  /*43e0*/  LDS.128 R12, [R94+0x1b400] ;  /* 0x01b400005e0c7984 */ /* 0x0103220000000c00 */
[C---:B0-----:R-:W-:Y:S01]  /*43f0*/  LEA R52, P3, R16.reuse, R109, 0x1 ;  /* 0x0000006d10347211 */ /* 0x041fe200078608ff */
[----:B------:R-:W-:Y:S03]  /*4400*/  BSSY B2, `(.L_x_534) ;  /* 0x000002c000027945 */ /* 0x000fe60003800000 */
[----:B--2---:R-:W-:Y:S02]  /*4410*/  LEA.HI.X R53, R16, R55, R17, 0x1, P3 ;  /* 0x0000003710357211 */ /* 0x004fe400018f0c11 */
[----:B------:R-:W-:-:S13]  /*4420*/  ISETP.GE.AND P3, PT, R18, R104, PT ;  /* 0x000000681200720c */ /* 0x000fda0003f66270 */
[----:B-1----:R-:W-:Y:S05]  /*4430*/  @P3 BRA `(.L_x_535) ;  /* 0x0000000000a03947 */ /* 0x002fea0003800000 */
        /* <DEDUP_REMOVED lines=40> */
.L_x_535:
[----:B------:R-:W-:Y:S05]  /*46c0*/  BSYNC B2 ;  /* 0x0000000000027941 */ /* 0x000fea0003800000 */
.L_x_534:
[----:B----4-:R1:W-:Y:S02]  /*46d0*/  ST.E.128 desc[UR38][R52.64], R12 ;  /* 0x0000000c34007985 */ /* 0x0103e4000c101d26 */
.L_x_533:
[----:B------:R-:W-:Y:S05]  /*46e0*/  BSYNC B1 ;  /* 0x0000000000017941 */ /* 0x000fea0003800000 */
.L_x_532:
[----:B------:R-:W-:Y:S05]  /*46f0*/  @P2 BRA `(.L_x_531) ;  /* 0x0000003000602947 */ /* 0x000fea0003800000 */
[----:B-1--4-:R1:W4:Y:S01]  /*4700*/  LDS.128 R12, [R94+0x1f400] ;  /* 0x01f400005e0c7984 */ /* 0x0123220000000c00 */
        /* <DEDUP_REMOVED lines=45> */
.L_x_537:
[----:B------:R-:W-:Y:S05]  /*49e0*/  BSYNC B1 ;  /* 0x0000000000017941 */ /* 0x000fea0003800000 */
.L_x_536:
[----:B----4-:R0:W-:Y:S01]  /*49f0*/  ST.E.128 desc[UR38][R48.64], R12 ;  /* 0x0000000c30007985 */ /* 0x0101e2000c101d26 */
[----:B------:R-:W-:Y:S05]  /*4a00*/  BRA `(.L_x_531) ;  /* 0x0000002c009c7947 */ /* 0x000fea0003800000 */
.L_x_491:
[----:B------:R-:W-:Y:S02]  /*4a10*/  ISETP.GE.AND P4, PT, R220, R98, PT ;  /* 0x00000062dc00720c */ /* 0x000fe40003f86270 */
[----:B------:R-:W-:Y:S02]  /*4a20*/  CS2R R50, SRZ ;  /* 0x0000000000327805 */ /* 0x000fe4000001ff00 */
[----:B------:R-:W-:-:S13]  /*4a30*/  ISETP.GE.OR P4, PT, R16, R104, P4 ;  /* 0x000000681000720c */ /* 0x000fda0002786670 */
[----:B------:R-:W-:Y:S01]  /*4a40*/  @!P4 IADD3 R46, P3, P5, R86, R14, R10 ;  /* 0x0000000e562ec210 */ /* 0x000fe20007d7e00a */
[----:B------:R-:W0:Y:S03]  /*4a50*/  @!P4 LDC.64 R60, c[0x0][0x3e8] ;  /* 0x0000fa00ff3ccb82 */ /* 0x000e260000000a00 */
[----:B------:R-:W-:Y:S02]  /*4a60*/  @!P4 IADD3.X R47, R39, R103, R7, P3, P5 ;  /* 0x00000067272fc210 */ /* 0x000fe40001fea407 */
[----:B------:R-:W-:-:S03]  /*4a70*/  @!P4 IADD3 R44, P3, P5, R90, R12, R32 ;  /* 0x0000000c5a2cc210 */ /* 0x000fc60007d7e020 */
[----:B------:R-:W1:Y:S01]  /*4a80*/  @!P4 LDC.64 R62, c[0x0][0x400] ;  /* 0x00010000ff3ecb82 */ /* 0x000e620000000a00 */
[----:B------:R-:W-:Y:S02]  /*4a90*/  @!P4 IADD3.X R45, R80, R11, R29, P3, P5 ;  /* 0x0000000b502dc210 */ /* 0x000fe40001fea41d */
[----:B------:R-:W-:-:S04]  /*4aa0*/  ISETP.GE.AND P3, PT, R219, R98, PT ;  /* 0x00000062db00720c */ /* 0x000fc80003f66270 */
[----:B------:R-:W-:-:S13]  /*4ab0*/  ISETP.GE.OR P3, PT, R16, R104, P3 ;  /* 0x000000681000720c */ /* 0x000fda0001f66670 */
[----:B------:R-:W-:Y:S01]  /*4ac0*/  @!P3 IADD3 R66, P5, P6, R86, R20, R14 ;  /* 0x000000145642b210 */ /* 0x000fe20007ebe00e */
[----:B------:R-:W2:Y:S03]  /*4ad0*/  @!P3 LDC.64 R68, c[0x0][0x3e8] ;  /* 0x0000fa00ff44bb82 */ /* 0x000ea60000000a00 */
[----:B------:R-:W-:Y:S02]  /*4ae0*/  @!P3 IADD3.X R67, R39, R8, R103, P5, P6 ;  /* 0x000000082743b210 */ /* 0x000fe40002fec467 */
[----:B------:R-:W-:-:S03]  /*4af0*/  @!P3 IADD3 R64, P5, P6, R90, R33, R12 ;  /* 0x000000215a40b210 */ /* 0x000fc60007ebe00c */
[----:B------:R-:W3:Y:S01]  /*4b00*/  @!P3 LDC.64 R70, c[0x0][0x400] ;  /* 0x00010000ff46bb82 */ /* 0x000ee20000000a00 */
[----:B------:R-:W-:Y:S02]  /*4b10*/  @!P3 IADD3.X R65, R80, R30, R11, P5, P6 ;  /* 0x0000001e5041b210 */ /* 0x000fe40002fec40b */
[----:B------:R-:W-:-:S04]  /*4b20*/  ISETP.GE.AND P5, PT, R153, R98, PT ;  /* 0x000000629900720c */ /* 0x000fc80003fa6270 */
[----:B------:R-:W-:-:S13]  /*4b30*/  ISETP.GE.OR P5, PT, R16, R104, P5 ;  /* 0x000000681000720c */ /* 0x000fda0002fa6670 */
[----:B------:R-:W4:Y:S01]  /*4b40*/  @!P5 LDC.64 R52, c[0x0][0x3e8] ;  /* 0x0000fa00ff34db82 */ /* 0x000f220000000a00 */
[----:B------:R-:W-:-:S05]  /*4b50*/  @!P5 IADD3 R48, P6, R86, R14, RZ ;  /* 0x0000000e5630d210 */ /* 0x000fca0007fde0ff */
[----:B------:R-:W-:Y:S02]  /*4b60*/  @!P5 IMAD.X R49, R103, 0x1, R39, P6 ;  /* 0x000000016731d824 */ /* 0x000fe400030e0627 */
[----:B------:R-:W0:Y:S01]  /*4b70*/  @!P5 LDC.64 R54, c[0x0][0x400] ;  /* 0x00010000ff36db82 */ /* 0x000e220000000a00 */
[----:B----4-:R-:W-:-:S04]  /*4b80*/  @!P5 LEA R52, P6, R48, R52, 0x1 ;  /* 0x000000343034d211 */ /* 0x010fc800078c08ff */
[----:B------:R-:W-:Y:S02]  /*4b90*/  @!P5 LEA.HI.X R53, R48, R53, R49, 0x1, P6 ;  /* 0x000000353035d211 */ /* 0x000fe400030f0c31 */
[----:B------:R-:W-:-:S04]  /*4ba0*/  @!P5 IADD3 R48, P6, R90, R12, RZ ;  /* 0x0000000c5a30d210 */ /* 0x000fc80007fde0ff */
[----:B------:R-:W-:Y:S02]  /*4bb0*/  @!P5 IADD3.X R49, R11, R80, RZ, P6, !PT ;  /* 0x000000500b31d210 */ /* 0x000fe400037fe4ff */
[----:B0-----:R-:W-:-:S04]  /*4bc0*/  @!P5 LEA R54, P6, R48, R54, 0x1 ;  /* 0x000000363036d211 */ /* 0x001fc800078c08ff */
[----:B------:R-:W-:Y:S02]  /*4bd0*/  @!P5 LEA.HI.X R55, R48, R55, R49, 0x1, P6 ;  /* 0x000000373037d211 */ /* 0x000fe400030f0c31 */
[----:B------:R-:W-:Y:S02]  /*4be0*/  CS2R R48, SRZ ;  /* 0x0000000000307805 */ /* 0x000fe4000001ff00 */
[----:B------:R-:W-:-:S04]  /*4bf0*/  @!P4 LEA R60, P6, R46, R60, 0x1 ;  /* 0x0000003c2e3cc211 */ /* 0x000fc800078c08ff */
[----:B------:R-:W-:Y:S02]  /*4c00*/  @!P4 LEA.HI.X R61, R46, R61, R47, 0x1, P6 ;  /* 0x0000003d2e3dc211 */ /* 0x000fe400030f0c2f */
[----:B------:R-:W-:Y:S02]  /*4c10*/  CS2R R46, SRZ ;  /* 0x00000000002e7805 */ /* 0x000fe4000001ff00 */
[C---:B-1----:R-:W-:Y:S01]  /*4c20*/  @!P4 LEA R62, P6, R44.reuse, R62, 0x1 ;  /* 0x0000003e2c3ec211 */ /* 0x042fe200078c08ff */
[----:B------:R0:W5:Y:S03]  /*4c30*/  @!P5 LDG.E.128 R48, desc[UR38][R54.64] ;  /* 0x000000263630d981 */ /* 0x000166000c1e1d00 */
[----:B------:R-:W-:Y:S02]  /*4c40*/  @!P4 LEA.HI.X R63, R44, R63, R45, 0x1, P6 ;  /* 0x0000003f2c3fc211 */ /* 0x000fe400030f0c2d */
[----:B------:R-:W-:-:S02]  /*4c50*/  CS2R R44, SRZ ;  /* 0x00000000002c7805 */ /* 0x000fc4000001ff00 */
[----:B------:R-:W-:Y:S02]  /*4c60*/  CS2R R58, SRZ ;  /* 0x00000000003a7805 */ /* 0x000fe4000001ff00 */
[----:B------:R-:W-:Y:S02]  /*4c70*/  CS2R R56, SRZ ;  /* 0x0000000000387805 */ /* 0x000fe4000001ff00 */
[----:B------:R1:W5:Y:S01]  /*4c80*/  @!P5 LDG.E.128 R44, desc[UR38][R52.64] ;  /* 0x00000026342cd981 */ /* 0x000362000c1e1d00 */
[----:B0-----:R-:W-:-:S03]  /*4c90*/  CS2R R54, SRZ ;  /* 0x0000000000367805 */ /* 0x001fc6000001ff00 */
[----:B------:R0:W5:Y:S01]  /*4ca0*/  @!P4 LDG.E.128 R56, desc[UR38][R62.64] ;  /* 0x000000263e38c981 */ /* 0x000162000c1e1d00 */
[----:B-1----:R-:W-:-:S06]  /*4cb0*/  CS2R R52, SRZ ;  /* 0x0000000000347805 */ /* 0x002fcc000001ff00 */
[----:B------:R1:W5:Y:S01]  /*4cc0*/  @!P4 LDG.E.128 R52, desc[UR38][R60.64] ;  /* 0x000000263c34c981 */ /* 0x000362000c1e1d00 */
[----:B--2---:R-:W-:-:S04]  /*4cd0*/  @!P3 LEA R68, P4, R66, R68, 0x1 ;  /* 0x000000444244b211 */ /* 0x004fc800078808ff */
[----:B------:R-:W-:Y:S02]  /*4ce0*/  @!P3 LEA.HI.X R69, R66, R69, R67, 0x1, P4 ;  /* 0x000000454245b211 */ /* 0x000fe400020f0c43 */
[----:B---3--:R-:W-:-:S04]  /*4cf0*/  @!P3 LEA R70, P4, R64, R70, 0x1 ;  /* 0x000000464046b211 */ /* 0x008fc800078808ff */
[----:B------:R-:W-:Y:S02]  /*4d00*/  @!P3 LEA.HI.X R71, R64, R71, R65, 0x1, P4 ;  /* 0x000000474047b211 */ /* 0x000fe400020f0c41 */
[----:B------:R-:W-:-:S04]  /*4d10*/  ISETP.GE.AND P4, PT, R218, R98, PT ;  /* 0x00000062da00720c */ /* 0x000fc80003f86270 */
[----:B------:R-:W-:Y:S02]  /*4d20*/  ISETP.GE.OR P4, PT, R16, R104, P4 ;  /* 0x000000681000720c */ /* 0x000fe40002786670 */
[----:B0-----:R-:W-:Y:S02]  /*4d30*/  CS2R R62, SRZ ;  /* 0x00000000003e7805 */ /* 0x001fe4000001ff00 */
[----:B-1----:R-:W-:Y:S02]  /*4d40*/  CS2R R60, SRZ ;  /* 0x00000000003c7805 */ /* 0x002fe4000001ff00 */
[----:B------:R-:W-:Y:S02]  /*4d50*/  CS2R R66, SRZ ;  /* 0x0000000000427805 */ /* 0x000fe4000001ff00 */
[----:B------:R-:W-:Y:S01]  /*4d60*/  CS2R R64, SRZ ;  /* 0x0000000000407805 */ /* 0x000fe2000001ff00 */
[----:B------:R-:W-:Y:S01]  /*4d70*/  BSSY B1, `(.L_x_538) ;  /* 0x000001d000017945 */ /* 0x000fe20003800000 */
[----:B------:R-:W-:-:S02]  /*4d80*/  CS2R R74, SRZ ;  /* 0x00000000004a7805 */ /* 0x000fc4000001ff00 */
[----:B------:R-:W-:Y:S01]  /*4d90*/  CS2R R72, SRZ ;  /* 0x0000000000487805 */ /* 0x000fe2000001ff00 */
[----:B------:R0:W5:Y:S04]  /*4da0*/  @!P3 LDG.E.128 R60, desc[UR38][R68.64] ;  /* 0x00000026443cb981 */ /* 0x000168000c1e1d00 */
[----:B------:R1:W5:Y:S01]  /*4db0*/  @!P3 LDG.E.128 R64, desc[UR38][R70.64] ;  /* 0x000000264640b981 */ /* 0x000362000c1e1d00 */
[----:B------:R-:W-:Y:S02]  /*4dc0*/  ISETP.GE.AND P3, PT, R16, R104, PT ;  /* 0x000000681000720c */ /* 0x000fe40003f66270 */
[----:B0-----:R-:W-:Y:S02]  /*4dd0*/  CS2R R68, SRZ ;  /* 0x0000000000447805 */ /* 0x001fe4000001ff00 */
[----:B-1----:R-:W-:Y:S01]  /*4de0*/  CS2R R70, SRZ ;  /* 0x0000000000467805 */ /* 0x002fe2000001ff00 */
[----:B------:R-:W-:Y:S08]  /*4df0*/  @P4 BRA `(.L_x_539) ;  /* 0x0000000000504947 */ /* 0x000ff00003800000 */
[----:B------:R-:W0:Y:S01]  /*4e00*/  LDC.64 R68, c[0x0][0x3f8] ;  /* 0x0000fe00ff447b82 */ /* 0x000e220000000a00 */
[----:B------:R-:W-:Y:S01]  /*4e10*/  IMAD.MOV.U32 R15, RZ, RZ, R103 ;  /* 0x000000ffff0f7224 */ /* 0x000fe200078e0067 */
[----:B------:R-:W-:Y:S01]  /*4e20*/  ULDC.64 UR4, c[0x0][0x3e8] ;  /* 0x0000fa0000047ab9 */ /* 0x000fe20000000a00 */
[----:B------:R-:W-:Y:S01]  /*4e30*/  IMAD.MOV.U32 R13, RZ, RZ, R11 ;  /* 0x000000ffff0d7224 */ /* 0x000fe200078e000b */
[----:B------:R-:W-:-:S04]  /*4e40*/  ULDC.64 UR6, c[0x0][0x400] ;  /* 0x0001000000067ab9 */ /* 0x000fc80000000a00 */
[----:B------:R-:W1:Y:S01]  /*4e50*/  LDC.64 R70, c[0x0][0x408] ;  /* 0x00010200ff467b82 */ /* 0x000e620000000a00 */
[----:B0-----:R-:W-:-:S04]  /*4e60*/  IMAD.WIDE.U32 R14, R68, 0x60, R14 ;  /* 0x00000060440e7825 */ /* 0x001fc800078e000e */
[----:B------:R-:W-:Y:S01]  /*4e70*/  IMAD R69, R69, 0x60, RZ ;  /* 0x0000006045457824 */ /* 0x000fe200078e02ff */
[----:B------:R-:W-:Y:S01]  /*4e80*/  IADD3 R14, P4, R86, R14, RZ ;  /* 0x0000000e560e7210 */ /* 0x000fe20007f9e0ff */
[----:B-1----:R-:W-:-:S03]  /*4e90*/  IMAD.WIDE.U32 R12, R70, 0x60, R12 ;  /* 0x00000060460c7825 */ /* 0x002fc600078e000c */
[----:B------:R-:W-:Y:S01]  /*4ea0*/  IADD3.X R15, R39, R15, R69, P4, !PT ;  /* 0x0000000f270f7210 */ /* 0x000fe200027fe445 */
[----:B------:R-:W-:Y:S01]  /*4eb0*/  IMAD R71, R71, 0x60, RZ ;  /* 0x0000006047477824 */ /* 0x000fe200078e02ff */
[----:B------:R-:W-:-:S04]  /*4ec0*/  IADD3 R11, P4, R90, R12, RZ ;  /* 0x0000000c5a0b7210 */ /* 0x000fc80007f9e0ff */
[----:B------:R-:W-:Y:S02]  /*4ed0*/  IADD3.X R12, R80, R13, R71, P4, !PT ;  /* 0x0000000d500c7210 */ /* 0x000fe400027fe447 */
[----:B------:R-:W-:-:S04]  /*4ee0*/  LEA R68, P4, R14, UR4, 0x1 ;  /* 0x000000040e447c11 */ /* 0x000fc8000f8808ff */
[----:B------:R-:W-:Y:S02]  /*4ef0*/  LEA.HI.X R69, R14, UR5, R15, 0x1, P4 ;  /* 0x000000050e457c11 */ /* 0x000fe4000a0f0c0f */
[----:B------:R-:W-:-:S04]  /*4f00*/  LEA R72, P4, R11, UR6, 0x1 ;  /* 0x000000060b487c11 */ /* 0x000fc8000f8808ff */
[----:B------:R-:W-:Y:S01]  /*4f10*/  LEA.HI.X R73, R11, UR7, R12, 0x1, P4 ;  /* 0x000000070b497c11 */ /* 0x000fe2000a0f0c0c */
[----:B------:R-:W5:Y:S05]  /*4f20*/  LDG.E.128 R68, desc[UR38][R68.64] ;  /* 0x0000002644447981 */ /* 0x000f6a000c1e1d00 */
[----:B------:R-:W5:Y:S03]  /*4f30*/  LDG.E.128 R72, desc[UR38][R72.64] ;  /* 0x0000002648487981 */ /* 0x000f66000c1e1d00 */
.L_x_539:
[----:B------:R-:W-:Y:S05]  /*4f40*/  BSYNC B1 ;  /* 0x0000000000017941 */ /* 0x000fea0003800000 */
.L_x_538:
[----:B-----5:R-:W-:Y:S01]  /*4f50*/  IMAD.MOV.U32 R11, RZ, RZ, R70 ;  /* 0x000000ffff0b7224 */ /* 0x020fe200078e0046 */
[----:B------:R-:W-:Y:S01]  /*4f60*/  MOV R12, R71 ;  /* 0x00000047000c7202 */ /* 0x000fe20000000f00 */
[----:B------:R-:W-:Y:S01]  /*4f70*/  IMAD.MOV.U32 R13, RZ, RZ, R68 ;  /* 0x000000ffff0d7224 */ /* 0x000fe200078e0044 */
[----:B------:R-:W-:Y:S01]  /*4f80*/  ISETP.NE.AND P5, PT, R157, 0x3, PT ;  /* 0x000000039d00780c */ /* 0x000fe20003fa5270 */
[----:B------:R-:W-:Y:S01]  /*4f90*/  IMAD.MOV.U32 R14, RZ, RZ, R69 ;  /* 0x000000ffff0e7224 */ /* 0x000fe200078e0045 */
[----:B------:R-:W-:Y:S01]  /*4fa0*/  PRMT R111, R11, 0x5410, R12 ;  /* 0x000054100b6f7816 */ /* 0x000fe2000000000c */
[----:B------:R-:W-:Y:S01]  /*4fb0*/  IMAD.MOV.U32 R11, RZ, RZ, R74 ;  /* 0x000000ffff0b7224 */ /* 0x000fe200078e004a */
[----:B------:R-:W-:Y:S02]  /*4fc0*/  MOV R12, R75 ;  /* 0x0000004b000c7202 */ /* 0x000fe40000000f00 */
        /* <DEDUP_REMOVED lines=17> */
[----:B------:R-:W-:Y:S01]  /*50e0*/  PRMT R124, R124, 0x5410, R11 ;  /* 0x000054107c7c7816 */ /* 0x000fe2000000000b */
[----:B------:R-:W-:Y:S01]  /*50f0*/  IMAD.MOV.U32 R11, RZ, RZ, R54 ;  /* 0x000000ffff0b7224 */ /* 0x000fe200078e0036 */
[----:B------:R-:W-:Y:S01]  /*5100*/  PRMT R125, R13, 0x7610, R125 ;  /* 0x000076100d7d7816 */ /* 0x000fe2000000007d */
[----:B------:R-:W-:Y:S01]  /*5110*/  IMAD.MOV.U32 R13, RZ, RZ, R52 ;  /* 0x000000ffff0d7224 */ /* 0x000fe200078e0034 */
[----:B------:R-:W-:Y:S01]  /*5120*/  PRMT R128, R128, 0x5410, R14 ;  /* 0x0000541080807816 */ /* 0x000fe2000000000e */
[----:B------:R-:W-:Y:S01]  /*5130*/  IMAD.MOV.U32 R14, RZ, RZ, R53 ;  /* 0x000000ffff0e7224 */ /* 0x000fe200078e0035 */
[----:B------:R-:W-:Y:S02]  /*5140*/  PRMT R127, R12, 0x7610, R127 ;  /* 0x000076100c7f7816 */ /* 0x000fe4000000007f */
[----:B------:R-:W-:Y:S02]  /*5150*/  MOV R12, R55 ;  /* 0x00000037000c7202 */ /* 0x000fe40000000f00 */
        /* <DEDUP_REMOVED lines=13> */
[----:B------:R-:W-:-:S04]  /*5230*/  MOV R12, R63 ;  /* 0x0000003f000c7202 */ /* 0x000fc80000000f00 */
[----:B------:R-:W-:Y:S01]  /*5240*/  PRMT R116, R11, 0x5410, R12 ;  /* 0x000054100b747816 */ /* 0x000fe2000000000c */
        /* <DEDUP_REMOVED lines=9> */
.L_x_540:
[----:B------:R-:W-:Y:S01]  /*52e0*/  IMAD R92, R155, 0x8, R156 ;  /* 0x000000089b5c7824 */ /* 0x000fe200078e029c */
[----:B------:R-:W-:Y:S01]  /*52f0*/  SHF.L.U32 R103, R154, 0x1f, RZ ;  /* 0x0000001f9a677819 */ /* 0x000fe200000006ff */
[----:B------:R-:W0:Y:S01]  /*5300*/  LDC R110, c[0x0][0x2f4] ;  /* 0x0000bd00ff6e7b82 */ /* 0x000e220000000800 */
[----:B------:R-:W-:Y:S02]  /*5310*/  BSSY B1, `(.L_x_541) ;  /* 0x0000003000017945 */ /* 0x000fe40003800000 */
[----:B------:R-:W1:Y:S02]  /*5320*/  SYNCS.PHASECHK.TRANS64.TRYWAIT P4, [R92+URZ+0x28890], R103 ;  /* 0x028890675c0075a7 */ /* 0x000e64000808017f */
[----:B-1----:R-:W-:Y:S05]  /*5330*/  @!P4 BRA `(.L_x_542) ;  /* 0x000001480040c947 */ /* 0x002fea0003800000 */
.L_x_814:
[----:B------:R-:W-:Y:S05]  /*5340*/  BSYNC B1 ;  /* 0x0000000000017941 */ /* 0x000fea0003800000 */
.L_x_541:
[----:B------:R-:W-:Y:S01]  /*5350*/  UMOV UR4, 0xffffffff ;  /* 0xffffffff00047882 */ /* 0x000fe20000000000 */
[----:B0-----:R-:W-:Y:S02]  /*5360*/  IADD3 R112, -R37, R110, RZ ;  /* 0x0000006e25707210 */ /* 0x001fe40007ffe1ff */
[----:B------:R-:W-:Y:S05]  /*5370*/  BRA.DIV UR4, `(.L_x_543) ;  /* 0x0000014a04447947 */ /* 0x000fea000b800000 */
[----:B------:R0:W2:Y:S04]  /*5380*/  SHFL.IDX PT, R107, R108, RZ, 0x181f ;  /* 0x00181fff6c6b7589 */ /* 0x0000a800000e0000 */
[----:B------:R0:W3:Y:S02]  /*5390*/  SHFL.IDX PT, R106, R109, RZ, 0x181f ;  /* 0x00181fff6d6a7589 */ /* 0x0000e400000e0000 */
.L_x_818:
[----:B------:R-:W-:Y:S01]  /*53a0*/  ISETP.GE.OR P4, PT, R153, R98, P1 ;  /* 0x000000629900720c */ /* 0x000fe20000f86670 */
[----:B------:R-:W-:-:S12]  /*53b0*/  BSSY B1, `(.L_x_544) ;  /* 0x0000074000017945 */ /* 0x000fd80003800000 */
[----:B------:R-:W-:Y:S05]  /*53c0*/  @P4 BRA `(.L_x_545) ;  /* 0x0000000400c84947 */ /* 0x000fea0003800000 */
[----:B------:R-:W-:Y:S01]  /*53d0*/  SEL R11, R37, R112, !P0 ;  /* 0x00000070250b7207 */ /* 0x000fe20004000000 */
[----:B------:R-:W-:Y:S01]  /*53e0*/  BSSY B2, `(.L_x_546) ;  /* 0x000006c000027945 */ /* 0x000fe20003800000 */
[C---:B---3--:R-:W-:Y:S02]  /*53f0*/  LEA R104, P4, R43.reuse, R106, 0x1 ;  /* 0x0000006a2b687211 */ /* 0x048fe400078808ff */
[----:B------:R-:W-:Y:S02]  /*5400*/  SHF.R.S32.HI R12, RZ, 0x1f, R11 ;  /* 0x0000001fff0c7819 */ /* 0x000fe4000001140b */
[----:B--2---:R-:W-:Y:S02]  /*5410*/  LEA.HI.X R105, R43, R107, R83, 0x1, P4 ;  /* 0x0000006b2b697211 */ /* 0x004fe400020f0c53 */
[----:B------:R-:W-:-:S04]  /*5420*/  LEA.HI R12, R12, R11, RZ, 0x4 ;  /* 0x0000000b0c0c7211 */ /* 0x000fc800078f20ff */
[----:B------:R-:W-:-:S04]  /*5430*/  LEA.HI.SX32 R12, R12, R81, 0x1c ;  /* 0x000000510c0c7211 */ /* 0x000fc800078fe2ff */
[----:B------:R-:W-:Y:S01]  /*5440*/  SHF.R.S32.HI R13, RZ, 0x1f, R12 ;  /* 0x0000001fff0d7819 */ /* 0x000fe2000001140c */
[----:B------:R-:W-:-:S03]  /*5450*/  IMAD.SHL.U32 R11, R12, 0x8, RZ ;  /* 0x000000080c0b7824 */ /* 0x000fc600078e00ff */
[----:B------:R-:W-:Y:S02]  /*5460*/  LEA.HI R12, R13, R12, RZ, 0x3 ;  /* 0x0000000c0d0c7211 */ /* 0x000fe400078f18ff */
[----:B------:R-:W-:-:S03]  /*5470*/  LOP3.LUT R13, R11, 0x38, RZ, 0xc0, !PT ;  /* 0x000000380b0d7812 */ /* 0x000fc600078ec0ff */
[----:B------:R-:W-:Y:S01]  /*5480*/  IMAD.SHL.U32 R12, R12, 0x400, RZ ;  /* 0x000004000c0c7824 */ /* 0x000fe200078e00ff */
[----:B------:R-:W-:-:S04]  /*5490*/  LOP3.LUT R13, R13, 0x1c0, R228, 0xf8, !PT ;  /* 0x000001c00d0d7812 */ /* 0x000fc800078ef8e4 */
[----:B------:R-:W-:Y:S02]  /*54a0*/  LOP3.LUT R12, R12, 0x7fffe000, RZ, 0xc0, !PT ;  /* 0x7fffe0000c0c7812 */ /* 0x000fe400078ec0ff */
[----:B------:R-:W-:-:S04]  /*54b0*/  LOP3.LUT R13, R13, R198, RZ, 0x3c, !PT ;  /* 0x000000c60d0d7212 */ /* 0x000fc800078e3cff */
[----:B------:R-:W-:Y:S01]  /*54c0*/  IADD3 R12, R13, R12, R199 ;  /* 0x0000000c0d0c7210 */ /* 0x000fe20007ffe0c7 */
[----:B------:R-:W-:-:S03]  /*54d0*/  IMAD R13, R155, 0x4000, R6 ;  /* 0x000040009b0d7824 */ /* 0x000fc600078e0206 */
[----:B------:R-:W-:Y:S01]  /*54e0*/  LEA R15, R155, R12, 0xe ;  /* 0x0000000c9b0f7211 */ /* 0x000fe200078e70ff */
[----:B------:R-:W-:-:S04]  /*54f0*/  IMAD R13, R13, 0x2, R156 ;  /* 0x000000020d0d7824 */ /* 0x000fc800078e029c */
[----:B------:R-:W-:Y:S02]  /*5500*/  IMAD R76, R15, 0x2, R156 ;  /* 0x000000020f4c7824 */ /* 0x000fe400078e029c */
[----:B------:R-:W2:Y:S04]  /*5510*/  LDS.128 R12, [R13+0x18400] ;  /* 0x018400000d0c7984 */ /* 0x000ea80000000c00 */
[----:B------:R-:W3:Y:S01]  /*5520*/  LDS.128 R76, [R76+0x18400] ;  /* 0x018400004c4c7984 */ /* 0x000ee20000000c00 */
[----:B------:R-:W-:Y:S05]  /*5530*/  @P3 BRA `(.L_x_547) ;  /* 0x0000000400583947 */ /* 0x000fea0003800000 */
[----:B------:R-:W-:Y:S01]  /*5540*/  SHF.R.U32.HI R130, RZ, 0x10, R49 ;  /* 0x00000010ff827819 */ /* 0x000fe20000011631 */
[--C-:B------:R-:W-:Y:S01]  /*5550*/  HADD2.F32 R129, -RZ, R128.reuse.H1_H1 ;  /* 0x30000080ff817230 */ /* 0x100fe20000004100 */
[--C-:B------:R-:W-:Y:S02]  /*5560*/  SHF.R.U64 R126, R44, 0x10, R45.reuse ;  /* 0x000000102c7e7819 */ /* 0x100fe4000000122d */
[----:B------:R-:W-:Y:S02]  /*5570*/  SHF.R.U32.HI R133, RZ, 0x10, R45 ;  /* 0x00000010ff857819 */ /* 0x000fe4000001162d */
[--C-:B------:R-:W-:Y:S01]  /*5580*/  SHF.R.U64 R44, R46, 0x10, R47.reuse ;  /* 0x000000102e2c7819 */ /* 0x100fe2000000122f */
[--C-:B---3--:R-:W-:Y:S01]  /*5590*/  HADD2.F32 R46, -RZ, R77.reuse.H0_H0 ;  /* 0x2000004dff2e7230 */ /* 0x108fe20000004100 */
[----:B------:R-:W-:Y:S01]  /*55a0*/  SHF.R.U32.HI R131, RZ, 0x10, R47 ;  /* 0x00000010ff837819 */ /* 0x000fe2000001162f */
[----:B--2---:R-:W-:Y:S01]  /*55b0*/  IMAD.MOV.U32 R47, RZ, RZ, R12 ;  /* 0x000000ffff2f7224 */ /* 0x004fe200078e000c */
[--C-:B------:R-:W-:Y:S01]  /*55c0*/  SHF.R.U64 R45, R50, 0x10, R51.reuse ;  /* 0x00000010322d7819 */ /* 0x100fe20000001233 */
[----:B------:R-:W-:Y:S01]  /*55d0*/  HADD2.F32 R77, -RZ, R77.H1_H1 ;  /* 0x3000004dff4d7230 */ /* 0x000fe20000004100 */
[----:B------:R-:W-:Y:S01]  /*55e0*/  SHF.R.U32.HI R132, RZ, 0x10, R51 ;  /* 0x00000010ff847819 */ /* 0x000fe20000011633 */
[----:B------:R-:W-:Y:S01]  /*55f0*/  HADD2.F32 R51, -RZ, R128.H0_H0 ;  /* 0x20000080ff337230 */ /* 0x000fe20000004100 */
[----:B------:R-:W-:Y:S01]  /*5600*/  SHF.R.U64 R48, R48, 0x10, R49 ;  /* 0x0000001030307819 */ /* 0x000fe20000001231 */
[----:B------:R-:W-:Y:S01]  /*5610*/  HADD2.F32 R12, -RZ, R13.H0_H0 ;  /* 0x2000000dff0c7230 */ /* 0x000fe20000004100 */
[----:B------:R-:W-:Y:S01]  /*5620*/  MOV R49, R15 ;  /* 0x0000000f00317202 */ /* 0x000fe20000000f00 */
[----:B------:R-:W-:-:S02]  /*5630*/  HADD2.F32 R128, -RZ, R130.H0_H0 ;  /* 0x20000082ff807230 */ /* 0x000fc40000004100 */
[----:B------:R-:W-:Y:S02]  /*5640*/  HADD2.F32 R15, -RZ, R13.H1_H1 ;  /* 0x3000000dff0f7230 */ /* 0x000fe40000004100 */
[-C--:B------:R-:W-:Y:S01]  /*5650*/  FMUL.FTZ R13, R46, R129.reuse ;  /* 0x000000812e0d7220 */ /* 0x080fe20000410000 */
[----:B------:R-:W-:Y:S02]  /*5660*/  HADD2.F32 R50, -RZ, R133.H0_H0 ;  /* 0x20000085ff327230 */ /* 0x000fe40000004100 */
[C---:B------:R-:W-:Y:S01]  /*5670*/  FMUL.FTZ R129, R12.reuse, R129 ;  /* 0x000000810c817220 */ /* 0x040fe20000410000 */
[-C--:B------:R-:W-:Y:S01]  /*5680*/  FMUL.FTZ R130, R77, R128.reuse ;  /* 0x000000804d827220 */ /* 0x080fe20000410000 */
[C---:B------:R-:W-:Y:S01]  /*5690*/  FMUL.FTZ R128, R15.reuse, R128 ;  /* 0x000000800f807220 */ /* 0x040fe20000410000 */
[-C--:B------:R-:W-:Y:S01]  /*56a0*/  FFMA.FTZ R12, R12, R51.reuse, -R13 ;  /* 0x000000330c0c7223 */ /* 0x080fe2000001080d */
[----:B------:R-:W-:Y:S01]  /*56b0*/  FFMA.FTZ R13, R46, R51, R129 ;  /* 0x000000332e0d7223 */ /* 0x000fe20000010081 */
[-C--:B------:R-:W-:Y:S01]  /*56c0*/  FFMA.FTZ R15, R15, R50.reuse, -R130 ;  /* 0x000000320f0f7223 */ /* 0x080fe20000010882 */
[----:B------:R-:W-:Y:S01]  /*56d0*/  FFMA.FTZ R46, R77, R50, R128 ;  /* 0x000000324d2e7223 */ /* 0x000fe20000010080 */
[----:B------:R-:W-:-:S02]  /*56e0*/  HADD2.F32 R128, -RZ, R127.H1_H1 ;  /* 0x3000007fff807230 */ /* 0x000fc40000004100 */
[----:B------:R-:W-:Y:S01]  /*56f0*/  HADD2.F32 R127, -RZ, R127.H0_H0 ;  /* 0x2000007fff7f7230 */ /* 0x000fe20000004100 */
[----:B------:R-:W-:Y:S01]  /*5700*/  F2FP.F16.F32.PACK_AB R15, R15, R12 ;  /* 0x0000000c0f0f723e */ /* 0x000fe200000000ff */
[----:B------:R-:W-:Y:S01]  /*5710*/  HADD2.F32 R77, -RZ, R79.H0_H0 ;  /* 0x2000004fff4d7230 */ /* 0x000fe20000004100 */
[----:B------:R-:W-:Y:S01]  /*5720*/  F2FP.F16.F32.PACK_AB R46, R46, R13 ;  /* 0x0000000d2e2e723e */ /* 0x000fe200000000ff */
[----:B------:R-:W-:Y:S02]  /*5730*/  HADD2.F32 R50, -RZ, R49.H0_H0 ;  /* 0x20000031ff327230 */ /* 0x000fe40000004100 */
[----:B------:R-:W-:Y:S02]  /*5740*/  HADD2.F32 R79, -RZ, R79.H1_H1 ;  /* 0x3000004fff4f7230 */ /* 0x000fe40000004100 */
[----:B------:R-:W-:Y:S02]  /*5750*/  HADD2.F32 R132, -RZ, R132.H0_H0 ;  /* 0x20000084ff847230 */ /* 0x000fe40000004100 */
[----:B------:R-:W-:Y:S01]  /*5760*/  FMUL.FTZ R134, R50, R127 ;  /* 0x0000007f32867220 */ /* 0x000fe20000410000 */
[----:B------:R-:W-:-:S02]  /*5770*/  HADD2.F32 R51, -RZ, R49.H1_H1 ;  /* 0x30000031ff337230 */ /* 0x000fc40000004100 */
[----:B------:R-:W-:Y:S01]  /*5780*/  FMUL.FTZ R49, R77, R127 ;  /* 0x0000007f4d317220 */ /* 0x000fe20000410000 */
[----:B------:R-:W-:Y:S02]  /*5790*/  HADD2.F32 R130, -RZ, R131.H0_H0 ;  /* 0x20000083ff827230 */ /* 0x000fe40000004100 */
[----:B------:R-:W-:Y:S01]  /*57a0*/  FMUL.FTZ R136, R79, R132 ;  /* 0x000000844f887220 */ /* 0x000fe20000410000 */
[-C--:B------:R-:W-:Y:S01]  /*57b0*/  FFMA.FTZ R134, R77, R128.reuse, R134 ;  /* 0x000000804d867223 */ /* 0x080fe20000010086 */
[----:B------:R-:W-:Y:S01]  /*57c0*/  FFMA.FTZ R49, R50, R128, -R49 ;  /* 0x0000008032317223 */ /* 0x000fe20000010831 */
[C---:B------:R-:W-:Y:S01]  /*57d0*/  FMUL.FTZ R132, R51.reuse, R132 ;  /* 0x0000008433847220 */ /* 0x040fe20000410000 */
[----:B------:R-:W-:Y:S01]  /*57e0*/  FFMA.FTZ R136, R51, R130, -R136 ;  /* 0x0000008233887223 */ /* 0x000fe20000010888 */
[----:B------:R-:W-:Y:S02]  /*57f0*/  HADD2.F32 R77, -RZ, R48.H0_H0 ;  /* 0x20000030ff4d7230 */ /* 0x000fe40000004100 */
[----:B------:R-:W-:-:S02]  /*5800*/  HADD2.F32 R50, -RZ, R76.H0_H0 ;  /* 0x2000004cff327230 */ /* 0x000fc40000004100 */
[----:B------:R-:W-:Y:S01]  /*5810*/  FFMA.FTZ R129, R79, R130, R132 ;  /* 0x000000824f817223 */ /* 0x000fe20000010084 */
[----:B------:R-:W-:Y:S01]  /*5820*/  HADD2.F32 R51, -RZ, R125.H1_H1 ;  /* 0x3000007dff337230 */ /* 0x000fe20000004100 */
[----:B------:R-:W-:Y:S01]  /*5830*/  F2FP.F16.F32.PACK_AB R49, R136, R49 ;  /* 0x000000318831723e */ /* 0x000fe200000000ff */
[----:B------:R-:W-:Y:S02]  /*5840*/  HADD2.F32 R48, -RZ, R47.H0_H0 ;  /* 0x2000002fff307230 */ /* 0x000fe40000004100 */
[----:B------:R-:W-:Y:S01]  /*5850*/  HADD2.F32 R76, -RZ, R76.H1_H1 ;  /* 0x3000004cff4c7230 */ /* 0x000fe20000004100 */
[----:B------:R-:W-:Y:S01]  /*5860*/  F2FP.F16.F32.PACK_AB R129, R129, R134 ;  /* 0x000000868181723e */ /* 0x000fe200000000ff */
[----:B------:R-:W-:Y:S02]  /*5870*/  HADD2.F32 R125, -RZ, R125.H0_H0 ;  /* 0x2000007dff7d7230 */ /* 0x000fe40000004100 */
[----:B------:R-:W-:Y:S02]  /*5880*/  HADD2.F32 R47, -RZ, R47.H1_H1 ;  /* 0x3000002fff2f7230 */ /* 0x000fe40000004100 */
[----:B------:R-:W-:Y:S01]  /*5890*/  FMUL.FTZ R128, R76, R77 ;  /* 0x0000004d4c807220 */ /* 0x000fe20000410000 */
[----:B------:R-:W-:-:S02]  /*58a0*/  HADD2.F32 R126, -RZ, R126.H0_H0 ;  /* 0x2000007eff7e7230 */ /* 0x000fc40000004100 */
[-C--:B------:R-:W-:Y:S01]  /*58b0*/  FMUL.FTZ R79, R50, R125.reuse ;  /* 0x0000007d324f7220 */ /* 0x080fe20000410000 */
[C---:B------:R-:W-:Y:S01]  /*58c0*/  FMUL.FTZ R125, R48.reuse, R125 ;  /* 0x0000007d307d7220 */ /* 0x040fe20000410000 */
[C---:B------:R-:W-:Y:S01]  /*58d0*/  FMUL.FTZ R77, R47.reuse, R77 ;  /* 0x0000004d2f4d7220 */ /* 0x040fe20000410000 */
[----:B------:R-:W-:Y:S02]  /*58e0*/  IMAD.MOV.U32 R13, RZ, RZ, R15 ;  /* 0x000000ffff0d7224 */ /* 0x000fe400078e000f */
[-C--:B------:R-:W-:Y:S01]  /*58f0*/  FFMA.FTZ R79, R48, R51.reuse, -R79 ;  /* 0x00000033304f7223 */ /* 0x080fe2000001084f */
[-C--:B------:R-:W-:Y:S01]  /*5900*/  FFMA.FTZ R128, R47, R126.reuse, -R128 ;  /* 0x0000007e2f807223 */ /* 0x080fe20000010880 */
[----:B------:R-:W-:Y:S01]  /*5910*/  FFMA.FTZ R76, R76, R126, R77 ;  /* 0x0000007e4c4c7223 */ /* 0x000fe2000001004d */
[----:B------:R-:W-:Y:S02]  /*5920*/  HADD2.F32 R48, -RZ, R124.H0_H0 ;  /* 0x2000007cff307230 */ /* 0x000fe40000004100 */
[----:B------:R-:W-:Y:S01]  /*5930*/  FFMA.FTZ R125, R50, R51, R125 ;  /* 0x00000033327d7223 */ /* 0x000fe2000001007d */
[----:B------:R-:W-:Y:S01]  /*5940*/  HADD2.F32 R77, -RZ, R45.H0_H0 ;  /* 0x2000002dff4d7230 */ /* 0x000fe20000004100 */
[----:B------:R-:W-:Y:S01]  /*5950*/  F2FP.F16.F32.PACK_AB R12, R128, R79 ;  /* 0x0000004f800c723e */ /* 0x000fe200000000ff */
[----:B------:R-:W-:Y:S01]  /*5960*/  HADD2.F32 R47, -RZ, R78.H0_H0 ;  /* 0x2000004eff2f7230 */ /* 0x000fe20000004100 */
[----:B------:R-:W-:Y:S01]  /*5970*/  MOV R79, R129 ;  /* 0x00000081004f7202 */ /* 0x000fe20000000f00 */
[----:B------:R-:W-:Y:S01]  /*5980*/  HADD2.F32 R124, -RZ, R124.H1_H1 ;  /* 0x3000007cff7c7230 */ /* 0x000fe20000004100 */
[----:B------:R-:W-:Y:S01]  /*5990*/  F2FP.F16.F32.PACK_AB R76, R76, R125 ;  /* 0x0000007d4c4c723e */ /* 0x000fe200000000ff */
[----:B------:R-:W-:-:S02]  /*59a0*/  HADD2.F32 R45, -RZ, R14.H0_H0 ;  /* 0x2000000eff2d7230 */ /* 0x000fc40000004100 */
[----:B------:R-:W-:Y:S02]  /*59b0*/  HADD2.F32 R78, -RZ, R78.H1_H1 ;  /* 0x3000004eff4e7230 */ /* 0x000fe40000004100 */
[----:B------:R-:W-:Y:S02]  /*59c0*/  HADD2.F32 R14, -RZ, R14.H1_H1 ;  /* 0x3000000eff0e7230 */ /* 0x000fe40000004100 */
[----:B------:R-:W-:Y:S02]  /*59d0*/  HADD2.F32 R51, -RZ, R44.H0_H0 ;  /* 0x2000002cff337230 */ /* 0x000fe40000004100 */
[-C--:B------:R-:W-:Y:S01]  /*59e0*/  FMUL.FTZ R44, R47, R124.reuse ;  /* 0x0000007c2f2c7220 */ /* 0x080fe20000410000 */
[-C--:B------:R-:W-:Y:S01]  /*59f0*/  FMUL.FTZ R127, R78, R77.reuse ;  /* 0x0000004d4e7f7220 */ /* 0x080fe20000410000 */
[C---:B------:R-:W-:Y:S01]  /*5a00*/  FMUL.FTZ R124, R45.reuse, R124 ;  /* 0x0000007c2d7c7220 */ /* 0x040fe20000410000 */
[C---:B------:R-:W-:Y:S01]  /*5a10*/  FMUL.FTZ R77, R14.reuse, R77 ;  /* 0x0000004d0e4d7220 */ /* 0x040fe20000410000 */
[-C--:B------:R-:W-:Y:S01]  /*5a20*/  FFMA.FTZ R44, R45, R48.reuse, -R44 ;  /* 0x000000302d2c7223 */ /* 0x080fe2000001082c */
[-C--:B------:R-:W-:Y:S01]  /*5a30*/  FFMA.FTZ R127, R14, R51.reuse, -R127 ;  /* 0x000000330e7f7223 */ /* 0x080fe2000001087f */
[----:B------:R-:W-:Y:S01]  /*5a40*/  FFMA.FTZ R124, R47, R48, R124 ;  /* 0x000000302f7c7223 */ /* 0x000fe2000001007c */
[----:B------:R-:W-:Y:S01]  /*5a50*/  FFMA.FTZ R77, R78, R51, R77 ;  /* 0x000000334e4d7223 */ /* 0x000fe2000001004d */
[----:B------:R-:W-:-:S02]  /*5a60*/  IMAD.MOV.U32 R15, RZ, RZ, R49 ;  /* 0x000000ffff0f7224 */ /* 0x000fc400078e0031 */
[----:B------:R-:W-:Y:S02]  /*5a70*/  F2FP.F16.F32.PACK_AB R14, R127, R44 ;  /* 0x0000002c7f0e723e */ /* 0x000fe400000000ff */
[----:B------:R-:W-:Y:S01]  /*5a80*/  F2FP.F16.F32.PACK_AB R78, R77, R124 ;  /* 0x0000007c4d4e723e */ /* 0x000fe200000000ff */
[----:B------:R-:W-:-:S07]  /*5a90*/  IMAD.MOV.U32 R77, RZ, RZ, R46 ;  /* 0x000000ffff4d7224 */ /* 0x000fce00078e002e */
.L_x_547:
[----:B------:R-:W-:Y:S05]  /*5aa0*/  BSYNC B2 ;  /* 0x0000000000027941 */ /* 0x000fea0003800000 */
.L_x_546:
[----:B------:R-:W-:Y:S01]  /*5ab0*/  ISETP.GE.AND P4, PT, R11, R110, PT ;  /* 0x0000006e0b00720c */ /* 0x000fe20003f86270 */
[----:B--2---:R4:W-:-:S12]  /*5ac0*/  ST.E.128 desc[UR38][R104.64], R12 ;  /* 0x0000000c68007985 */ /* 0x0049d8000c101d26 */
[----:B------:R-:W-:-:S05]  /*5ad0*/  @!P4 IMAD.WIDE R106, R11, 0x2, R106 ;  /* 0x000000020b6ac825 */ /* 0x000fca00078e026a */
[----:B---3--:R4:W-:Y:S02]  /*5ae0*/  @!P4 ST.E.128 desc[UR38][R106.64], R76 ;  /* 0x0000004c6a00c985 */ /* 0x0089e4000c101d26 */
.L_x_545:
[----:B------:R-:W-:Y:S05]  /*5af0*/  BSYNC B1 ;  /* 0x0000000000017941 */ /* 0x000fea0003800000 */
.L_x_544:
[----:B------:R-:W-:-:S03]  /*5b00*/  UMOV UR4, 0xffffffff ;  /* 0xffffffff00047882 */ /* 0x000fc60000000000 */
[----:B------:R-:W-:Y:S05]  /*5b10*/  BRA.DIV UR4, `(.L_x_548) ;  /* 0x0000014204a87947 */ /* 0x000fea000b800000 */
[----:B------:R0:W0:Y:S04]  /*5b20*/  SHFL.IDX PT, R51, R108, 0x1, 0x181f ;  /* 0x00381f006c337f89 */ /* 0x00002800000e0000 */
[----:B------:R0:W0:Y:S02]  /*5b30*/  SHFL.IDX PT, R50, R109, 0x1, 0x181f ;  /* 0x00381f006d327f89 */ /* 0x00002400000e0000 */
.L_x_822:
[----:B------:R-:W-:Y:S01]  /*5b40*/  ISETP.GE.OR P4, PT, R220, R98, P1 ;  /* 0x00000062dc00720c */ /* 0x000fe20000f86670 */
[----:B------:R-:W-:-:S12]  /*5b50*/  BSSY B1, `(.L_x_549) ;  /* 0x0000074000017945 */ /* 0x000fd80003800000 */
[----:B------:R-:W-:Y:S05]  /*5b60*/  @P4 BRA `(.L_x_550) ;  /* 0x0000000400c84947 */ /* 0x000fea0003800000 */
[----:B------:R-:W-:Y:S01]  /*5b70*/  SEL R11, R37, R112, !P0 ;  /* 0x00000070250b7207 */ /* 0x000fe20004000000 */
[----:B------:R-:W-:Y:S01]  /*5b80*/  BSSY B2, `(.L_x_551) ;  /* 0x000006c000027945 */ /* 0x000fe20003800000 */
[----:B----4-:R-:W-:Y:S02]  /*5b90*/  SHF.R.U32.HI R14, RZ, 0x3, R193 ;  /* 0x00000003ff0e7819 */ /* 0x010fe400000116c1 */
[----:B------:R-:W-:Y:S02]  /*5ba0*/  SHF.R.S32.HI R12, RZ, 0x1f, R11 ;  /* 0x0000001fff0c7819 */ /* 0x000fe4000001140b */
[C---:B0-----:R-:W-:Y:S02]  /*5bb0*/  LEA R48, P4, R43.reuse, R50, 0x1 ;  /* 0x000000322b307211 */ /* 0x041fe400078808ff */
[----:B------:R-:W-:Y:S02]  /*5bc0*/  LEA.HI R12, R12, R11, RZ, 0x4 ;  /* 0x0000000b0c0c7211 */ /* 0x000fe400078f20ff */
[----:B------:R-:W-:-:S02]  /*5bd0*/  LEA.HI.X R49, R43, R51, R83, 0x1, P4 ;  /* 0x000000332b317211 */ /* 0x000fc400020f0c53 */
[----:B------:R-:W-:-:S04]  /*5be0*/  LEA.HI.SX32 R12, R12, R81, 0x1c ;  /* 0x000000510c0c7211 */ /* 0x000fc800078fe2ff */
[----:B------:R-:W-:Y:S01]  /*5bf0*/  SHF.R.S32.HI R13, RZ, 0x1f, R12 ;  /* 0x0000001fff0d7819 */ /* 0x000fe2000001140c */
[----:B------:R-:W-:-:S03]  /*5c00*/  IMAD.SHL.U32 R11, R12, 0x8, RZ ;  /* 0x000000080c0b7824 */ /* 0x000fc600078e00ff */
[----:B------:R-:W-:Y:S02]  /*5c10*/  LEA.HI R13, R13, R12, RZ, 0x3 ;  /* 0x0000000c0d0d7211 */ /* 0x000fe400078f18ff */
[----:B------:R-:W-:-:S03]  /*5c20*/  LOP3.LUT R12, R193, 0x38, R11, 0xf8, !PT ;  /* 0x00000038c10c7812 */ /* 0x000fc600078ef80b */
[----:B------:R-:W-:Y:S01]  /*5c30*/  IMAD.SHL.U32 R13, R13, 0x400, RZ ;  /* 0x000004000d0d7824 */ /* 0x000fe200078e00ff */
[----:B------:R-:W-:-:S04]  /*5c40*/  LOP3.LUT R12, R12, R14, RZ, 0x3c, !PT ;  /* 0x0000000e0c0c7212 */ /* 0x000fc800078e3cff */
[----:B------:R-:W-:-:S04]  /*5c50*/  LOP3.LUT R13, R13, 0x7fffe000, RZ, 0xc0, !PT ;  /* 0x7fffe0000d0d7812 */ /* 0x000fc800078ec0ff */
[----:B------:R-:W-:Y:S01]  /*5c60*/  IADD3 R12, R12, R13, R197 ;  /* 0x0000000d0c0c7210 */ /* 0x000fe20007ffe0c5 */
[----:B------:R-:W-:-:S03]  /*5c70*/  IMAD R13, R155, 0x4000, R3 ;  /* 0x000040009b0d7824 */ /* 0x000fc600078e0203 */
[----:B------:R-:W-:Y:S01]  /*5c80*/  LEA R15, R155, R12, 0xe ;  /* 0x0000000c9b0f7211 */ /* 0x000fe200078e70ff */
[----:B------:R-:W-:-:S04]  /*5c90*/  IMAD R13, R13, 0x2, R156 ;  /* 0x000000020d0d7824 */ /* 0x000fc800078e029c */
[----:B------:R-:W-:Y:S02]  /*5ca0*/  IMAD R44, R15, 0x2, R156 ;  /* 0x000000020f2c7824 */ /* 0x000fe400078e029c */
[----:B------:R-:W0:Y:S04]  /*5cb0*/  LDS.128 R12, [R13+0x18400] ;  /* 0x018400000d0c7984 */ /* 0x000e280000000c00 */
[----:B------:R-:W4:Y:S01]  /*5cc0*/  LDS.128 R44, [R44+0x18400] ;  /* 0x018400002c2c7984 */ /* 0x000f220000000c00 */
[----:B------:R-:W-:Y:S05]  /*5cd0*/  @P3 BRA `(.L_x_552) ;  /* 0x0000000400583947 */ /* 0x000fea0003800000 */
[----:B------:R-:W-:Y:S02]  /*5ce0*/  SHF.R.U32.HI R78, RZ, 0x10, R57 ;  /* 0x00000010ff4e7819 */ /* 0x000fe40000011639 */
[----:B------:R-:W-:Y:S02]  /*5cf0*/  SHF.R.U64 R76, R52, 0x10, R53 ;  /* 0x00000010344c7819 */ /* 0x000fe40000001235 */
[----:B--2---:R-:W-:Y:S01]  /*5d00*/  SHF.R.U64 R107, R56, 0x10, R57 ;  /* 0x00000010386b7819 */ /* 0x004fe20000001239 */
[----:B----4-:R-:W-:Y:S01]  /*5d10*/  IMAD.MOV.U32 R56, RZ, RZ, R47 ;  /* 0x000000ffff387224 */ /* 0x010fe200078e002f */
[--C-:B------:R-:W-:Y:S01]  /*5d20*/  SHF.R.U64 R52, R54, 0x10, R55.reuse ;  /* 0x0000001036347819 */ /* 0x100fe20000001237 */
[--C-:B------:R-:W-:Y:S01]  /*5d30*/  HADD2.F32 R57, -RZ, R123.reuse.H0_H0 ;  /* 0x2000007bff397230 */ /* 0x100fe20000004100 */
[----:B------:R-:W-:Y:S01]  /*5d40*/  SHF.R.U32.HI R79, RZ, 0x10, R55 ;  /* 0x00000010ff4f7819 */ /* 0x000fe20000011637 */
[----:B0-----:R-:W-:Y:S01]  /*5d50*/  IMAD.MOV.U32 R54, RZ, RZ, R12 ;  /* 0x000000ffff367224 */ /* 0x001fe200078e000c */
[----:B------:R-:W-:Y:S01]  /*5d60*/  MOV R55, R44 ;  /* 0x0000002c00377202 */ /* 0x000fe20000000f00 */
[----:B------:R-:W-:Y:S01]  /*5d70*/  HADD2.F32 R123, -RZ, R123.H1_H1 ;  /* 0x3000007bff7b7230 */ /* 0x000fe20000004100 */
[----:B------:R-:W-:Y:S01]  /*5d80*/  SHF.R.U32.HI R77, RZ, 0x10, R53 ;  /* 0x00000010ff4d7819 */ /* 0x000fe20000011635 */
[--C-:B------:R-:W-:Y:S01]  /*5d90*/  HADD2.F32 R47, -RZ, R45.reuse.H0_H0 ;  /* 0x2000002dff2f7230 */ /* 0x100fe20000004100 */
[----:B------:R-:W-:Y:S01]  /*5da0*/  SHF.R.U64 R53, R58, 0x10, R59 ;  /* 0x000000103a357819 */ /* 0x000fe2000000123b */
[----:B------:R-:W-:Y:S01]  /*5db0*/  IMAD.MOV.U32 R44, RZ, RZ, R15 ;  /* 0x000000ffff2c7224 */ /* 0x000fe200078e000f */
[----:B------:R-:W-:Y:S01]  /*5dc0*/  SHF.R.U32.HI R59, RZ, 0x10, R59 ;  /* 0x00000010ff3b7819 */ /* 0x000fe2000001163b */
[----:B------:R-:W-:-:S02]  /*5dd0*/  HADD2.F32 R45, -RZ, R45.H1_H1 ;  /* 0x3000002dff2d7230 */ /* 0x000fc40000004100 */
[--C-:B------:R-:W-:Y:S02]  /*5de0*/  HADD2.F32 R12, -RZ, R13.reuse.H0_H0 ;  /* 0x2000000dff0c7230 */ /* 0x100fe40000004100 */
[----:B------:R-:W-:Y:S02]  /*5df0*/  HADD2.F32 R78, -RZ, R78.H0_H0 ;  /* 0x2000004eff4e7230 */ /* 0x000fe40000004100 */
[----:B------:R-:W-:Y:S02]  /*5e00*/  HADD2.F32 R15, -RZ, R13.H1_H1 ;  /* 0x3000000dff0f7230 */ /* 0x000fe40000004100 */
[-C--:B------:R-:W-:Y:S01]  /*5e10*/  FMUL.FTZ R13, R47, R123.reuse ;  /* 0x0000007b2f0d7220 */ /* 0x080fe20000410000 */
[----:B------:R-:W-:Y:S02]  /*5e20*/  HADD2.F32 R58, -RZ, R77.H0_H0 ;  /* 0x2000004dff3a7230 */ /* 0x000fe40000004100 */
[C---:B------:R-:W-:Y:S01]  /*5e30*/  FMUL.FTZ R104, R12.reuse, R123 ;  /* 0x0000007b0c687220 */ /* 0x040fe20000410000 */
[-C--:B---3--:R-:W-:Y:S01]  /*5e40*/  FMUL.FTZ R106, R45, R78.reuse ;  /* 0x0000004e2d6a7220 */ /* 0x088fe20000410000 */
[----:B------:R-:W-:Y:S01]  /*5e50*/  FMUL.FTZ R78, R15, R78 ;  /* 0x0000004e0f4e7220 */ /* 0x000fe20000410000 */
[-C--:B------:R-:W-:Y:S01]  /*5e60*/  FFMA.FTZ R12, R12, R57.reuse, -R13 ;  /* 0x000000390c0c7223 */ /* 0x080fe2000001080d */
[----:B------:R-:W-:Y:S01]  /*5e70*/  FFMA.FTZ R13, R47, R57, R104 ;  /* 0x000000392f0d7223 */ /* 0x000fe20000010068 */
[----:B------:R-:W-:-:S02]  /*5e80*/  HADD2.F32 R57, -RZ, R59.H0_H0 ;  /* 0x2000003bff397230 */ /* 0x000fc40000004100 */
[-C--:B------:R-:W-:Y:S01]  /*5e90*/  FFMA.FTZ R104, R45, R58.reuse, R78 ;  /* 0x0000003a2d687223 */ /* 0x080fe2000001004e */
[----:B------:R-:W-:Y:S02]  /*5ea0*/  HADD2.F32 R78, -RZ, R122.H0_H0 ;  /* 0x2000007aff4e7230 */ /* 0x000fe40000004100 */
[----:B------:R-:W-:Y:S01]  /*5eb0*/  FFMA.FTZ R77, R15, R58, -R106 ;  /* 0x0000003a0f4d7223 */ /* 0x000fe2000001086a */
[--C-:B------:R-:W-:Y:S02]  /*5ec0*/  HADD2.F32 R45, -RZ, R56.reuse.H0_H0 ;  /* 0x20000038ff2d7230 */ /* 0x100fe40000004100 */
[----:B------:R-:W-:Y:S02]  /*5ed0*/  HADD2.F32 R56, -RZ, R56.H1_H1 ;  /* 0x30000038ff387230 */ /* 0x000fe40000004100 */
[----:B------:R-:W-:Y:S02]  /*5ee0*/  HADD2.F32 R58, -RZ, R120.H1_H1 ;  /* 0x30000078ff3a7230 */ /* 0x000fe40000004100 */
[----:B------:R-:W-:Y:S01]  /*5ef0*/  FMUL.FTZ R106, R45, R78 ;  /* 0x0000004e2d6a7220 */ /* 0x000fe20000410000 */
[----:B------:R-:W-:-:S02]  /*5f00*/  HADD2.F32 R15, -RZ, R44.H0_H0 ;  /* 0x2000002cff0f7230 */ /* 0x000fc40000004100 */
[-C--:B------:R-:W-:Y:S01]  /*5f10*/  FMUL.FTZ R59, R56, R57.reuse ;  /* 0x00000039383b7220 */ /* 0x080fe20000410000 */
[----:B------:R-:W-:Y:S01]  /*5f20*/  HADD2.F32 R44, -RZ, R44.H1_H1 ;  /* 0x3000002cff2c7230 */ /* 0x000fe20000004100 */
[----:B------:R-:W-:Y:S01]  /*5f30*/  F2FP.F16.F32.PACK_AB R77, R77, R12 ;  /* 0x0000000c4d4d723e */ /* 0x000fe200000000ff */
[----:B------:R-:W-:Y:S02]  /*5f40*/  HADD2.F32 R47, -RZ, R79.H0_H0 ;  /* 0x2000004fff2f7230 */ /* 0x000fe40000004100 */
[C---:B------:R-:W-:Y:S01]  /*5f50*/  FMUL.FTZ R78, R15.reuse, R78 ;  /* 0x0000004e0f4e7220 */ /* 0x040fe20000410000 */
[----:B------:R-:W-:Y:S01]  /*5f60*/  FFMA.FTZ R106, R15, R58, -R106 ;  /* 0x0000003a0f6a7223 */ /* 0x000fe2000001086a */
[C---:B------:R-:W-:Y:S01]  /*5f70*/  FMUL.FTZ R57, R44.reuse, R57 ;  /* 0x000000392c397220 */ /* 0x040fe20000410000 */
[----:B------:R-:W-:Y:S02]  /*5f80*/  HADD2.F32 R122, -RZ, R122.H1_H1 ;  /* 0x3000007aff7a7230 */ /* 0x000fe40000004100 */
[----:B------:R-:W-:Y:S01]  /*5f90*/  FFMA.FTZ R79, R44, R47, -R59 ;  /* 0x0000002f2c4f7223 */ /* 0x000fe2000001083b */
[----:B------:R-:W-:-:S02]  /*5fa0*/  HADD2.F32 R15, -RZ, R54.H0_H0 ;  /* 0x20000036ff0f7230 */ /* 0x000fc40000004100 */
[----:B------:R-:W-:Y:S01]  /*5fb0*/  FFMA.FTZ R78, R45, R58, R78 ;  /* 0x0000003a2d4e7223 */ /* 0x000fe2000001004e */
[----:B------:R-:W-:Y:S02]  /*5fc0*/  HADD2.F32 R44, -RZ, R55.H0_H0 ;  /* 0x20000037ff2c7230 */ /* 0x000fe40000004100 */
[----:B------:R-:W-:Y:S01]  /*5fd0*/  FFMA.FTZ R105, R56, R47, R57 ;  /* 0x0000002f38697223 */ /* 0x000fe20000010039 */
[----:B------:R-:W-:Y:S02]  /*5fe0*/  HADD2.F32 R45, -RZ, R121.H0_H0 ;  /* 0x20000079ff2d7230 */ /* 0x000fe40000004100 */
[-C--:B------:R-:W-:Y:S01]  /*5ff0*/  FMUL.FTZ R57, R15, R122.reuse ;  /* 0x0000007a0f397220 */ /* 0x080fe20000410000 */
[----:B------:R-:W-:Y:S02]  /*6000*/  HADD2.F32 R47, -RZ, R107.H0_H0 ;  /* 0x2000006bff2f7230 */ /* 0x000fe40000004100 */
[----:B------:R-:W-:Y:S01]  /*6010*/  FMUL.FTZ R56, R44, R122 ;  /* 0x0000007a2c387220 */ /* 0x000fe20000410000 */
[----:B------:R-:W-:-:S02]  /*6020*/  HADD2.F32 R55, -RZ, R55.H1_H1 ;  /* 0x30000037ff377230 */ /* 0x000fc40000004100 */
[-C--:B------:R-:W-:Y:S01]  /*6030*/  FFMA.FTZ R57, R44, R45.reuse, R57 ;  /* 0x0000002d2c397223 */ /* 0x080fe20000010039 */
[----:B------:R-:W-:Y:S02]  /*6040*/  HADD2.F32 R54, -RZ, R54.H1_H1 ;  /* 0x30000036ff367230 */ /* 0x000fe40000004100 */
[----:B------:R-:W-:Y:S01]  /*6050*/  FFMA.FTZ R56, R15, R45, -R56 ;  /* 0x0000002d0f387223 */ /* 0x000fe20000010838 */
[----:B------:R-:W-:Y:S02]  /*6060*/  HADD2.F32 R44, -RZ, R46.H0_H0 ;  /* 0x2000002eff2c7230 */ /* 0x000fe40000004100 */
[-C--:B------:R-:W-:Y:S01]  /*6070*/  FMUL.FTZ R59, R55, R47.reuse ;  /* 0x0000002f373b7220 */ /* 0x080fe20000410000 */
[----:B------:R-:W-:Y:S02]  /*6080*/  HADD2.F32 R121, -RZ, R121.H1_H1 ;  /* 0x30000079ff797230 */ /* 0x000fe40000004100 */
[----:B------:R-:W-:Y:S01]  /*6090*/  FMUL.FTZ R58, R54, R47 ;  /* 0x0000002f363a7220 */ /* 0x000fe20000410000 */
[----:B------:R-:W-:Y:S01]  /*60a0*/  HADD2.F32 R53, -RZ, R53.H0_H0 ;  /* 0x20000035ff357230 */ /* 0x000fe20000004100 */
[----:B------:R-:W-:Y:S01]  /*60b0*/  F2FP.F16.F32.PACK_AB R78, R105, R78 ;  /* 0x0000004e694e723e */ /* 0x000fe200000000ff */
[----:B------:R-:W-:-:S02]  /*60c0*/  HADD2.F32 R15, -RZ, R14.H0_H0 ;  /* 0x2000000eff0f7230 */ /* 0x000fc40000004100 */
[----:B------:R-:W-:Y:S02]  /*60d0*/  HADD2.F32 R46, -RZ, R46.H1_H1 ;  /* 0x3000002eff2e7230 */ /* 0x000fe40000004100 */
[----:B------:R-:W-:Y:S02]  /*60e0*/  HADD2.F32 R14, -RZ, R14.H1_H1 ;  /* 0x3000000eff0e7230 */ /* 0x000fe40000004100 */
[----:B------:R-:W-:Y:S02]  /*60f0*/  HADD2.F32 R120, -RZ, R120.H0_H0 ;  /* 0x20000078ff787230 */ /* 0x000fe40000004100 */
[----:B------:R-:W-:Y:S01]  /*6100*/  FMUL.FTZ R47, R46, R53 ;  /* 0x000000352e2f7220 */ /* 0x000fe20000410000 */
[----:B------:R-:W-:Y:S02]  /*6110*/  HADD2.F32 R45, -RZ, R52.H0_H0 ;  /* 0x20000034ff2d7230 */ /* 0x000fe40000004100 */
[----:B------:R-:W-:Y:S01]  /*6120*/  FMUL.FTZ R52, R44, R121 ;  /* 0x000000792c347220 */ /* 0x000fe20000410000 */
[----:B------:R-:W-:-:S02]  /*6130*/  HADD2.F32 R76, -RZ, R76.H0_H0 ;  /* 0x2000004cff4c7230 */ /* 0x000fc40000004100 */
[C---:B------:R-:W-:Y:S01]  /*6140*/  FMUL.FTZ R121, R15.reuse, R121 ;  /* 0x000000790f797220 */ /* 0x040fe20000410000 */
[C---:B------:R-:W-:Y:S01]  /*6150*/  FMUL.FTZ R53, R14.reuse, R53 ;  /* 0x000000350e357220 */ /* 0x040fe20000410000 */
[----:B------:R-:W-:Y:S01]  /*6160*/  FFMA.FTZ R52, R15, R120, -R52 ;  /* 0x000000780f347223 */ /* 0x000fe20000010834 */
[-C--:B------:R-:W-:Y:S01]  /*6170*/  FFMA.FTZ R47, R14, R45.reuse, -R47 ;  /* 0x0000002d0e2f7223 */ /* 0x080fe2000001082f */
[-C--:B------:R-:W-:Y:S01]  /*6180*/  FFMA.FTZ R59, R54, R76.reuse, -R59 ;  /* 0x0000004c363b7223 */ /* 0x080fe2000001083b */
[----:B------:R-:W-:Y:S01]  /*6190*/  FFMA.FTZ R58, R55, R76, R58 ;  /* 0x0000004c373a7223 */ /* 0x000fe2000001003a */
[----:B------:R-:W-:Y:S01]  /*61a0*/  FFMA.FTZ R121, R44, R120, R121 ;  /* 0x000000782c797223 */ /* 0x000fe20000010079 */
[----:B------:R-:W-:Y:S01]  /*61b0*/  FFMA.FTZ R46, R46, R45, R53 ;  /* 0x0000002d2e2e7223 */ /* 0x000fe20000010035 */
[----:B------:R-:W-:Y:S01]  /*61c0*/  F2FP.F16.F32.PACK_AB R45, R104, R13 ;  /* 0x0000000d682d723e */ /* 0x000fe200000000ff */
[----:B------:R-:W-:Y:S01]  /*61d0*/  IMAD.MOV.U32 R13, RZ, RZ, R77 ;  /* 0x000000ffff0d7224 */ /* 0x000fe200078e004d */
[----:B------:R-:W-:-:S02]  /*61e0*/  F2FP.F16.F32.PACK_AB R14, R47, R52 ;  /* 0x000000342f0e723e */ /* 0x000fc400000000ff */
[----:B------:R-:W-:Y:S02]  /*61f0*/  F2FP.F16.F32.PACK_AB R15, R79, R106 ;  /* 0x0000006a4f0f723e */ /* 0x000fe400000000ff */
[----:B------:R-:W-:Y:S02]  /*6200*/  F2FP.F16.F32.PACK_AB R12, R59, R56 ;  /* 0x000000383b0c723e */ /* 0x000fe400000000ff */
[----:B------:R-:W-:Y:S02]  /*6210*/  F2FP.F16.F32.PACK_AB R44, R58, R57 ;  /* 0x000000393a2c723e */ /* 0x000fe400000000ff */
[----:B------:R-:W-:Y:S02]  /*6220*/  F2FP.F16.F32.PACK_AB R46, R46, R121 ;  /* 0x000000792e2e723e */ /* 0x000fe400000000ff */
[----:B------:R-:W-:-:S07]  /*6230*/  MOV R47, R78 ;  /* 0x0000004e002f7202 */ /* 0x000fce0000000f00 */
.L_x_552:
[----:B------:R-:W-:Y:S05]  /*6240*/  BSYNC B2 ;  /* 0x0000000000027941 */ /* 0x000fea0003800000 */
.L_x_551:
[----:B------:R-:W-:Y:S01]  /*6250*/  ISETP.GE.AND P4, PT, R11, R110, PT ;  /* 0x0000006e0b00720c */ /* 0x000fe20003f86270 */
[----:B0-----:R0:W-:-:S12]  /*6260*/  ST.E.128 desc[UR38][R48.64], R12 ;  /* 0x0000000c30007985 */ /* 0x0011d8000c101d26 */
[----:B------:R-:W-:-:S05]  /*6270*/  @!P4 IMAD.WIDE R50, R11, 0x2, R50 ;  /* 0x000000020b32c825 */ /* 0x000fca00078e0232 */
[----:B----4-:R0:W-:Y:S02]  /*6280*/  @!P4 ST.E.128 desc[UR38][R50.64], R44 ;  /* 0x0000002c3200c985 */ /* 0x0101e4000c101d26 */
.L_x_550:
[----:B------:R-:W-:Y:S05]  /*6290*/  BSYNC B1 ;  /* 0x0000000000017941 */ /* 0x000fea0003800000 */
.L_x_549:
[----:B------:R-:W-:-:S03]  /*62a0*/  UMOV UR4, 0xffffffff ;  /* 0xffffffff00047882 */ /* 0x000fc60000000000 */
[----:B------:R-:W-:Y:S05]  /*62b0*/  BRA.DIV UR4, `(.L_x_553) ;  /* 0x0000013e040c7947 */ /* 0x000fea000b800000 */
[----:B0-----:R0:W0:Y:S04]  /*62c0*/  SHFL.IDX PT, R51, R108, 0x2, 0x181f ;  /* 0x00581f006c337f89 */ /* 0x00102800000e0000 */
[----:B------:R0:W0:Y:S02]  /*62d0*/  SHFL.IDX PT, R50, R109, 0x2, 0x181f ;  /* 0x00581f006d327f89 */ /* 0x00002400000e0000 */
.L_x_826:
        /* <DEDUP_REMOVED lines=26> */
[----:B------:R-:W-:Y:S01]  /*6480*/  SHF.R.U32.HI R56, RZ, 0x10, R65 ;  /* 0x00000010ff387819 */ /* 0x000fe20000011641 */
[----:B----4-:R-:W-:Y:S01]  /*6490*/  IMAD.MOV.U32 R52, RZ, RZ, R44 ;  /* 0x000000ffff347224 */ /* 0x010fe200078e002c */
[----:B0-----:R-:W-:Y:S01]  /*64a0*/  MOV R44, R14 ;  /* 0x0000000e002c7202 */ /* 0x001fe20000000f00 */
[----:B------:R-:W-:Y:S01]  /*64b0*/  IMAD.MOV.U32 R53, RZ, RZ, R46 ;  /* 0x000000ffff357224 */ /* 0x000fe200078e002e */
[----:B------:R-:W-:Y:S01]  /*64c0*/  SHF.R.U32.HI R54, RZ, 0x10, R61 ;  /* 0x00000010ff367819 */ /* 0x000fe2000001163d */
[--C-:B------:R-:W-:Y:S01]  /*64d0*/  HADD2.F32 R46, -RZ, R45.reuse.H0_H0 ;  /* 0x2000002dff2e7230 */ /* 0x100fe20000004100 */
[----:B------:R-:W-:Y:S01]  /*64e0*/  SHF.R.U64 R76, R64, 0x10, R65 ;  /* 0x00000010404c7819 */ /* 0x000fe20000001241 */
[----:B------:R-:W-:Y:S01]  /*64f0*/  HADD2.F32 R45, -RZ, R45.H1_H1 ;  /* 0x3000002dff2d7230 */ /* 0x000fe20000004100 */
[----:B------:R-:W-:Y:S01]  /*6500*/  SHF.R.U64 R65, R66, 0x10, R67 ;  /* 0x0000001042417819 */ /* 0x000fe20000001243 */
[--C-:B------:R-:W-:Y:S01]  /*6510*/  HADD2.F32 R14, -RZ, R13.reuse.H0_H0 ;  /* 0x2000000dff0e7230 */ /* 0x100fe20000004100 */
[----:B------:R-:W-:Y:S01]  /*6520*/  SHF.R.U64 R78, R60, 0x10, R61 ;  /* 0x000000103c4e7819 */ /* 0x000fe2000000123d */
[----:B------:R-:W-:Y:S01]  /*6530*/  HADD2.F32 R56, -RZ, R56.H0_H0 ;  /* 0x20000038ff387230 */ /* 0x000fe20000004100 */
[----:B------:R-:W-:Y:S01]  /*6540*/  SHF.R.U32.HI R66, RZ, 0x10, R67 ;  /* 0x00000010ff427819 */ /* 0x000fe20000011643 */
[----:B------:R-:W-:Y:S01]  /*6550*/  HADD2.F32 R13, -RZ, R13.H1_H1 ;  /* 0x3000000dff0d7230 */ /* 0x000fe20000004100 */
[----:B------:R-:W-:Y:S01]  /*6560*/  SHF.R.U64 R77, R62, 0x10, R63 ;  /* 0x000000103e4d7819 */ /* 0x000fe2000000123f */
[----:B------:R-:W-:-:S02]  /*6570*/  HADD2.F32 R57, -RZ, R119.H1_H1 ;  /* 0x30000077ff397230 */ /* 0x000fc40000004100 */
[-C--:B------:R-:W-:Y:S01]  /*6580*/  FMUL.FTZ R58, R45, R56.reuse ;  /* 0x000000382d3a7220 */ /* 0x080fe20000410000 */
[----:B------:R-:W-:Y:S02]  /*6590*/  HADD2.F32 R54, -RZ, R54.H0_H0 ;  /* 0x20000036ff367230 */ /* 0x000fe40000004100 */
[C---:B------:R-:W-:Y:S01]  /*65a0*/  FMUL.FTZ R56, R13.reuse, R56 ;  /* 0x000000380d387220 */ /* 0x040fe20000410000 */
[----:B------:R-:W-:Y:S02]  /*65b0*/  HADD2.F32 R55, -RZ, R117.H1_H1 ;  /* 0x30000075ff377230 */ /* 0x000fe40000004100 */
[-C--:B------:R-:W-:Y:S01]  /*65c0*/  FMUL.FTZ R59, R46, R57.reuse ;  /* 0x000000392e3b7220 */ /* 0x080fe20000410000 */
[----:B------:R-:W-:Y:S01]  /*65d0*/  SHF.R.U32.HI R62, RZ, 0x10, R63 ;  /* 0x00000010ff3e7819 */ /* 0x000fe2000001163f */
[-C--:B------:R-:W-:Y:S01]  /*65e0*/  FFMA.FTZ R58, R13, R54.reuse, -R58 ;  /* 0x000000360d3a7223 */ /* 0x080fe2000001083a */
[----:B------:R-:W-:Y:S01]  /*65f0*/  FFMA.FTZ R60, R45, R54, R56 ;  /* 0x000000362d3c7223 */ /* 0x000fe20000010038 */
[C---:B------:R-:W-:Y:S01]  /*6600*/  FMUL.FTZ R57, R14.reuse, R57 ;  /* 0x000000390e397220 */ /* 0x040fe20000410000 */
[----:B------:R-:W-:Y:S01]  /*6610*/  FFMA.FTZ R59, R14, R55, -R59 ;  /* 0x000000370e3b7223 */ /* 0x000fe2000001083b */
[----:B------:R-:W-:-:S02]  /*6620*/  HADD2.F32 R54, -RZ, R118.H1_H1 ;  /* 0x30000076ff367230 */ /* 0x000fc40000004100 */
[----:B------:R-:W-:Y:S02]  /*6630*/  HADD2.F32 R13, -RZ, R15.H0_H0 ;  /* 0x2000000fff0d7230 */ /* 0x000fe40000004100 */
[----:B------:R-:W-:Y:S01]  /*6640*/  FFMA.FTZ R57, R46, R55, R57 ;  /* 0x000000372e397223 */ /* 0x000fe20000010039 */
[--C-:B------:R-:W-:Y:S02]  /*6650*/  HADD2.F32 R14, -RZ, R47.reuse.H0_H0 ;  /* 0x2000002fff0e7230 */ /* 0x100fe40000004100 */
[----:B------:R-:W-:Y:S02]  /*6660*/  HADD2.F32 R47, -RZ, R47.H1_H1 ;  /* 0x3000002fff2f7230 */ /* 0x000fe40000004100 */
[----:B------:R-:W-:Y:S01]  /*6670*/  FMUL.FTZ R55, R13, R54 ;  /* 0x000000360d377220 */ /* 0x000fe20000410000 */
[----:B------:R-:W-:Y:S01]  /*6680*/  HADD2.F32 R56, -RZ, R66.H0_H0 ;  /* 0x20000042ff387230 */ /* 0x000fe20000004100 */
[----:B------:R-:W-:Y:S01]  /*6690*/  F2FP.F16.F32.PACK_AB R57, R60, R57 ;  /* 0x000000393c39723e */ /* 0x000fe200000000ff */
[----:B------:R-:W-:-:S02]  /*66a0*/  HADD2.F32 R15, -RZ, R15.H1_H1 ;  /* 0x3000000fff0f7230 */ /* 0x000fc40000004100 */
[----:B------:R-:W-:Y:S02]  /*66b0*/  HADD2.F32 R45, -RZ, R116.H1_H1 ;  /* 0x30000074ff2d7230 */ /* 0x000fe40000004100 */
[----:B------:R-:W-:Y:S02]  /*66c0*/  HADD2.F32 R46, -RZ, R62.H0_H0 ;  /* 0x2000003eff2e7230 */ /* 0x000fe40000004100 */
[C---:B------:R-:W-:Y:S01]  /*66d0*/  FMUL.FTZ R62, R14.reuse, R54 ;  /* 0x000000360e3e7220 */ /* 0x040fe20000410000 */
[-C--:B------:R-:W-:Y:S01]  /*66e0*/  FMUL.FTZ R54, R47, R56.reuse ;  /* 0x000000382f367220 */ /* 0x080fe20000410000 */
[----:B------:R-:W-:Y:S01]  /*66f0*/  FMUL.FTZ R64, R15, R56 ;  /* 0x000000380f407220 */ /* 0x000fe20000410000 */
[-C--:B------:R-:W-:Y:S01]  /*6700*/  FFMA.FTZ R56, R14, R45.reuse, R55 ;  /* 0x0000002d0e387223 */ /* 0x080fe20000010037 */
[----:B------:R-:W-:Y:S01]  /*6710*/  FFMA.FTZ R62, R13, R45, -R62 ;  /* 0x0000002d0d3e7223 */ /* 0x000fe2000001083e */
[----:B------:R-:W-:Y:S02]  /*6720*/  HADD2.F32 R14, -RZ, R52.H0_H0 ;  /* 0x20000034ff0e7230 */ /* 0x000fe40000004100 */
[----:B------:R-:W-:Y:S01]  /*6730*/  FFMA.FTZ R61, R15, R46, -R54 ;  /* 0x0000002e0f3d7223 */ /* 0x000fe20000010836 */
[----:B------:R-:W-:-:S02]  /*6740*/  HADD2.F32 R119, -RZ, R119.H0_H0 ;  /* 0x20000077ff777230 */ /* 0x000fc40000004100 */
[----:B------:R-:W-:Y:S01]  /*6750*/  FFMA.FTZ R63, R47, R46, R64 ;  /* 0x0000002e2f3f7223 */ /* 0x000fe20000010040 */
[----:B------:R-:W-:Y:S02]  /*6760*/  HADD2.F32 R45, -RZ, R76.H0_H0 ;  /* 0x2000004cff2d7230 */ /* 0x000fe40000004100 */
[----:B------:R-:W-:Y:S02]  /*6770*/  HADD2.F32 R13, -RZ, R12.H0_H0 ;  /* 0x2000000cff0d7230 */ /* 0x000fe40000004100 */
[-C--:B------:R-:W-:Y:S01]  /*6780*/  FMUL.FTZ R46, R14, R119.reuse ;  /* 0x000000770e2e7220 */ /* 0x080fe20000410000 */
[----:B------:R-:W-:Y:S01]  /*6790*/  HADD2.F32 R52, -RZ, R52.H1_H1 ;  /* 0x30000034ff347230 */ /* 0x000fe20000004100 */
[----:B------:R-:W-:Y:S01]  /*67a0*/  F2FP.F16.F32.PACK_AB R63, R63, R56 ;  /* 0x000000383f3f723e */ /* 0x000fe200000000ff */
[----:B------:R-:W-:Y:S02]  /*67b0*/  HADD2.F32 R12, -RZ, R12.H1_H1 ;  /* 0x3000000cff0c7230 */ /* 0x000fe40000004100 */
[----:B------:R-:W-:Y:S01]  /*67c0*/  FMUL.FTZ R119, R13, R119 ;  /* 0x000000770d777220 */ /* 0x000fe20000410000 */
[----:B------:R-:W-:-:S02]  /*67d0*/  HADD2.F32 R117, -RZ, R117.H0_H0 ;  /* 0x20000075ff757230 */ /* 0x000fc40000004100 */
[-C--:B------:R-:W-:Y:S01]  /*67e0*/  FMUL.FTZ R47, R52, R45.reuse ;  /* 0x0000002d342f7220 */ /* 0x080fe20000410000 */
[----:B------:R-:W-:Y:S02]  /*67f0*/  HADD2.F32 R15, -RZ, R78.H0_H0 ;  /* 0x2000004eff0f7230 */ /* 0x000fe40000004100 */
[C---:B------:R-:W-:Y:S01]  /*6800*/  FMUL.FTZ R45, R12.reuse, R45 ;  /* 0x0000002d0c2d7220 */ /* 0x040fe20000410000 */
[----:B------:R-:W-:Y:S02]  /*6810*/  HADD2.F32 R118, -RZ, R118.H0_H0 ;  /* 0x20000076ff767230 */ /* 0x000fe40000004100 */
[----:B------:R-:W-:Y:S01]  /*6820*/  FFMA.FTZ R46, R13, R117, -R46 ;  /* 0x000000750d2e7223 */ /* 0x000fe2000001082e */
[----:B------:R-:W-:Y:S02]  /*6830*/  HADD2.F32 R13, -RZ, R53.H0_H0 ;  /* 0x20000035ff0d7230 */ /* 0x000fe40000004100 */
[-C--:B------:R-:W-:Y:S01]  /*6840*/  FFMA.FTZ R47, R12, R15.reuse, -R47 ;  /* 0x0000000f0c2f7223 */ /* 0x080fe2000001082f */
[----:B------:R-:W-:Y:S01]  /*6850*/  FFMA.FTZ R52, R52, R15, R45 ;  /* 0x0000000f34347223 */ /* 0x000fe2000001002d */
[----:B------:R-:W-:-:S02]  /*6860*/  HADD2.F32 R15, -RZ, R65.H0_H0 ;  /* 0x20000041ff0f7230 */ /* 0x000fc40000004100 */
[----:B------:R-:W-:Y:S01]  /*6870*/  FFMA.FTZ R119, R14, R117, R119 ;  /* 0x000000750e777223 */ /* 0x000fe20000010077 */
[--C-:B------:R-:W-:Y:S02]  /*6880*/  HADD2.F32 R12, -RZ, R44.reuse.H0_H0 ;  /* 0x2000002cff0c7230 */ /* 0x100fe40000004100 */
[-C--:B------:R-:W-:Y:S01]  /*6890*/  FMUL.FTZ R45, R13, R118.reuse ;  /* 0x000000760d2d7220 */ /* 0x080fe20000410000 */
[----:B------:R-:W-:Y:S02]  /*68a0*/  HADD2.F32 R53, -RZ, R53.H1_H1 ;  /* 0x30000035ff357230 */ /* 0x000fe40000004100 */
[----:B------:R-:W-:Y:S02]  /*68b0*/  HADD2.F32 R44, -RZ, R44.H1_H1 ;  /* 0x3000002cff2c7230 */ /* 0x000fe40000004100 */
[----:B------:R-:W-:Y:S01]  /*68c0*/  FMUL.FTZ R118, R12, R118 ;  /* 0x000000760c767220 */ /* 0x000fe20000410000 */
[----:B------:R-:W-:Y:S02]  /*68d0*/  HADD2.F32 R116, -RZ, R116.H0_H0 ;  /* 0x20000074ff747230 */ /* 0x000fe40000004100 */
[----:B------:R-:W-:Y:S01]  /*68e0*/  FMUL.FTZ R55, R53, R15 ;  /* 0x0000000f35377220 */ /* 0x000fe20000410000 */
[----:B------:R-:W-:-:S02]  /*68f0*/  HADD2.F32 R14, -RZ, R77.H0_H0 ;  /* 0x2000004dff0e7230 */ /* 0x000fc40000004100 */
[----:B------:R-:W-:Y:S01]  /*6900*/  FMUL.FTZ R54, R44, R15 ;  /* 0x0000000f2c367220 */ /* 0x000fe20000410000 */
[----:B------:R-:W-:Y:S01]  /*6910*/  F2FP.F16.F32.PACK_AB R56, R52, R119 ;  /* 0x000000773438723e */ /* 0x000fe200000000ff */
[-C--:B------:R-:W-:Y:S01]  /*6920*/  FFMA.FTZ R45, R12, R116.reuse, -R45 ;  /* 0x000000740c2d7223 */ /* 0x080fe2000001082d */
[----:B------:R-:W-:Y:S01]  /*6930*/  FFMA.FTZ R118, R13, R116, R118 ;  /* 0x000000740d767223 */ /* 0x000fe20000010076 */
[-C--:B------:R-:W-:Y:S01]  /*6940*/  FFMA.FTZ R44, R44, R14.reuse, -R55 ;  /* 0x0000000e2c2c7223 */ /* 0x080fe20000010837 */
[----:B------:R-:W-:Y:S01]  /*6950*/  FFMA.FTZ R53, R53, R14, R54 ;  /* 0x0000000e35357223 */ /* 0x000fe20000010036 */
[----:B------:R-:W-:Y:S02]  /*6960*/  F2FP.F16.F32.PACK_AB R12, R47, R46 ;  /* 0x0000002e2f0c723e */ /* 0x000fe400000000ff */
[----:B------:R-:W-:Y:S02]  /*6970*/  F2FP.F16.F32.PACK_AB R13, R58, R59 ;  /* 0x0000003b3a0d723e */ /* 0x000fe400000000ff */
[----:B------:R-:W-:Y:S01]  /*6980*/  F2FP.F16.F32.PACK_AB R14, R44, R45 ;  /* 0x0000002d2c0e723e */ /* 0x000fe200000000ff */
[----:B------:R-:W-:Y:S01]  /*6990*/  IMAD.MOV.U32 R44, RZ, RZ, R56 ;  /* 0x000000ffff2c7224 */ /* 0x000fe200078e0038 */
[----:B------:R-:W-:Y:S01]  /*69a0*/  F2FP.F16.F32.PACK_AB R15, R61, R62 ;  /* 0x0000003e3d0f723e */ /* 0x000fe200000000ff */
[----:B------:R-:W-:Y:S01]  /*69b0*/  IMAD.MOV.U32 R45, RZ, RZ, R57 ;  /* 0x000000ffff2d7224 */ /* 0x000fe200078e0039 */
[----:B------:R-:W-:-:S02]  /*69c0*/  F2FP.F16.F32.PACK_AB R46, R53, R118 ;  /* 0x00000076352e723e */ /* 0x000fc400000000ff */
[----:B------:R-:W-:-:S07]  /*69d0*/  MOV R47, R63 ;  /* 0x0000003f002f7202 */ /* 0x000fce0000000f00 */
.L_x_557:
[----:B------:R-:W-:Y:S05]  /*69e0*/  BSYNC B2 ;  /* 0x0000000000027941 */ /* 0x000fea0003800000 */
.L_x_556:
[----:B------:R-:W-:Y:S01]  /*69f0*/  ISETP.GE.AND P4, PT, R11, R110, PT ;  /* 0x0000006e0b00720c */ /* 0x000fe20003f86270 */
[----:B0-----:R0:W-:-:S12]  /*6a00*/  ST.E.128 desc[UR38][R48.64], R12 ;  /* 0x0000000c30007985 */ /* 0x0011d8000c101d26 */
[----:B------:R-:W-:-:S05]  /*6a10*/  @!P4 IMAD.WIDE R50, R11, 0x2, R50 ;  /* 0x000000020b32c825 */ /* 0x000fca00078e0232 */
[----:B----4-:R0:W-:Y:S02]  /*6a20*/  @!P4 ST.E.128 desc[UR38][R50.64], R44 ;  /* 0x0000002c3200c985 */ /* 0x0101e4000c101d26 */
.L_x_555:
[----:B------:R-:W-:Y:S05]  /*6a30*/  BSYNC B1 ;  /* 0x0000000000017941 */ /* 0x000fea0003800000 */
.L_x_554:
[----:B------:R-:W-:-:S03]  /*6a40*/  UMOV UR4, 0xffffffff ;  /* 0xffffffff00047882 */ /* 0x000fc60000000000 */
[----:B------:R-:W-:Y:S05]  /*6a50*/  BRA.DIV UR4, `(.L_x_558) ;  /* 0x0000013604707947 */ /* 0x000fea000b800000 */
[----:B0-----:R-:W0:Y:S04]  /*6a60*/  SHFL.IDX PT, R108, R108, 0x3, 0x181f ;  /* 0x00781f006c6c7f89 */ /* 0x001e2800000e0000 */
[----:B------:R0:W0:Y:S02]  /*6a70*/  SHFL.IDX PT, R50, R109, 0x3, 0x181f ;  /* 0x00781f006d327f89 */ /* 0x00002400000e0000 */
.L_x_830:
[----:B------:R-:W-:-:S13]  /*6a80*/  ISETP.GE.OR P4, PT, R218, R98, P1 ;  /* 0x00000062da00720c */ /* 0x000fda0000f86670 */
[----:B------:R-:W-:Y:S05]  /*6a90*/  @P4 BRA `(.L_x_531) ;  /* 0x0000000c00784947 */ /* 0x000fea0003800000 */
[----:B------:R-:W-:Y:S01]  /*6aa0*/  SEL R112, R37, R112, !P0 ;  /* 0x0000007025707207 */ /* 0x000fe20004000000 */
[----:B------:R-:W-:Y:S01]  /*6ab0*/  BSSY B1, `(.L_x_559) ;  /* 0x000006b000017945 */ /* 0x000fe20003800000 */
[C---:B0-----:R-:W-:Y:S02]  /*6ac0*/  LEA R48, P4, R43.reuse, R50, 0x1 ;  /* 0x000000322b307211 */ /* 0x041fe400078808ff */
[----:B------:R-:W-:Y:S02]  /*6ad0*/  SHF.R.S32.HI R11, RZ, 0x1f, R112 ;  /* 0x0000001fff0b7819 */ /* 0x000fe40000011470 */
[----:B------:R-:W-:Y:S02]  /*6ae0*/  LEA.HI.X R49, R43, R108, R83, 0x1, P4 ;  /* 0x0000006c2b317211 */ /* 0x000fe400020f0c53 */
[----:B------:R-:W-:-:S04]  /*6af0*/  LEA.HI R112, R11, R112, RZ, 0x4 ;  /* 0x000000700b707211 */ /* 0x000fc800078f20ff */
[----:B------:R-:W-:-:S04]  /*6b00*/  LEA.HI.SX32 R112, R112, R81, 0x1c ;  /* 0x0000005170707211 */ /* 0x000fc800078fe2ff */
[----:B----4-:R-:W-:Y:S01]  /*6b10*/  SHF.R.S32.HI R13, RZ, 0x1f, R112 ;  /* 0x0000001fff0d7819 */ /* 0x010fe20000011470 */
        /* <DEDUP_REMOVED lines=19> */
[----:B------:R-:W-:Y:S01]  /*6c50*/  HADD2.F32 R55, -RZ, R115.H1_H1 ;  /* 0x30000073ff377230 */ /* 0x000fe20000004100 */
[--C-:B------:R-:W-:Y:S01]  /*6c60*/  SHF.R.U64 R63, R74, 0x10, R75.reuse ;  /* 0x000000104a3f7819 */ /* 0x100fe2000000124b */
[----:B------:R-:W-:Y:S01]  /*6c70*/  HADD2.F32 R46, -RZ, R45.H0_H0 ;  /* 0x2000002dff2e7230 */ /* 0x000fe20000004100 */
[----:B------:R-:W-:Y:S01]  /*6c80*/  SHF.R.U32.HI R74, RZ, 0x10, R75 ;  /* 0x00000010ff4a7819 */ /* 0x000fe2000001164b */
[----:B------:R-:W-:Y:S01]  /*6c90*/  HADD2.F32 R14, -RZ, R13.H0_H0 ;  /* 0x2000000dff0e7230 */ /* 0x000fe20000004100 */
[----:B------:R-:W-:Y:S01]  /*6ca0*/  SHF.R.U64 R65, R70, 0x10, R71 ;  /* 0x0000001046417819 */ /* 0x000fe20000001247 */
[----:B------:R-:W-:-:S02]  /*6cb0*/  HADD2.F32 R45, -RZ, R45.H1_H1 ;  /* 0x3000002dff2d7230 */ /* 0x000fc40000004100 */
[-C--:B------:R-:W-:Y:S01]  /*6cc0*/  FMUL.FTZ R57, R46, R55.reuse ;  /* 0x000000372e397220 */ /* 0x080fe20000410000 */
[----:B------:R-:W-:Y:S02]  /*6cd0*/  HADD2.F32 R56, -RZ, R56.H0_H0 ;  /* 0x20000038ff387230 */ /* 0x000fe40000004100 */
[C---:B------:R-:W-:Y:S01]  /*6ce0*/  FMUL.FTZ R55, R14.reuse, R55 ;  /* 0x000000370e377220 */ /* 0x040fe20000410000 */
[----:B------:R-:W-:Y:S01]  /*6cf0*/  HADD2.F32 R53, -RZ, R113.H1_H1 ;  /* 0x30000071ff357230 */ /* 0x000fe20000004100 */
[----:B------:R-:W-:Y:S01]  /*6d00*/  SHF.R.U32.HI R70, RZ, 0x10, R71 ;  /* 0x00000010ff467819 */ /* 0x000fe20000011647 */
[----:B------:R-:W-:Y:S02]  /*6d10*/  HADD2.F32 R13, -RZ, R13.H1_H1 ;  /* 0x3000000dff0d7230 */ /* 0x000fe40000004100 */
[-C--:B------:R-:W-:Y:S01]  /*6d20*/  FMUL.FTZ R58, R45, R56.reuse ;  /* 0x000000382d3a7220 */ /* 0x080fe20000410000 */
[----:B------:R-:W-:Y:S02]  /*6d30*/  HADD2.F32 R54, -RZ, R54.H0_H0 ;  /* 0x20000036ff367230 */ /* 0x000fe40000004100 */
[-C--:B------:R-:W-:Y:S01]  /*6d40*/  FFMA.FTZ R57, R14, R53.reuse, -R57 ;  /* 0x000000350e397223 */ /* 0x080fe20000010839 */
[----:B------:R-:W-:Y:S01]  /*6d50*/  FFMA.FTZ R55, R46, R53, R55 ;  /* 0x000000352e377223 */ /* 0x000fe20000010037 */
[----:B------:R-:W-:Y:S01]  /*6d60*/  FMUL.FTZ R56, R13, R56 ;  /* 0x000000380d387220 */ /* 0x000fe20000410000 */
[----:B------:R-:W-:-:S02]  /*6d70*/  HADD2.F32 R53, -RZ, R114.H1_H1 ;  /* 0x30000072ff357230 */ /* 0x000fc40000004100 */
[-C--:B------:R-:W-:Y:S01]  /*6d80*/  FFMA.FTZ R58, R13, R54.reuse, -R58 ;  /* 0x000000360d3a7223 */ /* 0x080fe2000001083a */
[----:B------:R-:W-:Y:S02]  /*6d90*/  HADD2.F32 R14, -RZ, R47.H0_H0 ;  /* 0x2000002fff0e7230 */ /* 0x000fe40000004100 */
[----:B------:R-:W-:Y:S01]  /*6da0*/  FFMA.FTZ R56, R45, R54, R56 ;  /* 0x000000362d387223 */ /* 0x000fe20000010038 */
[----:B------:R-:W-:Y:S01]  /*6db0*/  HADD2.F32 R13, -RZ, R15.H0_H0 ;  /* 0x2000000fff0d7230 */ /* 0x000fe20000004100 */
[----:B------:R-:W-:Y:S01]  /*6dc0*/  SHF.R.U64 R64, R72, 0x10, R73 ;  /* 0x0000001048407819 */ /* 0x000fe20000001249 */
[----:B------:R-:W-:Y:S02]  /*6dd0*/  HADD2.F32 R45, -RZ, R111.H1_H1 ;  /* 0x3000006fff2d7230 */ /* 0x000fe40000004100 */
[-C--:B------:R-:W-:Y:S01]  /*6de0*/  FMUL.FTZ R60, R14, R53.reuse ;  /* 0x000000350e3c7220 */ /* 0x080fe20000410000 */
[----:B------:R-:W-:Y:S02]  /*6df0*/  HADD2.F32 R47, -RZ, R47.H1_H1 ;  /* 0x3000002fff2f7230 */ /* 0x000fe40000004100 */
[----:B------:R-:W-:Y:S01]  /*6e00*/  FMUL.FTZ R53, R13, R53 ;  /* 0x000000350d357220 */ /* 0x000fe20000410000 */
[----:B------:R-:W-:Y:S01]  /*6e10*/  HADD2.F32 R54, -RZ, R74.H0_H0 ;  /* 0x2000004aff367230 */ /* 0x000fe20000004100 */
[----:B------:R-:W-:Y:S01]  /*6e20*/  SHF.R.U64 R66, R68, 0x10, R69 ;  /* 0x0000001044427819 */ /* 0x000fe20000001245 */
[----:B------:R-:W-:-:S02]  /*6e30*/  HADD2.F32 R15, -RZ, R15.H1_H1 ;  /* 0x3000000fff0f7230 */ /* 0x000fc40000004100 */
[-C--:B------:R-:W-:Y:S01]  /*6e40*/  FFMA.FTZ R59, R14, R45.reuse, R53 ;  /* 0x0000002d0e3b7223 */ /* 0x080fe20000010035 */
[----:B------:R-:W-:Y:S02]  /*6e50*/  HADD2.F32 R46, -RZ, R70.H0_H0 ;  /* 0x20000046ff2e7230 */ /* 0x000fe40000004100 */
[-C--:B------:R-:W-:Y:S01]  /*6e60*/  FMUL.FTZ R62, R47, R54.reuse ;  /* 0x000000362f3e7220 */ /* 0x080fe20000410000 */
[----:B------:R-:W-:Y:S01]  /*6e70*/  FFMA.FTZ R60, R13, R45, -R60 ;  /* 0x0000002d0d3c7223 */ /* 0x000fe2000001083c */
[C---:B------:R-:W-:Y:S01]  /*6e80*/  FMUL.FTZ R54, R15.reuse, R54 ;  /* 0x000000360f367220 */ /* 0x040fe20000410000 */
[----:B------:R-:W-:Y:S02]  /*6e90*/  HADD2.F32 R115, -RZ, R115.H0_H0 ;  /* 0x20000073ff737230 */ /* 0x000fe40000004100 */
[-C--:B------:R-:W-:Y:S01]  /*6ea0*/  FFMA.FTZ R61, R15, R46.reuse, -R62 ;  /* 0x0000002e0f3d7223 */ /* 0x080fe2000001083e */
[--C-:B------:R-:W-:Y:S02]  /*6eb0*/  HADD2.F32 R14, -RZ, R51.reuse.H0_H0 ;  /* 0x20000033ff0e7230 */ /* 0x100fe40000004100 */
[----:B------:R-:W-:Y:S01]  /*6ec0*/  FFMA.FTZ R62, R47, R46, R54 ;  /* 0x0000002e2f3e7223 */ /* 0x000fe20000010036 */
[----:B------:R-:W-:Y:S01]  /*6ed0*/  HADD2.F32 R45, -RZ, R64.H0_H0 ;  /* 0x20000040ff2d7230 */ /* 0x000fe20000004100 */
[----:B------:R-:W-:Y:S01]  /*6ee0*/  F2FP.F16.F32.PACK_AB R55, R56, R55 ;  /* 0x000000373837723e */ /* 0x000fe200000000ff */
[----:B------:R-:W-:-:S02]  /*6ef0*/  HADD2.F32 R51, -RZ, R51.H1_H1 ;  /* 0x30000033ff337230 */ /* 0x000fc40000004100 */
[----:B------:R-:W-:Y:S01]  /*6f00*/  FMUL.FTZ R46, R14, R115 ;  /* 0x000000730e2e7220 */ /* 0x000fe20000410000 */
[----:B------:R-:W-:Y:S01]  /*6f10*/  HADD2.F32 R113, -RZ, R113.H0_H0 ;  /* 0x20000071ff717230 */ /* 0x000fe20000004100 */
[----:B------:R-:W-:Y:S01]  /*6f20*/  F2FP.F16.F32.PACK_AB R59, R62, R59 ;  /* 0x0000003b3e3b723e */ /* 0x000fe200000000ff */
[--C-:B------:R-:W-:Y:S02]  /*6f30*/  HADD2.F32 R13, -RZ, R12.reuse.H0_H0 ;  /* 0x2000000cff0d7230 */ /* 0x100fe40000004100 */
[----:B------:R-:W-:Y:S01]  /*6f40*/  FMUL.FTZ R47, R51, R45 ;  /* 0x0000002d332f7220 */ /* 0x000fe20000410000 */
[----:B------:R-:W-:Y:S02]  /*6f50*/  HADD2.F32 R12, -RZ, R12.H1_H1 ;  /* 0x3000000cff0c7230 */ /* 0x000fe40000004100 */
[----:B------:R-:W-:Y:S02]  /*6f60*/  HADD2.F32 R15, -RZ, R66.H0_H0 ;  /* 0x20000042ff0f7230 */ /* 0x000fe40000004100 */
[C---:B------:R-:W-:Y:S01]  /*6f70*/  FMUL.FTZ R115, R13.reuse, R115 ;  /* 0x000000730d737220 */ /* 0x040fe20000410000 */
[----:B------:R-:W-:Y:S01]  /*6f80*/  FFMA.FTZ R46, R13, R113, -R46 ;  /* 0x000000710d2e7223 */ /* 0x000fe2000001082e */
[----:B------:R-:W-:Y:S01]  /*6f90*/  FMUL.FTZ R54, R12, R45 ;  /* 0x0000002d0c367220 */ /* 0x000fe20000410000 */
[----:B------:R-:W-:-:S02]  /*6fa0*/  HADD2.F32 R13, -RZ, R52.H0_H0 ;  /* 0x20000034ff0d7230 */ /* 0x000fc40000004100 */
[-C--:B------:R-:W-:Y:S01]  /*6fb0*/  FFMA.FTZ R47, R12, R15.reuse, -R47 ;  /* 0x0000000f0c2f7223 */ /* 0x080fe2000001082f */
[----:B------:R-:W-:Y:S02]  /*6fc0*/  HADD2.F32 R114, -RZ, R114.H0_H0 ;  /* 0x20000072ff727230 */ /* 0x000fe40000004100 */
[----:B------:R-:W-:Y:S01]  /*6fd0*/  FFMA.FTZ R54, R51, R15, R54 ;  /* 0x0000000f33367223 */ /* 0x000fe20000010036 */
[----:B------:R-:W-:Y:S02]  /*6fe0*/  HADD2.F32 R45, -RZ, R63.H0_H0 ;  /* 0x2000003fff2d7230 */ /* 0x000fe40000004100 */
[----:B------:R-:W-:Y:S01]  /*6ff0*/  FFMA.FTZ R115, R14, R113, R115 ;  /* 0x000000710e737223 */ /* 0x000fe20000010073 */
[----:B------:R-:W-:Y:S02]  /*7000*/  HADD2.F32 R12, -RZ, R44.H0_H0 ;  /* 0x2000002cff0c7230 */ /* 0x000fe40000004100 */
[----:B------:R-:W-:Y:S01]  /*7010*/  FMUL.FTZ R51, R13, R114 ;  /* 0x000000720d337220 */ /* 0x000fe20000410000 */
[----:B------:R-:W-:-:S02]  /*7020*/  HADD2.F32 R52, -RZ, R52.H1_H1 ;  /* 0x30000034ff347230 */ /* 0x000fc40000004100 */
[----:B------:R-:W-:Y:S02]  /*7030*/  HADD2.F32 R44, -RZ, R44.H1_H1 ;  /* 0x3000002cff2c7230 */ /* 0x000fe40000004100 */
[----:B------:R-:W-:Y:S01]  /*7040*/  FMUL.FTZ R114, R12, R114 ;  /* 0x000000720c727220 */ /* 0x000fe20000410000 */
[----:B------:R-:W-:Y:S02]  /*7050*/  HADD2.F32 R111, -RZ, R111.H0_H0 ;  /* 0x2000006fff6f7230 */ /* 0x000fe40000004100 */
[-C--:B------:R-:W-:Y:S01]  /*7060*/  FMUL.FTZ R53, R52, R45.reuse ;  /* 0x0000002d34357220 */ /* 0x080fe20000410000 */
[----:B------:R-:W-:Y:S02]  /*7070*/  HADD2.F32 R15, -RZ, R65.H0_H0 ;  /* 0x20000041ff0f7230 */ /* 0x000fe40000004100 */
[----:B------:R-:W-:Y:S01]  /*7080*/  FMUL.FTZ R45, R44, R45 ;  /* 0x0000002d2c2d7220 */ /* 0x000fe20000410000 */
[----:B------:R-:W-:Y:S01]  /*7090*/  F2FP.F16.F32.PACK_AB R54, R54, R115 ;  /* 0x000000733636723e */ /* 0x000fe200000000ff */
[-C--:B------:R-:W-:Y:S01]  /*70a0*/  FFMA.FTZ R51, R12, R111.reuse, -R51 ;  /* 0x0000006f0c337223 */ /* 0x080fe20000010833 */
[----:B------:R-:W-:Y:S01]  /*70b0*/  FFMA.FTZ R114, R13, R111, R114 ;  /* 0x0000006f0d727223 */ /* 0x000fe20000010072 */
[-C--:B------:R-:W-:Y:S01]  /*70c0*/  FFMA.FTZ R44, R44, R15.reuse, -R53 ;  /* 0x0000000f2c2c7223 */ /* 0x080fe20000010835 */
[----:B------:R-:W-:Y:S01]  /*70d0*/  FFMA.FTZ R45, R52, R15, R45 ;  /* 0x0000000f342d7223 */ /* 0x000fe2000001002d */
[----:B------:R-:W-:-:S02]  /*70e0*/  F2FP.F16.F32.PACK_AB R12, R47, R46 ;  /* 0x0000002e2f0c723e */ /* 0x000fc400000000ff */
[----:B------:R-:W-:Y:S02]  /*70f0*/  F2FP.F16.F32.PACK_AB R13, R58, R57 ;  /* 0x000000393a0d723e */ /* 0x000fe400000000ff */
[----:B------:R-:W-:Y:S01]  /*7100*/  F2FP.F16.F32.PACK_AB R14, R44, R51 ;  /* 0x000000332c0e723e */ /* 0x000fe200000000ff */
[----:B------:R-:W-:Y:S01]  /*7110*/  IMAD.MOV.U32 R44, RZ, RZ, R54 ;  /* 0x000000ffff2c7224 */ /* 0x000fe200078e0036 */
[----:B------:R-:W-:Y:S01]  /*7120*/  F2FP.F16.F32.PACK_AB R46, R45, R114 ;  /* 0x000000722d2e723e */ /* 0x000fe200000000ff */
[----:B------:R-:W-:Y:S01]  /*7130*/  IMAD.MOV.U32 R45, RZ, RZ, R55 ;  /* 0x000000ffff2d7224 */ /* 0x000fe200078e0037 */
[----:B------:R-:W-:Y:S02]  /*7140*/  F2FP.F16.F32.PACK_AB R15, R61, R60 ;  /* 0x0000003c3d0f723e */ /* 0x000fe400000000ff */
[----:B------:R-:W-:-:S07]  /*7150*/  MOV R47, R59 ;  /* 0x0000003b002f7202 */ /* 0x000fce0000000f00 */
.L_x_560:
[----:B------:R-:W-:Y:S05]  /*7160*/  BSYNC B1 ;  /* 0x0000000000017941 */ /* 0x000fea0003800000 */
.L_x_559:
[----:B0-----:R0:W-:Y:S01]  /*7170*/  ST.E.128 desc[UR38][R48.64], R12 ;  /* 0x0000000c30007985 */ /* 0x0011e2000c101d26 */
[----:B------:R-:W-:Y:S01]  /*7180*/  ISETP.GE.AND P3, PT, R11, R110, PT ;  /* 0x0000006e0b00720c */ /* 0x000fe20003f66270 */
[----:B------:R-:W-:-:S12]  /*7190*/  IMAD.MOV.U32 R51, RZ, RZ, R108 ;  /* 0x000000ffff337224 */ /* 0x000fd800078e006c */
[----:B------:R-:W-:Y:S05]  /*71a0*/  @P3 BRA `(.L_x_531) ;  /* 0x0000000400b43947 */ /* 0x000fea0003800000 */
[----:B0-----:R-:W-:-:S05]  /*71b0*/  IMAD.WIDE R12, R11, 0x2, R50 ;  /* 0x000000020b0c7825 */ /* 0x001fca00078e0232 */
[----:B----4-:R0:W-:Y:S01]  /*71c0*/  ST.E.128 desc[UR38][R12.64], R44 ;  /* 0x0000002c0c007985 */ /* 0x0101e2000c101d26 */
[----:B------:R-:W-:Y:S05]  /*71d0*/  BRA `(.L_x_531) ;  /* 0x0000000400a87947 */ /* 0x000fea0003800000 */
.L_x_490:
[----:B------:R-:W-:-:S13]  /*71e0*/  ISETP.NE.AND P5, PT, R157, 0x3, PT ;  /* 0x000000039d00780c */ /* 0x000fda0003fa5270 */
[----:B------:R-:W-:Y:S05]  /*71f0*/  @!P5 BRA `(.L_x_561) ;  /* 0x000000000004d947 */ /* 0x000fea0003800000 */
[----:B------:R-:W-:Y:S01]  /*7200*/  BPT.TRAP 0x1 ;  /* 0x000000040000795c */ /* 0x000fe20000300000 */
.L_x_561:
[----:B------:R-:W-:Y:S01]  /*7210*/  IMAD R92, R155, 0x8, R156 ;  /* 0x000000089b5c7824 */ /* 0x000fe200078e029c */
[----:B------:R-:W-:Y:S01]  /*7220*/  SHF.L.U32 R103, R154, 0x1f, RZ ;  /* 0x0000001f9a677819 */ /* 0x000fe200000006ff */
[----:B------:R-:W-:Y:S01]  /*7230*/  BSSY B1, `(.L_x_562) ;  /* 0x0000004000017945 */ /* 0x000fe20003800000 */
[----:B------:R-:W-:Y:S02]  /*7240*/  SHF.R.S32.HI R100, RZ, 0x1f, R101 ;  /* 0x0000001fff647819 */ /* 0x000fe40000011465 */
[----:B------:R-:W0:Y:S02]  /*7250*/  SYNCS.PHASECHK.TRANS64.TRYWAIT P3, [R92+URZ+0x28890], R103 ;  /* 0x028890675c0075a7 */ /* 0x000e24000806017f */
[----:B0-----:R-:W-:Y:S05]  /*7260*/  @!P3 BRA `(.L_x_563) ;  /* 0x0000012c00b8b947 */ /* 0x001fea0003800000 */
.L_x_831:
[----:B------:R-:W-:Y:S05]  /*7270*/  BSYNC B1 ;  /* 0x0000000000017941 */ /* 0x000fea0003800000 */
.L_x_562:
[----:B------:R-:W-:Y:S01]  /*7280*/  ULDC.64 UR4, c[0x0][0x300] ;  /* 0x0000c00000047ab9 */ /* 0x000fe20000000a00 */
[----:B-----5:R-:W-:Y:S01]  /*7290*/  SHF.R.S32.HI R99, RZ, 0x1f, R102 ;  /* 0x0000001fff637819 */ /* 0x020fe20000011466 */
[----:B------:R-:W-:Y:S02]  /*72a0*/  IMAD R14, R100, UR4, RZ ;  /* 0x00000004640e7c24 */ /* 0x000fe4000f8e02ff */
[----:B------:R-:W-:-:S04]  /*72b0*/  IMAD.WIDE.U32 R12, R101, UR4, RZ ;  /* 0x00000004650c7c25 */ /* 0x000fc8000f8e00ff */
[----:B------:R-:W-:Y:S01]  /*72c0*/  IMAD R11, R101, UR5, R14 ;  /* 0x00000005650b7c24 */ /* 0x000fe2000f8e020e */
[----:B------:R-:W-:Y:S01]  /*72d0*/  ULDC.64 UR4, c[0x0][0x310] ;  /* 0x0000c40000047ab9 */ /* 0x000fe20000000a00 */
[----:B------:R-:W-:Y:S02]  /*72e0*/  IMAD R98, R28, -0x80, R25 ;  /* 0xffffff801c627824 */ /* 0x000fe400078e0219 */
[----:B------:R-:W-:Y:S02]  /*72f0*/  IMAD R15, R99, UR4, RZ ;  /* 0x00000004630f7c24 */ /* 0x000fe4000f8e02ff */
[----:B------:R-:W-:Y:S01]  /*7300*/  IMAD.IADD R13, R13, 0x1, R11 ;  /* 0x000000010d0d7824 */ /* 0x000fe200078e020b */
[----:B------:R-:W-:Y:S01]  /*7310*/  VIMNMX R98, R98, 0x80, PT ;  /* 0x0000008062627848 */ /* 0x000fe20003fe0100 */
[C---:B------:R-:W-:Y:S02]  /*7320*/  IMAD R15, R102.reuse, UR5, R15 ;  /* 0x00000005660f7c24 */ /* 0x040fe4000f8e020f */
[----:B------:R-:W-:Y:S01]  /*7330*/  IMAD.WIDE.U32 R12, R102, UR4, R12 ;  /* 0x00000004660c7c25 */ /* 0x000fe2000f8e000c */
[----:B------:R-:W-:-:S03]  /*7340*/  ULDC.64 UR4, c[0x0][0x308] ;  /* 0x0000c20000047ab9 */ /* 0x000fc60000000a00 */
[----:B------:R-:W-:Y:S01]  /*7350*/  IMAD R11, R35, UR4, RZ ;  /* 0x00000004230b7c24 */ /* 0x000fe2000f8e02ff */
[----:B------:R-:W-:Y:S01]  /*7360*/  IADD3 R13, R13, R15, RZ ;  /* 0x0000000f0d0d7210 */ /* 0x000fe20007ffe0ff */
[----:B------:R-:W-:Y:S02]  /*7370*/  IMAD.IADD R47, R98, 0x1, -R153 ;  /* 0x00000001622f7824 */ /* 0x000fe400078e0a99 */
[C---:B------:R-:W-:Y:S02]  /*7380*/  IMAD R11, R42.reuse, UR5, R11 ;  /* 0x000000052a0b7c24 */ /* 0x040fe4000f8e020b */
[----:B------:R-:W-:Y:S01]  /*7390*/  IMAD.WIDE.U32 R12, R42, UR4, R12 ;  /* 0x000000042a0c7c25 */ /* 0x000fe2000f8e000c */
[----:B------:R-:W-:-:S03]  /*73a0*/  ULDC.64 UR4, c[0x0][0x2e8] ;  /* 0x0000ba0000047ab9 */ /* 0x000fc60000000a00 */
[----:B------:R-:W-:Y:S01]  /*73b0*/  IMAD.IADD R11, R13, 0x1, R11 ;  /* 0x000000010d0b7824 */ /* 0x000fe200078e020b */
[----:B------:R-:W-:Y:S01]  /*73c0*/  LEA R44, P3, R12, UR4, 0x1 ;  /* 0x000000040c2c7c11 */ /* 0x000fe2000f8608ff */
[----:B------:R-:W-:-:S03]  /*73d0*/  UMOV UR4, 0xffffffff ;  /* 0xffffffff00047882 */ /* 0x000fc60000000000 */
[----:B------:R-:W-:Y:S02]  /*73e0*/  LEA.HI.X R46, R12, UR5, R11, 0x1, P3 ;  /* 0x000000050c2e7c11 */ /* 0x000fe400098f0c0b */
[----:B------:R-:W-:Y:S01]  /*73f0*/  ISETP.GE.AND P3, PT, R47, 0x1, PT ;  /* 0x000000012f00780c */ /* 0x000fe20003f66270 */
[----:B------:R-:W-:-:S12]  /*7400*/  BRA.DIV UR4, `(.L_x_564) ;  /* 0x0000012e04647947 */ /* 0x000fd8000b800000 */
[----:B------:R1:W2:Y:S04]  /*7410*/  SHFL.IDX PT, R45, R46, RZ, 0x181f ;  /* 0x00181fff2e2d7589 */ /* 0x0002a800000e0000 */
[----:B------:R1:W3:Y:S02]  /*7420*/  SHFL.IDX PT, R14, R44, RZ, 0x181f ;  /* 0x00181fff2c0e7589 */ /* 0x0002e400000e0000 */
.L_x_835:
[----:B------:R-:W-:Y:S04]  /*7430*/  BSSY B1, `(.L_x_565) ;  /* 0x000000d000017945 */ /* 0x000fe80003800000 */
[----:B------:R-:W-:Y:S05]  /*7440*/  @!P3 BRA `(.L_x_566) ;  /* 0x00000000002cb947 */ /* 0x000fea0003800000 */
[----:B------:R-:W-:Y:S02]  /*7450*/  ULDC UR4, c[0x0][0x2f4] ;  /* 0x0000bd0000047ab9 */ /* 0x000fe40000000800 */
[----:B------:R-:W-:-:S13]  /*7460*/  ISETP.GE.AND P3, PT, R16, UR4, PT ;  /* 0x0000000410007c0c */ /* 0x000fda000bf66270 */
[----:B---3--:R-:W-:-:S04]  /*7470*/  @!P3 LEA R50, P4, R16, R14, 0x1 ;  /* 0x0000000e1032b211 */ /* 0x008fc800078808ff */
[----:B--2---:R-:W-:Y:S02]  /*7480*/  @!P3 LEA.HI.X R51, R16, R45, R17, 0x1, P4 ;  /* 0x0000002d1033b211 */ /* 0x004fe400020f0c11 */
[----:B------:R-:W-:-:S13]  /*7490*/  ISETP.GE.AND P4, PT, R22, UR4, PT ;  /* 0x0000000416007c0c */ /* 0x000fda000bf86270 */
[C---:B------:R-:W-:Y:S02]  /*74a0*/  @!P4 LEA R48, P6, R22.reuse, R14, 0x1 ;  /* 0x0000000e1630c211 */ /* 0x040fe400078c08ff */
[----:B------:R-:W2:Y:S02]  /*74b0*/  @!P3 LDS.128 R12, [R94+0x18400] ;  /* 0x018400005e0cb984 */ /* 0x000ea40000000c00 */
[----:B------:R-:W-:Y:S02]  /*74c0*/  @!P4 LEA.HI.X R49, R22, R45, R2, 0x1, P6 ;  /* 0x0000002d1631c211 */ /* 0x000fe400030f0c02 */
[----:B--2---:R-:W-:Y:S04]  /*74d0*/  @!P3 ST.E.128 desc[UR38][R50.64], R12 ;  /* 0x0000000c3200b985 */ /* 0x004fe8000c101d26 */
[----:B------:R-:W2:Y:S04]  /*74e0*/  @!P4 LDS.128 R12, [R94+0x1c400] ;  /* 0x01c400005e0cc984 */ /* 0x000ea80000000c00 */
[----:B--2---:R4:W-:Y:S02]  /*74f0*/  @!P4 ST.E.128 desc[UR38][R48.64], R12 ;  /* 0x0000000c3000c985 */ /* 0x0049e4000c101d26 */
.L_x_566:
[----:B------:R-:W-:Y:S05]  /*7500*/  BSYNC B1 ;  /* 0x0000000000017941 */ /* 0x000fea0003800000 */
.L_x_565:
[----:B------:R-:W-:-:S03]  /*7510*/  UMOV UR4, 0xffffffff ;  /* 0xffffffff00047882 */ /* 0x000fc60000000000 */
[----:B------:R-:W-:Y:S05]  /*7520*/  BRA.DIV UR4, `(.L_x_567) ;  /* 0x0000012e04647947 */ /* 0x000fea000b800000 */
[----:B--2---:R2:W0:Y:S04]  /*7530*/  SHFL.IDX PT, R45, R46, 0x1, 0x181f ;  /* 0x00381f002e2d7f89 */ /* 0x00442800000e0000 */
[----:B---34-:R2:W3:Y:S02]  /*7540*/  SHFL.IDX PT, R14, R44, 0x1, 0x181f ;  /* 0x00381f002c0e7f89 */ /* 0x0184e400000e0000 */
.L_x_839:
[----:B------:R-:W-:Y:S01]  /*7550*/  ISETP.GE.AND P3, PT, R47, 0x21, PT ;  /* 0x000000212f00780c */ /* 0x000fe20003f66270 */
[----:B------:R-:W-:-:S12]  /*7560*/  BSSY B1, `(.L_x_568) ;  /* 0x000000d000017945 */ /* 0x000fd80003800000 */
[----:B------:R-:W-:Y:S05]  /*7570*/  @!P3 BRA `(.L_x_569) ;  /* 0x00000000002cb947 */ /* 0x000fea0003800000 */
[----:B------:R-:W-:Y:S02]  /*7580*/  ULDC UR4, c[0x0][0x2f4] ;  /* 0x0000bd0000047ab9 */ /* 0x000fe40000000800 */
[----:B------:R-:W-:-:S13]  /*7590*/  ISETP.GE.AND P3, PT, R16, UR4, PT ;  /* 0x0000000410007c0c */ /* 0x000fda000bf66270 */
[----:B---3--:R-:W-:-:S04]  /*75a0*/  @!P3 LEA R50, P4, R16, R14, 0x1 ;  /* 0x0000000e1032b211 */ /* 0x008fc800078808ff */
[----:B0-----:R-:W-:Y:S02]  /*75b0*/  @!P3 LEA.HI.X R51, R16, R45, R17, 0x1, P4 ;  /* 0x0000002d1033b211 */ /* 0x001fe400020f0c11 */
[----:B------:R-:W-:-:S13]  /*75c0*/  ISETP.GE.AND P4, PT, R22, UR4, PT ;  /* 0x0000000416007c0c */ /* 0x000fda000bf86270 */
[C---:B------:R-:W-:Y:S02]  /*75d0*/  @!P4 LEA R48, P6, R22.reuse, R14, 0x1 ;  /* 0x0000000e1630c211 */ /* 0x040fe400078c08ff */
[----:B------:R-:W0:Y:S02]  /*75e0*/  @!P3 LDS.128 R12, [R94+0x19400] ;  /* 0x019400005e0cb984 */ /* 0x000e240000000c00 */
[----:B------:R-:W-:Y:S02]  /*75f0*/  @!P4 LEA.HI.X R49, R22, R45, R2, 0x1, P6 ;  /* 0x0000002d1631c211 */ /* 0x000fe400030f0c02 */
[----:B0-----:R-:W-:Y:S04]  /*7600*/  @!P3 ST.E.128 desc[UR38][R50.64], R12 ;  /* 0x0000000c3200b985 */ /* 0x001fe8000c101d26 */
[----:B------:R-:W0:Y:S04]  /*7610*/  @!P4 LDS.128 R12, [R94+0x1d400] ;  /* 0x01d400005e0cc984 */ /* 0x000e280000000c00 */
[----:B0-----:R4:W-:Y:S02]  /*7620*/  @!P4 ST.E.128 desc[UR38][R48.64], R12 ;  /* 0x0000000c3000c985 */ /* 0x0019e4000c101d26 */
.L_x_569:
[----:B------:R-:W-:Y:S05]  /*7630*/  BSYNC B1 ;  /* 0x0000000000017941 */ /* 0x000fea0003800000 */
.L_x_568:
[----:B------:R-:W-:-:S03]  /*7640*/  UMOV UR4, 0xffffffff ;  /* 0xffffffff00047882 */ /* 0x000fc60000000000 */
[----:B------:R-:W-:Y:S05]  /*7650*/  BRA.DIV UR4, `(.L_x_570) ;  /* 0x0000012e04607947 */ /* 0x000fea000b800000 */
[----:B0-----:R0:W0:Y:S04]  /*7660*/  SHFL.IDX PT, R45, R46, 0x2, 0x181f ;  /* 0x00581f002e2d7f89 */ /* 0x00102800000e0000 */
[----:B---34-:R3:W4:Y:S02]  /*7670*/  SHFL.IDX PT, R14, R44, 0x2, 0x181f ;  /* 0x00581f002c0e7f89 */ /* 0x01872400000e0000 */
.L_x_843:
[----:B------:R-:W-:Y:S01]  /*7680*/  ISETP.GE.AND P3, PT, R47, 0x41, PT ;  /* 0x000000412f00780c */ /* 0x000fe20003f66270 */
[----:B------:R-:W-:-:S12]  /*7690*/  BSSY B1, `(.L_x_571) ;  /* 0x000000d000017945 */ /* 0x000fd80003800000 */
[----:B------:R-:W-:Y:S05]  /*76a0*/  @!P3 BRA `(.L_x_572) ;  /* 0x00000000002cb947 */ /* 0x000fea0003800000 */
[----:B------:R-:W-:Y:S02]  /*76b0*/  ULDC UR4, c[0x0][0x2f4] ;  /* 0x0000bd0000047ab9 */ /* 0x000fe40000000800 */
[----:B------:R-:W-:-:S13]  /*76c0*/  ISETP.GE.AND P3, PT, R16, UR4, PT ;  /* 0x0000000410007c0c */ /* 0x000fda000bf66270 */
[----:B----4-:R-:W-:-:S04]  /*76d0*/  @!P3 LEA R50, P4, R16, R14, 0x1 ;  /* 0x0000000e1032b211 */ /* 0x010fc800078808ff */
        /* <DEDUP_REMOVED lines=8> */
.L_x_572:
[----:B------:R-:W-:Y:S05]  /*7760*/  BSYNC B1 ;  /* 0x0000000000017941 */ /* 0x000fea0003800000 */
.L_x_571:
[----:B------:R-:W-:-:S03]  /*7770*/  UMOV UR4, 0xffffffff ;  /* 0xffffffff00047882 */ /* 0x000fc60000000000 */
[----:B------:R-:W-:Y:S05]  /*7780*/  BRA.DIV UR4, `(.L_x_573) ;  /* 0x0000012e045c7947 */ /* 0x000fea000b800000 */
[----:B0-----:R0:W0:Y:S04]  /*7790*/  SHFL.IDX PT, R45, R46, 0x3, 0x181f ;  /* 0x00781f002e2d7f89 */ /* 0x00102800000e0000 */
[----:B----4-:R4:W0:Y:S02]  /*77a0*/  SHFL.IDX PT, R14, R44, 0x3, 0x181f ;  /* 0x00781f002c0e7f89 */ /* 0x01082400000e0000 */
.L_x_847:
[----:B------:R-:W-:-:S13]  /*77b0*/  ISETP.GE.AND P3, PT, R47, 0x61, PT ;  /* 0x000000612f00780c */ /* 0x000fda0003f66270 */
[----:B------:R-:W-:Y:S05]  /*77c0*/  @!P3 BRA `(.L_x_531) ;  /* 0x00000000002cb947 */ /* 0x000fea0003800000 */
[----:B------:R-:W-:Y:S02]  /*77d0*/  ULDC UR4, c[0x0][0x2f4] ;  /* 0x0000bd0000047ab9 */ /* 0x000fe40000000800 */
[----:B------:R-:W-:-:S13]  /*77e0*/  ISETP.GE.AND P3, PT, R16, UR4, PT ;  /* 0x0000000410007c0c */ /* 0x000fda000bf66270 */
[----:B012---:R-:W-:-:S04]  /*77f0*/  @!P3 LEA R46, P4, R16, R14, 0x1 ;  /* 0x0000000e102eb211 */ /* 0x007fc800078808ff */
[----:B------:R-:W-:Y:S02]  /*7800*/  @!P3 LEA.HI.X R47, R16, R45, R17, 0x1, P4 ;  /* 0x0000002d102fb211 */ /* 0x000fe400020f0c11 */
[----:B------:R-:W-:-:S13]  /*7810*/  ISETP.GE.AND P4, PT, R22, UR4, PT ;  /* 0x0000000416007c0c */ /* 0x000fda000bf86270 */
[C---:B---34-:R-:W-:Y:S02]  /*7820*/  @!P4 LEA R44, P6, R22.reuse, R14, 0x1 ;  /* 0x0000000e162cc211 */ /* 0x058fe400078c08ff */
[----:B------:R-:W0:Y:S02]  /*7830*/  @!P3 LDS.128 R12, [R94+0x1b400] ;  /* 0x01b400005e0cb984 */ /* 0x000e240000000c00 */
[----:B------:R-:W-:Y:S02]  /*7840*/  @!P4 LEA.HI.X R45, R22, R45, R2, 0x1, P6 ;  /* 0x0000002d162dc211 */ /* 0x000fe400030f0c02 */
[----:B0-----:R-:W-:Y:S04]  /*7850*/  @!P3 ST.E.128 desc[UR38][R46.64], R12 ;  /* 0x0000000c2e00b985 */ /* 0x001fe8000c101d26 */
[----:B------:R-:W0:Y:S04]  /*7860*/  @!P4 LDS.128 R12, [R94+0x1f400] ;  /* 0x01f400005e0cc984 */ /* 0x000e280000000c00 */
[----:B0-----:R0:W-:Y:S02]  /*7870*/  @!P4 ST.E.128 desc[UR38][R44.64], R12 ;  /* 0x0000000c2c00c985 */ /* 0x0011e4000c101d26 */
.L_x_531:
[----:B------:R-:W-:Y:S05]  /*7880*/  BSYNC B0 ;  /* 0x0000000000007941 */ /* 0x000fea0003800000 */
.L_x_489:
[----:B------:R-:W5:Y:S01]  /*7890*/  S2R R11, SR_TID.X ;  /* 0x00000000000b7919 */ /* 0x000f620000002100 */
[----:B------:R-:W-:Y:S01]  /*78a0*/  @!PT LDS RZ, [RZ] ;  /* 0x00000000fffff984 */ /* 0x000fe20000000800 */
[----:B------:R-:W-:Y:S01]  /*78b0*/  @!PT LDS RZ, [RZ] ;  /* 0x00000000fffff984 */ /* 0x000fe20000000800 */
[----:B------:R-:W-:Y:S01]  /*78c0*/  @!PT LDS RZ, [RZ] ;  /* 0x00000000fffff984 */ /* 0x000fe20000000800 */
[----:B------:R-:W-:Y:S01]  /*78d0*/  @!PT LDS RZ, [RZ] ;  /* 0x00000000fffff984 */ /* 0x000fe20000000800 */
[----:B------:R3:W-:Y:S06]  /*78e0*/  MEMBAR.ALL.CTA ;  /* 0x0000000000007992 */ /* 0x0007ec0000008000 */
[----:B---3--:R-:W3:Y:S01]  /*78f0*/  FENCE.VIEW.ASYNC.S ;  /* 0x00000000000073c6 */ /* 0x008ee20000000000 */
[----:B------:R-:W-:Y:S05]  /*7900*/  WARPSYNC.ALL ;  /* 0x0000000000007948 */ /* 0x000fea0003800000 */
[----:B------:R-:W-:Y:S01]  /*7910*/  BSSY B0, `(.L_x_574) ;  /* 0x0000009000007945 */ /* 0x000fe20003800000 */
[----:B-----5:R-:W-:Y:S01]  /*7920*/  LOP3.LUT R11, R11, 0x7f, RZ, 0xc0, !PT ;  /* 0x0000007f0b0b7812 */ /* 0x020fe200078ec0ff */
[----:B---3--:R3:W-:Y:S03]  /*7930*/  BAR.SYNC.DEFER_BLOCKING R97, 0x80 ;  /* 0x000200610000751d */ /* 0x0087e60000010000 */
[----:B------:R-:W-:-:S13]  /*7940*/  ISETP.NE.AND P3, PT, R11, RZ, PT ;  /* 0x000000ff0b00720c */ /* 0x000fda0003f65270 */
[----:B------:R-:W-:-:S05]  /*7950*/  @!P3 VIADD R11, R92, 0x288a0 ;  /* 0x000288a05c0bb836 */ /* 0x000fca0000000000 */
[----:B------:R-:W-:-:S04]  /*7960*/  @!P3 PRMT R11, RZ, 0x654, R11 ;  /* 0x00000654ff0bb816 */ /* 0x000fc8000000000b */
[----:B------:R3:W-:Y:S01]  /*7970*/  @!P3 SYNCS.ARRIVE.TRANS64.RED.A1T0 RZ, [R11+URZ], RZ ;  /* 0x000000ff0bffb9a7 */ /* 0x0007e2000810043f */
[----:B------:R-:W-:Y:S05]  /*7980*/  @!P5 BRA `(.L_x_575) ;  /* 0x000000000004d947 */ /* 0x000fea0003800000 */
[----:B------:R-:W-:Y:S01]  /*7990*/  BPT.TRAP 0x1 ;  /* 0x000000040000795c */ /* 0x000fe20000300000 */
.L_x_575:
[----:B------:R-:W-:Y:S05]  /*79a0*/  BSYNC B0 ;  /* 0x0000000000007941 */ /* 0x000fea0003800000 */
.L_x_574:
[----:B------:R-:W5:Y:S01]  /*79b0*/  SYNCS.PHASECHK.TRANS64.TRYWAIT P4, [R92+URZ+0x288b0], R103 ;  /* 0x0288b0675c0075a7 */ /* 0x000f62000808017f */
[----:B------:R-:W-:Y:S01]  /*79c0*/  ULDC UR36, c[0x0][0x2f4] ;  /* 0x0000bd0000247ab9 */ /* 0x000fe20000000800 */
[----:B------:R-:W-:Y:S04]  /*79d0*/  BSSY B0, `(.L_x_576) ;  /* 0x0000002000007945 */ /* 0x000fe80003800000 */
[----:B-----5:R-:W-:Y:S05]  /*79e0*/  @!P4 BRA `(.L_x_577) ;  /* 0x0000012c000cc947 */ /* 0x020fea0003800000 */
.L_x_848:
[----:B------:R-:W-:Y:S05]  /*79f0*/  BSYNC B0 ;  /* 0x0000000000007941 */ /* 0x000fea0003800000 */
.L_x_576:
[----:B------:R-:W-:Y:S01]  /*7a00*/  ULDC.64 UR4, c[0x0][0x328] ;  /* 0x0000ca0000047ab9 */ /* 0x000fe20000000a00 */
[----:B------:R-:W-:Y:S01]  /*7a10*/  IMAD.IADD R98, R98, 0x1, -R153 ;  /* 0x0000000162627824 */ /* 0x000fe200078e0a99 */
[----:B------:R-:W-:Y:S01]  /*7a20*/  BSSY B0, `(.L_x_578) ;  /* 0x0000020000007945 */ /* 0x000fe20003800000 */
[----:B------:R-:W-:Y:S02]  /*7a30*/  IMAD R100, R100, UR4, RZ ;  /* 0x0000000464647c24 */ /* 0x000fe4000f8e02ff */
[----:B01--4-:R-:W-:-:S04]  /*7a40*/  IMAD.WIDE.U32 R12, R101, UR4, RZ ;  /* 0x00000004650c7c25 */ /* 0x013fc8000f8e00ff */
[----:B------:R-:W-:Y:S01]  /*7a50*/  IMAD R101, R101, UR5, R100 ;  /* 0x0000000565657c24 */ /* 0x000fe2000f8e0264 */
[----:B------:R-:W-:Y:S02]  /*7a60*/  ULDC.64 UR4, c[0x0][0x338] ;  /* 0x0000ce0000047ab9 */ /* 0x000fe40000000a00 */
[----:B------:R-:W-:Y:S02]  /*7a70*/  IMAD R99, R99, UR4, RZ ;  /* 0x0000000463637c24 */ /* 0x000fe4000f8e02ff */
[----:B------:R-:W-:Y:S02]  /*7a80*/  IADD3 R13, R13, R101, RZ ;  /* 0x000000650d0d7210 */ /* 0x000fe40007ffe0ff */
[C---:B------:R-:W-:Y:S02]  /*7a90*/  IMAD R99, R102.reuse, UR5, R99 ;  /* 0x0000000566637c24 */ /* 0x040fe4000f8e0263 */
[----:B------:R-:W-:Y:S01]  /*7aa0*/  IMAD.WIDE.U32 R102, R102, UR4, R12 ;  /* 0x0000000466667c25 */ /* 0x000fe2000f8e000c */
[----:B------:R-:W-:-:S03]  /*7ab0*/  ULDC.64 UR4, c[0x0][0x330] ;  /* 0x0000cc0000047ab9 */ /* 0x000fc60000000a00 */
[----:B---3--:R-:W-:Y:S02]  /*7ac0*/  IMAD R11, R35, UR4, RZ ;  /* 0x00000004230b7c24 */ /* 0x008fe4000f8e02ff */
[----:B------:R-:W-:Y:S02]  /*7ad0*/  IMAD.IADD R103, R103, 0x1, R99 ;  /* 0x0000000167677824 */ /* 0x000fe400078e0263 */
[C---:B------:R-:W-:Y:S02]  /*7ae0*/  IMAD R11, R42.reuse, UR5, R11 ;  /* 0x000000052a0b7c24 */ /* 0x040fe4000f8e020b */
[----:B------:R-:W-:Y:S01]  /*7af0*/  IMAD.WIDE.U32 R12, R42, UR4, R102 ;  /* 0x000000042a0c7c25 */ /* 0x000fe2000f8e0066 */
[----:B------:R-:W-:-:S03]  /*7b00*/  ULDC.64 UR4, c[0x0][0x318] ;  /* 0x0000c60000047ab9 */ /* 0x000fc60000000a00 */
[----:B------:R-:W-:Y:S01]  /*7b10*/  IMAD.IADD R11, R13, 0x1, R11 ;  /* 0x000000010d0b7824 */ /* 0x000fe200078e020b */
[----:B------:R-:W-:-:S04]  /*7b20*/  LEA R48, P4, R12, UR4, 0x1 ;  /* 0x000000040c307c11 */ /* 0x000fc8000f8808ff */
[----:B------:R-:W-:Y:S01]  /*7b30*/  LEA.HI.X R11, R12, UR5, R11, 0x1, P4 ;  /* 0x000000050c0b7c11 */ /* 0x000fe2000a0f0c0b */
[----:B------:R0:W1:Y:S01]  /*7b40*/  SHFL.IDX PT, R47, R48, RZ, 0x181f ;  /* 0x00181fff302f7589 */ /* 0x00006200000e0000 */
[----:B------:R-:W-:-:S03]  /*7b50*/  ISETP.GE.AND P4, PT, R98, 0x1, PT ;  /* 0x000000016200780c */ /* 0x000fc60003f86270 */
[----:B------:R0:W3:Y:S10]  /*7b60*/  SHFL.IDX PT, R13, R11, RZ, 0x181f ;  /* 0x00181fff0b0d7589 */ /* 0x0000f400000e0000 */
[----:B0-----:R-:W-:Y:S05]  /*7b70*/  @!P4 BRA `(.L_x_579) ;  /* 0x000000000028c947 */ /* 0x001fea0003800000 */
[----:B------:R-:W-:-:S13]  /*7b80*/  ISETP.GE.AND P4, PT, R16, UR36, PT ;  /* 0x0000002410007c0c */ /* 0x000fda000bf86270 */
[----:B-12---:R-:W-:-:S04]  /*7b90*/  @!P4 LEA R44, P5, R16, R47, 0x1 ;  /* 0x0000002f102cc211 */ /* 0x006fc800078a08ff */
[----:B---3--:R-:W-:Y:S02]  /*7ba0*/  @!P4 LEA.HI.X R45, R16, R13, R17, 0x1, P5 ;  /* 0x0000000d102dc211 */ /* 0x008fe400028f0c11 */
[----:B------:R-:W-:-:S13]  /*7bb0*/  ISETP.GE.AND P5, PT, R22, UR36, PT ;  /* 0x0000002416007c0c */ /* 0x000fda000bfa6270 */
[----:B------:R-:W-:-:S04]  /*7bc0*/  @!P5 LEA R46, P6, R22, R47, 0x1 ;  /* 0x0000002f162ed211 */ /* 0x000fc800078c08ff */
[----:B------:R-:W-:Y:S02]  /*7bd0*/  @!P5 LEA.HI.X R47, R22, R13, R2, 0x1, P6 ;  /* 0x0000000d162fd211 */ /* 0x000fe400030f0c02 */
[----:B------:R-:W0:Y:S04]  /*7be0*/  @!P4 LDS.128 R12, [R94+0x400] ;  /* 0x000400005e0cc984 */ /* 0x000e280000000c00 */
[----:B0-----:R-:W-:Y:S04]  /*7bf0*/  @!P4 ST.E.128 desc[UR38][R44.64], R12 ;  /* 0x0000000c2c00c985 */ /* 0x001fe8000c101d26 */
[----:B------:R-:W0:Y:S04]  /*7c00*/  @!P5 LDS.128 R12, [R94+0x4400] ;  /* 0x004400005e0cd984 */ /* 0x000e280000000c00 */
[----:B0-----:R0:W-:Y:S02]  /*7c10*/  @!P5 ST.E.128 desc[UR38][R46.64], R12 ;  /* 0x0000000c2e00d985 */ /* 0x0011e4000c101d26 */
.L_x_579:
[----:B------:R-:W-:Y:S05]  /*7c20*/  BSYNC B0 ;  /* 0x0000000000007941 */ /* 0x000fea0003800000 */
.L_x_578:
[----:B------:R-:W-:Y:S01]  /*7c30*/  ISETP.GE.AND P4, PT, R98, 0x21, PT ;  /* 0x000000216200780c */ /* 0x000fe20003f86270 */
[----:B0--3--:R0:W3:Y:S01]  /*7c40*/  SHFL.IDX PT, R13, R11, 0x1, 0x181f ;  /* 0x00381f000b0d7f89 */ /* 0x0090e200000e0000 */
[----:B------:R-:W-:Y:S03]  /*7c50*/  BSSY B0, `(.L_x_580) ;  /* 0x000000d000007945 */ /* 0x000fe60003800000 */
[----:B-1----:R0:W1:Y:S08]  /*7c60*/  SHFL.IDX PT, R47, R48, 0x1, 0x181f ;  /* 0x00381f00302f7f89 */ /* 0x00207000000e0000 */
        /* <DEDUP_REMOVED lines=11> */
.L_x_581:
[----:B------:R-:W-:Y:S05]  /*7d20*/  BSYNC B0 ;  /* 0x0000000000007941 */ /* 0x000fea0003800000 */
.L_x_580:
        /* <DEDUP_REMOVED lines=15> */
.L_x_583:
[----:B------:R-:W-:Y:S05]  /*7e20*/  BSYNC B0 ;  /* 0x0000000000007941 */ /* 0x000fea0003800000 */
.L_x_582:
[----:B------:R-:W-:Y:S01]  /*7e30*/  ISETP.GE.AND P4, PT, R98, 0x61, PT ;  /* 0x000000616200780c */ /* 0x000fe20003f86270 */
[----:B------:R-:W4:Y:S01]  /*7e40*/  SHFL.IDX PT, R11, R11, 0x3, 0x181f ;  /* 0x00781f000b0b7f89 */ /* 0x000f2200000e0000 */
[----:B------:R-:W-:Y:S03]  /*7e50*/  BSSY B0, `(.L_x_584) ;  /* 0x000000d000007945 */ /* 0x000fe60003800000 */
[----:B01----:R0:W1:Y:S08]  /*7e60*/  SHFL.IDX PT, R47, R48, 0x3, 0x181f ;  /* 0x00781f00302f7f89 */ /* 0x00307000000e0000 */
[----:B0-----:R-:W-:Y:S05]  /*7e70*/  @!P4 BRA `(.L_x_585) ;  /* 0x000000000028c947 */ /* 0x001fea0003800000 */
[----:B------:R-:W-:-:S13]  /*7e80*/  ISETP.GE.AND P4, PT, R16, UR36, PT ;  /* 0x0000002410007c0c */ /* 0x000fda000bf86270 */
[----:B---3--:R-:W0:Y:S01]  /*7e90*/  @!P4 LDS.128 R12, [R94+0x3400] ;  /* 0x003400005e0cc984 */ /* 0x008e220000000c00 */
[----:B-12---:R-:W-:-:S04]  /*7ea0*/  @!P4 LEA R44, P5, R16, R47, 0x1 ;  /* 0x0000002f102cc211 */ /* 0x006fc800078a08ff */
[----:B----4-:R-:W-:Y:S02]  /*7eb0*/  @!P4 LEA.HI.X R45, R16, R11, R17, 0x1, P5 ;  /* 0x0000000b102dc211 */ /* 0x010fe400028f0c11 */
[----:B------:R-:W-:-:S13]  /*7ec0*/  ISETP.GE.AND P5, PT, R22, UR36, PT ;  /* 0x0000002416007c0c */ /* 0x000fda000bfa6270 */
[----:B------:R-:W-:-:S04]  /*7ed0*/  @!P5 LEA R46, P6, R22, R47, 0x1 ;  /* 0x0000002f162ed211 */ /* 0x000fc800078c08ff */
[----:B------:R-:W-:Y:S01]  /*7ee0*/  @!P5 LEA.HI.X R47, R22, R11, R2, 0x1, P6 ;  /* 0x0000000b162fd211 */ /* 0x000fe200030f0c02 */
[----:B0-----:R-:W-:Y:S04]  /*7ef0*/  @!P4 ST.E.128 desc[UR38][R44.64], R12 ;  /* 0x0000000c2c00c985 */ /* 0x001fe8000c101d26 */
[----:B------:R-:W0:Y:S04]  /*7f00*/  @!P5 LDS.128 R12, [R94+0x7400] ;  /* 0x007400005e0cd984 */ /* 0x000e280000000c00 */
[----:B0-----:R0:W-:Y:S02]  /*7f10*/  @!P5 ST.E.128 desc[UR38][R46.64], R12 ;  /* 0x0000000c2e00d985 */ /* 0x0011e4000c101d26 */
.L_x_585:
[----:B------:R-:W-:Y:S05]  /*7f20*/  BSYNC B0 ;  /* 0x0000000000007941 */ /* 0x000fea0003800000 */
.L_x_584:
[----:B------:R-:W-:Y:S01]  /*7f30*/  @!PT LDS RZ, [RZ] ;  /* 0x00000000fffff984 */ /* 0x000fe20000000800 */
[----:B------:R-:W-:Y:S01]  /*7f40*/  @!PT LDS RZ, [RZ] ;  /* 0x00000000fffff984 */ /* 0x000fe20000000800 */
[----:B------:R-:W-:Y:S01]  /*7f50*/  @!PT LDS RZ, [RZ] ;  /* 0x00000000fffff984 */ /* 0x000fe20000000800 */
[----:B------:R-:W-:Y:S01]  /*7f60*/  @!PT LDS RZ, [RZ] ;  /* 0x00000000fffff984 */ /* 0x000fe20000000800 */
[----:B------:R5:W-:Y:S06]  /*7f70*/  MEMBAR.ALL.CTA ;  /* 0x0000000000007992 */ /* 0x000bec0000008000 */
[----:B-----5:R-:W5:Y:S01]  /*7f80*/  FENCE.VIEW.ASYNC.S ;  /* 0x00000000000073c6 */ /* 0x020f620000000000 */
[----:B------:R-:W-:Y:S01]  /*7f90*/  @!P3 IADD3 R92, R92, 0x288c0, RZ ;  /* 0x000288c05c5cb810 */ /* 0x000fe20007ffe0ff */
[----:B------:R-:W-:Y:S01]  /*7fa0*/  VIADD R155, R155, 0x1 ;  /* 0x000000019b9b7836 */ /* 0x000fe20000000000 */
[----:B-----5:R0:W-:Y:S01]  /*7fb0*/  BAR.SYNC.DEFER_BLOCKING R97, 0x80 ;  /* 0x000200610000751d */ /* 0x0201e20000010000 */
[----:B------:R-:W-:-:S02]  /*7fc0*/  ISETP.NE.AND P4, PT, R93, RZ, PT ;  /* 0x000000ff5d00720c */ /* 0x000fc40003f85270 */
[----:B------:R-:W-:-:S04]  /*7fd0*/  @!P3 PRMT R92, RZ, 0x654, R92 ;  /* 0x00000654ff5cb816 */ /* 0x000fc8000000005c */
[----:B------:R0:W-:Y:S01]  /*7fe0*/  @!P3 SYNCS.ARRIVE.TRANS64.RED.A1T0 RZ, [R92+URZ], RZ ;  /* 0x000000ff5cffb9a7 */ /* 0x0001e2000810043f */
[----:B------:R-:W-:-:S04]  /*7ff0*/  ISETP.NE.AND P3, PT, R155, 0x2, PT ;  /* 0x000000029b00780c */ /* 0x000fc80003f65270 */
[----:B----4-:R-:W-:Y:S02]  /*8000*/  SEL R11, RZ, 0x1, P3 ;  /* 0x00000001ff0b7807 */ /* 0x010fe40001800000 */
[----:B------:R-:W-:Y:S02]  /*8010*/  SEL R155, R155, RZ, P3 ;  /* 0x000000ff9b9b7207 */ /* 0x000fe40001800000 */
[----:B------:R-:W-:Y:S01]  /*8020*/  LOP3.LUT R154, R154, R11, RZ, 0x3c, !PT ;  /* 0x0000000b9a9a7212 */ /* 0x000fe200078e3cff */
[----:B0-----:R-:W-:Y:S06]  /*8030*/  @P4 BRA `(.L_x_586) ;  /* 0xffffff9c00d84947 */ /* 0x001fec000383ffff */
[----:B------:R-:W0:Y:S01]  /*8040*/  S2R R12, SR_TID.X ;  /* 0x00000000000c7919 */ /* 0x000e220000002100 */
[----:B------:R-:W-:Y:S02]  /*8050*/  PLOP3.LUT P0, PT, PT, PT, PT, 0x8, 0x0 ;  /* 0x000000000000781c */ /* 0x000fe40003f0e170 */
[----:B0-----:R-:W-:-:S04]  /*8060*/  SHF.R.U32.HI R12, RZ, 0x7, R12 ;  /* 0x00000007ff0c7819 */ /* 0x001fc8000001160c */
[----:B------:R-:W-:-:S13]  /*8070*/  ISETP.NE.AND P4, PT, R12, 0x1, PT ;  /* 0x000000010c00780c */ /* 0x000fda0003f85270 */
[----:B------:R-:W-:Y:S06]  /*8080*/  @!P4 BAR.ARV 0x9, 0x100 ;  /* 0x024400000000cb1d */ /* 0x000fec0000002000 */
.L_x_484:
[----:B------:R-:W-:Y:S01]  /*8090*/  ISETP.GE.AND P2, PT, R96, 0x1, PT ;  /* 0x000000016000780c */ /* 0x000fe20003f46270 */
[----:B------:R-:W-:Y:S01]  /*80a0*/  IMAD.MOV.U32 R3, RZ, RZ, RZ ;  /* 0x000000ffff037224 */ /* 0x000fe200078e00ff */
[----:B------:R-:W-:Y:S01]  /*80b0*/  PLOP3.LUT P1, PT, PT, PT, PT, 0x80, 0x0 ;  /* 0x000000000000781c */ /* 0x000fe20003f2f070 */
[----:B------:R-:W-:Y:S01]  /*80c0*/  IMAD.MOV.U32 R0, RZ, RZ, RZ ;  /* 0x000000ffff007224 */ /* 0x000fe200078e00ff */
[----:B------:R-:W-:Y:S02]  /*80d0*/  MOV R151, RZ ;  /* 0x000000ff00977202 */ /* 0x000fe40000000f00 */
[----:B------:R-:W-:Y:S02]  /*80e0*/  CS2R R64, SRZ ;  /* 0x0000000000407805 */ /* 0x000fe4000001ff00 */
[----:B------:R-:W-:Y:S02]  /*80f0*/  CS2R R36, SRZ ;  /* 0x0000000000247805 */ /* 0x000fe4000001ff00 */
[----:B------:R-:W-:-:S02]  /*8100*/  CS2R R66, SRZ ;  /* 0x0000000000427805 */ /* 0x000fc4000001ff00 */
[----:B------:R-:W-:Y:S02]  /*8110*/  CS2R R38, SRZ ;  /* 0x0000000000267805 */ /* 0x000fe4000001ff00 */
[----:B------:R-:W-:Y:S02]  /*8120*/  CS2R R68, SRZ ;  /* 0x0000000000447805 */ /* 0x000fe4000001ff00 */
[----:B------:R-:W-:Y:S02]  /*8130*/  CS2R R34, SRZ ;  /* 0x0000000000227805 */ /* 0x000fe4000001ff00 */
[----:B------:R-:W-:Y:S02]  /*8140*/  CS2R R70, SRZ ;  /* 0x0000000000467805 */ /* 0x000fe4000001ff00 */
[----:B--2---:R-:W-:Y:S02]  /*8150*/  CS2R R44, SRZ ;  /* 0x00000000002c7805 */ /* 0x004fe4000001ff00 */
[----:B------:R-:W-:-:S02]  /*8160*/  CS2R R32, SRZ ;  /* 0x0000000000207805 */ /* 0x000fc4000001ff00 */
[----:B------:R-:W-:Y:S02]  /*8170*/  CS2R R72, SRZ ;  /* 0x0000000000487805 */ /* 0x000fe4000001ff00 */
[----:B------:R-:W-:Y:S02]  /*8180*/  CS2R R30, SRZ ;  /* 0x00000000001e7805 */ /* 0x000fe4000001ff00 */
[----:B------:R-:W-:Y:S02]  /*8190*/  CS2R R74, SRZ ;  /* 0x00000000004a7805 */ /* 0x000fe4000001ff00 */
[----:B------:R-:W-:Y:S02]  /*81a0*/  CS2R R76, SRZ ;  /* 0x00000000004c7805 */ /* 0x000fe4000001ff00 */
[----:B------:R-:W-:Y:S02]  /*81b0*/  CS2R R54, SRZ ;  /* 0x0000000000367805 */ /* 0x000fe4000001ff00 */
[----:B-1----:R-:W-:-:S02]  /*81c0*/  CS2R R46, SRZ ;  /* 0x00000000002e7805 */ /* 0x002fc4000001ff00 */
        /* <DEDUP_REMOVED lines=14> */
[----:B------:R-:W-:Y:S01]  /*82b0*/  CS2R R62, SRZ ;  /* 0x00000000003e7805 */ /* 0x000fe2000001ff00 */
[----:B------:R-:W-:Y:S01]  /*82c0*/  IMAD.MOV.U32 R100, RZ, RZ, RZ ;  /* 0x000000ffff647224 */ /* 0x000fe200078e00ff */
[----:B------:R-:W-:Y:S06]  /*82d0*/  @P0 BRA `(.L_x_587) ;  /* 0x00000000000c0947 */ /* 0x000fec0003800000 */
[----:B------:R-:W0:Y:S01]  /*82e0*/  FENCE.VIEW.ASYNC.G ;  /* 0x00000000000073c6 */ /* 0x000e220000000100 */
[----:B------:R-:W-:Y:S05]  /*82f0*/  WARPSYNC.ALL ;  /* 0x0000000000007948 */ /* 0x000fea0003800000 */
[----:B0-----:R-:W-:Y:S06]  /*8300*/  BAR.ARV 0xc, 0x180 ;  /* 0x0306000000007b1d */ /* 0x001fec0000002000 */
.L_x_587:
[----:B------:R-:W-:Y:S01]  /*8310*/  CS2R R10, SRZ ;  /* 0x00000000000a7805 */ /* 0x000fe2000001ff00 */
[----:B------:R-:W-:Y:S06]  /*8320*/  @!P2 BRA `(.L_x_588) ;  /* 0x0000008c0054a947 */ /* 0x000fec0003800000 */
[----:B------:R-:W-:-:S03]  /*8330*/  UMOV UR4, 0xffffffff ;  /* 0xffffffff00047882 */ /* 0x000fc60000000000 */
[----:B------:R-:W-:Y:S05]  /*8340*/  BRA.DIV UR4, `(.L_x_589) ;  /* 0x0000012204c87947 */ /* 0x000fea000b800000 */
[----:B------:R0:W1:Y:S02]  /*8350*/  SHFL.IDX PT, R194, R221, RZ, 0x1f ;  /* 0x00001fffddc27589 */ /* 0x00006400000e0000 */
.L_x_851:
[----:B-1----:R-:W-:Y:S02]  /*8360*/  LEA.HI R0, R194, R194, RZ, 0x1 ;  /* 0x000000c2c2007211 */ /* 0x002fe400078f08ff */
[----:B------:R-:W-:Y:S02]  /*8370*/  LOP3.LUT P0, RZ, R211, 0x3ff, RZ, 0xc0, !PT ;  /* 0x000003ffd3ff7812 */ /* 0x000fe4000780c0ff */
[----:B------:R-:W-:Y:S02]  /*8380*/  LOP3.LUT R3, R0, 0x1e, RZ, 0xc0, !PT ;  /* 0x0000001e00037812 */ /* 0x000fe400078ec0ff */
[----:B------:R-:W-:-:S03]  /*8390*/  P2R R25, PR, RZ, 0x1 ;  /* 0x00000001ff197803 */ /* 0x000fc60000000000 */
[----:B------:R-:W-:-:S04]  /*83a0*/  IMAD.IADD R0, R194, 0x1, -R3 ;  /* 0x00000001c2007824 */ /* 0x000fc800078e0a03 */
[----:B------:R-:W-:-:S05]  /*83b0*/  IMAD R0, R0, 0x2000, R211 ;  /* 0x0000200000007824 */ /* 0x000fca00078e02d3 */
[----:B------:R-:W-:-:S04]  /*83c0*/  SHF.R.U32.HI R0, RZ, 0x4, R0 ;  /* 0x00000004ff007819 */ /* 0x000fc80000011600 */
[----:B------:R-:W-:Y:S01]  /*83d0*/  LOP3.LUT R26, R0, 0x3fff, RZ, 0xc0, !PT ;  /* 0x00003fff001a7812 */ /* 0x000fe200078ec0ff */
[----:B------:R-:W-:Y:S06]  /*83e0*/  @!P0 BRA `(.L_x_590) ;  /* 0x0000000000408947 */ /* 0x000fec0003800000 */
[----:B------:R-:W-:Y:S01]  /*83f0*/  MOV R0, 0x0 ;  /* 0x0000000000007802 */ /* 0x000fe20000000f00 */
[----:B------:R-:W-:Y:S01]  /*8400*/  ULDC.64 UR4, c[0x4][0x80] ;  /* 0x0100200000047ab9 */ /* 0x000fe20000000a00 */
[----:B------:R-:W-:Y:S01]  /*8410*/  ULDC.64 UR6, c[0x4][0x88] ;  /* 0x0100220000067ab9 */ /* 0x000fe20000000a00 */
[----:B------:R-:W-:Y:S01]  /*8420*/  MOV R4, UR4 ;  /* 0x0000000400047c02 */ /* 0x000fe20008000f00 */
[----:B------:R1:W2:Y:S01]  /*8430*/  LDC.64 R14, c[0x4][R0] ;  /* 0x01000000000e7b82 */ /* 0x0002a20000000a00 */
[----:B------:R-:W-:Y:S01]  /*8440*/  IMAD.U32 R5, RZ, RZ, UR5 ;  /* 0x00000005ff057e24 */ /* 0x000fe2000f8e00ff */
[----:B------:R-:W-:Y:S01]  /*8450*/  ULDC.64 UR4, c[0x4][0x20] ;  /* 0x0100080000047ab9 */ /* 0x000fe20000000a00 */
[----:B------:R-:W-:Y:S01]  /*8460*/  IMAD.U32 R6, RZ, RZ, UR6 ;  /* 0x00000006ff067e24 */ /* 0x000fe2000f8e00ff */
[----:B------:R-:W-:Y:S01]  /*8470*/  MOV R10, UR4 ;  /* 0x00000004000a7c02 */ /* 0x000fe20008000f00 */
[----:B------:R-:W-:Y:S01]  /*8480*/  IMAD.U32 R7, RZ, RZ, UR7 ;  /* 0x00000007ff077e24 */ /* 0x000fe2000f8e00ff */
[----:B---3--:R-:W-:Y:S01]  /*8490*/  MOV R13, RZ ;  /* 0x000000ff000d7202 */ /* 0x008fe20000000f00 */
[----:B------:R-:W-:-:S02]  /*84a0*/  IMAD.U32 R11, RZ, RZ, UR5 ;  /* 0x00000005ff0b7e24 */ /* 0x000fc4000f8e00ff */
[----:B------:R-:W-:Y:S02]  /*84b0*/  IMAD.MOV.U32 R8, RZ, RZ, 0x70 ;  /* 0x00000070ff087424 */ /* 0x000fe400078e00ff */
[----:B-1----:R-:W-:-:S07]  /*84c0*/  IMAD.MOV.U32 R12, RZ, RZ, 0x1 ;  /* 0x00000001ff0c7424 */ /* 0x002fce00078e00ff */
[----:B------:R-:W-:-:S07]  /*84d0*/  LEPC R20, `(.L_x_590) ;  /* 0x000000001014794e */ /* 0x000fce0000000000 */
[----:B0-2--5:R-:W-:Y:S05]  /*84e0*/  CALL.ABS.NOINC R14 ;  /* 0x000000000e007343 */ /* 0x025fea0003c00000 */
.L_x_590:
[----:B------:R-:W-:Y:S02]  /*84f0*/  ULDC UR4, c[0x0][0x3f4] ;  /* 0x0000fd0000047ab9 */ /* 0x000fe40000000800 */
[----:B------:R-:W-:-:S13]  /*8500*/  ISETP.LT.AND P0, PT, RZ, UR4, PT ;  /* 0x00000004ff007c0c */ /* 0x000fda000bf01270 */
[----:B------:R-:W-:Y:S05]  /*8510*/  @P0 BRA `(.L_x_591) ;  /* 0x00000000003c0947 */ /* 0x000fea0003800000 */
[----:B------:R-:W-:-:S04]  /*8520*/  LEA.HI R0, R207, R207, RZ, 0x1 ;  /* 0x000000cfcf007211 */ /* 0x000fc800078f08ff */
[----:B------:R-:W-:-:S05]  /*8530*/  LOP3.LUT R0, R0, 0xfffffffe, RZ, 0xc0, !PT ;  /* 0xfffffffe00007812 */ /* 0x000fca00078ec0ff */
[----:B------:R-:W-:-:S05]  /*8540*/  IMAD.IADD R0, R207, 0x1, -R0 ;  /* 0x00000001cf007824 */ /* 0x000fca00078e0a00 */
[----:B------:R-:W-:-:S04]  /*8550*/  SHF.L.U32 R3, R0, 0x1f, RZ ;  /* 0x0000001f00037819 */ /* 0x000fc800000006ff */
[----:B------:R1:W2:Y:S03]  /*8560*/  SYNCS.PHASECHK.TRANS64.TRYWAIT P0, [R156+URZ+0x28800], R3 ;  /* 0x028800039c0075a7 */ /* 0x0002a6000800017f */
[----:B--2---:R-:W-:Y:S05]  /*8570*/  @!P0 NANOSLEEP.SYNCS 0x989680 ;  /* 0x009896800000895d */ /* 0x004fea0003900000 */
[----:B------:R-:W2:Y:S01]  /*8580*/  @!P0 SYNCS.PHASECHK.TRANS64 P0, [R156+URZ+0x28800], R3 ;  /* 0x028800039c0085a7 */ /* 0x000ea2000800007f */
[----:B------:R-:W-:Y:S04]  /*8590*/  BSSY B0, `(.L_x_592) ;  /* 0x0000006000007945 */ /* 0x000fe80003800000 */
[----:B--2---:R-:W-:Y:S05]  /*85a0*/  @P0 BRA `(.L_x_593) ;  /* 0x0000000000100947 */ /* 0x004fea0003800000 */
.L_x_594:
[----:B--2---:R2:W4:Y:S02]  /*85b0*/  SYNCS.PHASECHK.TRANS64.TRYWAIT P0, [R156+URZ+0x28800], R3 ;  /* 0x028800039c0075a7 */ /* 0x004524000800017f */
[----:B----4-:R-:W-:Y:S05]  /*85c0*/  @!P0 NANOSLEEP.SYNCS 0x989680 ;  /* 0x009896800000895d */ /* 0x010fea0003900000 */
[----:B------:R-:W4:Y:S02]  /*85d0*/  @!P0 SYNCS.PHASECHK.TRANS64 P0, [R156+URZ+0x28800], R3 ;  /* 0x028800039c0085a7 */ /* 0x000f24000800007f */
[----:B----4-:R-:W-:Y:S05]  /*85e0*/  @!P0 BRA `(.L_x_594) ;  /* 0xfffffffc00f08947 */ /* 0x010fea000383ffff */
.L_x_593:
[----:B------:R-:W-:Y:S05]  /*85f0*/  BSYNC B0 ;  /* 0x0000000000007941 */ /* 0x000fea0003800000 */
.L_x_592:
[----:B------:R-:W-:Y:S05]  /*8600*/  BRA `(.L_x_595) ;  /* 0x0000003400f07947 */ /* 0x000fea0003800000 */
.L_x_591:
[----:B-----5:R-:W-:Y:S01]  /*8610*/  SHF.R.S32.HI R0, RZ, 0x1f, R24 ;  /* 0x0000001fff007819 */ /* 0x020fe20000011418 */
[----:B------:R-:W-:Y:S01]  /*8620*/  ULDC.64 UR4, c[0x0][0x3f8] ;  /* 0x0000fe0000047ab9 */ /* 0x000fe20000000a00 */
[----:B------:R-:W-:Y:S01]  /*8630*/  ULDC.64 UR6, c[0x0][0x408] ;  /* 0x0001020000067ab9 */ /* 0x000fe20000000a00 */
[----:B------:R-:W-:Y:S01]  /*8640*/  ISETP.NE.AND P2, PT, R25, RZ, PT ;  /* 0x000000ff1900720c */ /* 0x000fe20003f45270 */
[----:B------:R-:W-:-:S04]  /*8650*/  IMAD.WIDE.U32 R4, R24, UR4, RZ ;  /* 0x0000000418047c25 */ /* 0x000fc8000f8e00ff */
[C---:B------:R-:W-:Y:S02]  /*8660*/  IMAD R3, R0.reuse, UR4, RZ ;  /* 0x0000000400037c24 */ /* 0x040fe4000f8e02ff */
[----:B------:R-:W-:Y:S02]  /*8670*/  IMAD R7, R0, UR6, RZ ;  /* 0x0000000600077c24 */ /* 0x000fe4000f8e02ff */
[C---:B------:R-:W-:Y:S01]  /*8680*/  IMAD R3, R24.reuse, UR5, R3 ;  /* 0x0000000518037c24 */ /* 0x040fe2000f8e0203 */
[----:B------:R-:W-:Y:S01]  /*8690*/  ULDC.64 UR4, c[0x0][0x3e8] ;  /* 0x0000fa0000047ab9 */ /* 0x000fe20000000a00 */
[----:B------:R-:W-:-:S04]  /*86a0*/  IMAD.WIDE.U32 R28, R24, UR6, RZ ;  /* 0x00000006181c7c25 */ /* 0x000fc8000f8e00ff */
[----:B------:R-:W-:Y:S01]  /*86b0*/  IMAD R7, R24, UR7, R7 ;  /* 0x0000000718077c24 */ /* 0x000fe2000f8e0207 */
[----:B------:R-:W-:Y:S01]  /*86c0*/  ULDC.64 UR6, c[0x0][0x400] ;  /* 0x0001000000067ab9 */ /* 0x000fe20000000a00 */
[----:B------:R-:W-:Y:S01]  /*86d0*/  IMAD.IADD R25, R3, 0x1, R5 ;  /* 0x0000000103197824 */ /* 0x000fe200078e0205 */
[----:B------:R-:W-:Y:S01]  /*86e0*/  LEA R24, P0, R4, UR4, 0x1 ;  /* 0x0000000404187c11 */ /* 0x000fe2000f8008ff */
[----:B------:R-:W-:Y:S01]  /*86f0*/  IMAD.IADD R3, R7, 0x1, R29 ;  /* 0x0000000107037824 */ /* 0x000fe200078e021d */
[----:B------:R-:W-:Y:S02]  /*8700*/  LEA R27, P1, R28, UR6, 0x1 ;  /* 0x000000061c1b7c11 */ /* 0x000fe4000f8208ff */
[----:B------:R-:W-:Y:S02]  /*8710*/  LEA.HI.X R25, R4, UR5, R25, 0x1, P0 ;  /* 0x0000000504197c11 */ /* 0x000fe400080f0c19 */
[----:B------:R-:W-:Y:S01]  /*8720*/  LEA.HI.X R28, R28, UR7, R3, 0x1, P1 ;  /* 0x000000071c1c7c11 */ /* 0x000fe200088f0c03 */
[----:B------:R-:W-:Y:S08]  /*8730*/  @!P2 BRA `(.L_x_596) ;  /* 0x000000000040a947 */ /* 0x000ff00003800000 */
[----:B------:R-:W-:Y:S01]  /*8740*/  MOV R0, 0x0 ;  /* 0x0000000000007802 */ /* 0x000fe20000000f00 */
[----:B------:R-:W-:Y:S01]  /*8750*/  ULDC.64 UR4, c[0x4][0x80] ;  /* 0x0100200000047ab9 */ /* 0x000fe20000000a00 */
[----:B------:R-:W-:Y:S01]  /*8760*/  ULDC.64 UR6, c[0x4][0x20] ;  /* 0x0100080000067ab9 */ /* 0x000fe20000000a00 */
[----:B------:R-:W-:Y:S01]  /*8770*/  MOV R4, UR4 ;  /* 0x0000000400047c02 */ /* 0x000fe20008000f00 */
[----:B------:R1:W2:Y:S01]  /*8780*/  LDC.64 R14, c[0x4][R0] ;  /* 0x01000000000e7b82 */ /* 0x0002a20000000a00 */
[----:B------:R-:W-:Y:S01]  /*8790*/  IMAD.U32 R5, RZ, RZ, UR5 ;  /* 0x00000005ff057e24 */ /* 0x000fe2000f8e00ff */
[----:B------:R-:W-:Y:S01]  /*87a0*/  ULDC.64 UR4, c[0x4][0x88] ;  /* 0x0100220000047ab9 */ /* 0x000fe20000000a00 */
[----:B------:R-:W-:Y:S01]  /*87b0*/  MOV R10, UR6 ;  /* 0x00000006000a7c02 */ /* 0x000fe20008000f00 */
[----:B------:R-:W-:Y:S01]  /*87c0*/  IMAD.U32 R6, RZ, RZ, UR4 ;  /* 0x00000004ff067e24 */ /* 0x000fe2000f8e00ff */
[----:B---3--:R-:W-:Y:S01]  /*87d0*/  MOV R13, RZ ;  /* 0x000000ff000d7202 */ /* 0x008fe20000000f00 */
[----:B------:R-:W-:-:S02]  /*87e0*/  IMAD.U32 R7, RZ, RZ, UR5 ;  /* 0x00000005ff077e24 */ /* 0x000fc4000f8e00ff */
[----:B------:R-:W-:Y:S02]  /*87f0*/  IMAD.U32 R11, RZ, RZ, UR7 ;  /* 0x00000007ff0b7e24 */ /* 0x000fe4000f8e00ff */
[----:B------:R-:W-:Y:S02]  /*8800*/  IMAD.MOV.U32 R8, RZ, RZ, 0x70 ;  /* 0x00000070ff087424 */ /* 0x000fe400078e00ff */
[----:B-1----:R-:W-:-:S07]  /*8810*/  IMAD.MOV.U32 R12, RZ, RZ, 0x1 ;  /* 0x00000001ff0c7424 */ /* 0x002fce00078e00ff */
[----:B------:R-:W-:-:S07]  /*8820*/  LEPC R20, `(.L_x_596) ;  /* 0x000000001014794e */ /* 0x000fce0000000000 */
[----:B0-2---:R-:W-:Y:S05]  /*8830*/  CALL.ABS.NOINC R14 ;  /* 0x000000000e007343 */ /* 0x005fea0003c00000 */
.L_x_596:
[----:B------:R-:W-:Y:S01]  /*8840*/  ULDC.U8 UR4, c[0x0][0x410] ;  /* 0x0001040000047ab9 */ /* 0x000fe20000000000 */
[----:B------:R-:W-:Y:S01]  /*8850*/  BSSY B0, `(.L_x_597) ;  /* 0x000034f000007945 */ /* 0x000fe20003800000 */
[----:B------:R-:W-:Y:S01]  /*8860*/  ISETP.NE.AND P0, PT, RZ, UR4, PT ;  /* 0x00000004ff007c0c */ /* 0x000fe2000bf05270 */
[----:B------:R-:W-:-:S12]  /*8870*/  IMAD R5, R41, 0x80, R153 ;  /* 0x0000008029057824 */ /* 0x000fd800078e0299 */
[----:B------:R-:W-:Y:S05]  /*8880*/  @!P0 BRA `(.L_x_598) ;  /* 0x0000001800888947 */ /* 0x000fea0003800000 */
[----:B------:R-:W-:-:S03]  /*8890*/  UMOV UR4, 0xffffffff ;  /* 0xffffffff00047882 */ /* 0x000fc60000000000 */
[----:B------:R-:W-:Y:S05]  /*88a0*/  BRA.DIV UR4, `(.L_x_599) ;  /* 0x0000011e049c7947 */ /* 0x000fea000b800000 */
[----:B------:R1:W2:Y:S04]  /*88b0*/  SHFL.IDX PT, R0, R25, RZ, 0x181f ;  /* 0x00181fff19007589 */ /* 0x0002a800000e0000 */
[----:B------:R1:W4:Y:S04]  /*88c0*/  SHFL.IDX PT, R3, R24, RZ, 0x181f ;  /* 0x00181fff18037589 */ /* 0x00032800000e0000 */
[----:B------:R1:W0:Y:S04]  /*88d0*/  SHFL.IDX PT, R4, R28, RZ, 0x181f ;  /* 0x00181fff1c047589 */ /* 0x00022800000e0000 */
[----:B------:R1:W0:Y:S02]  /*88e0*/  SHFL.IDX PT, R14, R27, RZ, 0x181f ;  /* 0x00181fff1b0e7589 */ /* 0x00022400000e0000 */
.L_x_857:
[----:B------:R-:W-:Y:S01]  /*88f0*/  ULDC UR4, c[0x0][0x448] ;  /* 0x0001120000047ab9 */ /* 0x000fe20000000800 */
[----:B------:R-:W-:Y:S01]  /*8900*/  LEA.HI R6, R207, R207, RZ, 0x1 ;  /* 0x000000cfcf067211 */ /* 0x000fe200078f08ff */
[----:B------:R-:W-:Y:S01]  /*8910*/  IMAD R30, R95, UR4, RZ ;  /* 0x000000045f1e7c24 */ /* 0x000fe2000f8e02ff */
[----:B------:R-:W-:Y:S01]  /*8920*/  BSSY B1, `(.L_x_600) ;  /* 0x000001f000017945 */ /* 0x000fe20003800000 */
[----:B------:R-:W-:Y:S02]  /*8930*/  CS2R R8, SRZ ;  /* 0x0000000000087805 */ /* 0x000fe4000001ff00 */
[----:B------:R-:W-:Y:S02]  /*8940*/  LOP3.LUT R6, R6, 0xfffffffe, RZ, 0xc0, !PT ;  /* 0xfffffffe06067812 */ /* 0x000fe400078ec0ff */
[----:B------:R-:W-:Y:S02]  /*8950*/  CS2R R10, SRZ ;  /* 0x00000000000a7805 */ /* 0x000fe4000001ff00 */
[----:B------:R-:W-:-:S02]  /*8960*/  ISETP.GE.AND P0, PT, R5, R30, PT ;  /* 0x0000001e0500720c */ /* 0x000fc40003f06270 */
[----:B---3--:R-:W-:Y:S01]  /*8970*/  CS2R R12, SRZ ;  /* 0x00000000000c7805 */ /* 0x008fe2000001ff00 */
[----:B------:R-:W-:Y:S01]  /*8980*/  IMAD.IADD R5, R207, 0x1, -R6 ;  /* 0x00000001cf057824 */ /* 0x000fe200078e0a06 */
[----:B------:R-:W-:-:S04]  /*8990*/  CS2R R6, SRZ ;  /* 0x0000000000067805 */ /* 0x000fc8000001ff00 */
[----:B------:R-:W-:-:S05]  /*89a0*/  SHF.L.U32 R5, R5, 0x1f, RZ ;  /* 0x0000001f05057819 */ /* 0x000fca00000006ff */
[----:B------:R-:W-:Y:S05]  /*89b0*/  @P0 BRA `(.L_x_601) ;  /* 0x0000000000540947 */ /* 0x000fea0003800000 */
[----:B------:R-:W-:Y:S01]  /*89c0*/  ULDC UR4, c[0x0][0x3f4] ;  /* 0x0000fd0000047ab9 */ /* 0x000fe20000000800 */
[----:B------:R-:W-:Y:S02]  /*89d0*/  CS2R R12, SRZ ;  /* 0x00000000000c7805 */ /* 0x000fe4000001ff00 */
[----:B------:R-:W-:Y:S02]  /*89e0*/  ISETP.GE.AND P4, PT, R18, UR4, PT ;  /* 0x0000000412007c0c */ /* 0x000fe4000bf86270 */
[----:B------:R-:W-:Y:S02]  /*89f0*/  CS2R R8, SRZ ;  /* 0x0000000000087805 */ /* 0x000fe4000001ff00 */
[----:B------:R-:W-:-:S09]  /*8a00*/  ISETP.GE.AND P5, PT, R23, UR4, PT ;  /* 0x0000000417007c0c */ /* 0x000fd2000bfa6270 */
[C---:B-1----:R-:W-:Y:S01]  /*8a10*/  @!P4 IMAD.SHL.U32 R24, R18.reuse, 0x2, RZ ;  /* 0x000000021218c824 */ /* 0x042fe200078e00ff */
[----:B------:R-:W-:-:S03]  /*8a20*/  @!P4 SHF.L.U64.HI R7, R18, 0x1, R19 ;  /* 0x000000011207c819 */ /* 0x000fc60000010213 */
[C---:B----4-:R-:W-:Y:S02]  /*8a30*/  @!P5 IADD3 R28, P2, R3.reuse, R214, RZ ;  /* 0x000000d6031cd210 */ /* 0x050fe40007f5e0ff */
[-C--:B------:R-:W-:Y:S02]  /*8a40*/  @!P4 IADD3 R20, P0, R3, R24.reuse, RZ ;  /* 0x000000180314c210 */ /* 0x080fe40007f1e0ff */
[C---:B0-----:R-:W-:Y:S02]  /*8a50*/  @!P4 IADD3 R24, P1, R14.reuse, R24, RZ ;  /* 0x000000180e18c210 */ /* 0x041fe40007f3e0ff */
[----:B------:R-:W-:Y:S01]  /*8a60*/  @!P5 IADD3 R14, P3, R14, R214, RZ ;  /* 0x000000d60e0ed210 */ /* 0x000fe20007f7e0ff */
[--C-:B--2---:R-:W-:Y:S01]  /*8a70*/  @!P4 IMAD.X R21, R0, 0x1, R7.reuse, P0 ;  /* 0x000000010015c824 */ /* 0x104fe200000e0607 */
[----:B------:R-:W-:Y:S01]  /*8a80*/  CS2R R10, SRZ ;  /* 0x00000000000a7805 */ /* 0x000fe2000001ff00 */
[----:B------:R-:W-:Y:S01]  /*8a90*/  @!P4 IMAD.X R25, R4, 0x1, R7, P1 ;  /* 0x000000010419c824 */ /* 0x000fe200008e0607 */
[----:B------:R-:W-:-:S02]  /*8aa0*/  CS2R R6, SRZ ;  /* 0x0000000000067805 */ /* 0x000fc4000001ff00 */
[----:B------:R-:W-:Y:S01]  /*8ab0*/  @!P5 IADD3.X R29, R0, R213, RZ, P2, !PT ;  /* 0x000000d5001dd210 */ /* 0x000fe200017fe4ff */
[----:B------:R-:W-:Y:S01]  /*8ac0*/  @!P5 IMAD.X R15, R4, 0x1, R213, P3 ;  /* 0x00000001040fd824 */ /* 0x000fe200018e06d5 */
[----:B------:R3:W5:Y:S04]  /*8ad0*/  @!P4 LD.E.64 R10, desc[UR38][R20.64] ;  /* 0x00000026140ac980 */ /* 0x000768000c101b00 */
[----:B------:R3:W5:Y:S04]  /*8ae0*/  @!P5 LD.E.64 R12, desc[UR38][R28.64] ;  /* 0x000000261c0cd980 */ /* 0x000768000c101b00 */
[----:B------:R3:W5:Y:S04]  /*8af0*/  @!P5 LD.E.64 R8, desc[UR38][R14.64] ;  /* 0x000000260e08d980 */ /* 0x000768000c101b00 */
[----:B------:R3:W5:Y:S02]  /*8b00*/  @!P4 LD.E.64 R6, desc[UR38][R24.64] ;  /* 0x000000261806c980 */ /* 0x000764000c101b00 */
.L_x_601:
[----:B------:R-:W-:Y:S05]  /*8b10*/  BSYNC B1 ;  /* 0x0000000000017941 */ /* 0x000fea0003800000 */
.L_x_600:
[----:B------:R-:W4:Y:S01]  /*8b20*/  SYNCS.PHASECHK.TRANS64.TRYWAIT P0, [R156+URZ+0x28800], R5 ;  /* 0x028800059c0075a7 */ /* 0x000f22000800017f */
[----:B--2---:R-:W-:Y:S01]  /*8b30*/  IMAD R0, R41, -0x80, R30 ;  /* 0xffffff8029007824 */ /* 0x004fe200078e021e */
[--C-:B-1-3-5:R-:W-:Y:S01]  /*8b40*/  SHF.R.U64 R24, R12, 0x10, R13.reuse ;  /* 0x000000100c187819 */ /* 0x12afe2000000120d */
[--C-:B------:R-:W-:Y:S01]  /*8b50*/  IMAD.MOV.U32 R15, RZ, RZ, R13.reuse ;  /* 0x000000ffff0f7224 */ /* 0x100fe200078e000d */
[----:B------:R-:W-:Y:S01]  /*8b60*/  SHF.R.U32.HI R25, RZ, 0x10, R13 ;  /* 0x00000010ff197819 */ /* 0x000fe2000001160d */
[----:B0-----:R-:W-:Y:S01]  /*8b70*/  IMAD.MOV.U32 R14, RZ, RZ, R11 ;  /* 0x000000ffff0e7224 */ /* 0x001fe200078e000b */
[----:B----4-:R-:W-:Y:S01]  /*8b80*/  MOV R3, R10 ;  /* 0x0000000a00037202 */ /* 0x010fe20000000f00 */
[----:B------:R-:W-:Y:S01]  /*8b90*/  IMAD.MOV.U32 R4, RZ, RZ, R7 ;  /* 0x000000ffff047224 */ /* 0x000fe200078e0007 */
[----:B------:R-:W-:Y:S01]  /*8ba0*/  SHF.R.U64 R20, R10, 0x10, R11 ;  /* 0x000000100a147819 */ /* 0x000fe2000000120b */
[----:B------:R-:W-:Y:S01]  /*8bb0*/  IMAD.MOV.U32 R10, RZ, RZ, R12 ;  /* 0x000000ffff0a7224 */ /* 0x000fe200078e000c */
[----:B------:R-:W-:Y:S01]  /*8bc0*/  MOV R13, R6 ;  /* 0x00000006000d7202 */ /* 0x000fe20000000f00 */
[----:B------:R-:W-:Y:S01]  /*8bd0*/  BSSY B1, `(.L_x_602) ;  /* 0x0000012000017945 */ /* 0x000fe20003800000 */
[--C-:B------:R-:W-:Y:S01]  /*8be0*/  SHF.R.U64 R27, R6, 0x10, R7.reuse ;  /* 0x00000010061b7819 */ /* 0x100fe20000001207 */
[----:B------:R-:W-:Y:S01]  /*8bf0*/  IMAD.MOV.U32 R6, RZ, RZ, R8 ;  /* 0x000000ffff067224 */ /* 0x000fe200078e0008 */
[----:B------:R-:W-:Y:S01]  /*8c00*/  SHF.R.U32.HI R28, RZ, 0x10, R7 ;  /* 0x00000010ff1c7819 */ /* 0x000fe20000011607 */
[----:B------:R-:W-:Y:S01]  /*8c10*/  IMAD.MOV.U32 R7, RZ, RZ, R9 ;  /* 0x000000ffff077224 */ /* 0x000fe200078e0009 */
[----:B------:R-:W-:-:S02]  /*8c20*/  SHF.R.U32.HI R21, RZ, 0x10, R11 ;  /* 0x00000010ff157819 */ /* 0x000fc4000001160b */
[----:B------:R-:W-:Y:S02]  /*8c30*/  VIMNMX R0, R0, 0x80, PT ;  /* 0x0000008000007848 */ /* 0x000fe40003fe0100 */
[--C-:B------:R-:W-:Y:S02]  /*8c40*/  SHF.R.U64 R29, R8, 0x10, R9.reuse ;  /* 0x00000010081d7819 */ /* 0x100fe40000001209 */
[----:B------:R-:W-:Y:S02]  /*8c50*/  SHF.R.U32.HI R30, RZ, 0x10, R9 ;  /* 0x00000010ff1e7819 */ /* 0x000fe40000011609 */
[----:B------:R-:W-:Y:S02]  /*8c60*/  PRMT R11, R3, 0x5410, R14 ;  /* 0x00005410030b7816 */ /* 0x000fe4000000000e */
[----:B------:R-:W-:Y:S02]  /*8c70*/  PRMT R12, R20, 0x5410, R21 ;  /* 0x00005410140c7816 */ /* 0x000fe40000000015 */
[----:B------:R-:W-:-:S02]  /*8c80*/  PRMT R3, R10, 0x5410, R15 ;  /* 0x000054100a037816 */ /* 0x000fc4000000000f */
[----:B------:R-:W-:Y:S02]  /*8c90*/  PRMT R8, R24, 0x5410, R25 ;  /* 0x0000541018087816 */ /* 0x000fe40000000019 */
[----:B------:R-:W-:Y:S02]  /*8ca0*/  ISETP.GE.AND P1, PT, R153, R0, PT ;  /* 0x000000009900720c */ /* 0x000fe40003f26270 */
[----:B------:R-:W-:Y:S02]  /*8cb0*/  PRMT R13, R13, 0x5410, R4 ;  /* 0x000054100d0d7816 */ /* 0x000fe40000000004 */
[----:B------:R-:W-:Y:S02]  /*8cc0*/  PRMT R14, R27, 0x5410, R28 ;  /* 0x000054101b0e7816 */ /* 0x000fe4000000001c */
[----:B------:R-:W-:Y:S01]  /*8cd0*/  PRMT R9, R6, 0x5410, R7 ;  /* 0x0000541006097816 */ /* 0x000fe20000000007 */
[----:B------:R-:W-:Y:S06]  /*8ce0*/  @!P0 BRA `(.L_x_603) ;  /* 0x0000011800fc8947 */ /* 0x000fec0003800000 */
.L_x_858:
[----:B------:R-:W-:Y:S05]  /*8cf0*/  BSYNC B1 ;  /* 0x0000000000017941 */ /* 0x000fea0003800000 */
.L_x_602:
[----:B------:R-:W-:Y:S01]  /*8d00*/  BSSY B1, `(.L_x_604) ;  /* 0x0000056000017945 */ /* 0x000fe20003800000 */
[----:B------:R-:W-:-:S03]  /*8d10*/  PRMT R10, R29, 0x5410, R30 ;  /* 0x000054101d0a7816 */ /* 0x000fc6000000001e */
[----:B------:R-:W-:Y:S05]  /*8d20*/  @P1 BRA `(.L_x_605) ;  /* 0x00000004004c1947 */ /* 0x000fea0003800000 */
[----:B------:R-:W1:Y:S01]  /*8d30*/  LDC R4, c[0x0][0x3f4] ;  /* 0x0000fd00ff047b82 */ /* 0x000e620000000800 */
[----:B------:R-:W-:Y:S01]  /*8d40*/  BSSY B2, `(.L_x_606) ;  /* 0x000002a000027945 */ /* 0x000fe20003800000 */
[-C--:B-1----:R-:W-:Y:S02]  /*8d50*/  ISETP.GE.AND P0, PT, R18, R4.reuse, PT ;  /* 0x000000041200720c */ /* 0x082fe40003f06270 */
[----:B------:R-:W-:-:S11]  /*8d60*/  ISETP.GE.AND P1, PT, R23, R4, PT ;  /* 0x000000041700720c */ /* 0x000fd60003f26270 */
[----:B------:R-:W-:Y:S05]  /*8d70*/  @P0 BRA `(.L_x_607) ;  /* 0x0000000000980947 */ /* 0x000fea0003800000 */
[----:B0-----:R-:W0:Y:S01]  /*8d80*/  LDS.128 R4, [R200] ;  /* 0x00000000c8047984 */ /* 0x001e220000000c00 */
[----:B------:R-:W-:Y:S02]  /*8d90*/  HADD2.F32 R25, -RZ, R11.H0_H0 ;  /* 0x2000000bff197230 */ /* 0x000fe40000004100 */
[----:B------:R-:W-:Y:S02]  /*8da0*/  HADD2.F32 R28, -RZ, R13.H0_H0 ;  /* 0x2000000dff1c7230 */ /* 0x000fe40000004100 */
[----:B------:R-:W-:Y:S02]  /*8db0*/  HADD2.F32 R27, -RZ, R12.H0_H0 ;  /* 0x2000000cff1b7230 */ /* 0x000fe40000004100 */
[----:B------:R-:W-:Y:S02]  /*8dc0*/  HADD2.F32 R29, -RZ, R14.H0_H0 ;  /* 0x2000000eff1d7230 */ /* 0x000fe40000004100 */
[--C-:B0-----:R-:W-:Y:S02]  /*8dd0*/  HADD2.F32 R15, -RZ, R4.reuse.H0_H0 ;  /* 0x20000004ff0f7230 */ /* 0x101fe40000004100 */
[----:B------:R-:W-:-:S02]  /*8de0*/  HADD2.F32 R4, -RZ, R4.H1_H1 ;  /* 0x30000004ff047230 */ /* 0x000fc40000004100 */
[--C-:B------:R-:W-:Y:S02]  /*8df0*/  HADD2.F32 R20, -RZ, R5.reuse.H0_H0 ;  /* 0x20000005ff147230 */ /* 0x100fe40000004100 */
[----:B------:R-:W-:Y:S02]  /*8e00*/  HADD2.F32 R5, -RZ, R5.H1_H1 ;  /* 0x30000005ff057230 */ /* 0x000fe40000004100 */
[CC--:B------:R-:W-:Y:S01]  /*8e10*/  FMUL.FTZ R30, R4.reuse, R28.reuse ;  /* 0x0000001c041e7220 */ /* 0x0c0fe20000410000 */
[----:B------:R-:W-:Y:S01]  /*8e20*/  FMUL.FTZ R31, R4, R25 ;  /* 0x00000019041f7220 */ /* 0x000fe20000410000 */
[--C-:B------:R-:W-:Y:S02]  /*8e30*/  HADD2.F32 R21, -RZ, R6.reuse.H0_H0 ;  /* 0x20000006ff157230 */ /* 0x100fe40000004100 */
[----:B------:R-:W-:Y:S02]  /*8e40*/  HADD2.F32 R24, -RZ, R7.H0_H0 ;  /* 0x20000007ff187230 */ /* 0x000fe40000004100 */
[----:B------:R-:W-:Y:S01]  /*8e50*/  FMUL.FTZ R33, R5, R29 ;  /* 0x0000001d05217220 */ /* 0x000fe20000410000 */
[C---:B------:R-:W-:Y:S01]  /*8e60*/  FFMA.FTZ R30, R15.reuse, R25, -R30 ;  /* 0x000000190f1e7223 */ /* 0x040fe2000001081e */
[----:B------:R-:W-:Y:S01]  /*8e70*/  FFMA.FTZ R31, R15, R28, R31 ;  /* 0x0000001c0f1f7223 */ /* 0x000fe2000001001f */
[----:B------:R-:W-:Y:S01]  /*8e80*/  FMUL.FTZ R35, R5, R27 ;  /* 0x0000001b05237220 */ /* 0x000fe20000410000 */
[----:B------:R-:W-:-:S02]  /*8e90*/  HADD2.F32 R6, -RZ, R6.H1_H1 ;  /* 0x30000006ff067230 */ /* 0x000fc40000004100 */
[C---:B------:R-:W-:Y:S01]  /*8ea0*/  FFMA.FTZ R33, R20.reuse, R27, -R33 ;  /* 0x0000001b14217223 */ /* 0x040fe20000010821 */
[----:B------:R-:W-:Y:S02]  /*8eb0*/  HADD2.F32 R7, -RZ, R7.H1_H1 ;  /* 0x30000007ff077230 */ /* 0x000fe40000004100 */
[----:B------:R-:W-:Y:S01]  /*8ec0*/  FFMA.FTZ R20, R20, R29, R35 ;  /* 0x0000001d14147223 */ /* 0x000fe20000010023 */
[----:B------:R-:W-:Y:S02]  /*8ed0*/  HADD2.F32 R15, -RZ, R13.H1_H1 ;  /* 0x3000000dff0f7230 */ /* 0x000fe40000004100 */
[----:B------:R-:W-:Y:S02]  /*8ee0*/  HADD2.F32 R4, -RZ, R11.H1_H1 ;  /* 0x3000000bff047230 */ /* 0x000fe40000004100 */
[----:B------:R-:W-:Y:S02]  /*8ef0*/  HADD2.F32 R25, -RZ, R14.H1_H1 ;  /* 0x3000000eff197230 */ /* 0x000fe40000004100 */
[----:B------:R-:W-:Y:S01]  /*8f00*/  FMUL.FTZ R28, R6, R15 ;  /* 0x0000000f061c7220 */ /* 0x000fe20000410000 */
[----:B------:R-:W-:-:S02]  /*8f10*/  HADD2.F32 R5, -RZ, R12.H1_H1 ;  /* 0x3000000cff057230 */ /* 0x000fc40000004100 */
[-C--:B------:R-:W-:Y:S01]  /*8f20*/  FMUL.FTZ R32, R6, R4.reuse ;  /* 0x0000000406207220 */ /* 0x080fe20000410000 */
[----:B------:R-:W-:Y:S01]  /*8f30*/  FMUL.FTZ R27, R7, R25 ;  /* 0x00000019071b7220 */ /* 0x000fe20000410000 */
[----:B------:R-:W-:Y:S01]  /*8f40*/  FFMA.FTZ R6, R21, R4, -R28 ;  /* 0x0000000415067223 */ /* 0x000fe2000001081c */
[----:B------:R-:W-:Y:S01]  /*8f50*/  FMUL.FTZ R34, R7, R5 ;  /* 0x0000000507227220 */ /* 0x000fe20000410000 */
[----:B------:R-:W-:Y:S01]  /*8f60*/  FFMA.FTZ R15, R21, R15, R32 ;  /* 0x0000000f150f7223 */ /* 0x000fe20000010020 */
[C---:B------:R-:W-:Y:S01]  /*8f70*/  FFMA.FTZ R7, R24.reuse, R5, -R27 ;  /* 0x0000000518077223 */ /* 0x040fe2000001081b */
[----:B------:R-:W-:Y:S01]  /*8f80*/  F2FP.F16.F32.PACK_AB R4, R31, R30 ;  /* 0x0000001e1f04723e */ /* 0x000fe200000000ff */
[----:B------:R-:W-:Y:S01]  /*8f90*/  FFMA.FTZ R34, R24, R25, R34 ;  /* 0x0000001918227223 */ /* 0x000fe20000010022 */
[----:B------:R-:W-:Y:S02]  /*8fa0*/  F2FP.F16.F32.PACK_AB R5, R20, R33 ;  /* 0x000000211405723e */ /* 0x000fe400000000ff */
[----:B------:R-:W-:-:S02]  /*8fb0*/  F2FP.F16.F32.PACK_AB R6, R15, R6 ;  /* 0x000000060f06723e */ /* 0x000fc400000000ff */
[----:B------:R-:W-:-:S05]  /*8fc0*/  F2FP.F16.F32.PACK_AB R7, R34, R7 ;  /* 0x000000072207723e */ /* 0x000fca00000000ff */
[----:B------:R1:W-:Y:S02]  /*8fd0*/  STS.128 [R200], R4 ;  /* 0x00000004c8007388 */ /* 0x0003e40000000c00 */
.L_x_607:
[----:B------:R-:W-:Y:S05]  /*8fe0*/  BSYNC B2 ;  /* 0x0000000000027941 */ /* 0x000fea0003800000 */
.L_x_606:
[----:B------:R-:W-:Y:S05]  /*8ff0*/  @P1 BRA `(.L_x_605) ;  /* 0x0000000000981947 */ /* 0x000fea0003800000 */
[----:B01----:R-:W0:Y:S01]  /*9000*/  LDS.128 R4, [R200+0x4000] ;  /* 0x00400000c8047984 */ /* 0x003e220000000c00 */
        /* <DEDUP_REMOVED lines=36> */
[----:B------:R2:W-:Y:S02]  /*9250*/  STS.128 [R200+0x4000], R4 ;  /* 0x00400004c8007388 */ /* 0x0005e40000000c00 */
.L_x_605:
[----:B------:R-:W-:Y:S05]  /*9260*/  BSYNC B1 ;  /* 0x0000000000017941 */ /* 0x000fea0003800000 */
.L_x_604:
[----:B------:R-:W-:Y:S01]  /*9270*/  ISETP.GE.AND P0, PT, R220, R0, PT ;  /* 0x00000000dc00720c */ /* 0x000fe20003f06270 */
[----:B------:R-:W-:-:S12]  /*9280*/  BSSY B1, `(.L_x_608) ;  /* 0x0000055000017945 */ /* 0x000fd80003800000 */
[----:B------:R-:W-:Y:S05]  /*9290*/  @P0 BRA `(.L_x_609) ;  /* 0x00000004004c0947 */ /* 0x000fea0003800000 */
[----:B-12---:R-:W1:Y:S01]  /*92a0*/  LDC R4, c[0x0][0x3f4] ;  /* 0x0000fd00ff047b82 */ /* 0x006e620000000800 */
[----:B------:R-:W-:Y:S01]  /*92b0*/  BSSY B2, `(.L_x_610) ;  /* 0x000002a000027945 */ /* 0x000fe20003800000 */
[-C--:B-1----:R-:W-:Y:S02]  /*92c0*/  ISETP.GE.AND P0, PT, R18, R4.reuse, PT ;  /* 0x000000041200720c */ /* 0x082fe40003f06270 */
[----:B------:R-:W-:-:S11]  /*92d0*/  ISETP.GE.AND P1, PT, R23, R4, PT ;  /* 0x000000041700720c */ /* 0x000fd60003f26270 */
[----:B------:R-:W-:Y:S05]  /*92e0*/  @P0 BRA `(.L_x_611) ;  /* 0x0000000000980947 */ /* 0x000fea0003800000 */
[----:B0-----:R-:W0:Y:S01]  /*92f0*/  LDS.128 R4, [R200+0x1000] ;  /* 0x00100000c8047984 */ /* 0x001e220000000c00 */
[----:B------:R-:W-:Y:S02]  /*9300*/  HADD2.F32 R29, -RZ, R13.H0_H0 ;  /* 0x2000000dff1d7230 */ /* 0x000fe40000004100 */
[----:B------:R-:W-:Y:S02]  /*9310*/  HADD2.F32 R27, -RZ, R11.H0_H0 ;  /* 0x2000000bff1b7230 */ /* 0x000fe40000004100 */
[----:B------:R-:W-:Y:S02]  /*9320*/  HADD2.F32 R34, -RZ, R14.H0_H0 ;  /* 0x2000000eff227230 */ /* 0x000fe40000004100 */
[----:B------:R-:W-:Y:S02]  /*9330*/  HADD2.F32 R32, -RZ, R12.H0_H0 ;  /* 0x2000000cff207230 */ /* 0x000fe40000004100 */
[----:B------:R-:W-:Y:S02]  /*9340*/  HADD2.F32 R31, -RZ, R13.H1_H1 ;  /* 0x3000000dff1f7230 */ /* 0x000fe40000004100 */
[----:B------:R-:W-:-:S02]  /*9350*/  HADD2.F32 R36, -RZ, R14.H1_H1 ;  /* 0x3000000eff247230 */ /* 0x000fc40000004100 */
[--C-:B0-----:R-:W-:Y:S02]  /*9360*/  HADD2.F32 R15, -RZ, R4.reuse.H0_H0 ;  /* 0x20000004ff0f7230 */ /* 0x101fe40000004100 */
[----:B------:R-:W-:Y:S02]  /*9370*/  HADD2.F32 R4, -RZ, R4.H1_H1 ;  /* 0x30000004ff047230 */ /* 0x000fe40000004100 */
[--C-:B------:R-:W-:Y:S02]  /*9380*/  HADD2.F32 R20, -RZ, R5.reuse.H0_H0 ;  /* 0x20000005ff147230 */ /* 0x100fe40000004100 */
[----:B------:R-:W-:Y:S02]  /*9390*/  HADD2.F32 R5, -RZ, R5.H1_H1 ;  /* 0x30000005ff057230 */ /* 0x000fe40000004100 */
[-C--:B------:R-:W-:Y:S01]  /*93a0*/  FMUL.FTZ R28, R29, R4.reuse ;  /* 0x000000041d1c7220 */ /* 0x080fe20000410000 */
[----:B------:R-:W-:Y:S01]  /*93b0*/  FMUL.FTZ R30, R27, R4 ;  /* 0x000000041b1e7220 */ /* 0x000fe20000410000 */
[----:B------:R-:W-:-:S02]  /*93c0*/  HADD2.F32 R21, -RZ, R6.H0_H0 ;  /* 0x20000006ff157230 */ /* 0x000fc40000004100 */
[----:B------:R-:W-:Y:S01]  /*93d0*/  FMUL.FTZ R25, R34, R5 ;  /* 0x0000000522197220 */ /* 0x000fe20000410000 */
[----:B------:R-:W-:Y:S01]  /*93e0*/  FFMA.FTZ R4, R27, R15, -R28 ;  /* 0x0000000f1b047223 */ /* 0x000fe2000001081c */
[--C-:B------:R-:W-:Y:S02]  /*93f0*/  HADD2.F32 R24, -RZ, R7.reuse.H0_H0 ;  /* 0x20000007ff187230 */ /* 0x100fe40000004100 */
[C---:B------:R-:W-:Y:S01]  /*9400*/  FMUL.FTZ R27, R32.reuse, R5 ;  /* 0x00000005201b7220 */ /* 0x040fe20000410000 */
[----:B------:R-:W-:Y:S02]  /*9410*/  HADD2.F32 R6, -RZ, R6.H1_H1 ;  /* 0x30000006ff067230 */ /* 0x000fe40000004100 */
[----:B------:R-:W-:Y:S01]  /*9420*/  FFMA.FTZ R15, R29, R15, R30 ;  /* 0x0000000f1d0f7223 */ /* 0x000fe2000001001e */
[----:B------:R-:W-:Y:S02]  /*9430*/  HADD2.F32 R7, -RZ, R7.H1_H1 ;  /* 0x30000007ff077230 */ /* 0x000fe40000004100 */
[----:B------:R-:W-:Y:S01]  /*9440*/  FFMA.FTZ R5, R32, R20, -R25 ;  /* 0x0000001420057223 */ /* 0x000fe20000010819 */
[----:B------:R-:W-:-:S02]  /*9450*/  HADD2.F32 R29, -RZ, R11.H1_H1 ;  /* 0x3000000bff1d7230 */ /* 0x000fc40000004100 */
[----:B------:R-:W-:Y:S01]  /*9460*/  FFMA.FTZ R20, R34, R20, R27 ;  /* 0x0000001422147223 */ /* 0x000fe2000001001b */
[----:B------:R-:W-:Y:S02]  /*9470*/  HADD2.F32 R32, -RZ, R12.H1_H1 ;  /* 0x3000000cff207230 */ /* 0x000fe40000004100 */
[-C--:B------:R-:W-:Y:S01]  /*9480*/  FMUL.FTZ R28, R31, R6.reuse ;  /* 0x000000061f1c7220 */ /* 0x080fe20000410000 */
[-C--:B------:R-:W-:Y:S01]  /*9490*/  FMUL.FTZ R25, R36, R7.reuse ;  /* 0x0000000724197220 */ /* 0x080fe20000410000 */
[----:B------:R-:W-:Y:S01]  /*94a0*/  FMUL.FTZ R30, R29, R6 ;  /* 0x000000061d1e7220 */ /* 0x000fe20000410000 */
[----:B------:R-:W-:Y:S01]  /*94b0*/  F2FP.F16.F32.PACK_AB R4, R15, R4 ;  /* 0x000000040f04723e */ /* 0x000fe200000000ff */
[C---:B------:R-:W-:Y:S01]  /*94c0*/  FMUL.FTZ R27, R32.reuse, R7 ;  /* 0x00000007201b7220 */ /* 0x040fe20000410000 */
[-C--:B------:R-:W-:Y:S01]  /*94d0*/  FFMA.FTZ R6, R29, R21.reuse, -R28 ;  /* 0x000000151d067223 */ /* 0x080fe2000001081c */
[-C--:B------:R-:W-:Y:S01]  /*94e0*/  FFMA.FTZ R7, R32, R24.reuse, -R25 ;  /* 0x0000001820077223 */ /* 0x080fe20000010819 */
[----:B------:R-:W-:Y:S01]  /*94f0*/  FFMA.FTZ R21, R31, R21, R30 ;  /* 0x000000151f157223 */ /* 0x000fe2000001001e */
[----:B------:R-:W-:Y:S01]  /*9500*/  FFMA.FTZ R24, R36, R24, R27 ;  /* 0x0000001824187223 */ /* 0x000fe2000001001b */
[----:B------:R-:W-:-:S03]  /*9510*/  F2FP.F16.F32.PACK_AB R5, R20, R5 ;  /* 0x000000051405723e */ /* 0x000fc600000000ff */
[----:B------:R-:W-:Y:S02]  /*9520*/  F2FP.F16.F32.PACK_AB R6, R21, R6 ;  /* 0x000000061506723e */ /* 0x000fe400000000ff */
[----:B------:R-:W-:-:S05]  /*9530*/  F2FP.F16.F32.PACK_AB R7, R24, R7 ;  /* 0x000000071807723e */ /* 0x000fca00000000ff */
[----:B------:R1:W-:Y:S02]  /*9540*/  STS.128 [R200+0x1000], R4 ;  /* 0x00100004c8007388 */ /* 0x0003e40000000c00 */
.L_x_611:
[----:B------:R-:W-:Y:S05]  /*9550*/  BSYNC B2 ;  /* 0x0000000000027941 */ /* 0x000fea0003800000 */
.L_x_610:
[----:B------:R-:W-:Y:S05]  /*9560*/  @P1 BRA `(.L_x_609) ;  /* 0x0000000000981947 */ /* 0x000fea0003800000 */
[----:B01----:R-:W0:Y:S01]  /*9570*/  LDS.128 R4, [R200+0x5000] ;  /* 0x00500000c8047984 */ /* 0x003e220000000c00 */
        /* <DEDUP_REMOVED lines=37> */
.L_x_609:
[----:B------:R-:W-:Y:S05]  /*97d0*/  BSYNC B1 ;  /* 0x0000000000017941 */ /* 0x000fea0003800000 */
.L_x_608:
[----:B------:R-:W-:Y:S01]  /*97e0*/  ISETP.GE.AND P0, PT, R219, R0, PT ;  /* 0x00000000db00720c */ /* 0x000fe20003f06270 */
[----:B------:R-:W-:-:S12]  /*97f0*/  BSSY B1, `(.L_x_612) ;  /* 0x0000055000017945 */ /* 0x000fd80003800000 */
[----:B------:R-:W-:Y:S05]  /*9800*/  @P0 BRA `(.L_x_613) ;  /* 0x00000004004c0947 */ /* 0x000fea0003800000 */
[----:B-123--:R-:W1:Y:S01]  /*9810*/  LDC R4, c[0x0][0x3f4] ;  /* 0x0000fd00ff047b82 */ /* 0x00ee620000000800 */
        /* <DEDUP_REMOVED lines=42> */
.L_x_615:
[----:B------:R-:W-:Y:S05]  /*9ac0*/  BSYNC B2 ;  /* 0x0000000000027941 */ /* 0x000fea0003800000 */
.L_x_614:
        /* <DEDUP_REMOVED lines=39> */
.L_x_613:
[----:B------:R-:W-:Y:S05]  /*9d40*/  BSYNC B1 ;  /* 0x0000000000017941 */ /* 0x000fea0003800000 */
.L_x_612:
[----:B------:R-:W-:-:S13]  /*9d50*/  ISETP.GE.AND P0, PT, R218, R0, PT ;  /* 0x00000000da00720c */ /* 0x000fda0003f06270 */
[----:B------:R-:W-:Y:S05]  /*9d60*/  @P0 BRA `(.L_x_616) ;  /* 0x0000001c00f40947 */ /* 0x000fea0003800000 */
[----:B------:R-:W5:Y:S01]  /*9d70*/  LDC R0, c[0x0][0x3f4] ;  /* 0x0000fd00ff007b82 */ /* 0x000f620000000800 */
[----:B------:R-:W-:Y:S01]  /*9d80*/  BSSY B1, `(.L_x_617) ;  /* 0x000002a000017945 */ /* 0x000fe20003800000 */
[-C--:B-----5:R-:W-:Y:S02]  /*9d90*/  ISETP.GE.AND P0, PT, R18, R0.reuse, PT ;  /* 0x000000001200720c */ /* 0x0a0fe40003f06270 */
[----:B------:R-:W-:-:S11]  /*9da0*/  ISETP.GE.AND P1, PT, R23, R0, PT ;  /* 0x000000001700720c */ /* 0x000fd60003f26270 */
[----:B------:R-:W-:Y:S05]  /*9db0*/  @P0 BRA `(.L_x_618) ;  /* 0x0000000000980947 */ /* 0x000fea0003800000 */
[----:B01234-:R-:W0:Y:S01]  /*9dc0*/  LDS.128 R4, [R200+0x3000] ;  /* 0x00300000c8047984 */ /* 0x01fe220000000c00 */
        /* <DEDUP_REMOVED lines=8> */
[-C--:B------:R-:W-:Y:S01]  /*9e50*/  FMUL.FTZ R25, R30, R4.reuse ;  /* 0x000000041e197220 */ /* 0x080fe20000410000 */
[C---:B------:R-:W-:Y:S01]  /*9e60*/  FMUL.FTZ R27, R28.reuse, R4 ;  /* 0x000000041c1b7220 */ /* 0x040fe20000410000 */
[----:B------:R-:W-:Y:S02]  /*9e70*/  HADD2.F32 R20, -RZ, R6.H0_H0 ;  /* 0x20000006ff147230 */ /* 0x000fe40000004100 */
[-C--:B------:R-:W-:Y:S01]  /*9e80*/  FMUL.FTZ R24, R31, R5.reuse ;  /* 0x000000051f187220 */ /* 0x080fe20000410000 */
[-C--:B------:R-:W-:Y:S01]  /*9e90*/  FFMA.FTZ R4, R28, R0.reuse, -R25 ;  /* 0x000000001c047223 */ /* 0x080fe20000010819 */
[----:B------:R-:W-:Y:S01]  /*9ea0*/  FFMA.FTZ R27, R30, R0, R27 ;  /* 0x000000001e1b7223 */ /* 0x000fe2000001001b */
[----:B------:R-:W-:Y:S01]  /*9eb0*/  FMUL.FTZ R0, R29, R5 ;  /* 0x000000051d007220 */ /* 0x000fe20000410000 */
[----:B------:R-:W-:-:S02]  /*9ec0*/  HADD2.F32 R21, -RZ, R7.H0_H0 ;  /* 0x20000007ff157230 */ /* 0x000fc40000004100 */
[-C--:B------:R-:W-:Y:S01]  /*9ed0*/  FFMA.FTZ R5, R29, R15.reuse, -R24 ;  /* 0x0000000f1d057223 */ /* 0x080fe20000010818 */
[----:B------:R-:W-:Y:S02]  /*9ee0*/  HADD2.F32 R6, -RZ, R6.H1_H1 ;  /* 0x30000006ff067230 */ /* 0x000fe40000004100 */
[----:B------:R-:W-:Y:S01]  /*9ef0*/  FFMA.FTZ R0, R31, R15, R0 ;  /* 0x0000000f1f007223 */ /* 0x000fe20000010000 */
[----:B------:R-:W-:Y:S01]  /*9f00*/  HADD2.F32 R7, -RZ, R7.H1_H1 ;  /* 0x30000007ff077230 */ /* 0x000fe20000004100 */
[----:B------:R-:W-:Y:S01]  /*9f10*/  F2FP.F16.F32.PACK_AB R4, R27, R4 ;  /* 0x000000041b04723e */ /* 0x000fe200000000ff */
[----:B------:R-:W-:Y:S02]  /*9f20*/  HADD2.F32 R28, -RZ, R13.H1_H1 ;  /* 0x3000000dff1c7230 */ /* 0x000fe40000004100 */
[----:B------:R-:W-:Y:S01]  /*9f30*/  HADD2.F32 R24, -RZ, R11.H1_H1 ;  /* 0x3000000bff187230 */ /* 0x000fe20000004100 */
[----:B------:R-:W-:Y:S01]  /*9f40*/  F2FP.F16.F32.PACK_AB R5, R0, R5 ;  /* 0x000000050005723e */ /* 0x000fe200000000ff */
[----:B------:R-:W-:-:S02]  /*9f50*/  HADD2.F32 R29, -RZ, R14.H1_H1 ;  /* 0x3000000eff1d7230 */ /* 0x000fc40000004100 */
[-C--:B------:R-:W-:Y:S01]  /*9f60*/  FMUL.FTZ R11, R28, R6.reuse ;  /* 0x000000061c0b7220 */ /* 0x080fe20000410000 */
[----:B------:R-:W-:Y:S02]  /*9f70*/  HADD2.F32 R25, -RZ, R12.H1_H1 ;  /* 0x3000000cff197230 */ /* 0x000fe40000004100 */
[C---:B------:R-:W-:Y:S01]  /*9f80*/  FMUL.FTZ R13, R24.reuse, R6 ;  /* 0x00000006180d7220 */ /* 0x040fe20000410000 */
[-C--:B------:R-:W-:Y:S01]  /*9f90*/  FMUL.FTZ R12, R29, R7.reuse ;  /* 0x000000071d0c7220 */ /* 0x080fe20000410000 */
[-C--:B------:R-:W-:Y:S01]  /*9fa0*/  FFMA.FTZ R6, R24, R20.reuse, -R11 ;  /* 0x0000001418067223 */ /* 0x080fe2000001080b */
[C---:B------:R-:W-:Y:S01]  /*9fb0*/  FMUL.FTZ R14, R25.reuse, R7 ;  /* 0x00000007190e7220 */ /* 0x040fe20000410000 */
[----:B------:R-:W-:Y:S01]  /*9fc0*/  FFMA.FTZ R13, R28, R20, R13 ;  /* 0x000000141c0d7223 */ /* 0x000fe2000001000d */
[-C--:B------:R-:W-:Y:S02]  /*9fd0*/  FFMA.FTZ R7, R25, R21.reuse, -R12 ;  /* 0x0000001519077223 */ /* 0x080fe4000001080c */
[----:B------:R-:W-:-:S02]  /*9fe0*/  FFMA.FTZ R14, R29, R21, R14 ;  /* 0x000000151d0e7223 */ /* 0x000fc4000001000e */
[----:B------:R-:W-:-:S03]  /*9ff0*/  F2FP.F16.F32.PACK_AB R6, R13, R6 ;  /* 0x000000060d06723e */ /* 0x000fc600000000ff */
[----:B------:R-:W-:-:S05]  /*a000*/  F2FP.F16.F32.PACK_AB R7, R14, R7 ;  /* 0x000000070e07723e */ /* 0x000fca00000000ff */
[----:B------:R0:W-:Y:S02]  /*a010*/  STS.128 [R200+0x3000], R4 ;  /* 0x00300004c8007388 */ /* 0x0001e40000000c00 */
.L_x_618:
[----:B------:R-:W-:Y:S05]  /*a020*/  BSYNC B1 ;  /* 0x0000000000017941 */ /* 0x000fea0003800000 */
.L_x_617:
        /* <DEDUP_REMOVED lines=38> */
[----:B------:R0:W-:Y:S01]  /*a290*/  STS.128 [R200+0x7000], R4 ;  /* 0x00700004c8007388 */ /* 0x0001e20000000c00 */
[----:B------:R-:W-:Y:S05]  /*a2a0*/  BRA `(.L_x_616) ;  /* 0x0000001800a47947 */ /* 0x000fea0003800000 */
.L_x_598:
[----:B------:R-:W-:-:S03]  /*a2b0*/  UMOV UR4, 0xffffffff ;  /* 0xffffffff00047882 */ /* 0x000fc60000000000 */
[----:B------:R-:W-:Y:S05]  /*a2c0*/  BRA.DIV UR4, `(.L_x_619) ;  /* 0x0000010604987947 */ /* 0x000fea000b800000 */
[----:B------:R1:W2:Y:S04]  /*a2d0*/  SHFL.IDX PT, R0, R25, RZ, 0x181f ;  /* 0x00181fff19007589 */ /* 0x0002a800000e0000 */
[----:B------:R1:W4:Y:S04]  /*a2e0*/  SHFL.IDX PT, R3, R24, RZ, 0x181f ;  /* 0x00181fff18037589 */ /* 0x00032800000e0000 */
[----:B------:R1:W0:Y:S04]  /*a2f0*/  SHFL.IDX PT, R20, R28, RZ, 0x181f ;  /* 0x00181fff1c147589 */ /* 0x00022800000e0000 */
[----:B------:R1:W0:Y:S02]  /*a300*/  SHFL.IDX PT, R14, R27, RZ, 0x181f ;  /* 0x00181fff1b0e7589 */ /* 0x00022400000e0000 */
.L_x_864:
[----:B------:R-:W-:Y:S01]  /*a310*/  ULDC UR4, c[0x0][0x448] ;  /* 0x0001120000047ab9 */ /* 0x000fe20000000800 */
[----:B------:R-:W-:Y:S01]  /*a320*/  LEA.HI R6, R207, R207, RZ, 0x1 ;  /* 0x000000cfcf067211 */ /* 0x000fe200078f08ff */
[----:B------:R-:W-:Y:S01]  /*a330*/  IMAD R4, R95, UR4, RZ ;  /* 0x000000045f047c24 */ /* 0x000fe2000f8e02ff */
[----:B------:R-:W-:Y:S01]  /*a340*/  BSSY B1, `(.L_x_620) ;  /* 0x0000016000017945 */ /* 0x000fe20003800000 */
[----:B------:R-:W-:Y:S02]  /*a350*/  CS2R R8, SRZ ;  /* 0x0000000000087805 */ /* 0x000fe4000001ff00 */
[----:B------:R-:W-:Y:S01]  /*a360*/  LOP3.LUT R10, R6, 0xfffffffe, RZ, 0xc0, !PT ;  /* 0xfffffffe060a7812 */ /* 0x000fe200078ec0ff */
[----:B------:R-:W-:Y:S01]  /*a370*/  IMAD R21, R41, -0x80, R4 ;  /* 0xffffff8029157824 */ /* 0x000fe200078e0204 */
[----:B------:R-:W-:Y:S02]  /*a380*/  ISETP.GE.AND P0, PT, R5, R4, PT ;  /* 0x000000040500720c */ /* 0x000fe40003f06270 */
[----:B------:R-:W-:-:S02]  /*a390*/  CS2R R6, SRZ ;  /* 0x0000000000067805 */ /* 0x000fc4000001ff00 */
[----:B-1----:R-:W-:Y:S02]  /*a3a0*/  IADD3 R25, R207, -R10, RZ ;  /* 0x8000000acf197210 */ /* 0x002fe40007ffe0ff */
[----:B------:R-:W-:Y:S02]  /*a3b0*/  CS2R R4, SRZ ;  /* 0x0000000000047805 */ /* 0x000fe4000001ff00 */
[----:B------:R-:W-:-:S05]  /*a3c0*/  CS2R R10, SRZ ;  /* 0x00000000000a7805 */ /* 0x000fca000001ff00 */
[----:B------:R-:W-:Y:S05]  /*a3d0*/  @P0 BRA `(.L_x_621) ;  /* 0x0000000000300947 */ /* 0x000fea0003800000 */
[----:B------:R-:W-:Y:S01]  /*a3e0*/  ULDC UR4, c[0x0][0x3f4] ;  /* 0x0000fd0000047ab9 */ /* 0x000fe20000000800 */
[C---:B------:R-:W-:Y:S01]  /*a3f0*/  IMAD.SHL.U32 R15, R16.reuse, 0x2, RZ ;  /* 0x00000002100f7824 */ /* 0x040fe200078e00ff */
[C---:B------:R-:W-:Y:S02]  /*a400*/  ISETP.GE.AND P2, PT, R16.reuse, UR4, PT ;  /* 0x0000000410007c0c */ /* 0x040fe4000bf46270 */
[----:B------:R-:W-:Y:S02]  /*a410*/  SHF.L.U64.HI R9, R16, 0x1, R17 ;  /* 0x0000000110097819 */ /* 0x000fe40000010211 */
[-C--:B----4-:R-:W-:Y:S02]  /*a420*/  IADD3 R12, P0, R3, R15.reuse, RZ ;  /* 0x0000000f030c7210 */ /* 0x090fe40007f1e0ff */
[----:B0-----:R-:W-:-:S03]  /*a430*/  IADD3 R14, P1, R14, R15, RZ ;  /* 0x0000000f0e0e7210 */ /* 0x001fc60007f3e0ff */
[--C-:B--23--:R-:W-:Y:S02]  /*a440*/  IMAD.X R13, R0, 0x1, R9.reuse, P0 ;  /* 0x00000001000d7824 */ /* 0x10cfe400000e0609 */
[----:B------:R-:W-:Y:S01]  /*a450*/  IMAD.X R15, R20, 0x1, R9, P1 ;  /* 0x00000001140f7824 */ /* 0x000fe200008e0609 */
[----:B------:R-:W-:Y:S01]  /*a460*/  CS2R R8, SRZ ;  /* 0x0000000000087805 */ /* 0x000fe2000001ff00 */
[----:B------:R-:W-:Y:S06]  /*a470*/  @P2 BRA `(.L_x_621) ;  /* 0x0000000000082947 */ /* 0x000fec0003800000 */
[----:B------:R1:W5:Y:S04]  /*a480*/  LD.E.128 R4, desc[UR38][R12.64] ;  /* 0x000000260c047980 */ /* 0x000368000c101d00 */
[----:B------:R1:W5:Y:S02]  /*a490*/  LD.E.128 R8, desc[UR38][R14.64] ;  /* 0x000000260e087980 */ /* 0x000364000c101d00 */
.L_x_621:
[----:B------:R-:W-:Y:S05]  /*a4a0*/  BSYNC B1 ;  /* 0x0000000000017941 */ /* 0x000fea0003800000 */
.L_x_620:
[----:B------:R-:W-:Y:S01]  /*a4b0*/  SHF.L.U32 R25, R25, 0x1f, RZ ;  /* 0x0000001f19197819 */ /* 0x000fe200000006ff */
[----:B----4-:R-:W4:Y:S01]  /*a4c0*/  LDC R3, c[0x0][0x3f4] ;  /* 0x0000fd00ff037b82 */ /* 0x010f220000000800 */
[--C-:B-1---5:R-:W-:Y:S01]  /*a4d0*/  IMAD.MOV.U32 R12, RZ, RZ, R5.reuse ;  /* 0x000000ffff0c7224 */ /* 0x122fe200078e0005 */
[----:B--2---:R-:W-:Y:S01]  /*a4e0*/  MOV R0, R4 ;  /* 0x0000000400007202 */ /* 0x004fe20000000f00 */
[----:B---3--:R-:W-:Y:S01]  /*a4f0*/  IMAD.MOV.U32 R13, RZ, RZ, R6 ;  /* 0x000000ffff0d7224 */ /* 0x008fe200078e0006 */
[----:B0-----:R-:W-:Y:S01]  /*a500*/  SHF.R.U64 R14, R4, 0x10, R5 ;  /* 0x00000010040e7819 */ /* 0x001fe20000001205 */
[----:B------:R-:W-:Y:S01]  /*a510*/  IMAD.MOV.U32 R4, RZ, RZ, R9 ;  /* 0x000000ffff047224 */ /* 0x000fe200078e0009 */
[----:B------:R-:W-:Y:S01]  /*a520*/  SHF.R.U32.HI R20, RZ, 0x10, R5 ;  /* 0x00000010ff147819 */ /* 0x000fe20000011605 */
[--C-:B------:R-:W-:Y:S01]  /*a530*/  IMAD.MOV.U32 R5, RZ, RZ, R7.reuse ;  /* 0x000000ffff057224 */ /* 0x100fe200078e0007 */
[----:B------:R-:W0:Y:S01]  /*a540*/  SYNCS.PHASECHK.TRANS64.TRYWAIT P4, [R156+URZ+0x28800], R25 ;  /* 0x028800199c0075a7 */ /* 0x000e22000808017f */
[--C-:B------:R-:W-:Y:S01]  /*a550*/  SHF.R.U64 R24, R6, 0x10, R7.reuse ;  /* 0x0000001006187819 */ /* 0x100fe20000001207 */
[----:B------:R-:W-:Y:S01]  /*a560*/  IMAD.MOV.U32 R6, RZ, RZ, R10 ;  /* 0x000000ffff067224 */ /* 0x000fe200078e000a */
[----:B------:R-:W-:Y:S01]  /*a570*/  SHF.R.U32.HI R27, RZ, 0x10, R7 ;  /* 0x00000010ff1b7819 */ /* 0x000fe20000011607 */
[----:B------:R-:W-:Y:S01]  /*a580*/  IMAD.MOV.U32 R7, RZ, RZ, R11 ;  /* 0x000000ffff077224 */ /* 0x000fe200078e000b */
[----:B------:R-:W-:Y:S01]  /*a590*/  MOV R15, R8 ;  /* 0x00000008000f7202 */ /* 0x000fe20000000f00 */
[----:B------:R-:W-:Y:S01]  /*a5a0*/  BSSY B1, `(.L_x_622) ;  /* 0x0000014000017945 */ /* 0x000fe20003800000 */
[----:B------:R-:W-:-:S02]  /*a5b0*/  VIMNMX R21, R21, 0x80, PT ;  /* 0x0000008015157848 */ /* 0x000fc40003fe0100 */
[----:B------:R-:W-:Y:S02]  /*a5c0*/  SHF.R.U64 R8, R8, 0x10, R9 ;  /* 0x0000001008087819 */ /* 0x000fe40000001209 */
[----:B------:R-:W-:Y:S02]  /*a5d0*/  SHF.R.U64 R10, R10, 0x10, R11 ;  /* 0x000000100a0a7819 */ /* 0x000fe4000000120b */
[----:B------:R-:W-:Y:S02]  /*a5e0*/  SHF.R.U32.HI R9, RZ, 0x10, R9 ;  /* 0x00000010ff097819 */ /* 0x000fe40000011609 */
[----:B------:R-:W-:Y:S02]  /*a5f0*/  SHF.R.U32.HI R11, RZ, 0x10, R11 ;  /* 0x00000010ff0b7819 */ /* 0x000fe4000001160b */
[----:B----4-:R-:W-:Y:S02]  /*a600*/  ISETP.GE.AND P0, PT, R16, R3, PT ;  /* 0x000000031000720c */ /* 0x010fe40003f06270 */
[----:B------:R-:W-:-:S02]  /*a610*/  PRMT R0, R0, 0x5410, R12 ;  /* 0x0000541000007816 */ /* 0x000fc4000000000c */
[----:B------:R-:W-:Y:S02]  /*a620*/  PRMT R12, R14, 0x5410, R20 ;  /* 0x000054100e0c7816 */ /* 0x000fe40000000014 */
[-C--:B------:R-:W-:Y:S02]  /*a630*/  ISETP.GE.OR P3, PT, R153, R21.reuse, P0 ;  /* 0x000000159900720c */ /* 0x080fe40000766670 */
[-C--:B------:R-:W-:Y:S02]  /*a640*/  ISETP.GE.OR P2, PT, R220, R21.reuse, P0 ;  /* 0x00000015dc00720c */ /* 0x080fe40000746670 */
[-C--:B------:R-:W-:Y:S02]  /*a650*/  ISETP.GE.OR P1, PT, R219, R21.reuse, P0 ;  /* 0x00000015db00720c */ /* 0x080fe40000726670 */
[----:B------:R-:W-:Y:S02]  /*a660*/  PRMT R14, R24, 0x5410, R27 ;  /* 0x00005410180e7816 */ /* 0x000fe4000000001b */
[----:B------:R-:W-:-:S02]  /*a670*/  ISETP.GE.OR P0, PT, R218, R21, P0 ;  /* 0x00000015da00720c */ /* 0x000fc40000706670 */
[----:B------:R-:W-:Y:S02]  /*a680*/  PRMT R13, R13, 0x5410, R5 ;  /* 0x000054100d0d7816 */ /* 0x000fe40000000005 */
[----:B------:R-:W-:Y:S02]  /*a690*/  PRMT R15, R15, 0x5410, R4 ;  /* 0x000054100f0f7816 */ /* 0x000fe40000000004 */
[----:B------:R-:W-:Y:S02]  /*a6a0*/  PRMT R20, R8, 0x5410, R9 ;  /* 0x0000541008147816 */ /* 0x000fe40000000009 */
[----:B------:R-:W-:Y:S02]  /*a6b0*/  PRMT R21, R6, 0x5410, R7 ;  /* 0x0000541006157816 */ /* 0x000fe40000000007 */
[----:B------:R-:W-:Y:S01]  /*a6c0*/  PRMT R24, R10, 0x5410, R11 ;  /* 0x000054100a187816 */ /* 0x000fe2000000000b */
[----:B0-----:R-:W-:Y:S06]  /*a6d0*/  @!P4 BRA `(.L_x_623) ;  /* 0x000001040004c947 */ /* 0x001fec0003800000 */
.L_x_865:
[----:B------:R-:W-:Y:S05]  /*a6e0*/  BSYNC B1 ;  /* 0x0000000000017941 */ /* 0x000fea0003800000 */
.L_x_622:
[----:B------:R-:W-:Y:S04]  /*a6f0*/  BSSY B1, `(.L_x_624) ;  /* 0x0000059000017945 */ /* 0x000fe80003800000 */
[----:B------:R-:W-:Y:S05]  /*a700*/  @P3 BRA `(.L_x_625) ;  /* 0x00000004005c3947 */ /* 0x000fea0003800000 */
[----:B------:R-:W-:Y:S01]  /*a710*/  LEA.HI R4, R3, R202, RZ, 0x1d ;  /* 0x000000ca03047211 */ /* 0x000fe200078fe8ff */
[----:B------:R-:W-:Y:S02]  /*a720*/  HADD2.F32 R36, -RZ, R0.H0_H0 ;  /* 0x20000000ff247230 */ /* 0x000fe40000004100 */
[--C-:B------:R-:W-:Y:S01]  /*a730*/  HADD2.F32 R38, -RZ, R15.reuse.H0_H0 ;  /* 0x2000000fff267230 */ /* 0x100fe20000004100 */
[----:B------:R-:W-:Y:S01]  /*a740*/  SHF.R.S32.HI R7, RZ, 0x1f, R4 ;  /* 0x0000001fff077819 */ /* 0x000fe20000011404 */
[----:B------:R-:W-:Y:S01]  /*a750*/  HADD2.F32 R35, -RZ, R20.H0_H0 ;  /* 0x20000014ff237230 */ /* 0x000fe20000004100 */
[----:B------:R-:W-:Y:S01]  /*a760*/  SHF.L.U32 R5, R4, 0x3, RZ ;  /* 0x0000000304057819 */ /* 0x000fe200000006ff */
[----:B------:R-:W-:Y:S01]  /*a770*/  HADD2.F32 R37, -RZ, R15.H1_H1 ;  /* 0x3000000fff257230 */ /* 0x000fe20000004100 */
[----:B------:R-:W-:Y:S02]  /*a780*/  LEA.HI R7, R7, R4, RZ, 0x3 ;  /* 0x0000000407077211 */ /* 0x000fe400078f18ff */
[----:B------:R-:W-:-:S03]  /*a790*/  LOP3.LUT R5, R5, 0x38, RZ, 0xc0, !PT ;  /* 0x0000003805057812 */ /* 0x000fc600078ec0ff */
[----:B------:R-:W-:Y:S01]  /*a7a0*/  IMAD.SHL.U32 R7, R7, 0x400, RZ ;  /* 0x0000040007077824 */ /* 0x000fe200078e00ff */
[----:B------:R-:W-:-:S04]  /*a7b0*/  LOP3.LUT R5, R5, 0x1c0, R228, 0xf8, !PT ;  /* 0x000001c005057812 */ /* 0x000fc800078ef8e4 */
[----:B------:R-:W-:Y:S02]  /*a7c0*/  LOP3.LUT R9, R5, R198, RZ, 0x3c, !PT ;  /* 0x000000c605097212 */ /* 0x000fe400078e3cff */
[----:B------:R-:W-:Y:S02]  /*a7d0*/  LOP3.LUT R8, R7, 0x7fffe000, RZ, 0xc0, !PT ;  /* 0x7fffe00007087812 */ /* 0x000fe400078ec0ff */
[----:B------:R-:W1:Y:S02]  /*a7e0*/  LDS.128 R4, [R200] ;  /* 0x00000000c8047984 */ /* 0x000e640000000c00 */
[----:B------:R-:W-:-:S05]  /*a7f0*/  IADD3 R9, R9, R8, R199 ;  /* 0x0000000809097210 */ /* 0x000fca0007ffe0c7 */
[----:B0-----:R-:W-:-:S05]  /*a800*/  IMAD R25, R9, 0x2, R156 ;  /* 0x0000000209197824 */ /* 0x001fca00078e029c */
[----:B------:R-:W0:Y:S01]  /*a810*/  LDS.128 R8, [R25+0x10400] ;  /* 0x0104000019087984 */ /* 0x000e220000000c00 */
[--C-:B-1----:R-:W-:Y:S02]  /*a820*/  HADD2.F32 R27, -RZ, R4.reuse.H0_H0 ;  /* 0x20000004ff1b7230 */ /* 0x102fe40000004100 */
[----:B------:R-:W-:Y:S02]  /*a830*/  HADD2.F32 R4, -RZ, R4.H1_H1 ;  /* 0x30000004ff047230 */ /* 0x000fe40000004100 */
[--C-:B------:R-:W-:Y:S02]  /*a840*/  HADD2.F32 R28, -RZ, R5.reuse.H0_H0 ;  /* 0x20000005ff1c7230 */ /* 0x100fe40000004100 */
[----:B------:R-:W-:Y:S02]  /*a850*/  HADD2.F32 R5, -RZ, R5.H1_H1 ;  /* 0x30000005ff057230 */ /* 0x000fe40000004100 */
[--C-:B------:R-:W-:Y:S02]  /*a860*/  HADD2.F32 R29, -RZ, R6.reuse.H0_H0 ;  /* 0x20000006ff1d7230 */ /* 0x100fe40000004100 */
[----:B------:R-:W-:-:S02]  /*a870*/  HADD2.F32 R6, -RZ, R6.H1_H1 ;  /* 0x30000006ff067230 */ /* 0x000fc40000004100 */
[--C-:B0-----:R-:W-:Y:S02]  /*a880*/  HADD2.F32 R31, -RZ, R8.reuse.H0_H0 ;  /* 0x20000008ff1f7230 */ /* 0x101fe40000004100 */
[----:B------:R-:W-:Y:S02]  /*a890*/  HADD2.F32 R8, -RZ, R8.H1_H1 ;  /* 0x30000008ff087230 */ /* 0x000fe40000004100 */
[----:B------:R-:W-:Y:S02]  /*a8a0*/  HADD2.F32 R32, -RZ, R9.H0_H0 ;  /* 0x20000009ff207230 */ /* 0x000fe40000004100 */
[C---:B------:R-:W-:Y:S01]  /*a8b0*/  FMUL.FTZ R40, R31.reuse, R38 ;  /* 0x000000261f287220 */ /* 0x040fe20000410000 */
[-C--:B------:R-:W-:Y:S01]  /*a8c0*/  FMUL.FTZ R42, R31, R36.reuse ;  /* 0x000000241f2a7220 */ /* 0x080fe20000410000 */
[----:B------:R-:W-:Y:S02]  /*a8d0*/  HADD2.F32 R31, -RZ, R12.H0_H0 ;  /* 0x2000000cff1f7230 */ /* 0x000fe40000004100 */
[----:B------:R-:W-:Y:S01]  /*a8e0*/  FMUL.FTZ R39, R8, R35 ;  /* 0x0000002308277220 */ /* 0x000fe20000410000 */
[C---:B------:R-:W-:Y:S01]  /*a8f0*/  FFMA.FTZ R40, R27.reuse, R36, -R40 ;  /* 0x000000241b287223 */ /* 0x040fe20000010828 */
[----:B------:R-:W-:Y:S01]  /*a900*/  FFMA.FTZ R42, R27, R38, R42 ;  /* 0x000000261b2a7223 */ /* 0x000fe2000001002a */
[----:B------:R-:W-:-:S02]  /*a910*/  HADD2.F32 R27, -RZ, R0.H1_H1 ;  /* 0x30000000ff1b7230 */ /* 0x000fc40000004100 */
[-C--:B------:R-:W-:Y:S01]  /*a920*/  FMUL.FTZ R41, R8, R31.reuse ;  /* 0x0000001f08297220 */ /* 0x080fe20000410000 */
[----:B------:R-:W-:Y:S01]  /*a930*/  FFMA.FTZ R39, R4, R31, -R39 ;  /* 0x0000001f04277223 */ /* 0x000fe20000010827 */
[C---:B------:R-:W-:Y:S01]  /*a940*/  FMUL.FTZ R31, R32.reuse, R37 ;  /* 0x00000025201f7220 */ /* 0x040fe20000410000 */
[----:B------:R-:W-:Y:S02]  /*a950*/  HADD2.F32 R9, -RZ, R9.H1_H1 ;  /* 0x30000009ff097230 */ /* 0x000fe40000004100 */
[----:B------:R-:W-:Y:S01]  /*a960*/  FMUL.FTZ R32, R32, R27 ;  /* 0x0000001b20207220 */ /* 0x000fe20000410000 */
[----:B------:R-:W-:Y:S02]  /*a970*/  HADD2.F32 R36, -RZ, R20.H1_H1 ;  /* 0x30000014ff247230 */ /* 0x000fe40000004100 */
[----:B------:R-:W-:Y:S01]  /*a980*/  FFMA.FTZ R41, R4, R35, R41 ;  /* 0x0000002304297223 */ /* 0x000fe20000010029 */
[----:B------:R-:W-:Y:S02]  /*a990*/  HADD2.F32 R4, -RZ, R12.H1_H1 ;  /* 0x3000000cff047230 */ /* 0x000fe40000004100 */
[C---:B------:R-:W-:Y:S01]  /*a9a0*/  FFMA.FTZ R31, R28.reuse, R27, -R31 ;  /* 0x0000001b1c1f7223 */ /* 0x040fe2000001081f */
[----:B------:R-:W-:Y:S01]  /*a9b0*/  FFMA.FTZ R32, R28, R37, R32 ;  /* 0x000000251c207223 */ /* 0x000fe20000010020 */
[----:B------:R-:W-:-:S02]  /*a9c0*/  HADD2.F32 R33, -RZ, R10.H0_H0 ;  /* 0x2000000aff217230 */ /* 0x000fc40000004100 */
[C---:B------:R-:W-:Y:S01]  /*a9d0*/  FMUL.FTZ R38, R9.reuse, R36 ;  /* 0x0000002409267220 */ /* 0x040fe20000410000 */
[----:B------:R-:W-:Y:S02]  /*a9e0*/  HADD2.F32 R8, -RZ, R13.H0_H0 ;  /* 0x2000000dff087230 */ /* 0x000fe40000004100 */
[-C--:B------:R-:W-:Y:S01]  /*a9f0*/  FMUL.FTZ R44, R9, R4.reuse ;  /* 0x00000004092c7220 */ /* 0x080fe20000410000 */
[----:B------:R-:W-:Y:S02]  /*aa00*/  HADD2.F32 R28, -RZ, R21.H0_H0 ;  /* 0x20000015ff1c7230 */ /* 0x000fe40000004100 */
[----:B------:R-:W-:Y:S01]  /*aa10*/  FFMA.FTZ R38, R5, R4, -R38 ;  /* 0x0000000405267223 */ /* 0x000fe20000010826 */
[----:B------:R-:W-:Y:S02]  /*aa20*/  HADD2.F32 R10, -RZ, R10.H1_H1 ;  /* 0x3000000aff0a7230 */ /* 0x000fe40000004100 */
[----:B------:R-:W-:Y:S01]  /*aa30*/  FMUL.FTZ R37, R33, R8 ;  /* 0x0000000821257220 */ /* 0x000fe20000410000 */
[----:B------:R-:W-:-:S02]  /*aa40*/  HADD2.F32 R27, -RZ, R24.H0_H0 ;  /* 0x20000018ff1b7230 */ /* 0x000fc40000004100 */
[----:B------:R-:W-:Y:S01]  /*aa50*/  FMUL.FTZ R4, R33, R28 ;  /* 0x0000001c21047220 */ /* 0x000fe20000410000 */
[----:B------:R-:W-:Y:S02]  /*aa60*/  HADD2.F32 R9, -RZ, R14.H0_H0 ;  /* 0x2000000eff097230 */ /* 0x000fe40000004100 */
[----:B------:R-:W-:Y:S01]  /*aa70*/  FFMA.FTZ R33, R5, R36, R44 ;  /* 0x0000002405217223 */ /* 0x000fe2000001002c */
[C---:B------:R-:W-:Y:S01]  /*aa80*/  FFMA.FTZ R37, R29.reuse, R28, R37 ;  /* 0x0000001c1d257223 */ /* 0x040fe20000010025 */
[C---:B------:R-:W-:Y:S01]  /*aa90*/  FMUL.FTZ R5, R10.reuse, R27 ;  /* 0x0000001b0a057220 */ /* 0x040fe20000410000 */
[----:B------:R-:W-:Y:S01]  /*aaa0*/  FFMA.FTZ R35, R29, R8, -R4 ;  /* 0x000000081d237223 */ /* 0x000fe20000010804 */
[-C--:B------:R-:W-:Y:S01]  /*aab0*/  FMUL.FTZ R29, R10, R9.reuse ;  /* 0x000000090a1d7220 */ /* 0x080fe20000410000 */
[----:B------:R-:W-:Y:S02]  /*aac0*/  HADD2.F32 R34, -RZ, R11.H0_H0 ;  /* 0x2000000bff227230 */ /* 0x000fe40000004100 */
[----:B------:R-:W-:Y:S01]  /*aad0*/  FFMA.FTZ R10, R6, R9, -R5 ;  /* 0x00000009060a7223 */ /* 0x000fe20000010805 */
[----:B------:R-:W-:-:S02]  /*aae0*/  HADD2.F32 R9, -RZ, R21.H1_H1 ;  /* 0x30000015ff097230 */ /* 0x000fc40000004100 */
[----:B------:R-:W-:Y:S01]  /*aaf0*/  FFMA.FTZ R28, R6, R27, R29 ;  /* 0x0000001b061c7223 */ /* 0x000fe2000001001d */
[----:B------:R-:W-:Y:S02]  /*ab00*/  HADD2.F32 R5, -RZ, R13.H1_H1 ;  /* 0x3000000dff057230 */ /* 0x000fe40000004100 */
[----:B------:R-:W-:Y:S02]  /*ab10*/  HADD2.F32 R11, -RZ, R11.H1_H1 ;  /* 0x3000000bff0b7230 */ /* 0x000fe40000004100 */
[C---:B------:R-:W-:Y:S01]  /*ab20*/  FMUL.FTZ R27, R34.reuse, R9 ;  /* 0x00000009221b7220 */ /* 0x040fe20000410000 */
[----:B------:R-:W-:Y:S02]  /*ab30*/  HADD2.F32 R8, -RZ, R24.H1_H1 ;  /* 0x30000018ff087230 */ /* 0x000fe40000004100 */
[----:B------:R-:W-:Y:S01]  /*ab40*/  FMUL.FTZ R34, R34, R5 ;  /* 0x0000000522227220 */ /* 0x000fe20000410000 */
[----:B------:R-:W-:Y:S02]  /*ab50*/  HADD2.F32 R4, -RZ, R14.H1_H1 ;  /* 0x3000000eff047230 */ /* 0x000fe40000004100 */
[----:B------:R-:W-:-:S02]  /*ab60*/  HADD2.F32 R30, -RZ, R7.H0_H0 ;  /* 0x20000007ff1e7230 */ /* 0x000fc40000004100 */
[C---:B------:R-:W-:Y:S01]  /*ab70*/  FMUL.FTZ R6, R11.reuse, R8 ;  /* 0x000000080b067220 */ /* 0x040fe20000410000 */
[----:B------:R-:W-:Y:S02]  /*ab80*/  HADD2.F32 R7, -RZ, R7.H1_H1 ;  /* 0x30000007ff077230 */ /* 0x000fe40000004100 */
[-C--:B------:R-:W-:Y:S01]  /*ab90*/  FMUL.FTZ R29, R11, R4.reuse ;  /* 0x000000040b1d7220 */ /* 0x080fe20000410000 */
[C---:B------:R-:W-:Y:S01]  /*aba0*/  FFMA.FTZ R27, R30.reuse, R5, -R27 ;  /* 0x000000051e1b7223 */ /* 0x040fe2000001081b */
[----:B------:R-:W-:Y:S01]  /*abb0*/  FFMA.FTZ R11, R30, R9, R34 ;  /* 0x000000091e0b7223 */ /* 0x000fe20000010022 */
[C---:B------:R-:W-:Y:S01]  /*abc0*/  FFMA.FTZ R30, R7.reuse, R4, -R6 ;  /* 0x00000004071e7223 */ /* 0x040fe20000010806 */
[----:B------:R-:W-:Y:S01]  /*abd0*/  FFMA.FTZ R34, R7, R8, R29 ;  /* 0x0000000807227223 */ /* 0x000fe2000001001d */
[----:B------:R-:W-:Y:S02]  /*abe0*/  F2FP.F16.F32.PACK_AB R4, R39, R40 ;  /* 0x000000282704723e */ /* 0x000fe400000000ff */
[----:B------:R-:W-:-:S02]  /*abf0*/  F2FP.F16.F32.PACK_AB R5, R38, R31 ;  /* 0x0000001f2605723e */ /* 0x000fc400000000ff */
[----:B------:R-:W-:Y:S02]  /*ac00*/  F2FP.F16.F32.PACK_AB R6, R10, R35 ;  /* 0x000000230a06723e */ /* 0x000fe400000000ff */
[----:B------:R-:W-:Y:S02]  /*ac10*/  F2FP.F16.F32.PACK_AB R7, R30, R27 ;  /* 0x0000001b1e07723e */ /* 0x000fe400000000ff */
[----:B------:R-:W-:Y:S02]  /*ac20*/  F2FP.F16.F32.PACK_AB R8, R41, R42 ;  /* 0x0000002a2908723e */ /* 0x000fe400000000ff */
[----:B------:R-:W-:Y:S01]  /*ac30*/  F2FP.F16.F32.PACK_AB R9, R33, R32 ;  /* 0x000000202109723e */ /* 0x000fe200000000ff */
[----:B------:R1:W-:Y:S01]  /*ac40*/  STS.128 [R200], R4 ;  /* 0x00000004c8007388 */ /* 0x0003e20000000c00 */
[----:B------:R-:W-:Y:S02]  /*ac50*/  F2FP.F16.F32.PACK_AB R10, R28, R37 ;  /* 0x000000251c0a723e */ /* 0x000fe400000000ff */
[----:B------:R-:W-:-:S05]  /*ac60*/  F2FP.F16.F32.PACK_AB R11, R34, R11 ;  /* 0x0000000b220b723e */ /* 0x000fca00000000ff */
[----:B------:R1:W-:Y:S02]  /*ac70*/  STS.128 [R25+0x10400], R8 ;  /* 0x0104000819007388 */ /* 0x0003e40000000c00 */
.L_x_625:
[----:B------:R-:W-:Y:S05]  /*ac80*/  BSYNC B1 ;  /* 0x0000000000017941 */ /* 0x000fea0003800000 */
.L_x_624:
[----:B------:R-:W-:Y:S04]  /*ac90*/  BSSY B1, `(.L_x_626) ;  /* 0x0000059000017945 */ /* 0x000fe80003800000 */
[----:B------:R-:W-:Y:S05]  /*aca0*/  @P2 BRA `(.L_x_627) ;  /* 0x00000004005c2947 */ /* 0x000fea0003800000 */
[----:B-1----:R-:W-:Y:S01]  /*acb0*/  LEA.HI R4, R3, R202, RZ, 0x1d ;  /* 0x000000ca03047211 */ /* 0x002fe200078fe8ff */
[----:B------:R-:W-:Y:S01]  /*acc0*/  HADD2.F32 R35, -RZ, R0.H0_H0 ;  /* 0x20000000ff237230 */ /* 0x000fe20000004100 */
[----:B------:R-:W-:Y:S01]  /*acd0*/  SHF.R.U32.HI R7, RZ, 0x3, R193 ;  /* 0x00000003ff077819 */ /* 0x000fe200000116c1 */
[--C-:B------:R-:W-:Y:S01]  /*ace0*/  HADD2.F32 R37, -RZ, R15.reuse.H0_H0 ;  /* 0x2000000fff257230 */ /* 0x100fe20000004100 */
[----:B------:R-:W-:Y:S01]  /*acf0*/  SHF.R.S32.HI R5, RZ, 0x1f, R4 ;  /* 0x0000001fff057819 */ /* 0x000fe20000011404 */
[----:B------:R-:W-:Y:S02]  /*ad00*/  IMAD.SHL.U32 R6, R4, 0x8, RZ ;  /* 0x0000000804067824 */ /* 0x000fe400078e00ff */
[----:B------:R-:W-:Y:S01]  /*ad10*/  HADD2.F32 R44, -RZ, R20.H0_H0 ;  /* 0x20000014ff2c7230 */ /* 0x000fe20000004100 */
[----:B------:R-:W-:Y:S01]  /*ad20*/  LEA.HI R5, R5, R4, RZ, 0x3 ;  /* 0x0000000405057211 */ /* 0x000fe200078f18ff */
[----:B------:R-:W-:Y:S01]  /*ad30*/  HADD2.F32 R40, -RZ, R12.H0_H0 ;  /* 0x2000000cff287230 */ /* 0x000fe20000004100 */
[----:B------:R-:W-:Y:S01]  /*ad40*/  LOP3.LUT R4, R193, 0x38, R6, 0xf8, !PT ;  /* 0x00000038c1047812 */ /* 0x000fe200078ef806 */
[----:B------:R-:W-:Y:S01]  /*ad50*/  HADD2.F32 R46, -RZ, R15.H1_H1 ;  /* 0x3000000fff2e7230 */ /* 0x000fe20000004100 */
[----:B------:R-:W-:Y:S01]  /*ad60*/  SHF.L.U32 R5, R5, 0xa, RZ ;  /* 0x0000000a05057819 */ /* 0x000fe200000006ff */
[----:B------:R-:W-:Y:S01]  /*ad70*/  HADD2.F32 R42, -RZ, R0.H1_H1 ;  /* 0x30000000ff2a7230 */ /* 0x000fe20000004100 */
[----:B------:R-:W-:Y:S01]  /*ad80*/  LOP3.LUT R8, R4, R7, RZ, 0x3c, !PT ;  /* 0x0000000704087212 */ /* 0x000fe200078e3cff */
[----:B------:R-:W-:Y:S01]  /*ad90*/  HADD2.F32 R43, -RZ, R20.H1_H1 ;  /* 0x30000014ff2b7230 */ /* 0x000fe20000004100 */
[----:B------:R-:W-:Y:S01]  /*ada0*/  LOP3.LUT R9, R5, 0x7fffe000, RZ, 0xc0, !PT ;  /* 0x7fffe00005097812 */ /* 0x000fe200078ec0ff */
[----:B------:R-:W-:Y:S01]  /*adb0*/  HADD2.F32 R39, -RZ, R12.H1_H1 ;  /* 0x3000000cff277230 */ /* 0x000fe20000004100 */
[----:B------:R-:W1:Y:S01]  /*adc0*/  LDS.128 R4, [R217] ;  /* 0x00000000d9047984 */ /* 0x000e620000000c00 */
[----:B------:R-:W-:Y:S01]  /*add0*/  HADD2.F32 R45, -RZ, R21.H0_H0 ;  /* 0x20000015ff2d7230 */ /* 0x000fe20000004100 */
[----:B------:R-:W-:Y:S01]  /*ade0*/  IADD3 R9, R8, R9, R197 ;  /* 0x0000000908097210 */ /* 0x000fe20007ffe0c5 */
[----:B------:R-:W-:-:S04]  /*adf0*/  HADD2.F32 R41, -RZ, R13.H0_H0 ;  /* 0x2000000dff297230 */ /* 0x000fc80000004100 */
        /* <DEDUP_REMOVED lines=10> */
[--C-:B------:R-:W-:Y:S02]  /*aea0*/  HADD2.F32 R32, -RZ, R9.reuse.H0_H0 ;  /* 0x20000009ff207230 */ /* 0x100fe40000004100 */
[-C--:B------:R-:W-:Y:S01]  /*aeb0*/  FMUL.FTZ R36, R37, R31.reuse ;  /* 0x0000001f25247220 */ /* 0x080fe20000410000 */
[C---:B------:R-:W-:Y:S01]  /*aec0*/  FMUL.FTZ R38, R35.reuse, R31 ;  /* 0x0000001f23267220 */ /* 0x040fe20000410000 */
[----:B------:R-:W-:Y:S02]  /*aed0*/  HADD2.F32 R9, -RZ, R9.H1_H1 ;  /* 0x30000009ff097230 */ /* 0x000fe40000004100 */
[-C--:B------:R-:W-:Y:S01]  /*aee0*/  FMUL.FTZ R31, R44, R8.reuse ;  /* 0x000000082c1f7220 */ /* 0x080fe20000410000 */
[-C--:B------:R-:W-:Y:S01]  /*aef0*/  FFMA.FTZ R36, R35, R27.reuse, -R36 ;  /* 0x0000001b23247223 */ /* 0x080fe20000010824 */
[----:B------:R-:W-:Y:S01]  /*af00*/  FFMA.FTZ R38, R37, R27, R38 ;  /* 0x0000001b25267223 */ /* 0x000fe20000010026 */
[----:B------:R-:W-:Y:S01]  /*af10*/  FMUL.FTZ R27, R40, R8 ;  /* 0x00000008281b7220 */ /* 0x000fe20000410000 */
[----:B------:R-:W-:Y:S01]  /*af20*/  FMUL.FTZ R35, R46, R32 ;  /* 0x000000202e237220 */ /* 0x000fe20000410000 */
[----:B------:R-:W-:-:S02]  /*af30*/  HADD2.F32 R33, -RZ, R10.H0_H0 ;  /* 0x2000000aff217230 */ /* 0x000fc40000004100 */
[----:B------:R-:W-:Y:S01]  /*af40*/  FFMA.FTZ R31, R40, R4, -R31 ;  /* 0x00000004281f7223 */ /* 0x000fe2000001081f */
[----:B------:R-:W-:Y:S01]  /*af50*/  FMUL.FTZ R37, R42, R32 ;  /* 0x000000202a257220 */ /* 0x000fe20000410000 */
[----:B------:R-:W-:Y:S01]  /*af60*/  FFMA.FTZ R27, R44, R4, R27 ;  /* 0x000000042c1b7223 */ /* 0x000fe2000001001b */
[----:B------:R-:W-:Y:S02]  /*af70*/  HADD2.F32 R10, -RZ, R10.H1_H1 ;  /* 0x3000000aff0a7230 */ /* 0x000fe40000004100 */
[-C--:B------:R-:W-:Y:S01]  /*af80*/  FMUL.FTZ R4, R43, R9.reuse ;  /* 0x000000092b047220 */ /* 0x080fe20000410000 */
[----:B------:R-:W-:Y:S01]  /*af90*/  FMUL.FTZ R8, R39, R9 ;  /* 0x0000000927087220 */ /* 0x000fe20000410000 */
[----:B------:R-:W-:Y:S02]  /*afa0*/  HADD2.F32 R44, -RZ, R24.H0_H0 ;  /* 0x20000018ff2c7230 */ /* 0x000fe40000004100 */
[-C--:B------:R-:W-:Y:S01]  /*afb0*/  FFMA.FTZ R35, R42, R28.reuse, -R35 ;  /* 0x0000001c2a237223 */ /* 0x080fe20000010823 */
[----:B------:R-:W-:Y:S01]  /*afc0*/  FFMA.FTZ R37, R46, R28, R37 ;  /* 0x0000001c2e257223 */ /* 0x000fe20000010025 */
[----:B------:R-:W-:-:S02]  /*afd0*/  HADD2.F32 R42, -RZ, R14.H0_H0 ;  /* 0x2000000eff2a7230 */ /* 0x000fc40000004100 */
[-C--:B------:R-:W-:Y:S01]  /*afe0*/  FFMA.FTZ R28, R39, R5.reuse, -R4 ;  /* 0x00000005271c7223 */ /* 0x080fe20000010804 */
[----:B------:R-:W-:Y:S01]  /*aff0*/  FFMA.FTZ R32, R43, R5, R8 ;  /* 0x000000052b207223 */ /* 0x000fe20000010008 */
[-C--:B------:R-:W-:Y:S01]  /*b000*/  FMUL.FTZ R4, R45, R33.reuse ;  /* 0x000000212d047220 */ /* 0x080fe20000410000 */
[-C--:B------:R-:W-:Y:S01]  /*b010*/  FMUL.FTZ R5, R44, R10.reuse ;  /* 0x0000000a2c057220 */ /* 0x080fe20000410000 */
[C---:B------:R-:W-:Y:S01]  /*b020*/  FMUL.FTZ R40, R41.reuse, R33 ;  /* 0x0000002129287220 */ /* 0x040fe20000410000 */
[C---:B------:R-:W-:Y:S01]  /*b030*/  FMUL.FTZ R9, R42.reuse, R10 ;  /* 0x0000000a2a097220 */ /* 0x040fe20000410000 */
[--C-:B------:R-:W-:Y:S02]  /*b040*/  HADD2.F32 R34, -RZ, R11.reuse.H0_H0 ;  /* 0x2000000bff227230 */ /* 0x100fe40000004100 */
[----:B------:R-:W-:Y:S01]  /*b050*/  FFMA.FTZ R33, R41, R29, -R4 ;  /* 0x0000001d29217223 */ /* 0x000fe20000010804 */
[----:B------:R-:W-:Y:S01]  /*b060*/  FFMA.FTZ R10, R42, R6, -R5 ;  /* 0x000000062a0a7223 */ /* 0x000fe20000010805 */
[----:B------:R-:W-:-:S02]  /*b070*/  HADD2.F32 R11, -RZ, R11.H1_H1 ;  /* 0x3000000bff0b7230 */ /* 0x000fc40000004100 */
[----:B------:R-:W-:Y:S01]  /*b080*/  FFMA.FTZ R40, R45, R29, R40 ;  /* 0x0000001d2d287223 */ /* 0x000fe20000010028 */
[----:B------:R-:W-:Y:S02]  /*b090*/  HADD2.F32 R42, -RZ, R21.H1_H1 ;  /* 0x30000015ff2a7230 */ /* 0x000fe40000004100 */
[----:B------:R-:W-:Y:S01]  /*b0a0*/  FFMA.FTZ R29, R44, R6, R9 ;  /* 0x000000062c1d7223 */ /* 0x000fe20000010009 */
[----:B------:R-:W-:Y:S02]  /*b0b0*/  HADD2.F32 R41, -RZ, R24.H1_H1 ;  /* 0x30000018ff297230 */ /* 0x000fe40000004100 */
[----:B------:R-:W-:Y:S02]  /*b0c0*/  HADD2.F32 R8, -RZ, R13.H1_H1 ;  /* 0x3000000dff087230 */ /* 0x000fe40000004100 */
[----:B------:R-:W-:Y:S01]  /*b0d0*/  FMUL.FTZ R5, R42, R34 ;  /* 0x000000222a057220 */ /* 0x000fe20000410000 */
[----:B------:R-:W-:Y:S02]  /*b0e0*/  HADD2.F32 R39, -RZ, R14.H1_H1 ;  /* 0x3000000eff277230 */ /* 0x000fe40000004100 */
[----:B------:R-:W-:Y:S01]  /*b0f0*/  FMUL.FTZ R4, R41, R11 ;  /* 0x0000000b29047220 */ /* 0x000fe20000410000 */
[----:B------:R-:W-:-:S02]  /*b100*/  HADD2.F32 R30, -RZ, R7.H0_H0 ;  /* 0x20000007ff1e7230 */ /* 0x000fc40000004100 */
[C---:B------:R-:W-:Y:S01]  /*b110*/  FMUL.FTZ R9, R8.reuse, R34 ;  /* 0x0000002208097220 */ /* 0x040fe20000410000 */
[----:B------:R-:W-:Y:S02]  /*b120*/  HADD2.F32 R7, -RZ, R7.H1_H1 ;  /* 0x30000007ff077230 */ /* 0x000fe40000004100 */
[C---:B------:R-:W-:Y:S01]  /*b130*/  FMUL.FTZ R6, R39.reuse, R11 ;  /* 0x0000000b27067220 */ /* 0x040fe20000410000 */
[-C--:B------:R-:W-:Y:S01]  /*b140*/  FFMA.FTZ R11, R8, R30.reuse, -R5 ;  /* 0x0000001e080b7223 */ /* 0x080fe20000010805 */
[----:B------:R-:W-:Y:S01]  /*b150*/  FFMA.FTZ R30, R42, R30, R9 ;  /* 0x0000001e2a1e7223 */ /* 0x000fe20000010009 */
[-C--:B------:R-:W-:Y:S01]  /*b160*/  FFMA.FTZ R34, R39, R7.reuse, -R4 ;  /* 0x0000000727227223 */ /* 0x080fe20000010804 */
        /* <DEDUP_REMOVED lines=11> */
.L_x_627:
[----:B------:R-:W-:Y:S05]  /*b220*/  BSYNC B1 ;  /* 0x0000000000017941 */ /* 0x000fea0003800000 */
.L_x_626:
[----:B------:R-:W-:Y:S04]  /*b230*/  BSSY B1, `(.L_x_628) ;  /* 0x0000059000017945 */ /* 0x000fe80003800000 */
[----:B------:R-:W-:Y:S05]  /*b240*/  @P1 BRA `(.L_x_629) ;  /* 0x00000004005c1947 */ /* 0x000fea0003800000 */
[----:B-12---:R-:W-:Y:S01]  /*b250*/  LEA.HI R4, R3, R202, RZ, 0x1d ;  /* 0x000000ca03047211 */ /* 0x006fe200078fe8ff */
        /* <DEDUP_REMOVED lines=9> */
[----:B------:R-:W-:-:S02]  /*b2f0*/  HADD2.F32 R46, -RZ, R15.H1_H1 ;  /* 0x3000000fff2e7230 */ /* 0x000fc40000004100 */
[----:B------:R-:W-:Y:S01]  /*b300*/  IMAD.SHL.U32 R7, R7, 0x400, RZ ;  /* 0x0000040007077824 */ /* 0x000fe200078e00ff */
[----:B------:R-:W-:Y:S01]  /*b310*/  LOP3.LUT R9, R4, R6, RZ, 0x3c, !PT ;  /* 0x0000000604097212 */ /* 0x000fe200078e3cff */
[----:B------:R-:W-:Y:S02]  /*b320*/  HADD2.F32 R42, -RZ, R0.H1_H1 ;  /* 0x30000000ff2a7230 */ /* 0x000fe40000004100 */
[----:B------:R-:W-:Y:S01]  /*b330*/  HADD2.F32 R43, -RZ, R20.H1_H1 ;  /* 0x30000014ff2b7230 */ /* 0x000fe20000004100 */
[----:B------:R-:W-:Y:S01]  /*b340*/  LOP3.LUT R8, R7, 0x7fffe000, RZ, 0xc0, !PT ;  /* 0x7fffe00007087812 */ /* 0x000fe200078ec0ff */
[----:B------:R-:W-:Y:S01]  /*b350*/  HADD2.F32 R39, -RZ, R12.H1_H1 ;  /* 0x3000000cff277230 */ /* 0x000fe20000004100 */
[----:B------:R-:W1:Y:S01]  /*b360*/  LDS.128 R4, [R216] ;  /* 0x00000000d8047984 */ /* 0x000e620000000c00 */
[----:B------:R-:W-:Y:S01]  /*b370*/  HADD2.F32 R45, -RZ, R21.H0_H0 ;  /* 0x20000015ff2d7230 */ /* 0x000fe20000004100 */
[----:B------:R-:W-:Y:S01]  /*b380*/  IADD3 R9, R9, R8, R196 ;  /* 0x0000000809097210 */ /* 0x000fe20007ffe0c4 */
[----:B------:R-:W-:-:S03]  /*b390*/  HADD2.F32 R41, -RZ, R13.H0_H0 ;  /* 0x2000000dff297230 */ /* 0x000fc60000004100 */
[----:B0-----:R-:W-:-:S05]  /*b3a0*/  LEA R25, R9, R156, 0x1 ;  /* 0x0000009c09197211 */ /* 0x001fca00078e08ff */
        /* <DEDUP_REMOVED lines=65> */
.L_x_629:
[----:B------:R-:W-:Y:S05]  /*b7c0*/  BSYNC B1 ;  /* 0x0000000000017941 */ /* 0x000fea0003800000 */
.L_x_628:
[----:B------:R-:W-:Y:S05]  /*b7d0*/  @P0 BRA `(.L_x_616) ;  /* 0x0000000400580947 */ /* 0x000fea0003800000 */
[----:B------:R-:W-:Y:S01]  /*b7e0*/  LEA.HI R3, R3, R202, RZ, 0x1d ;  /* 0x000000ca03037211 */ /* 0x000fe200078fe8ff */
[--C-:B------:R-:W-:Y:S02]  /*b7f0*/  HADD2.F32 R37, -RZ, R15.reuse.H0_H0 ;  /* 0x2000000fff257230 */ /* 0x100fe40000004100 */
[----:B------:R-:W-:Y:S01]  /*b800*/  HADD2.F32 R35, -RZ, R0.H0_H0 ;  /* 0x20000000ff237230 */ /* 0x000fe20000004100 */
[----:B-123--:R-:W-:Y:S01]  /*b810*/  SHF.R.S32.HI R6, RZ, 0x1f, R3 ;  /* 0x0000001fff067819 */ /* 0x00efe20000011403 */
[----:B------:R-:W-:Y:S02]  /*b820*/  IMAD.SHL.U32 R4, R3, 0x8, RZ ;  /* 0x0000000803047824 */ /* 0x000fe400078e00ff */
[----:B------:R-:W-:Y:S01]  /*b830*/  HADD2.F32 R38, -RZ, R20.H0_H0 ;  /* 0x20000014ff267230 */ /* 0x000fe20000004100 */
[----:B------:R-:W-:Y:S01]  /*b840*/  LEA.HI R6, R6, R3, RZ, 0x3 ;  /* 0x0000000306067211 */ /* 0x000fe200078f18ff */
[----:B------:R-:W-:Y:S01]  /*b850*/  HADD2.F32 R36, -RZ, R12.H0_H0 ;  /* 0x2000000cff247230 */ /* 0x000fe20000004100 */
[----:B------:R-:W-:Y:S01]  /*b860*/  LOP3.LUT R4, R159, 0x38, R4, 0xf8, !PT ;  /* 0x000000389f047812 */ /* 0x000fe200078ef804 */
[----:B------:R-:W-:-:S02]  /*b870*/  HADD2.F32 R39, -RZ, R15.H1_H1 ;  /* 0x3000000fff277230 */ /* 0x000fc40000004100 */
[----:B------:R-:W-:Y:S01]  /*b880*/  IMAD.SHL.U32 R6, R6, 0x400, RZ ;  /* 0x0000040006067824 */ /* 0x000fe200078e00ff */
[----:B------:R-:W-:-:S04]  /*b890*/  LOP3.LUT R8, R4, R229, RZ, 0x3c, !PT ;  /* 0x000000e504087212 */ /* 0x000fc800078e3cff */
[----:B------:R-:W-:Y:S02]  /*b8a0*/  LOP3.LUT R3, R6, 0x7fffe000, RZ, 0xc0, !PT ;  /* 0x7fffe00006037812 */ /* 0x000fe400078ec0ff */
[----:B------:R-:W0:Y:S02]  /*b8b0*/  LDS.128 R4, [R215] ;  /* 0x00000000d7047984 */ /* 0x000e240000000c00 */
[----:B------:R-:W-:-:S05]  /*b8c0*/  IADD3 R3, R8, R3, R195 ;  /* 0x0000000308037210 */ /* 0x000fca0007ffe0c3 */
[----:B------:R-:W-:-:S05]  /*b8d0*/  IMAD R3, R3, 0x2, R156 ;  /* 0x0000000203037824 */ /* 0x000fca00078e029c */
[----:B------:R-:W1:Y:S01]  /*b8e0*/  LDS.128 R8, [R3+0x10400] ;  /* 0x0104000003087984 */ /* 0x000e620000000c00 */
[--C-:B0-----:R-:W-:Y:S02]  /*b8f0*/  HADD2.F32 R25, -RZ, R4.reuse.H0_H0 ;  /* 0x20000004ff197230 */ /* 0x101fe40000004100 */
[----:B------:R-:W-:Y:S02]  /*b900*/  HADD2.F32 R4, -RZ, R4.H1_H1 ;  /* 0x30000004ff047230 */ /* 0x000fe40000004100 */
[--C-:B------:R-:W-:Y:S02]  /*b910*/  HADD2.F32 R27, -RZ, R5.reuse.H0_H0 ;  /* 0x20000005ff1b7230 */ /* 0x100fe40000004100 */
[----:B------:R-:W-:Y:S02]  /*b920*/  HADD2.F32 R5, -RZ, R5.H1_H1 ;  /* 0x30000005ff057230 */ /* 0x000fe40000004100 */
[--C-:B------:R-:W-:Y:S02]  /*b930*/  HADD2.F32 R28, -RZ, R6.reuse.H0_H0 ;  /* 0x20000006ff1c7230 */ /* 0x100fe40000004100 */
[----:B------:R-:W-:-:S02]  /*b940*/  HADD2.F32 R6, -RZ, R6.H1_H1 ;  /* 0x30000006ff067230 */ /* 0x000fc40000004100 */
[--C-:B-1----:R-:W-:Y:S02]  /*b950*/  HADD2.F32 R30, -RZ, R8.reuse.H0_H0 ;  /* 0x20000008ff1e7230 */ /* 0x102fe40000004100 */
[----:B------:R-:W-:Y:S02]  /*b960*/  HADD2.F32 R8, -RZ, R8.H1_H1 ;  /* 0x30000008ff087230 */ /* 0x000fe40000004100 */
[--C-:B------:R-:W-:Y:S02]  /*b970*/  HADD2.F32 R31, -RZ, R9.reuse.H0_H0 ;  /* 0x20000009ff1f7230 */ /* 0x100fe40000004100 */
[-C--:B------:R-:W-:Y:S01]  /*b980*/  FMUL.FTZ R34, R37, R30.reuse ;  /* 0x0000001e25227220 */ /* 0x080fe20000410000 */
[C---:B------:R-:W-:Y:S01]  /*b990*/  FMUL.FTZ R30, R35.reuse, R30 ;  /* 0x0000001e231e7220 */ /* 0x040fe20000410000 */
[----:B------:R-:W-:Y:S02]  /*b9a0*/  HADD2.F32 R9, -RZ, R9.H1_H1 ;  /* 0x30000009ff097230 */ /* 0x000fe40000004100 */
[----:B------:R-:W-:Y:S01]  /*b9b0*/  FMUL.FTZ R15, R38, R8 ;  /* 0x00000008260f7220 */ /* 0x000fe20000410000 */
[----:B------:R-:W-:Y:S01]  /*b9c0*/  FFMA.FTZ R34, R35, R25, -R34 ;  /* 0x0000001923227223 */ /* 0x000fe20000010822 */
[----:B------:R-:W-:-:S02]  /*b9d0*/  HADD2.F32 R35, -RZ, R0.H1_H1 ;  /* 0x30000000ff237230 */ /* 0x000fc40000004100 */
[----:B------:R-:W-:Y:S01]  /*b9e0*/  FFMA.FTZ R30, R37, R25, R30 ;  /* 0x00000019251e7223 */ /* 0x000fe2000001001e */
[C---:B------:R-:W-:Y:S01]  /*b9f0*/  FMUL.FTZ R25, R36.reuse, R8 ;  /* 0x0000000824197220 */ /* 0x040fe20000410000 */
[----:B------:R-:W-:Y:S02]  /*ba00*/  HADD2.F32 R37, -RZ, R20.H1_H1 ;  /* 0x30000014ff257230 */ /* 0x000fe40000004100 */
[-C--:B------:R-:W-:Y:S01]  /*ba10*/  FMUL.FTZ R0, R39, R31.reuse ;  /* 0x0000001f27007220 */ /* 0x080fe20000410000 */
[C---:B------:R-:W-:Y:S01]  /*ba20*/  FMUL.FTZ R8, R35.reuse, R31 ;  /* 0x0000001f23087220 */ /* 0x040fe20000410000 */
[----:B------:R-:W-:Y:S02]  /*ba30*/  HADD2.F32 R31, -RZ, R12.H1_H1 ;  /* 0x3000000cff1f7230 */ /* 0x000fe40000004100 */
[-C--:B------:R-:W-:Y:S01]  /*ba40*/  FFMA.FTZ R15, R36, R4.reuse, -R15 ;  /* 0x00000004240f7223 */ /* 0x080fe2000001080f */
[----:B------:R-:W-:Y:S01]  /*ba50*/  FFMA.FTZ R25, R38, R4, R25 ;  /* 0x0000000426197223 */ /* 0x000fe20000010019 */
[----:B------:R-:W-:Y:S01]  /*ba60*/  FFMA.FTZ R0, R35, R27, -R0 ;  /* 0x0000001b23007223 */ /* 0x000fe20000010800 */
[----:B------:R-:W-:Y:S01]  /*ba70*/  FMUL.FTZ R4, R37, R9 ;  /* 0x0000000925047220 */ /* 0x000fe20000410000 */
[----:B------:R-:W-:-:S02]  /*ba80*/  HADD2.F32 R32, -RZ, R10.H0_H0 ;  /* 0x2000000aff207230 */ /* 0x000fc40000004100 */
[----:B------:R-:W-:Y:S01]  /*ba90*/  FFMA.FTZ R27, R39, R27, R8 ;  /* 0x0000001b271b7223 */ /* 0x000fe20000010008 */
[----:B------:R-:W-:Y:S02]  /*baa0*/  HADD2.F32 R10, -RZ, R10.H1_H1 ;  /* 0x3000000aff0a7230 */ /* 0x000fe40000004100 */
[C---:B------:R-:W-:Y:S01]  /*bab0*/  FMUL.FTZ R8, R31.reuse, R9 ;  /* 0x000000091f087220 */ /* 0x040fe20000410000 */
[----:B------:R-:W-:Y:S02]  /*bac0*/  HADD2.F32 R38, -RZ, R24.H0_H0 ;  /* 0x20000018ff267230 */ /* 0x000fe40000004100 */
[-C--:B------:R-:W-:Y:S01]  /*bad0*/  FFMA.FTZ R9, R31, R5.reuse, -R4 ;  /* 0x000000051f097223 */ /* 0x080fe20000010804 */
[----:B------:R-:W-:Y:S02]  /*bae0*/  HADD2.F32 R4, -RZ, R14.H0_H0 ;  /* 0x2000000eff047230 */ /* 0x000fe40000004100 */
[----:B------:R-:W-:Y:S01]  /*baf0*/  FFMA.FTZ R12, R37, R5, R8 ;  /* 0x00000005250c7223 */ /* 0x000fe20000010008 */
[----:B------:R-:W-:-:S02]  /*bb00*/  HADD2.F32 R33, -RZ, R11.H0_H0 ;  /* 0x2000000bff217230 */ /* 0x000fc40000004100 */
[-C--:B------:R-:W-:Y:S01]  /*bb10*/  FMUL.FTZ R5, R38, R10.reuse ;  /* 0x0000000a26057220 */ /* 0x080fe20000410000 */
[----:B------:R-:W-:Y:S02]  /*bb20*/  HADD2.F32 R36, -RZ, R21.H0_H0 ;  /* 0x20000015ff247230 */ /* 0x000fe40000004100 */
[C---:B------:R-:W-:Y:S01]  /*bb30*/  FMUL.FTZ R37, R4.reuse, R10 ;  /* 0x0000000a04257220 */ /* 0x040fe20000410000 */
[----:B------:R-:W-:Y:S02]  /*bb40*/  HADD2.F32 R11, -RZ, R11.H1_H1 ;  /* 0x3000000bff0b7230 */ /* 0x000fe40000004100 */
[----:B------:R-:W-:Y:S01]  /*bb50*/  FFMA.FTZ R10, R4, R6, -R5 ;  /* 0x00000006040a7223 */ /* 0x000fe20000010805 */
[----:B------:R-:W-:Y:S02]  /*bb60*/  HADD2.F32 R20, -RZ, R13.H0_H0 ;  /* 0x2000000dff147230 */ /* 0x000fe40000004100 */
[----:B------:R-:W-:Y:S01]  /*bb70*/  FMUL.FTZ R31, R36, R32 ;  /* 0x00000020241f7220 */ /* 0x000fe20000410000 */
[----:B------:R-:W-:-:S02]  /*bb80*/  HADD2.F32 R21, -RZ, R21.H1_H1 ;  /* 0x30000015ff157230 */ /* 0x000fc40000004100 */
[----:B------:R-:W-:Y:S02]  /*bb90*/  HADD2.F32 R39, -RZ, R24.H1_H1 ;  /* 0x30000018ff277230 */ /* 0x000fe40000004100 */
[----:B------:R-:W-:Y:S01]  /*bba0*/  FMUL.FTZ R35, R20, R32 ;  /* 0x0000002014237220 */ /* 0x000fe20000410000 */
[----:B------:R-:W-:Y:S02]  /*bbb0*/  HADD2.F32 R13, -RZ, R13.H1_H1 ;  /* 0x3000000dff0d7230 */ /* 0x000fe40000004100 */
[----:B------:R-:W-:Y:S01]  /*bbc0*/  FMUL.FTZ R4, R21, R33 ;  /* 0x0000002115047220 */ /* 0x000fe20000410000 */
[----:B------:R-:W-:Y:S02]  /*bbd0*/  HADD2.F32 R5, -RZ, R14.H1_H1 ;  /* 0x3000000eff057230 */ /* 0x000fe40000004100 */
[----:B------:R-:W-:Y:S01]  /*bbe0*/  FFMA.FTZ R14, R38, R6, R37 ;  /* 0x00000006260e7223 */ /* 0x000fe20000010025 */
[--C-:B------:R-:W-:Y:S02]  /*bbf0*/  HADD2.F32 R29, -RZ, R7.reuse.H0_H0 ;  /* 0x20000007ff1d7230 */ /* 0x100fe40000004100 */
[----:B------:R-:W-:Y:S01]  /*bc00*/  FMUL.FTZ R8, R39, R11 ;  /* 0x0000000b27087220 */ /* 0x000fe20000410000 */
[----:B------:R-:W-:-:S02]  /*bc10*/  HADD2.F32 R7, -RZ, R7.H1_H1 ;  /* 0x30000007ff077230 */ /* 0x000fc40000004100 */
[----:B------:R-:W-:Y:S01]  /*bc20*/  FMUL.FTZ R6, R13, R33 ;  /* 0x000000210d067220 */ /* 0x000fe20000410000 */
[----:B------:R-:W-:Y:S01]  /*bc30*/  FMUL.FTZ R24, R5, R11 ;  /* 0x0000000b05187220 */ /* 0x000fe20000410000 */
[-C--:B------:R-:W-:Y:S01]  /*bc40*/  FFMA.FTZ R31, R20, R28.reuse, -R31 ;  /* 0x0000001c141f7223 */ /* 0x080fe2000001081f */
[----:B------:R-:W-:Y:S01]  /*bc50*/  FFMA.FTZ R11, R13, R29, -R4 ;  /* 0x0000001d0d0b7223 */ /* 0x000fe20000010804 */
[----:B------:R-:W-:Y:S01]  /*bc60*/  FFMA.FTZ R20, R5, R7, -R8 ;  /* 0x0000000705147223 */ /* 0x000fe20000010808 */
[----:B------:R-:W-:Y:S01]  /*bc70*/  FFMA.FTZ R35, R36, R28, R35 ;  /* 0x0000001c24237223 */ /* 0x000fe20000010023 */
[----:B------:R-:W-:Y:S01]  /*bc80*/  FFMA.FTZ R29, R21, R29, R6 ;  /* 0x0000001d151d7223 */ /* 0x000fe20000010006 */
        /* <DEDUP_REMOVED lines=11> */
.L_x_616:
[----:B------:R-:W-:Y:S05]  /*bd40*/  BSYNC B0 ;  /* 0x0000000000007941 */ /* 0x000fea0003800000 */
.L_x_597:
[----:B------:R-:W-:Y:S01]  /*bd50*/  @!PT LDS RZ, [RZ] ;  /* 0x00000000fffff984 */ /* 0x000fe20000000800 */
[----:B------:R-:W-:Y:S01]  /*bd60*/  @!PT LDS RZ, [RZ] ;  /* 0x00000000fffff984 */ /* 0x000fe20000000800 */
[----:B------:R-:W-:Y:S01]  /*bd70*/  @!PT LDS RZ, [RZ] ;  /* 0x00000000fffff984 */ /* 0x000fe20000000800 */
[----:B------:R-:W-:Y:S01]  /*bd80*/  @!PT LDS RZ, [RZ] ;  /* 0x00000000fffff984 */ /* 0x000fe20000000800 */
[----:B------:R5:W-:Y:S06]  /*bd90*/  MEMBAR.ALL.CTA ;  /* 0x0000000000007992 */ /* 0x000bec0000008000 */
[----:B-----5:R-:W5:Y:S01]  /*bda0*/  FENCE.VIEW.ASYNC.S ;  /* 0x00000000000073c6 */ /* 0x020f620000000000 */
[----:B------:R-:W-:Y:S05]  /*bdb0*/  WARPSYNC.ALL ;  /* 0x0000000000007948 */ /* 0x000fea0003800000 */
[----:B-----5:R-:W-:Y:S06]  /*bdc0*/  BAR.SYNC.DEFER_BLOCKING 0xd, 0x100 ;  /* 0x0344000000007b1d */ /* 0x020fec0000010000 */
.L_x_595:
[----:B------:R-:W-:-:S13]  /*bdd0*/  ISETP.NE.AND P0, PT, R157, 0x3, PT ;  /* 0x000000039d00780c */ /* 0x000fda0003f05270 */
[----:B------:R-:W-:Y:S05]  /*bde0*/  @!P0 BRA `(.L_x_630) ;  /* 0x0000000000048947 */ /* 0x000fea0003800000 */
[----:B------:R-:W-:Y:S01]  /*bdf0*/  BPT.TRAP 0x1 ;  /* 0x000000040000795c */ /* 0x000fe20000300000 */
.L_x_630:
[----:B-12-4-:R-:W-:Y:S02]  /*be00*/  LEA R3, R152, R156, 0x3 ;  /* 0x0000009c98037211 */ /* 0x016fe400078e18ff */
[----:B------:R-:W-:-:S04]  /*be10*/  SHF.L.U32 R0, R158, 0x1f, RZ ;  /* 0x0000001f9e007819 */ /* 0x000fc800000006ff */
[----:B------:R1:W2:Y:S01]  /*be20*/  SYNCS.PHASECHK.TRANS64.TRYWAIT P1, [R3+URZ+0x28830], R0 ;  /* 0x02883000030075a7 */ /* 0x0002a2000802017f */
[----:B------:R-:W-:Y:S05]  /*be30*/  @!P0 BRA `(.L_x_631) ;  /* 0x0000000000048947 */ /* 0x000fea0003800000 */
[----:B------:R-:W-:Y:S01]  /*be40*/  BPT.TRAP 0x1 ;  /* 0x000000040000795c */ /* 0x000fe20000300000 */
.L_x_631:
[----:B------:R-:W-:Y:S01]  /*be50*/  IMAD.MOV.U32 R151, RZ, RZ, RZ ;  /* 0x000000ffff977224 */ /* 0x000fe200078e00ff */
[----:B--2---:R-:W-:Y:S06]  /*be60*/  @P1 BRA `(.L_x_632) ;  /* 0x0000000000081947 */ /* 0x004fec0003800000 */
[----:B------:R-:W2:Y:S02]  /*be70*/  SYNCS.PHASECHK.TRANS64.TRYWAIT P1, [R3+URZ+0x28830], R0 ;  /* 0x02883000030075a7 */ /* 0x000ea4000802017f */
[----:B--2---:R-:W-:Y:S05]  /*be80*/  @!P1 BRA `(.L_x_633) ;  /* 0x000000ec002c9947 */ /* 0x004fea0003800000 */
.L_x_632:
[----:B------:R-:W-:Y:S05]  /*be90*/  WARPSYNC.ALL ;  /* 0x0000000000007948 */ /* 0x000fea0003800000 */
[----:B-12---:R-:W-:Y:S01]  /*bea0*/  VIADD R0, R156, 0x18400 ;  /* 0x000184009c007836 */ /* 0x006fe20000000000 */
[----:B------:R-:W-:Y:S01]  /*beb0*/  R2UR UR4, R26 ;  /* 0x000000001a0472ca */ /* 0x000fe200000e0000 */
[----:B------:R-:W-:Y:S01]  /*bec0*/  UMOV UR5, 0x40000040 ;  /* 0x4000004000057882 */ /* 0x000fe20000000000 */
[----:B0--3--:R-:W-:Y:S01]  /*bed0*/  MOV R5, 0x40000040 ;  /* 0x4000004000057802 */ /* 0x009fe20000000f00 */
[----:B-----5:R-:W-:Y:S01]  /*bee0*/  WARPGROUP.ARRIVE ;  /* 0x00000000000079c5 */ /* 0x020fe20000000000 */
[----:B------:R-:W-:Y:S01]  /*bef0*/  SHF.R.U32.HI R0, RZ, 0x4, R0 ;  /* 0x00000004ff007819 */ /* 0x000fe20000011600 */
[----:B------:R-:W-:Y:S01]  /*bf00*/  IMAD.MOV.U32 R7, RZ, RZ, 0x40000040 ;  /* 0x40000040ff077424 */ /* 0x000fe200078e00ff */
[----:B------:R-:W-:Y:S01]  /*bf10*/  R2UR UR7, R5 ;  /* 0x00000000050772ca */ /* 0x000fe200000e0000 */
[----:B------:R-:W-:Y:S01]  /*bf20*/  UMOV UR9, 0x40000040 ;  /* 0x4000004000097882 */ /* 0x000fe20000000000 */
[----:B------:R-:W-:Y:S01]  /*bf30*/  LOP3.LUT R0, R0, 0x3fff, RZ, 0xc0, !PT ;  /* 0x00003fff00007812 */ /* 0x000fe200078ec0ff */
[----:B------:R-:W-:Y:S01]  /*bf40*/  UMOV UR13, 0x40000040 ;  /* 0x40000040000d7882 */ /* 0x000fe20000000000 */
[----:B------:R-:W-:Y:S01]  /*bf50*/  R2UR UR11, R7 ;  /* 0x00000000070b72ca */ /* 0x000fe200000e0000 */
[----:B------:R-:W-:Y:S01]  /*bf60*/  UMOV UR17, 0x40000040 ;  /* 0x4000004000117882 */ /* 0x000fe20000000000 */
[----:B------:R-:W-:Y:S01]  /*bf70*/  LOP3.LUT R0, R0, 0x10000, RZ, 0xfc, !PT ;  /* 0x0001000000007812 */ /* 0x000fe200078efcff */
[----:B------:R-:W-:Y:S01]  /*bf80*/  ULOP3.LUT UR4, UR4, 0x10000, URZ, 0xfc, !UPT ;  /* 0x0001000004047892 */ /* 0x000fe2000f8efc3f */
[----:B------:R-:W-:Y:S01]  /*bf90*/  MOV R7, 0x40000040 ;  /* 0x4000004000077802 */ /* 0x000fe20000000f00 */
[----:B------:R-:W-:Y:S01]  /*bfa0*/  UMOV UR21, 0x40000040 ;  /* 0x4000004000157882 */ /* 0x000fe20000000000 */
[----:B------:R-:W-:Y:S01]  /*bfb0*/  UMOV UR25, 0x40000040 ;  /* 0x4000004000197882 */ /* 0x000fe20000000000 */
[----:B------:R-:W-:Y:S01]  /*bfc0*/  IMAD R4, R152, 0x800, R0 ;  /* 0x0000080098047824 */ /* 0x000fe200078e0200 */
[----:B------:R-:W-:Y:S01]  /*bfd0*/  UIADD3 UR8, UR4, 0x2, URZ ;  /* 0x0000000204087890 */ /* 0x000fe2000fffe03f */
[----:B------:R-:W-:Y:S01]  /*bfe0*/  R2UR UR15, R7 ;  /* 0x00000000070f72ca */ /* 0x000fe200000e0000 */
[----:B------:R-:W-:Y:S01]  /*bff0*/  UIADD3 UR12, UR4, 0x4, URZ ;  /* 0x00000004040c7890 */ /* 0x000fe2000fffe03f */
[C---:B------:R-:W-:Y:S01]  /*c000*/  VIADD R6, R4.reuse, 0x2 ;  /* 0x0000000204067836 */ /* 0x040fe20000000000 */
[----:B------:R-:W-:Y:S01]  /*c010*/  R2UR UR6, R4 ;  /* 0x00000000040672ca */ /* 0x000fe200000e0000 */
[----:B------:R-:W-:Y:S01]  /*c020*/  IMAD.MOV.U32 R7, RZ, RZ, 0x40000040 ;  /* 0x40000040ff077424 */ /* 0x000fe200078e00ff */
[----:B------:R-:W-:Y:S01]  /*c030*/  UIADD3 UR16, UR4, 0x6, URZ ;  /* 0x0000000604107890 */ /* 0x000fe2000fffe03f */
[----:B------:R-:W-:Y:S01]  /*c040*/  IMAD.MOV.U32 R5, RZ, RZ, 0x40000040 ;  /* 0x40000040ff057424 */ /* 0x000fe200078e00ff */
[----:B------:R-:W-:Y:S01]  /*c050*/  R2UR UR10, R6 ;  /* 0x00000000060a72ca */ /* 0x000fe200000e0000 */
[----:B------:R-:W-:Y:S01]  /*c060*/  VIADD R6, R4, 0x4 ;  /* 0x0000000404067836 */ /* 0x000fe20000000000 */
[----:B------:R-:W-:Y:S01]  /*c070*/  R2UR UR19, R7 ;  /* 0x00000000071372ca */ /* 0x000fe200000e0000 */
[----:B------:R-:W-:Y:S01]  /*c080*/  UIADD3 UR20, UR4, 0x400, URZ ;  /* 0x0000040004147890 */ /* 0x000fe2000fffe03f */
[----:B------:R-:W-:Y:S01]  /*c090*/  MOV R7, 0x40000040 ;  /* 0x4000004000077802 */ /* 0x000fe20000000f00 */
[----:B------:R-:W-:Y:S01]  /*c0a0*/  UIADD3 UR24, UR4, 0x402, URZ ;  /* 0x0000040204187890 */ /* 0x000fe2000fffe03f */
[----:B------:R-:W-:Y:S01]  /*c0b0*/  R2UR UR14, R6 ;  /* 0x00000000060e72ca */ /* 0x000fe200000e0000 */
[----:B------:R-:W-:Y:S01]  /*c0c0*/  VIADD R6, R4, 0x6 ;  /* 0x0000000604067836 */ /* 0x000fe20000000000 */
[----:B------:R-:W-:Y:S01]  /*c0d0*/  R2UR UR23, R7 ;  /* 0x00000000071772ca */ /* 0x000fe200000e0000 */
[----:B------:R-:W-:Y:S01]  /*c0e0*/  HGMMA.64x128x16.F32 R24, gdesc[UR4], RZ, !UPT, gsb0 ;  /* 0x01e00000041879f0 */ /* 0x000fe2000c0008ff */
[----:B------:R-:W-:Y:S01]  /*c0f0*/  IMAD.MOV.U32 R7, RZ, RZ, 0x40000040 ;  /* 0x40000040ff077424 */ /* 0x000fe200078e00ff */
[----:B------:R-:W-:Y:S01]  /*c100*/  UIADD3 UR28, UR4, 0x404, URZ ;  /* 0x00000404041c7890 */ /* 0x000fe2000fffe03f */
[----:B------:R-:W-:Y:S01]  /*c110*/  R2UR UR18, R6 ;  /* 0x00000000061272ca */ /* 0x000fe200000e0000 */
[----:B------:R-:W-:Y:S01]  /*c120*/  VIADD R6, R4, 0x400 ;  /* 0x0000040004067836 */ /* 0x000fe20000000000 */
[----:B------:R-:W-:Y:S01]  /*c130*/  UMOV UR29, 0x40000040 ;  /* 0x40000040001d7882 */ /* 0x000fe20000000000 */
[----:B------:R-:W-:Y:S01]  /*c140*/  R2UR UR27, R7 ;  /* 0x00000000071b72ca */ /* 0x000fe200000e0000 */
[----:B------:R-:W-:Y:S01]  /*c150*/  UIADD3 UR32, UR4, 0x406, URZ ;  /* 0x0000040604207890 */ /* 0x000fe2000fffe03f */
[----:B------:R-:W-:Y:S01]  /*c160*/  MOV R7, 0x40000040 ;  /* 0x4000004000077802 */ /* 0x000fe20000000f00 */
[----:B------:R-:W-:Y:S01]  /*c170*/  UMOV UR33, 0x40000040 ;  /* 0x4000004000217882 */ /* 0x000fe20000000000 */
[----:B------:R-:W-:Y:S01]  /*c180*/  R2UR UR22, R6 ;  /* 0x00000000061672ca */ /* 0x000fe200000e0000 */
[----:B------:R-:W-:Y:S01]  /*c190*/  VIADD R6, R4, 0x402 ;  /* 0x0000040204067836 */ /* 0x000fe20000000000 */
[----:B------:R-:W-:-:S02]  /*c1a0*/  R2UR UR31, R7 ;  /* 0x00000000071f72ca */ /* 0x000fc400000e0000 */
[----:B------:R-:W-:Y:S02]  /*c1b0*/  R2UR UR35, R5 ;  /* 0x00000000052372ca */ /* 0x000fe400000e0000 */
[----:B------:R-:W-:Y:S01]  /*c1c0*/  R2UR UR26, R6 ;  /* 0x00000000061a72ca */ /* 0x000fe200000e0000 */
[C---:B------:R-:W-:Y:S02]  /*c1d0*/  VIADD R6, R4.reuse, 0x404 ;  /* 0x0000040404067836 */ /* 0x040fe40000000000 */
[----:B------:R-:W-:-:S03]  /*c1e0*/  VIADD R4, R4, 0x406 ;  /* 0x0000040604047836 */ /* 0x000fc60000000000 */
[----:B------:R-:W-:Y:S02]  /*c1f0*/  R2UR UR30, R6 ;  /* 0x00000000061e72ca */ /* 0x000fe400000e0000 */
[----:B------:R-:W-:Y:S01]  /*c200*/  R2UR UR34, R4 ;  /* 0x00000000042272ca */ /* 0x000fe200000e0000 */
        /* <DEDUP_REMOVED lines=24> */
.L_x_634:
[----:B------:R-:W-:Y:S01]  /*c390*/  IMAD.IADD R5, R225, 0x1, R96 ;  /* 0x00000001e1057824 */ /* 0x000fe200078e0260 */
[----:B------:R-:W-:Y:S01]  /*c3a0*/  P2R R89, PR, RZ, 0x1 ;  /* 0x00000001ff597803 */ /* 0x000fe20000000000 */
[----:B------:R-:W-:Y:S01]  /*c3b0*/  ULDC UR6, c[0x0][0x988] ;  /* 0x0002620000067ab9 */ /* 0x000fe20000000800 */
[----:B------:R-:W-:Y:S01]  /*c3c0*/  VIADD R3, R3, 0x28840 ;  /* 0x0002884003037836 */ /* 0x000fe20000000000 */
[-C--:B------:R-:W-:Y:S01]  /*c3d0*/  MOV R148, R151.reuse ;  /* 0x0000009700947202 */ /* 0x080fe20000000f00 */
[----:B------:R-:W-:Y:S01]  /*c3e0*/  IMAD R7, R210, -0x80, R5 ;  /* 0xffffff80d2077824 */ /* 0x000fe200078e0205 */
[----:B------:R-:W-:Y:S01]  /*c3f0*/  MOV R144, R151 ;  /* 0x0000009700907202 */ /* 0x000fe20000000f00 */
[----:B------:R-:W-:Y:S01]  /*c400*/  IMAD.MOV.U32 R150, RZ, RZ, R151 ;  /* 0x000000ffff967224 */ /* 0x000fe200078e0097 */
[----:B------:R-:W-:Y:S01]  /*c410*/  PRMT R3, R222, 0x654, R3 ;  /* 0x00000654de037816 */ /* 0x000fe20000000003 */
[--C-:B------:R-:W-:Y:S01]  /*c420*/  IMAD.MOV.U32 R149, RZ, RZ, R151.reuse ;  /* 0x000000ffff957224 */ /* 0x100fe200078e0097 */
[C---:B------:R-:W-:Y:S01]  /*c430*/  ISETP.GT.AND P3, PT, R7.reuse, RZ, PT ;  /* 0x000000ff0700720c */ /* 0x040fe20003f64270 */
[--C-:B------:R-:W-:Y:S01]  /*c440*/  IMAD.MOV.U32 R147, RZ, RZ, R151.reuse ;  /* 0x000000ffff937224 */ /* 0x100fe200078e0097 */
[C---:B------:R-:W-:Y:S01]  /*c450*/  ISETP.GT.AND P1, PT, R7.reuse, 0x1, PT ;  /* 0x000000010700780c */ /* 0x040fe20003f24270 */
[----:B------:R0:W-:Y:S01]  /*c460*/  SYNCS.ARRIVE.TRANS64.RED.A1T0 RZ, [R3+URZ], RZ ;  /* 0x000000ff03ff79a7 */ /* 0x0001e2000810043f */
[----:B------:R-:W-:Y:S01]  /*c470*/  ISETP.GT.AND P2, PT, R7, 0x8, PT ;  /* 0x000000080700780c */ /* 0x000fe20003f44270 */
[--C-:B------:R-:W-:Y:S01]  /*c480*/  IMAD.MOV.U32 R146, RZ, RZ, R151.reuse ;  /* 0x000000ffff927224 */ /* 0x100fe200078e0097 */
[----:B------:R-:W-:Y:S01]  /*c490*/  FSEL R128, R24, -INF , P3 ;  /* 0xff80000018807808 */ /* 0x000fe20001800000 */
[--C-:B------:R-:W-:Y:S01]  /*c4a0*/  IMAD.MOV.U32 R145, RZ, RZ, R151.reuse ;  /* 0x000000ffff917224 */ /* 0x100fe200078e0097 */
[----:B------:R-:W-:Y:S01]  /*c4b0*/  FSEL R130, R25, -INF , P1 ;  /* 0xff80000019827808 */ /* 0x000fe20000800000 */
[--C-:B------:R-:W-:Y:S01]  /*c4c0*/  IMAD.MOV.U32 R143, RZ, RZ, R151.reuse ;  /* 0x000000ffff8f7224 */ /* 0x100fe200078e0097 */
[C---:B------:R-:W-:Y:S01]  /*c4d0*/  ISETP.GT.AND P5, PT, R7.reuse, 0x9, PT ;  /* 0x000000090700780c */ /* 0x040fe20003fa4270 */
        /* <DEDUP_REMOVED lines=98> */
[C---:B------:R-:W-:Y:S02]  /*cb00*/  ISETP.GT.AND P0, PT, R7.reuse, 0x59, PT ;  /* 0x000000590700780c */ /* 0x040fe40003f04270 */
[----:B------:R-:W-:Y:S02]  /*cb10*/  FSEL R68, R68, -INF , P2 ;  /* 0xff80000044447808 */ /* 0x000fe40001000000 */
[----:B------:R-:W-:Y:S02]  /*cb20*/  FMNMX.FTZ R5, R88, R5, !PT ;  /* 0x0000000558057209 */ /* 0x000fe40007810000 */
[----:B------:R-:W-:-:S02]  /*cb30*/  ISETP.GT.AND P6, PT, R7, 0x60, PT ;  /* 0x000000600700780c */ /* 0x000fc40003fc4270 */
[----:B------:R-:W-:Y:S02]  /*cb40*/  FSEL R110, R69, -INF , P0 ;  /* 0xff800000456e7808 */ /* 0x000fe40000000000 */
[----:B------:R-:W-:Y:S02]  /*cb50*/  FMNMX.FTZ R5, R68, R5, !PT ;  /* 0x0000000544057209 */ /* 0x000fe40007810000 */
        /* <DEDUP_REMOVED lines=12> */
[----:B------:R-:W-:Y:S02]  /*cc20*/  FSEL R114, R77, -INF , P2 ;  /* 0xff8000004d727808 */ /* 0x000fe40001000000 */
[----:B------:R-:W-:Y:S02]  /*cc30*/  FMNMX.FTZ R5, R76, R5, !PT ;  /* 0x000000054c057209 */ /* 0x000fe40007810000 */
[----:B------:R-:W-:Y:S02]  /*cc40*/  ISETP.GT.AND P3, PT, R7, 0x70, PT ;  /* 0x000000700700780c */ /* 0x000fe40003f64270 */
[----:B------:R-:W-:-:S02]  /*cc50*/  FSEL R36, R63, -INF , P4 ;  /* 0xff8000003f247808 */ /* 0x000fc40002000000 */
[----:B------:R-:W-:Y:S02]  /*cc60*/  FSEL R80, R80, -INF , P3 ;  /* 0xff80000050507808 */ /* 0x000fe40001800000 */
[----:B------:R-:W-:Y:S02]  /*cc70*/  FMNMX.FTZ R5, R114, R5, !PT ;  /* 0x0000000572057209 */ /* 0x000fe40007810000 */
[----:B------:R-:W-:Y:S02]  /*cc80*/  ISETP.GT.AND P4, PT, R7, 0x71, PT ;  /* 0x000000710700780c */ /* 0x000fe40003f84270 */
[----:B------:R-:W-:Y:S02]  /*cc90*/  FSEL R62, R62, -INF , P5 ;  /* 0xff8000003e3e7808 */ /* 0x000fe40002800000 */
[----:B------:R-:W-:Y:S02]  /*cca0*/  FSEL R116, R81, -INF , P4 ;  /* 0xff80000051747808 */ /* 0x000fe40002000000 */
[----:B------:R-:W-:-:S02]  /*ccb0*/  FMNMX.FTZ R5, R80, R5, !PT ;  /* 0x0000000550057209 */ /* 0x000fc40007810000 */
[C---:B------:R-:W-:Y:S02]  /*ccc0*/  ISETP.GT.AND P5, PT, R7.reuse, 0x78, PT ;  /* 0x000000780700780c */ /* 0x040fe40003fa4270 */
[----:B------:R-:W-:Y:S02]  /*ccd0*/  FMNMX.FTZ R5, R116, R5, !PT ;  /* 0x0000000574057209 */ /* 0x000fe40007810000 */
[----:B------:R-:W-:Y:S02]  /*cce0*/  FSEL R84, R84, -INF , P5 ;  /* 0xff80000054547808 */ /* 0x000fe40002800000 */
[----:B------:R-:W-:Y:S02]  /*ccf0*/  ISETP.GT.AND P6, PT, R7, 0x79, PT ;  /* 0x000000790700780c */ /* 0x000fe40003fc4270 */
[----:B------:R-:W-:Y:S02]  /*cd00*/  FMNMX.FTZ R5, R84, R5, !PT ;  /* 0x0000000554057209 */ /* 0x000fe40007810000 */
[----:B------:R-:W-:-:S02]  /*cd10*/  FSEL R118, R85, -INF , P6 ;  /* 0xff80000055767808 */ /* 0x000fc40003000000 */
[----:B------:R-:W-:Y:S02]  /*cd20*/  P2R R15, PR, RZ, 0x4 ;  /* 0x00000004ff0f7803 */ /* 0x000fe40000000000 */
[----:B------:R-:W-:Y:S02]  /*cd30*/  FMNMX.FTZ R9, R118, R5, !PT ;  /* 0x0000000576097209 */ /* 0x000fe40007810000 */
[----:B------:R-:W-:Y:S02]  /*cd40*/  MOV R5, UR6 ;  /* 0x0000000600057c02 */ /* 0x000fe40008000f00 */
[----:B------:R-:W-:Y:S01]  /*cd50*/  P2R R21, PR, RZ, 0x2 ;  /* 0x00000002ff157803 */ /* 0x000fe20000000000 */
[----:B------:R-:W1:Y:S01]  /*cd60*/  SHFL.BFLY PT, R4, R9, 0x2, 0x1f ;  /* 0x0c401f0009047f89 */ /* 0x000e6200000e0000 */
        /* <DEDUP_REMOVED lines=9> */
[----:B------:R-:W-:Y:S02]  /*ce00*/  FSEL R52, R75, -INF , P0 ;  /* 0xff8000004b347808 */ /* 0x000fe40000000000 */
[----:B------:R-:W-:Y:S02]  /*ce10*/  FSEL R86, R86, -INF , P5 ;  /* 0xff80000056567808 */ /* 0x000fe40002800000 */
[----:B------:R-:W-:Y:S01]  /*ce20*/  ISETP.NE.AND P0, PT, R89, RZ, PT ;  /* 0x000000ff5900720c */ /* 0x000fe20003f05270 */
[----:B------:R-:W-:Y:S01]  /*ce30*/  IMAD.MOV.U32 R89, RZ, RZ, R151 ;  /* 0x000000ffff597224 */ /* 0x000fe200078e0097 */
[----:B-1----:R-:W-:Y:S02]  /*ce40*/  FMNMX.FTZ R11, R9, R4, !PT ;  /* 0x00000004090b7209 */ /* 0x002fe40007810000 */
[----:B------:R-:W-:-:S02]  /*ce50*/  MOV R141, R151 ;  /* 0x00000097008d7202 */ /* 0x000fc40000000f00 */
[-C--:B------:R-:W-:Y:S01]  /*ce60*/  MOV R138, R151.reuse ;  /* 0x00000097008a7202 */ /* 0x080fe20000000f00 */
[----:B------:R-:W1:Y:S01]  /*ce70*/  SHFL.BFLY PT, R4, R11, 0x1, 0x1f ;  /* 0x0c201f000b047f89 */ /* 0x000e6200000e0000 */
[-C--:B------:R-:W-:Y:S02]  /*ce80*/  MOV R135, R151.reuse ;  /* 0x0000009700877202 */ /* 0x080fe40000000f00 */
[-C--:B------:R-:W-:Y:S02]  /*ce90*/  MOV R129, R151.reuse ;  /* 0x0000009700817202 */ /* 0x080fe40000000f00 */
[-C--:B------:R-:W-:Y:S02]  /*cea0*/  MOV R123, R151.reuse ;  /* 0x00000097007b7202 */ /* 0x080fe40000000f00 */
[-C--:B------:R-:W-:Y:S02]  /*ceb0*/  MOV R117, R151.reuse ;  /* 0x0000009700757202 */ /* 0x080fe40000000f00 */
[----:B------:R-:W-:-:S02]  /*cec0*/  MOV R111, R151 ;  /* 0x00000097006f7202 */ /* 0x000fc40000000f00 */
[-C--:B------:R-:W-:Y:S02]  /*ced0*/  MOV R105, R151.reuse ;  /* 0x0000009700697202 */ /* 0x080fe40000000f00 */
[-C--:B------:R-:W-:Y:S02]  /*cee0*/  MOV R99, R151.reuse ;  /* 0x0000009700637202 */ /* 0x080fe40000000f00 */
[----:B------:R-:W-:Y:S02]  /*cef0*/  MOV R93, R151 ;  /* 0x00000097005d7202 */ /* 0x000fe40000000f00 */
[----:B-1----:R-:W-:Y:S02]  /*cf00*/  FMNMX.FTZ R4, R11, R4, !PT ;  /* 0x000000040b047209 */ /* 0x002fe40007810000 */
[----:B------:R-:W-:Y:S02]  /*cf10*/  FMNMX.FTZ R11, R26, R27, !PT ;  /* 0x0000001b1a0b7209 */ /* 0x000fe40007810000 */
[C---:B------:R-:W-:Y:S01]  /*cf20*/  FSETP.NEU.FTZ.AND P2, PT, R4.reuse, -INF , PT ;  /* 0xff8000000400780b */ /* 0x040fe20003f5d000 */
[----:B------:R-:W-:Y:S01]  /*cf30*/  FMUL.FTZ R13, R4, R5 ;  /* 0x00000005040d7220 */ /* 0x000fe20000410000 */
[----:B------:R-:W-:-:S04]  /*cf40*/  FMNMX.FTZ R11, R30, R11, !PT ;  /* 0x0000000b1e0b7209 */ /* 0x000fc80007810000 */
[----:B------:R-:W-:Y:S02]  /*cf50*/  FMNMX.FTZ R11, R8, R11, !PT ;  /* 0x0000000b080b7209 */ /* 0x000fe40007810000 */
        /* <DEDUP_REMOVED lines=13> */
[-CC-:B------:R-:W-:Y:S01]  /*d030*/  FFMA.FTZ R7, R130, R5.reuse, -R13.reuse ;  /* 0x0000000582077223 */ /* 0x180fe2000001080d */
[-CC-:B------:R-:W-:Y:S01]  /*d040*/  FFMA.FTZ R162, R132, R5.reuse, -R13.reuse ;  /* 0x0000000584a27223 */ /* 0x180fe2000001080d */
[--C-:B------:R-:W-:Y:S01]  /*d050*/  FFMA.FTZ R9, R126, R5, -R13.reuse ;  /* 0x000000057e097223 */ /* 0x100fe2000001080d */
[----:B------:R-:W-:Y:S01]  /*d060*/  FMNMX.FTZ R15, R42, R15, !PT ;  /* 0x0000000f2a0f7209 */ /* 0x000fe20007810000 */
[----:B------:R-:W-:Y:S01]  /*d070*/  MUFU.EX2 R160, R160 ;  /* 0x000000a000a07308 */ /* 0x000fe20000000800 */
[-CC-:B------:R-:W-:Y:S01]  /*d080*/  FFMA.FTZ R164, R124, R5.reuse, -R13.reuse ;  /* 0x000000057ca47223 */ /* 0x180fe2000001080d */
[--C-:B------:R-:W-:Y:S01]  /*d090*/  FFMA.FTZ R122, R122, R5, -R13.reuse ;  /* 0x000000057a7a7223 */ /* 0x100fe2000001080d */
[----:B------:R-:W-:Y:S01]  /*d0a0*/  FMNMX.FTZ R21, R14, R15, !PT ;  /* 0x0000000f0e157209 */ /* 0x000fe20007810000 */
[-CC-:B------:R-:W-:Y:S01]  /*d0b0*/  FFMA.FTZ R166, R120, R5.reuse, -R13.reuse ;  /* 0x0000000578a67223 */ /* 0x180fe2000001080d */
[-CC-:B------:R-:W-:Y:S01]  /*d0c0*/  FFMA.FTZ R98, R98, R5.reuse, -R13.reuse ;  /* 0x0000000562627223 */ /* 0x180fe2000001080d */
[--C-:B------:R-:W-:Y:S01]  /*d0d0*/  FFMA.FTZ R168, R108, R5, -R13.reuse ;  /* 0x000000056ca87223 */ /* 0x100fe2000001080d */
[----:B------:R-:W-:Y:S01]  /*d0e0*/  FMNMX.FTZ R21, R46, R21, !PT ;  /* 0x000000152e157209 */ /* 0x000fe20007810000 */
[----:B------:R-:W1:Y:S01]  /*d0f0*/  MUFU.EX2 R7, R7 ;  /* 0x0000000700077308 */ /* 0x000e620000000800 */
[-CC-:B------:R-:W-:Y:S01]  /*d100*/  FFMA.FTZ R170, R106, R5.reuse, -R13.reuse ;  /* 0x000000056aaa7223 */ /* 0x180fe2000001080d */
[--C-:B------:R-:W-:Y:S01]  /*d110*/  FFMA.FTZ R94, R94, R5, -R13.reuse ;  /* 0x000000055e5e7223 */ /* 0x100fe2000001080d */
[----:B------:R-:W-:Y:S01]  /*d120*/  FMNMX.FTZ R21, R20, R21, !PT ;  /* 0x0000001514157209 */ /* 0x000fe20007810000 */
[-CC-:B------:R-:W-:Y:S01]  /*d130*/  FFMA.FTZ R172, R104, R5.reuse, -R13.reuse ;  /* 0x0000000568ac7223 */ /* 0x180fe2000001080d */
[-CC-:B------:R-:W-:Y:S01]  /*d140*/  FFMA.FTZ R100, R100, R5.reuse, -R13.reuse ;  /* 0x0000000564647223 */ /* 0x180fe2000001080d */
[--C-:B------:R-:W-:Y:S01]  /*d150*/  FFMA.FTZ R174, R102, R5, -R13.reuse ;  /* 0x0000000566ae7223 */ /* 0x100fe2000001080d */
[----:B------:R-:W-:Y:S01]  /*d160*/  FMNMX.FTZ R21, R50, R21, !PT ;  /* 0x0000001532157209 */ /* 0x000fe20007810000 */
[----:B------:R-:W2:Y:S01]  /*d170*/  MUFU.EX2 R162, R162 ;  /* 0x000000a200a27308 */ /* 0x000ea20000000800 */
[-CC-:B------:R-:W-:Y:S01]  /*d180*/  FFMA.FTZ R178, R60, R5.reuse, -R13.reuse ;  /* 0x000000053cb27223 */ /* 0x180fe2000001080d */
[--C-:B------:R-:W-:Y:S01]  /*d190*/  FFMA.FTZ R180, R64, R5, -R13.reuse ;  /* 0x0000000540b47223 */ /* 0x100fe2000001080d */
[----:B------:R-:W-:Y:S01]  /*d1a0*/  FMNMX.FTZ R25, R24, R21, !PT ;  /* 0x0000001518197209 */ /* 0x000fe20007810000 */
[-CC-:B------:R-:W-:Y:S01]  /*d1b0*/  FFMA.FTZ R182, R68, R5.reuse, -R13.reuse ;  /* 0x0000000544b67223 */ /* 0x180fe2000001080d */
[-CC-:B------:R-:W-:Y:S01]  /*d1c0*/  FFMA.FTZ R184, R72, R5.reuse, -R13.reuse ;  /* 0x0000000548b87223 */ /* 0x180fe2000001080d */
[--C-:B------:R-:W-:Y:S01]  /*d1d0*/  FFMA.FTZ R186, R76, R5, -R13.reuse ;  /* 0x000000054cba7223 */ /* 0x100fe2000001080d */
[----:B------:R-:W-:Y:S01]  /*d1e0*/  FMNMX.FTZ R25, R54, R25, !PT ;  /* 0x0000001936197209 */ /* 0x000fe20007810000 */
[----:B------:R3:W-:Y:S01]  /*d1f0*/  MUFU.EX2 R21, R92 ;  /* 0x0000005c00157308 */ /* 0x0007e20000000800 */
[-CC-:B------:R-:W-:Y:S01]  /*d200*/  FFMA.FTZ R43, R114, R5.reuse, -R13.reuse ;  /* 0x00000005722b7223 */ /* 0x180fe2000001080d */
[--C-:B------:R-:W-:Y:S01]  /*d210*/  FFMA.FTZ R188, R80, R5, -R13.reuse ;  /* 0x0000000550bc7223 */ /* 0x100fe2000001080d */
[----:B------:R-:W-:Y:S01]  /*d220*/  FMNMX.FTZ R25, R28, R25, !PT ;  /* 0x000000191c197209 */ /* 0x000fe20007810000 */
[-CC-:B------:R-:W-:Y:S01]  /*d230*/  FFMA.FTZ R116, R116, R5.reuse, -R13.reuse ;  /* 0x0000000574747223 */ /* 0x180fe2000001080d */
[----:B------:R-:W-:Y:S01]  /*d240*/  FFMA.FTZ R190, R84, R5, -R13 ;  /* 0x0000000554be7223 */ /* 0x000fe2000001080d */
[----:B------:R-:W-:Y:S01]  /*d250*/  MOV R132, R151 ;  /* 0x0000009700847202 */ /* 0x000fe20000000f00 */
[--C-:B------:R-:W-:Y:S01]  /*d260*/  IMAD.MOV.U32 R130, RZ, RZ, R151.reuse ;  /* 0x000000ffff827224 */ /* 0x100fe200078e0097 */
[----:B------:R-:W-:Y:S01]  /*d270*/  FMNMX.FTZ R25, R58, R25, !PT ;  /* 0x000000193a197209 */ /* 0x000fe20007810000 */
[----:B------:R-:W4:Y:S01]  /*d280*/  MUFU.EX2 R9, R9 ;  /* 0x0000000900097308 */ /* 0x000f220000000800 */
[----:B---3--:R-:W-:Y:S01]  /*d290*/  FSEL R92, R87, -INF , P6 ;  /* 0xff800000575c7808 */ /* 0x008fe20003000000 */
[--C-:B------:R-:W-:Y:S01]  /*d2a0*/  IMAD.MOV.U32 R128, RZ, RZ, R151.reuse ;  /* 0x000000ffff807224 */ /* 0x100fe200078e0097 */
[----:B------:R-:W-:Y:S01]  /*d2b0*/  FMNMX.FTZ R29, R32, R25, !PT ;  /* 0x00000019201d7209 */ /* 0x000fe20007810000 */
[--C-:B------:R-:W-:Y:S01]  /*d2c0*/  IMAD.MOV.U32 R124, RZ, RZ, R151.reuse ;  /* 0x000000ffff7c7224 */ /* 0x100fe200078e0097 */
[----:B------:R-:W-:Y:S01]  /*d2d0*/  MOV R126, R151 ;  /* 0x00000097007e7202 */ /* 0x000fe20000000f00 */
[--C-:B------:R-:W-:Y:S01]  /*d2e0*/  IMAD.MOV.U32 R106, RZ, RZ, R151.reuse ;  /* 0x000000ffff6a7224 */ /* 0x100fe200078e0097 */
[----:B------:R-:W-:Y:S01]  /*d2f0*/  FMNMX.FTZ R29, R62, R29, !PT ;  /* 0x0000001d3e1d7209 */ /* 0x000fe20007810000 */
[----:B------:R-:W3:Y:S01]  /*d300*/  MUFU.EX2 R164, R164 ;  /* 0x000000a400a47308 */ /* 0x000ee20000000800 */
[----:B------:R-:W-:Y:S01]  /*d310*/  MOV R120, R151 ;  /* 0x0000009700787202 */ /* 0x000fe20000000f00 */
[----:B------:R-:W-:Y:S01]  /*d320*/  IMAD.MOV.U32 R104, RZ, RZ, R151 ;  /* 0x000000ffff687224 */ /* 0x000fe200078e0097 */
[----:B------:R-:W-:-:S02]  /*d330*/  FMNMX.FTZ R29, R36, R29, !PT ;  /* 0x0000001d241d7209 */ /* 0x000fc40007810000 */
[----:B------:R-:W-:Y:S02]  /*d340*/  MOV R114, R151 ;  /* 0x0000009700727202 */ /* 0x000fe40000000f00 */
[----:B------:R-:W-:Y:S01]  /*d350*/  FMNMX.FTZ R29, R66, R29, !PT ;  /* 0x0000001d421d7209 */ /* 0x000fe20007810000 */
[----:B------:R5:W0:Y:S01]  /*d360*/  MUFU.EX2 R11, R122 ;  /* 0x0000007a000b7308 */ /* 0x000a220000000800 */
[----:B------:R-:W-:Y:S02]  /*d370*/  MOV R108, R151 ;  /* 0x00000097006c7202 */ /* 0x000fe40000000f00 */
[----:B------:R-:W-:Y:S02]  /*d380*/  FMNMX.FTZ R31, R40, R29, !PT ;  /* 0x0000001d281f7209 */ /* 0x000fe40007810000 */
[----:B------:R-:W-:Y:S02]  /*d390*/  MOV R102, R151 ;  /* 0x0000009700667202 */ /* 0x000fe40000000f00 */
[----:B------:R-:W-:Y:S01]  /*d3a0*/  FMNMX.FTZ R31, R70, R31, !PT ;  /* 0x0000001f461f7209 */ /* 0x000fe20007810000 */
[----:B------:R-:W0:Y:S01]  /*d3b0*/  MUFU.EX2 R166, R166 ;  /* 0x000000a600a67308 */ /* 0x000e220000000800 */
[----:B-----5:R-:W-:-:S02]  /*d3c0*/  IMAD.MOV.U32 R122, RZ, RZ, R151 ;  /* 0x000000ffff7a7224 */ /* 0x020fc400078e0097 */
[----:B------:R-:W-:-:S04]  /*d3d0*/  FMNMX.FTZ R31, R48, R31, !PT ;  /* 0x0000001f301f7209 */ /* 0x000fc80007810000 */
[----:B------:R-:W-:Y:S01]  /*d3e0*/  FMNMX.FTZ R31, R74, R31, !PT ;  /* 0x0000001f4a1f7209 */ /* 0x000fe20007810000 */
[----:B------:R5:W0:Y:S03]  /*d3f0*/  MUFU.EX2 R15, R98 ;  /* 0x00000062000f7308 */ /* 0x000a260000000800 */
[----:B------:R-:W-:-:S04]  /*d400*/  FMNMX.FTZ R33, R52, R31, !PT ;  /* 0x0000001f34217209 */ /* 0x000fc80007810000 */
[----:B------:R-:W-:Y:S01]  /*d410*/  FMNMX.FTZ R33, R78, R33, !PT ;  /* 0x000000214e217209 */ /* 0x000fe20007810000 */
[----:B------:R-:W0:Y:S01]  /*d420*/  MUFU.EX2 R168, R168 ;  /* 0x000000a800a87308 */ /* 0x000e220000000800 */
[----:B-----5:R-:W-:Y:S02]  /*d430*/  IMAD.MOV.U32 R98, RZ, RZ, R151 ;  /* 0x000000ffff627224 */ /* 0x020fe400078e0097 */
[----:B------:R-:W-:-:S04]  /*d440*/  FMNMX.FTZ R33, R90, R33, !PT ;  /* 0x000000215a217209 */ /* 0x000fc80007810000 */
[----:B------:R-:W-:Y:S01]  /*d450*/  FMNMX.FTZ R33, R82, R33, !PT ;  /* 0x0000002152217209 */ /* 0x000fe20007810000 */
[----:B------:R-:W-:Y:S03]  /*d460*/  MUFU.EX2 R170, R170 ;  /* 0x000000aa00aa7308 */ /* 0x000fe60000000800 */
[----:B------:R-:W-:-:S04]  /*d470*/  FMNMX.FTZ R35, R56, R33, !PT ;  /* 0x0000002138237209 */ /* 0x000fc80007810000 */
[----:B------:R-:W-:Y:S01]  /*d480*/  FMNMX.FTZ R35, R86, R35, !PT ;  /* 0x0000002356237209 */ /* 0x000fe20007810000 */
[----:B------:R5:W-:Y:S03]  /*d490*/  MUFU.EX2 R25, R94 ;  /* 0x0000005e00197308 */ /* 0x000be60000000800 */
[----:B------:R-:W-:Y:S01]  /*d4a0*/  FMNMX.FTZ R6, R92, R35, !PT ;  /* 0x000000235c067209 */ /* 0x000fe20007810000 */
[----:B------:R-:W-:-:S04]  /*d4b0*/  FFMA.FTZ R35, R44, R5, -R13 ;  /* 0x000000052c237223 */ /* 0x000fc8000001080d */
[----:B------:R-:W1:Y:S01]  /*d4c0*/  SHFL.BFLY PT, R41, R6, 0x2, 0x1f ;  /* 0x0c401f0006297f89 */ /* 0x000e6200000e0000 */
[----:B------:R-:W-:Y:S01]  /*d4d0*/  MUFU.EX2 R172, R172 ;  /* 0x000000ac00ac7308 */ /* 0x000fe20000000800 */
[----:B-----5:R-:W-:-:S07]  /*d4e0*/  IMAD.MOV.U32 R94, RZ, RZ, R151 ;  /* 0x000000ffff5e7224 */ /* 0x020fce00078e0097 */
[----:B------:R5:W-:Y:S08]  /*d4f0*/  MUFU.EX2 R29, R100 ;  /* 0x00000064001d7308 */ /* 0x000bf00000000800 */
[----:B------:R-:W-:Y:S01]  /*d500*/  MUFU.EX2 R174, R174 ;  /* 0x000000ae00ae7308 */ /* 0x000fe20000000800 */
[----:B-----5:R-:W-:Y:S01]  /*d510*/  IMAD.MOV.U32 R100, RZ, RZ, R151 ;  /* 0x000000ffff647224 */ /* 0x020fe200078e0097 */
[----:B-1----:R-:W-:-:S06]  /*d520*/  FMNMX.FTZ R44, R6, R41, !PT ;  /* 0x00000029062c7209 */ /* 0x002fcc0007810000 */
[----:B------:R1:W-:Y:S01]  /*d530*/  MUFU.EX2 R31, R37 ;  /* 0x00000025001f7308 */ /* 0x0003e20000000800 */
[-C--:B------:R-:W-:Y:S01]  /*d540*/  FFMA.FTZ R41, R112, R5.reuse, -R13 ;  /* 0x0000000570297223 */ /* 0x080fe2000001080d */
[----:B------:R-:W-:Y:S01]  /*d550*/  IMAD.MOV.U32 R112, RZ, RZ, R151 ;  /* 0x000000ffff707224 */ /* 0x000fe200078e0097 */
[----:B------:R-:W5:Y:S05]  /*d560*/  SHFL.BFLY PT, R45, R44, 0x1, 0x1f ;  /* 0x0c201f002c2d7f89 */ /* 0x000f6a00000e0000 */
[----:B------:R-:W-:Y:S01]  /*d570*/  MUFU.EX2 R176, R176 ;  /* 0x000000b000b07308 */ /* 0x000fe20000000800 */
[----:B-1----:R-:W-:Y:S01]  /*d580*/  FFMA.FTZ R37, R88, R5, -R13 ;  /* 0x0000000558257223 */ /* 0x002fe2000001080d */
[----:B------:R-:W-:-:S06]  /*d590*/  IMAD.MOV.U32 R88, RZ, RZ, R151 ;  /* 0x000000ffff587224 */ /* 0x000fcc00078e0097 */
[----:B------:R1:W-:Y:S08]  /*d5a0*/  MUFU.EX2 R33, R39 ;  /* 0x0000002700217308 */ /* 0x0003f00000000800 */
[----:B------:R-:W-:Y:S01]  /*d5b0*/  MUFU.EX2 R178, R178 ;  /* 0x000000b200b27308 */ /* 0x000fe20000000800 */
[-CC-:B-1----:R-:W-:Y:S01]  /*d5c0*/  FFMA.FTZ R39, R110, R5.reuse, -R13.reuse ;  /* 0x000000056e277223 */ /* 0x182fe2000001080d */
[----:B------:R-:W-:Y:S01]  /*d5d0*/  FFMA.FTZ R13, R118, R5, -R13 ;  /* 0x00000005760d7223 */ /* 0x000fe2000001080d */
[--C-:B------:R-:W-:Y:S01]  /*d5e0*/  IMAD.MOV.U32 R118, RZ, RZ, R151.reuse ;  /* 0x000000ffff767224 */ /* 0x100fe200078e0097 */
[----:B-----5:R-:W-:Y:S01]  /*d5f0*/  FMNMX.FTZ R6, R44, R45, !PT ;  /* 0x0000002d2c067209 */ /* 0x020fe20007810000 */
[----:B------:R-:W-:-:S03]  /*d600*/  IMAD.MOV.U32 R110, RZ, RZ, R151 ;  /* 0x000000ffff6e7224 */ /* 0x000fc600078e0097 */
[C---:B------:R-:W-:Y:S01]  /*d610*/  FSETP.NEU.FTZ.AND P1, PT, R6.reuse, -INF , PT ;  /* 0xff8000000600780b */ /* 0x040fe20003f3d000 */
[-C--:B------:R-:W-:Y:S01]  /*d620*/  FMUL.FTZ R44, R6, R5.reuse ;  /* 0x00000005062c7220 */ /* 0x080fe20000410000 */
[----:B------:R-:W-:Y:S04]  /*d630*/  MUFU.EX2 R35, R35 ;  /* 0x0000002300237308 */ /* 0x000fe80000000800 */
[----:B------:R-:W-:Y:S02]  /*d640*/  FSEL R47, R44, RZ, P1 ;  /* 0x000000ff2c2f7208 */ /* 0x000fe40000800000 */
[----:B------:R-:W-:Y:S02]  /*d650*/  ISETP.GE.AND P1, PT, R96, 0x81, PT ;  /* 0x000000816000780c */ /* 0x000fe40003f26270 */
[----:B------:R-:W-:Y:S01]  /*d660*/  MUFU.EX2 R180, R180 ;  /* 0x000000b400b47308 */ /* 0x000fe20000000800 */
[-CC-:B------:R-:W-:Y:S01]  /*d670*/  FFMA.FTZ R161, R26, R5.reuse, -R47.reuse ;  /* 0x000000051aa17223 */ /* 0x180fe2000001082f */
[-C--:B------:R-:W-:Y:S01]  /*d680*/  FFMA.FTZ R26, R27, R5.reuse, -R47 ;  /* 0x000000051b1a7223 */ /* 0x080fe2000001082f */
[----:B------:R-:W-:Y:S01]  /*d690*/  FADD.FTZ R27, R160, R7 ;  /* 0x00000007a01b7221 */ /* 0x000fe20000010000 */
[-CC-:B------:R-:W-:Y:S01]  /*d6a0*/  FFMA.FTZ R163, R30, R5.reuse, -R47.reuse ;  /* 0x000000051ea37223 */ /* 0x180fe2000001082f */
[-CC-:B------:R-:W-:Y:S01]  /*d6b0*/  FFMA.FTZ R30, R8, R5.reuse, -R47.reuse ;  /* 0x00000005081e7223 */ /* 0x180fe2000001082f */
[-C--:B------:R-:W-:Y:S01]  /*d6c0*/  FFMA.FTZ R165, R34, R5.reuse, -R47 ;  /* 0x0000000522a57223 */ /* 0x080fe2000001082f */
[----:B--2---:R-:W-:Y:S01]  /*d6d0*/  FADD.FTZ R8, R162, R27 ;  /* 0x0000001ba2087221 */ /* 0x004fe20000010000 */
[----:B------:R-:W-:Y:S01]  /*d6e0*/  MUFU.EX2 R161, R161 ;  /* 0x000000a100a17308 */ /* 0x000fe20000000800 */
[-CC-:B------:R-:W-:Y:S01]  /*d6f0*/  FFMA.FTZ R10, R10, R5.reuse, -R47.reuse ;  /* 0x000000050a0a7223 */ /* 0x180fe2000001082f */
[-CC-:B------:R-:W-:Y:S01]  /*d700*/  FFMA.FTZ R167, R38, R5.reuse, -R47.reuse ;  /* 0x0000000526a77223 */ /* 0x180fe2000001082f */
[----:B----4-:R-:W-:Y:S01]  /*d710*/  FADD.FTZ R27, R9, R8 ;  /* 0x00000008091b7221 */ /* 0x010fe20000010000 */
[-CC-:B------:R-:W-:Y:S01]  /*d720*/  FFMA.FTZ R12, R12, R5.reuse, -R47.reuse ;  /* 0x000000050c0c7223 */ /* 0x180fe2000001082f */
[-CC-:B------:R-:W-:Y:S01]  /*d730*/  FFMA.FTZ R169, R42, R5.reuse, -R47.reuse ;  /* 0x000000052aa97223 */ /* 0x180fe2000001082f */
[-C--:B------:R-:W-:Y:S01]  /*d740*/  FFMA.FTZ R14, R14, R5.reuse, -R47 ;  /* 0x000000050e0e7223 */ /* 0x080fe2000001082f */
[----:B---3--:R-:W-:Y:S01]  /*d750*/  FADD.FTZ R8, R164, R27 ;  /* 0x0000001ba4087221 */ /* 0x008fe20000010000 */
[----:B------:R-:W1:Y:S01]  /*d760*/  MUFU.EX2 R26, R26 ;  /* 0x0000001a001a7308 */ /* 0x000e620000000800 */
[-CC-:B------:R-:W-:Y:S01]  /*d770*/  FFMA.FTZ R171, R46, R5.reuse, -R47.reuse ;  /* 0x000000052eab7223 */ /* 0x180fe2000001082f */
[-CC-:B------:R-:W-:Y:S01]  /*d780*/  FFMA.FTZ R20, R20, R5.reuse, -R47.reuse ;  /* 0x0000000514147223 */ /* 0x180fe2000001082f */
[----:B0-----:R-:W-:Y:S01]  /*d790*/  FADD.FTZ R27, R11, R8 ;  /* 0x000000080b1b7221 */ /* 0x001fe20000010000 */
[-CC-:B------:R-:W-:Y:S01]  /*d7a0*/  FFMA.FTZ R173, R50, R5.reuse, -R47.reuse ;  /* 0x0000000532ad7223 */ /* 0x180fe2000001082f */
[-CC-:B------:R-:W-:Y:S01]  /*d7b0*/  FFMA.FTZ R24, R24, R5.reuse, -R47.reuse ;  /* 0x0000000518187223 */ /* 0x180fe2000001082f */
[-C--:B------:R-:W-:Y:S01]  /*d7c0*/  FFMA.FTZ R175, R54, R5.reuse, -R47 ;  /* 0x0000000536af7223 */ /* 0x080fe2000001082f */
[----:B------:R-:W-:Y:S01]  /*d7d0*/  FADD.FTZ R34, R166, R27 ;  /* 0x0000001ba6227221 */ /* 0x000fe20000010000 */
[----:B------:R-:W0:Y:S01]  /*d7e0*/  MUFU.EX2 R163, R163 ;  /* 0x000000a300a37308 */ /* 0x000e220000000800 */
[-CC-:B------:R-:W-:Y:S01]  /*d7f0*/  FFMA.FTZ R28, R28, R5.reuse, -R47.reuse ;  /* 0x000000051c1c7223 */ /* 0x180fe2000001082f */
[-CC-:B------:R-:W-:Y:S01]  /*d800*/  FFMA.FTZ R177, R58, R5.reuse, -R47.reuse ;  /* 0x000000053ab17223 */ /* 0x180fe2000001082f */
[----:B------:R-:W-:Y:S01]  /*d810*/  FADD.FTZ R49, R15, R34 ;  /* 0x000000220f317221 */ /* 0x000fe20000010000 */
[-CC-:B------:R-:W-:Y:S01]  /*d820*/  FFMA.FTZ R34, R36, R5.reuse, -R47.reuse ;  /* 0x0000000524227223 */ /* 0x180fe2000001082f */
[-CC-:B------:R-:W-:Y:S01]  /*d830*/  FFMA.FTZ R32, R32, R5.reuse, -R47.reuse ;  /* 0x0000000520207223 */ /* 0x180fe2000001082f */
[-C--:B------:R-:W-:Y:S01]  /*d840*/  FFMA.FTZ R179, R62, R5.reuse, -R47 ;  /* 0x000000053eb37223 */ /* 0x080fe2000001082f */
[----:B------:R-:W-:Y:S01]  /*d850*/  FADD.FTZ R36, R168, R49 ;  /* 0x00000031a8247221 */ /* 0x000fe20000010000 */
[----:B------:R-:W2:Y:S01]  /*d860*/  MUFU.EX2 R30, R30 ;  /* 0x0000001e001e7308 */ /* 0x000ea20000000800 */
[----:B-1----:R-:W-:Y:S01]  /*d870*/  FADD.FTZ R8, R161, R26 ;  /* 0x0000001aa1087221 */ /* 0x002fe20000010000 */
[-CC-:B------:R-:W-:Y:S01]  /*d880*/  FFMA.FTZ R66, R66, R5.reuse, -R47.reuse ;  /* 0x0000000542427223 */ /* 0x180fe2000001082f */
[----:B------:R-:W-:Y:S01]  /*d890*/  FADD.FTZ R49, R21, R36 ;  /* 0x0000002415317221 */ /* 0x000fe20000010000 */
[-CC-:B------:R-:W-:Y:S01]  /*d8a0*/  FFMA.FTZ R40, R40, R5.reuse, -R47.reuse ;  /* 0x0000000528287223 */ /* 0x180fe2000001082f */
[-C--:B------:R-:W-:Y:S01]  /*d8b0*/  FFMA.FTZ R70, R70, R5.reuse, -R47 ;  /* 0x0000000546467223 */ /* 0x080fe2000001082f */
[----:B------:R-:W-:Y:S01]  /*d8c0*/  F2FP.F16.F32.PACK_AB R160, R7, R160 ;  /* 0x000000a007a0723e */ /* 0x000fe200000000ff */
[----:B------:R-:W-:Y:S01]  /*d8d0*/  FADD.FTZ R36, R170, R49 ;  /* 0x00000031aa247221 */ /* 0x000fe20000010000 */
[----:B------:R-:W1:Y:S01]  /*d8e0*/  MUFU.EX2 R165, R165 ;  /* 0x000000a500a57308 */ /* 0x000e620000000800 */
[----:B0-----:R-:W-:Y:S01]  /*d8f0*/  FADD.FTZ R27, R163, R8 ;  /* 0x00000008a31b7221 */ /* 0x001fe20000010000 */
[-CC-:B------:R-:W-:Y:S01]  /*d900*/  FFMA.FTZ R48, R48, R5.reuse, -R47.reuse ;  /* 0x0000000530307223 */ /* 0x180fe2000001082f */
[----:B------:R-:W-:Y:S01]  /*d910*/  FADD.FTZ R49, R25, R36 ;  /* 0x0000002419317221 */ /* 0x000fe20000010000 */
[-CC-:B------:R-:W-:Y:S01]  /*d920*/  FFMA.FTZ R74, R74, R5.reuse, -R47.reuse ;  /* 0x000000054a4a7223 */ /* 0x180fe2000001082f */
[-CC-:B------:R-:W-:Y:S01]  /*d930*/  FFMA.FTZ R52, R52, R5.reuse, -R47.reuse ;  /* 0x0000000534347223 */ /* 0x180fe2000001082f */
[-C--:B------:R-:W-:Y:S01]  /*d940*/  FFMA.FTZ R78, R78, R5.reuse, -R47 ;  /* 0x000000054e4e7223 */ /* 0x080fe2000001082f */
[----:B------:R-:W-:Y:S01]  /*d950*/  FADD.FTZ R36, R172, R49 ;  /* 0x00000031ac247221 */ /* 0x000fe20000010000 */
[----:B------:R-:W0:Y:S01]  /*d960*/  MUFU.EX2 R10, R10 ;  /* 0x0000000a000a7308 */ /* 0x000e220000000800 */
[----:B--2---:R-:W-:Y:S01]  /*d970*/  FADD.FTZ R8, R30, R27 ;  /* 0x0000001b1e087221 */ /* 0x004fe20000010000 */
        /* <DEDUP_REMOVED lines=8> */
[----:B------:R-:W-:Y:S01]  /*da00*/  FFMA.FTZ R47, R92, R5, -R47 ;  /* 0x000000055c2f7223 */ /* 0x000fe2000001082f */
[----:B------:R-:W-:Y:S01]  /*da10*/  F2FP.F16.F32.PACK_AB R161, R26, R161 ;  /* 0x000000a11aa1723e */ /* 0x000fe200000000ff */
[----:B------:R-:W-:Y:S01]  /*da20*/  IMAD.MOV.U32 R92, RZ, RZ, R151 ;  /* 0x000000ffff5c7224 */ /* 0x000fe200078e0097 */
[----:B------:R-:W-:-:S02]  /*da30*/  F2FP.F16.F32.PACK_AB R162, R9, R162 ;  /* 0x000000a209a2723e */ /* 0x000fc400000000ff */
[----:B------:R-:W-:Y:S01]  /*da40*/  F2FP.F16.F32.PACK_AB R164, R11, R164 ;  /* 0x000000a40ba4723e */ /* 0x000fe200000000ff */
[----:B------:R-:W1:Y:S01]  /*da50*/  MUFU.EX2 R12, R12 ;  /* 0x0000000c000c7308 */ /* 0x000e620000000800 */
[C---:B0-----:R-:W-:Y:S01]  /*da60*/  FADD.FTZ R8, R10.reuse, R27 ;  /* 0x0000001b0a087221 */ /* 0x041fe20000010000 */
[----:B------:R-:W-:Y:S02]  /*da70*/  F2FP.F16.F32.PACK_AB R165, R10, R165 ;  /* 0x000000a50aa5723e */ /* 0x000fe400000000ff */
[----:B------:R-:W-:Y:S02]  /*da80*/  F2FP.F16.F32.PACK_AB R166, R15, R166 ;  /* 0x000000a60fa6723e */ /* 0x000fe400000000ff */
[----:B------:R-:W-:Y:S02]  /*da90*/  F2FP.F16.F32.PACK_AB R168, R21, R168 ;  /* 0x000000a815a8723e */ /* 0x000fe400000000ff */
[----:B------:R-:W0:Y:S01]  /*daa0*/  MUFU.EX2 R169, R169 ;  /* 0x000000a900a97308 */ /* 0x000e220000000800 */
[----:B--2---:R-:W-:Y:S01]  /*dab0*/  FADD.FTZ R27, R167, R8 ;  /* 0x00000008a71b7221 */ /* 0x004fe20000010000 */
[----:B------:R-:W-:-:S02]  /*dac0*/  F2FP.F16.F32.PACK_AB R170, R25, R170 ;  /* 0x000000aa19aa723e */ /* 0x000fc400000000ff */
[----:B------:R-:W-:Y:S02]  /*dad0*/  F2FP.F16.F32.PACK_AB R172, R29, R172 ;  /* 0x000000ac1dac723e */ /* 0x000fe400000000ff */
[----:B------:R-:W-:Y:S02]  /*dae0*/  F2FP.F16.F32.PACK_AB R174, R31, R174 ;  /* 0x000000ae1fae723e */ /* 0x000fe400000000ff */
[----:B------:R-:W2:Y:S01]  /*daf0*/  MUFU.EX2 R14, R14 ;  /* 0x0000000e000e7308 */ /* 0x000ea20000000800 */
[----:B-1----:R-:W-:Y:S01]  /*db00*/  FADD.FTZ R8, R12, R27 ;  /* 0x0000001b0c087221 */ /* 0x002fe20000010000 */
[----:B------:R-:W-:Y:S02]  /*db10*/  F2FP.F16.F32.PACK_AB R163, R30, R163 ;  /* 0x000000a31ea3723e */ /* 0x000fe400000000ff */
[----:B------:R-:W-:Y:S02]  /*db20*/  F2FP.F16.F32.PACK_AB R167, R12, R167 ;  /* 0x000000a70ca7723e */ /* 0x000fe400000000ff */
[----:B------:R-:W-:-:S02]  /*db30*/  MOV R96, R151 ;  /* 0x0000009700607202 */ /* 0x000fc40000000f00 */
[----:B------:R-:W1:Y:S01]  /*db40*/  MUFU.EX2 R171, R171 ;  /* 0x000000ab00ab7308 */ /* 0x000e620000000800 */
[----:B0-----:R-:W-:-:S07]  /*db50*/  FADD.FTZ R27, R169, R8 ;  /* 0x00000008a91b7221 */ /* 0x001fce0000010000 */
[----:B------:R-:W0:Y:S01]  /*db60*/  MUFU.EX2 R20, R20 ;  /* 0x0000001400147308 */ /* 0x000e220000000800 */
[C---:B--2---:R-:W-:Y:S01]  /*db70*/  FADD.FTZ R8, R14.reuse, R27 ;  /* 0x0000001b0e087221 */ /* 0x044fe20000010000 */
[----:B------:R-:W-:Y:S01]  /*db80*/  FADD.FTZ R27, R31, R36 ;  /* 0x000000241f1b7221 */ /* 0x000fe20000010000 */
[----:B------:R-:W-:-:S03]  /*db90*/  F2FP.F16.F32.PACK_AB R169, R14, R169 ;  /* 0x000000a90ea9723e */ /* 0x000fc600000000ff */
[----:B------:R-:W-:Y:S01]  /*dba0*/  FADD.FTZ R36, R176, R27 ;  /* 0x0000001bb0247221 */ /* 0x000fe20000010000 */
[----:B------:R-:W-:Y:S01]  /*dbb0*/  F2FP.F16.F32.PACK_AB R176, R33, R176 ;  /* 0x000000b021b0723e */ /* 0x000fe200000000ff */
[----:B------:R-:W2:Y:S01]  /*dbc0*/  MUFU.EX2 R173, R173 ;  /* 0x000000ad00ad7308 */ /* 0x000ea20000000800 */
[----:B-1----:R-:W-:Y:S01]  /*dbd0*/  FADD.FTZ R3, R171, R8 ;  /* 0x00000008ab037221 */ /* 0x002fe20000010000 */
[----:B------:R-:W-:-:S04]  /*dbe0*/  FADD.FTZ R27, R33, R36 ;  /* 0x00000024211b7221 */ /* 0x000fc80000010000 */
[----:B------:R-:W-:Y:S01]  /*dbf0*/  FADD.FTZ R36, R178, R27 ;  /* 0x0000001bb2247221 */ /* 0x000fe20000010000 */
[C---:B------:R-:W-:Y:S01]  /*dc00*/  F2FP.F16.F32.PACK_AB R178, R35.reuse, R178 ;  /* 0x000000b223b2723e */ /* 0x040fe200000000ff */
[----:B------:R-:W1:Y:S01]  /*dc10*/  MUFU.EX2 R24, R24 ;  /* 0x0000001800187308 */ /* 0x000e620000000800 */
[C---:B0-----:R-:W-:Y:S01]  /*dc20*/  FADD.FTZ R8, R20.reuse, R3 ;  /* 0x0000000314087221 */ /* 0x041fe20000010000 */
[----:B------:R-:W-:Y:S01]  /*dc30*/  FADD.FTZ R27, R35, R36 ;  /* 0x00000024231b7221 */ /* 0x000fe20000010000 */
[----:B------:R-:W-:-:S03]  /*dc40*/  F2FP.F16.F32.PACK_AB R171, R20, R171 ;  /* 0x000000ab14ab723e */ /* 0x000fc600000000ff */
[----:B------:R-:W-:Y:S02]  /*dc50*/  FADD.FTZ R36, R180, R27 ;  /* 0x0000001bb4247221 */ /* 0x000fe40000010000 */
[----:B------:R-:W0:Y:S01]  /*dc60*/  MUFU.EX2 R175, R175 ;  /* 0x000000af00af7308 */ /* 0x000e220000000800 */
[----:B--2---:R-:W-:-:S07]  /*dc70*/  FADD.FTZ R3, R173, R8 ;  /* 0x00000008ad037221 */ /* 0x004fce0000010000 */
[----:B------:R-:W2:Y:S01]  /*dc80*/  MUFU.EX2 R28, R28 ;  /* 0x0000001c001c7308 */ /* 0x000ea20000000800 */
[C---:B-1----:R-:W-:Y:S01]  /*dc90*/  FADD.FTZ R8, R24.reuse, R3 ;  /* 0x0000000318087221 */ /* 0x042fe20000010000 */
[----:B------:R-:W-:-:S06]  /*dca0*/  F2FP.F16.F32.PACK_AB R173, R24, R173 ;  /* 0x000000ad18ad723e */ /* 0x000fcc00000000ff */
[----:B------:R-:W1:Y:S01]  /*dcb0*/  MUFU.EX2 R37, R37 ;  /* 0x0000002500257308 */ /* 0x000e620000000800 */
[----:B0-----:R-:W-:-:S07]  /*dcc0*/  FADD.FTZ R3, R175, R8 ;  /* 0x00000008af037221 */ /* 0x001fce0000010000 */
[----:B------:R-:W0:Y:S01]  /*dcd0*/  MUFU.EX2 R177, R177 ;  /* 0x000000b100b17308 */ /* 0x000e220000000800 */
[C---:B--2---:R-:W-:Y:S01]  /*dce0*/  FADD.FTZ R8, R28.reuse, R3 ;  /* 0x000000031c087221 */ /* 0x044fe20000010000 */
[----:B------:R-:W-:-:S06]  /*dcf0*/  F2FP.F16.F32.PACK_AB R175, R28, R175 ;  /* 0x000000af1caf723e */ /* 0x000fcc00000000ff */
[----:B------:R-:W2:Y:S01]  /*dd00*/  MUFU.EX2 R182, R182 ;  /* 0x000000b600b67308 */ /* 0x000ea20000000800 */
[C---:B-1----:R-:W-:Y:S01]  /*dd10*/  FADD.FTZ R27, R37.reuse, R36 ;  /* 0x00000024251b7221 */ /* 0x042fe20000010000 */
[----:B------:R-:W-:-:S06]  /*dd20*/  F2FP.F16.F32.PACK_AB R180, R37, R180 ;  /* 0x000000b425b4723e */ /* 0x000fcc00000000ff */
[----:B------:R-:W1:Y:S01]  /*dd30*/  MUFU.EX2 R32, R32 ;  /* 0x0000002000207308 */ /* 0x000e620000000800 */
[----:B0-----:R-:W-:-:S07]  /*dd40*/  FADD.FTZ R3, R177, R8 ;  /* 0x00000008b1037221 */ /* 0x001fce0000010000 */
[----:B------:R-:W0:Y:S01]  /*dd50*/  MUFU.EX2 R39, R39 ;  /* 0x0000002700277308 */ /* 0x000e220000000800 */
[----:B--2---:R-:W-:-:S07]  /*dd60*/  FADD.FTZ R36, R182, R27 ;  /* 0x0000001bb6247221 */ /* 0x004fce0000010000 */
[----:B------:R-:W2:Y:S01]  /*dd70*/  MUFU.EX2 R179, R179 ;  /* 0x000000b300b37308 */ /* 0x000ea20000000800 */
[C---:B-1----:R-:W-:Y:S01]  /*dd80*/  FADD.FTZ R8, R32.reuse, R3 ;  /* 0x0000000320087221 */ /* 0x042fe20000010000 */
[----:B------:R-:W-:-:S06]  /*dd90*/  F2FP.F16.F32.PACK_AB R177, R32, R177 ;  /* 0x000000b120b1723e */ /* 0x000fcc00000000ff */
[----:B------:R-:W1:Y:S01]  /*dda0*/  MUFU.EX2 R184, R184 ;  /* 0x000000b800b87308 */ /* 0x000e620000000800 */
[C---:B0-----:R-:W-:Y:S01]  /*ddb0*/  FADD.FTZ R7, R39.reuse, R36 ;  /* 0x0000002427077221 */ /* 0x041fe20000010000 */
[----:B------:R-:W-:-:S06]  /*ddc0*/  F2FP.F16.F32.PACK_AB R182, R39, R182 ;  /* 0x000000b627b6723e */ /* 0x000fcc00000000ff */
[----:B------:R-:W0:Y:S01]  /*ddd0*/  MUFU.EX2 R34, R34 ;  /* 0x0000002200227308 */ /* 0x000e220000000800 */
[----:B--2---:R-:W-:-:S07]  /*dde0*/  FADD.FTZ R3, R179, R8 ;  /* 0x00000008b3037221 */ /* 0x004fce0000010000 */
[----:B------:R-:W2:Y:S01]  /*ddf0*/  MUFU.EX2 R41, R41 ;  /* 0x0000002900297308 */ /* 0x000ea20000000800 */
[----:B-1----:R-:W-:-:S07]  /*de00*/  FADD.FTZ R8, R184, R7 ;  /* 0x00000007b8087221 */ /* 0x002fce0000010000 */
[----:B------:R-:W1:Y:S01]  /*de10*/  MUFU.EX2 R66, R66 ;  /* 0x0000004200427308 */ /* 0x000e620000000800 */
[C---:B0-----:R-:W-:Y:S01]  /*de20*/  FADD.FTZ R3, R34.reuse, R3 ;  /* 0x0000000322037221 */ /* 0x041fe20000010000 */
[----:B------:R-:W-:-:S06]  /*de30*/  F2FP.F16.F32.PACK_AB R179, R34, R179 ;  /* 0x000000b322b3723e */ /* 0x000fcc00000000ff */
[----:B------:R-:W0:Y:S01]  /*de40*/  MUFU.EX2 R181, R40 ;  /* 0x0000002800b57308 */ /* 0x000e220000000800 */
[C---:B--2---:R-:W-:Y:S01]  /*de50*/  FADD.FTZ R7, R41.reuse, R8 ;  /* 0x0000000829077221 */ /* 0x044fe20000010000 */
[----:B------:R-:W-:-:S06]  /*de60*/  F2FP.F16.F32.PACK_AB R184, R41, R184 ;  /* 0x000000b829b8723e */ /* 0x000fcc00000000ff */
[----:B------:R-:W2:Y:S01]  /*de70*/  MUFU.EX2 R70, R70 ;  /* 0x0000004600467308 */ /* 0x000ea20000000800 */
[----:B-1----:R-:W-:-:S07]  /*de80*/  FADD.FTZ R8, R66, R3 ;  /* 0x0000000342087221 */ /* 0x002fce0000010000 */
[----:B------:R-:W1:Y:S01]  /*de90*/  MUFU.EX2 R183, R48 ;  /* 0x0000003000b77308 */ /* 0x000e620000000800 */
[C---:B0-----:R-:W-:Y:S01]  /*dea0*/  FADD.FTZ R3, R181.reuse, R8 ;  /* 0x00000008b5037221 */ /* 0x041fe20000010000 */
[----:B------:R-:W-:-:S06]  /*deb0*/  F2FP.F16.F32.PACK_AB R181, R181, R66 ;  /* 0x00000042b5b5723e */ /* 0x000fcc00000000ff */
        /* <DEDUP_REMOVED lines=11> */
[----:B-1----:R-:W-:-:S07]  /*df70*/  FADD.FTZ R36, R186, R7 ;  /* 0x00000007ba247221 */ /* 0x002fce0000010000 */
[----:B------:R1:W3:Y:S01]  /*df80*/  MUFU.EX2 R187, R90 ;  /* 0x0000005a00bb7308 */ /* 0x0002e20000000800 */
[----:B0-----:R-:W-:-:S07]  /*df90*/  FADD.FTZ R26, R78, R3 ;  /* 0x000000034e1a7221 */ /* 0x001fce0000010000 */
[----:B------:R-:W0:Y:S01]  /*dfa0*/  MUFU.EX2 R188, R188 ;  /* 0x000000bc00bc7308 */ /* 0x000e220000000800 */
[C---:B--2---:R-:W-:Y:S01]  /*dfb0*/  FADD.FTZ R7, R43.reuse, R36 ;  /* 0x000000242b077221 */ /* 0x044fe20000010000 */
[----:B------:R-:W-:Y:S02]  /*dfc0*/  F2FP.F16.F32.PACK_AB R186, R43, R186 ;  /* 0x000000ba2bba723e */ /* 0x000fe400000000ff */
[----:B-1----:R-:W-:-:S04]  /*dfd0*/  MOV R90, R151 ;  /* 0x00000097005a7202 */ /* 0x002fc80000000f00 */
[----:B------:R-:W1:Y:S01]  /*dfe0*/  MUFU.EX2 R82, R82 ;  /* 0x0000005200527308 */ /* 0x000e620000000800 */
[C---:B---3--:R-:W-:Y:S01]  /*dff0*/  FADD.FTZ R3, R187.reuse, R26 ;  /* 0x0000001abb037221 */ /* 0x048fe20000010000 */
[----:B------:R-:W-:-:S06]  /*e000*/  F2FP.F16.F32.PACK_AB R187, R187, R78 ;  /* 0x0000004ebbbb723e */ /* 0x000fcc00000000ff */
[----:B------:R2:W3:Y:S01]  /*e010*/  MUFU.EX2 R45, R116 ;  /* 0x00000074002d7308 */ /* 0x0004e20000000800 */
[----:B0-----:R-:W-:-:S07]  /*e020*/  FADD.FTZ R36, R188, R7 ;  /* 0x00000007bc247221 */ /* 0x001fce0000010000 */
[----:B------:R-:W0:Y:S01]  /*e030*/  MUFU.EX2 R189, R56 ;  /* 0x0000003800bd7308 */ /* 0x000e220000000800 */
[----:B-1----:R-:W-:Y:S01]  /*e040*/  FADD.FTZ R10, R82, R3 ;  /* 0x00000003520a7221 */ /* 0x002fe20000010000 */
[----:B--2---:R-:W-:-:S06]  /*e050*/  IMAD.MOV.U32 R116, RZ, RZ, R151 ;  /* 0x000000ffff747224 */ /* 0x004fcc00078e0097 */
[----:B------:R-:W1:Y:S01]  /*e060*/  MUFU.EX2 R190, R190 ;  /* 0x000000be00be7308 */ /* 0x000e620000000800 */
[C---:B---3--:R-:W-:Y:S01]  /*e070*/  FADD.FTZ R7, R45.reuse, R36 ;  /* 0x000000242d077221 */ /* 0x048fe20000010000 */
[----:B------:R-:W-:-:S06]  /*e080*/  F2FP.F16.F32.PACK_AB R188, R45, R188 ;  /* 0x000000bc2dbc723e */ /* 0x000fcc00000000ff */
[----:B------:R-:W2:Y:S01]  /*e090*/  MUFU.EX2 R86, R86 ;  /* 0x0000005600567308 */ /* 0x000ea20000000800 */
[C---:B0-----:R-:W-:Y:S01]  /*e0a0*/  FADD.FTZ R3, R189.reuse, R10 ;  /* 0x0000000abd037221 */ /* 0x041fe20000010000 */
[----:B------:R-:W-:-:S06]  /*e0b0*/  F2FP.F16.F32.PACK_AB R189, R189, R82 ;  /* 0x00000052bdbd723e */ /* 0x000fcc00000000ff */
[----:B------:R-:W0:Y:S01]  /*e0c0*/  MUFU.EX2 R13, R13 ;  /* 0x0000000d000d7308 */ /* 0x000e220000000800 */
[----:B-1----:R-:W-:-:S07]  /*e0d0*/  FADD.FTZ R36, R190, R7 ;  /* 0x00000007be247221 */ /* 0x002fce0000010000 */
[----:B------:R-:W1:Y:S01]  /*e0e0*/  MUFU.EX2 R47, R47 ;  /* 0x0000002f002f7308 */ /* 0x000e620000000800 */
[----:B--2---:R-:W-:Y:S01]  /*e0f0*/  FADD.FTZ R10, R86, R3 ;  /* 0x00000003560a7221 */ /* 0x004fe20000010000 */
[C---:B0-----:R-:W-:Y:S01]  /*e100*/  FADD.FTZ R8, R13.reuse, R36 ;  /* 0x000000240d087221 */ /* 0x041fe20000010000 */
[----:B------:R-:W-:Y:S02]  /*e110*/  F2FP.F16.F32.PACK_AB R190, R13, R190 ;  /* 0x000000be0dbe723e */ /* 0x000fe400000000ff */
[C---:B-1----:R-:W-:Y:S01]  /*e120*/  FADD.FTZ R3, R47.reuse, R10 ;  /* 0x0000000a2f037221 */ /* 0x042fe20000010000 */
[----:B------:R-:W-:Y:S01]  /*e130*/  F2FP.F16.F32.PACK_AB R191, R47, R86 ;  /* 0x000000562fbf723e */ /* 0x000fe200000000ff */
[----:B------:R-:W-:Y:S06]  /*e140*/  @!P1 BRA `(.L_x_635) ;  /* 0x0000002400189947 */ /* 0x000fec0003800000 */
[----:B------:R-:W-:Y:S01]  /*e150*/  IADD3 R210, R210, -0x2, RZ ;  /* 0xfffffffed2d27810 */ /* 0x000fe20007ffe0ff */
[----:B------:R-:W-:Y:S01]  /*e160*/  IMAD.MOV.U32 R9, RZ, RZ, R6 ;  /* 0x000000ffff097224 */ /* 0x000fe200078e0006 */
[----:B------:R-:W-:Y:S01]  /*e170*/  MOV R7, R158 ;  /* 0x0000009e00077202 */ /* 0x000fe20000000f00 */
[----:B------:R-:W-:Y:S01]  /*e180*/  IMAD.MOV.U32 R10, RZ, RZ, R4 ;  /* 0x000000ffff0a7224 */ /* 0x000fe200078e0004 */
[----:B------:R-:W-:Y:S01]  /*e190*/  CS2R R150, SRZ ;  /* 0x0000000000967805 */ /* 0x000fe2000001ff00 */
[----:B------:R-:W-:Y:S01]  /*e1a0*/  IMAD.MOV.U32 R11, RZ, RZ, R152 ;  /* 0x000000ffff0b7224 */ /* 0x000fe200078e0098 */
        /* <DEDUP_REMOVED lines=30> */
[----:B------:R-:W-:-:S07]  /*e390*/  CS2R R88, SRZ ;  /* 0x0000000000587805 */ /* 0x000fce000001ff00 */
.L_x_647:
[----:B------:R-:W-:Y:S01]  /*e3a0*/  ISETP.NE.AND P1, PT, R11, 0x1, PT ;  /* 0x000000010b00780c */ /* 0x000fe20003f25270 */
[----:B------:R-:W-:Y:S05]  /*e3b0*/  YIELD ;  /* 0x0000000000007946 */ /* 0x000fea0003800000 */
[----:B------:R-:W-:Y:S02]  /*e3c0*/  SEL R158, RZ, 0x1, P1 ;  /* 0x00000001ff9e7807 */ /* 0x000fe40000800000 */
[----:B------:R-:W-:Y:S02]  /*e3d0*/  ISETP.NE.AND P1, PT, R194, RZ, PT ;  /* 0x000000ffc200720c */ /* 0x000fe40003f25270 */
[----:B------:R-:W-:-:S11]  /*e3e0*/  LOP3.LUT R158, R7, R158, RZ, 0x3c, !PT ;  /* 0x0000009e079e7212 */ /* 0x000fd600078e3cff */
[----:B------:R-:W-:Y:S05]  /*e3f0*/  @P1 BRA `(.L_x_636) ;  /* 0x00000000003c1947 */ /* 0x000fea0003800000 */
[----:B------:R-:W-:Y:S05]  /*e400*/  @!P0 BRA `(.L_x_637) ;  /* 0x0000000000048947 */ /* 0x000fea0003800000 */
[----:B------:R-:W-:Y:S01]  /*e410*/  BPT.TRAP 0x1 ;  /* 0x000000040000795c */ /* 0x000fe20000300000 */
.L_x_637:
[----:B------:R-:W-:-:S05]  /*e420*/  VIADD R4, R11, 0x1 ;  /* 0x000000010b047836 */ /* 0x000fca0000000000 */
[----:B------:R-:W-:-:S04]  /*e430*/  ISETP.NE.AND P2, PT, R4, 0x2, PT ;  /* 0x000000020400780c */ /* 0x000fc80003f45270 */
[----:B------:R-:W-:Y:S02]  /*e440*/  SEL R5, R4, RZ, P2 ;  /* 0x000000ff04057207 */ /* 0x000fe40001000000 */
[----:B------:R-:W-:Y:S02]  /*e450*/  SHF.L.U32 R4, R158, 0x1f, RZ ;  /* 0x0000001f9e047819 */ /* 0x000fe400000006ff */
[----:B------:R-:W-:-:S04]  /*e460*/  LEA R5, R5, R156, 0x3 ;  /* 0x0000009c05057211 */ /* 0x000fc800078e18ff */
[----:B------:R0:W1:Y:S01]  /*e470*/  SYNCS.PHASECHK.TRANS64.TRYWAIT P2, [R5+URZ+0x28830], R4 ;  /* 0x02883004050075a7 */ /* 0x000062000804017f */
[----:B------:R-:W-:Y:S05]  /*e480*/  @!P0 BRA `(.L_x_638) ;  /* 0x0000000000048947 */ /* 0x000fea0003800000 */
[----:B------:R-:W-:Y:S01]  /*e490*/  BPT.TRAP 0x1 ;  /* 0x000000040000795c */ /* 0x000fe20000300000 */
.L_x_638:
[----:B------:R-:W-:Y:S04]  /*e4a0*/  BSSY B0, `(.L_x_636) ;  /* 0x0000004000007945 */ /* 0x000fe80003800000 */
[----:B-1----:R-:W-:Y:S05]  /*e4b0*/  @P2 BRA `(.L_x_639) ;  /* 0x0000000000082947 */ /* 0x002fea0003800000 */
[----:B------:R-:W1:Y:S02]  /*e4c0*/  SYNCS.PHASECHK.TRANS64.TRYWAIT P2, [R5+URZ+0x28830], R4 ;  /* 0x02883004050075a7 */ /* 0x000e64000804017f */
[----:B-1----:R-:W-:Y:S05]  /*e4d0*/  @!P2 BRA `(.L_x_640) ;  /* 0x000000c400aca947 */ /* 0x002fea0003800000 */
.L_x_639:
[----:B------:R-:W-:Y:S05]  /*e4e0*/  BSYNC B0 ;  /* 0x0000000000007941 */ /* 0x000fea0003800000 */
.L_x_636:
[----:B01----:R-:W0:Y:S01]  /*e4f0*/  S2R R4, SR_TID.X ;  /* 0x0000000000047919 */ /* 0x003e220000002100 */
[----:B------:R-:W-:Y:S05]  /*e500*/  WARPSYNC.ALL ;  /* 0x0000000000007948 */ /* 0x000fea0003800000 */
[----:B------:R-:W-:Y:S01]  /*e510*/  VIADD R152, R11, 0x1 ;  /* 0x000000010b987836 */ /* 0x000fe20000000000 */
[----:B------:R-:W-:Y:S01]  /*e520*/  MOV R5, 0x40000040 ;  /* 0x4000004000057802 */ /* 0x000fe20000000f00 */
[----:B------:R-:W-:Y:S01]  /*e530*/  IMAD.MOV.U32 R15, RZ, RZ, 0x40000040 ;  /* 0x40000040ff0f7424 */ /* 0x000fe200078e00ff */
[----:B------:R-:W-:Y:S01]  /*e540*/  MOV R21, 0x40000040 ;  /* 0x4000004000157802 */ /* 0x000fe20000000f00 */
[----:B------:R-:W-:Y:S01]  /*e550*/  IMAD.MOV.U32 R13, RZ, RZ, 0x40000040 ;  /* 0x40000040ff0d7424 */ /* 0x000fe200078e00ff */
[----:B------:R-:W-:-:S02]  /*e560*/  ISETP.NE.AND P2, PT, R152, 0x2, PT ;  /* 0x000000029800780c */ /* 0x000fc40003f45270 */
[----:B------:R-:W-:Y:S02]  /*e570*/  R2UR UR7, R5 ;  /* 0x00000000050772ca */ /* 0x000fe400000e0000 */
[----:B------:R-:W-:Y:S02]  /*e580*/  SEL R152, R152, RZ, P2 ;  /* 0x000000ff98987207 */ /* 0x000fe40001000000 */
[----:B------:R-:W-:Y:S02]  /*e590*/  R2UR UR11, R15 ;  /* 0x000000000f0b72ca */ /* 0x000fe400000e0000 */
[----:B------:R-:W-:Y:S02]  /*e5a0*/  R2UR UR15, R21 ;  /* 0x00000000150f72ca */ /* 0x000fe400000e0000 */
[----:B------:R-:W-:Y:S02]  /*e5b0*/  R2UR UR19, R13 ;  /* 0x000000000d1372ca */ /* 0x000fe400000e0000 */
[----:B------:R-:W-:-:S02]  /*e5c0*/  R2UR UR23, R15 ;  /* 0x000000000f1772ca */ /* 0x000fc400000e0000 */
[----:B------:R-:W-:Y:S02]  /*e5d0*/  R2UR UR27, R13 ;  /* 0x000000000d1b72ca */ /* 0x000fe400000e0000 */
[----:B------:R-:W-:Y:S02]  /*e5e0*/  R2UR UR31, R21 ;  /* 0x00000000151f72ca */ /* 0x000fe400000e0000 */
[----:B------:R-:W-:Y:S02]  /*e5f0*/  R2UR UR35, R5 ;  /* 0x00000000052372ca */ /* 0x000fe400000e0000 */
[----:B0-----:R-:W-:-:S05]  /*e600*/  SHF.R.U32.HI R4, RZ, 0x7, R4 ;  /* 0x00000007ff047819 */ /* 0x001fca0000011604 */
[----:B------:R-:W-:Y:S01]  /*e610*/  VIADD R6, R4, 0x8 ;  /* 0x0000000804067836 */ /* 0x000fe20000000000 */
[----:B------:R-:W-:-:S04]  /*e620*/  LEA R4, R152, R0, 0xb ;  /* 0x0000000098047211 */ /* 0x000fc800078e58ff */
[----:B------:R0:W-:Y:S01]  /*e630*/  BAR.SYNC.DEFER_BLOCKING R6, 0x100 ;  /* 0x000400060000751d */ /* 0x0001e20000010000 */
[C---:B------:R-:W-:Y:S01]  /*e640*/  R2UR UR6, R4.reuse ;  /* 0x00000000040672ca */ /* 0x040fe200000e0000 */
[C---:B------:R-:W-:Y:S02]  /*e650*/  VIADD R14, R4.reuse, 0x2 ;  /* 0x00000002040e7836 */ /* 0x040fe40000000000 */
[C---:B------:R-:W-:Y:S02]  /*e660*/  VIADD R20, R4.reuse, 0x4 ;  /* 0x0000000404147836 */ /* 0x040fe40000000000 */
[----:B------:R-:W-:Y:S01]  /*e670*/  VIADD R12, R4, 0x6 ;  /* 0x00000006040c7836 */ /* 0x000fe20000000000 */
[----:B------:R-:W-:Y:S01]  /*e680*/  R2UR UR10, R14 ;  /* 0x000000000e0a72ca */ /* 0x000fe200000e0000 */
[----:B------:R-:W-:Y:S01]  /*e690*/  VIADD R14, R4, 0x400 ;  /* 0x00000400040e7836 */ /* 0x000fe20000000000 */
[----:B------:R-:W-:Y:S01]  /*e6a0*/  R2UR UR14, R20 ;  /* 0x00000000140e72ca */ /* 0x000fe200000e0000 */
[----:B------:R-:W-:Y:S01]  /*e6b0*/  VIADD R20, R4, 0x404 ;  /* 0x0000040404147836 */ /* 0x000fe20000000000 */
[----:B------:R-:W-:-:S02]  /*e6c0*/  R2UR UR18, R12 ;  /* 0x000000000c1272ca */ /* 0x000fc400000e0000 */
[----:B------:R-:W-:Y:S02]  /*e6d0*/  R2UR UR22, R14 ;  /* 0x000000000e1672ca */ /* 0x000fe400000e0000 */
[C---:B------:R-:W-:Y:S01]  /*e6e0*/  IADD3 R12, R4.reuse, 0x402, RZ ;  /* 0x00000402040c7810 */ /* 0x040fe20007ffe0ff */
[----:B------:R-:W-:Y:S01]  /*e6f0*/  VIADD R4, R4, 0x406 ;  /* 0x0000040604047836 */ /* 0x000fe20000000000 */
[----:B------:R-:W-:Y:S02]  /*e700*/  R2UR UR30, R20 ;  /* 0x00000000141e72ca */ /* 0x000fe400000e0000 */
[----:B------:R-:W-:Y:S02]  /*e710*/  R2UR UR26, R12 ;  /* 0x000000000c1a72ca */ /* 0x000fe400000e0000 */
[----:B------:R-:W-:Y:S01]  /*e720*/  R2UR UR34, R4 ;  /* 0x00000000042272ca */ /* 0x000fe200000e0000 */
[----:B------:R-:W-:-:S06]  /*e730*/  WARPGROUP.ARRIVE ;  /* 0x00000000000079c5 */ /* 0x000fcc0000000000 */
        /* <DEDUP_REMOVED lines=26> */
.L_x_642:
[----:B------:R-:W-:Y:S02]  /*e8e0*/  SHF.L.U32 R4, R7, 0x1f, RZ ;  /* 0x0000001f07047819 */ /* 0x000fe400000006ff */
[----:B------:R-:W-:-:S04]  /*e8f0*/  LEA R5, R11, R156, 0x3 ;  /* 0x0000009c0b057211 */ /* 0x000fc800078e18ff */
[----:B------:R0:W1:Y:S01]  /*e900*/  SYNCS.PHASECHK.TRANS64.TRYWAIT P1, [R5+URZ+0x28850], R4 ;  /* 0x02885004050075a7 */ /* 0x000062000802017f */
[----:B------:R-:W-:Y:S05]  /*e910*/  @!P0 BRA `(.L_x_643) ;  /* 0x0000000000048947 */ /* 0x000fea0003800000 */
[----:B------:R-:W-:Y:S01]  /*e920*/  BPT.TRAP 0x1 ;  /* 0x000000040000795c */ /* 0x000fe20000300000 */
.L_x_643:
[----:B-1----:R-:W-:Y:S05]  /*e930*/  @P1 BRA `(.L_x_641) ;  /* 0x0000000000081947 */ /* 0x002fea0003800000 */
[----:B------:R-:W1:Y:S02]  /*e940*/  SYNCS.PHASECHK.TRANS64.TRYWAIT P1, [R5+URZ+0x28850], R4 ;  /* 0x02885004050075a7 */ /* 0x000e64000802017f */
[----:B-1----:R-:W-:Y:S05]  /*e950*/  @!P1 BRA `(.L_x_644) ;  /* 0x000000c000a09947 */ /* 0x002fea0003800000 */
.L_x_641:
[----:B01----:R-:W-:Y:S01]  /*e960*/  VIADD R4, R156, 0x400 ;  /* 0x000004009c047836 */ /* 0x003fe20000000000 */
[----:B------:R-:W-:Y:S01]  /*e970*/  MOV R5, 0x40000040 ;  /* 0x4000004000057802 */ /* 0x000fe20000000f00 */
[----:B------:R-:W-:Y:S05]  /*e980*/  WARPSYNC.ALL ;  /* 0x0000000000007948 */ /* 0x000fea0003800000 */
[----:B------:R-:W-:Y:S01]  /*e990*/  SHF.R.U32.HI R4, RZ, 0x4, R4 ;  /* 0x00000004ff047819 */ /* 0x000fe20000011604 */
[----:B------:R-:W-:Y:S01]  /*e9a0*/  WARPGROUP.ARRIVE ;  /* 0x00000000000079c5 */ /* 0x000fe20000000000 */
[----:B------:R-:W-:Y:S01]  /*e9b0*/  R2UR UR7, R5 ;  /* 0x00000000050772ca */ /* 0x000fe200000e0000 */
[----:B------:R-:W-:Y:S01]  /*e9c0*/  IMAD.MOV.U32 R7, RZ, RZ, 0x40000040 ;  /* 0x40000040ff077424 */ /* 0x000fe200078e00ff */
[----:B------:R-:W-:Y:S01]  /*e9d0*/  LOP3.LUT R4, R4, 0x3fff, RZ, 0xc0, !PT ;  /* 0x00003fff04047812 */ /* 0x000fe200078ec0ff */
[----:B------:R-:W-:-:S02]  /*e9e0*/  IMAD.MOV.U32 R5, RZ, RZ, 0x40000040 ;  /* 0x40000040ff057424 */ /* 0x000fc400078e00ff */
[----:B------:R-:W0:Y:S01]  /*e9f0*/  S2R R12, SR_TID.X ;  /* 0x00000000000c7919 */ /* 0x000e220000002100 */
[----:B------:R-:W-:-:S05]  /*ea00*/  LOP3.LUT R4, R4, 0x4000000, RZ, 0xfc, !PT ;  /* 0x0400000004047812 */ /* 0x000fca00078efcff */
[----:B------:R-:W-:-:S04]  /*ea10*/  IMAD R4, R11, 0x800, R4 ;  /* 0x000008000b047824 */ /* 0x000fc800078e0204 */
[C---:B------:R-:W-:Y:S01]  /*ea20*/  VIADD R6, R4.reuse, 0x80 ;  /* 0x0000008004067836 */ /* 0x040fe20000000000 */
[----:B------:R-:W-:-:S13]  /*ea30*/  R2UR UR6, R4 ;  /* 0x00000000040672ca */ /* 0x000fda00000e0000 */
[----:B------:R-:W-:Y:S01]  /*ea40*/  HGMMA.64x128x16.F32 R88, R160, gdesc[UR4].tnspB, R88, gsb0 ;  /* 0x41e00004a0587df0 */ /* 0x000fe20008000858 */
[----:B------:R-:W-:Y:S02]  /*ea50*/  R2UR UR6, R6 ;  /* 0x00000000060672ca */ /* 0x000fe400000e0000 */
[----:B------:R-:W-:Y:S01]  /*ea60*/  R2UR UR7, R7 ;  /* 0x00000000070772ca */ /* 0x000fe200000e0000 */
[----:B------:R-:W-:Y:S01]  /*ea70*/  IMAD.MOV.U32 R7, RZ, RZ, 0x40000040 ;  /* 0x40000040ff077424 */ /* 0x000fe200078e00ff */
[----:B------:R-:W-:Y:S02]  /*ea80*/  IADD3 R6, R4, 0x100, RZ ;  /* 0x0000010004067810 */ /* 0x000fe40007ffe0ff */
[----:B0-----:R-:W-:Y:S01]  /*ea90*/  SHF.R.U32.HI R12, RZ, 0x7, R12 ;  /* 0x00000007ff0c7819 */ /* 0x001fe2000001160c */
[----:B------:R-:W-:Y:S02]  /*eaa0*/  WARPGROUP.DEPBAR.LE gsb0, 0x0 ;  /* 0x00008000000079c5 */ /* 0x000fe40000010000 */
[----:B------:R-:W-:-:S06]  /*eab0*/  WARPGROUP.ARRIVE ;  /* 0x00000000000079c5 */ /* 0x000fcc0000000000 */
[----:B------:R-:W-:Y:S01]  /*eac0*/  HGMMA.64x128x16.F32 R88, R164, gdesc[UR4].tnspB, R88, gsb0 ;  /* 0x41e00004a4587df0 */ /* 0x000fe20008000858 */
[----:B------:R-:W-:Y:S01]  /*ead0*/  R2UR UR6, R6 ;  /* 0x00000000060672ca */ /* 0x000fe200000e0000 */
[----:B------:R-:W-:Y:S01]  /*eae0*/  VIADD R6, R4, 0x180 ;  /* 0x0000018004067836 */ /* 0x000fe20000000000 */
[----:B------:R-:W-:Y:S02]  /*eaf0*/  R2UR UR7, R7 ;  /* 0x00000000070772ca */ /* 0x000fe400000e0000 */
[----:B------:R-:W-:Y:S01]  /*eb00*/  MOV R7, 0x40000040 ;  /* 0x4000004000077802 */ /* 0x000fe20000000f00 */
[----:B------:R-:W-:Y:S02]  /*eb10*/  WARPGROUP.DEPBAR.LE gsb0, 0x0 ;  /* 0x00008000000079c5 */ /* 0x000fe40000010000 */
[----:B------:R-:W-:-:S08]  /*eb20*/  WARPGROUP.ARRIVE ;  /* 0x00000000000079c5 */ /* 0x000fd00000000000 */
[----:B------:R-:W-:Y:S01]  /*eb30*/  HGMMA.64x128x16.F32 R88, R168, gdesc[UR4].tnspB, R88, gsb0 ;  /* 0x41e00004a8587df0 */ /* 0x000fe20008000858 */
[----:B------:R-:W-:Y:S01]  /*eb40*/  R2UR UR6, R6 ;  /* 0x00000000060672ca */ /* 0x000fe200000e0000 */
[----:B------:R-:W-:Y:S01]  /*eb50*/  VIADD R6, R4, 0x200 ;  /* 0x0000020004067836 */ /* 0x000fe20000000000 */
[----:B------:R-:W-:Y:S01]  /*eb60*/  R2UR UR7, R7 ;  /* 0x00000000070772ca */ /* 0x000fe200000e0000 */
[----:B------:R-:W-:Y:S01]  /*eb70*/  IMAD.MOV.U32 R7, RZ, RZ, 0x40000040 ;  /* 0x40000040ff077424 */ /* 0x000fe200078e00ff */
[----:B------:R-:W-:Y:S02]  /*eb80*/  WARPGROUP.DEPBAR.LE gsb0, 0x0 ;  /* 0x00008000000079c5 */ /* 0x000fe40000010000 */
[----:B------:R-:W-:-:S09]  /*eb90*/  WARPGROUP.ARRIVE ;  /* 0x00000000000079c5 */ /* 0x000fd20000000000 */
[----:B------:R-:W-:Y:S01]  /*eba0*/  HGMMA.64x128x16.F32 R88, R172, gdesc[UR4].tnspB, R88, gsb0 ;  /* 0x41e00004ac587df0 */ /* 0x000fe20008000858 */
[----:B------:R-:W-:Y:S02]  /*ebb0*/  R2UR UR6, R6 ;  /* 0x00000000060672ca */ /* 0x000fe400000e0000 */
[----:B------:R-:W-:Y:S01]  /*ebc0*/  R2UR UR7, R7 ;  /* 0x00000000070772ca */ /* 0x000fe200000e0000 */
[----:B------:R-:W-:Y:S01]  /*ebd0*/  IMAD.MOV.U32 R7, RZ, RZ, 0x40000040 ;  /* 0x40000040ff077424 */ /* 0x000fe200078e00ff */
[----:B------:R-:W-:Y:S01]  /*ebe0*/  IADD3 R6, R4, 0x280, RZ ;  /* 0x0000028004067810 */ /* 0x000fe20007ffe0ff */
[----:B------:R-:W-:Y:S02]  /*ebf0*/  WARPGROUP.DEPBAR.LE gsb0, 0x0 ;  /* 0x00008000000079c5 */ /* 0x000fe40000010000 */
[----:B------:R-:W-:-:S08]  /*ec00*/  WARPGROUP.ARRIVE ;  /* 0x00000000000079c5 */ /* 0x000fd00000000000 */
[----:B------:R-:W-:Y:S01]  /*ec10*/  HGMMA.64x128x16.F32 R88, R176, gdesc[UR4].tnspB, R88, gsb0 ;  /* 0x41e00004b0587df0 */ /* 0x000fe20008000858 */
[----:B------:R-:W-:Y:S01]  /*ec20*/  R2UR UR6, R6 ;  /* 0x00000000060672ca */ /* 0x000fe200000e0000 */
[C---:B------:R-:W-:Y:S01]  /*ec30*/  VIADD R6, R4.reuse, 0x300 ;  /* 0x0000030004067836 */ /* 0x040fe20000000000 */
[----:B------:R-:W-:Y:S01]  /*ec40*/  R2UR UR7, R7 ;  /* 0x00000000070772ca */ /* 0x000fe200000e0000 */
[----:B------:R-:W-:Y:S01]  /*ec50*/  VIADD R4, R4, 0x380 ;  /* 0x0000038004047836 */ /* 0x000fe20000000000 */
[----:B------:R-:W-:Y:S01]  /*ec60*/  MOV R7, 0x40000040 ;  /* 0x4000004000077802 */ /* 0x000fe20000000f00 */
[----:B------:R-:W-:Y:S02]  /*ec70*/  WARPGROUP.DEPBAR.LE gsb0, 0x0 ;  /* 0x00008000000079c5 */ /* 0x000fe40000010000 */
[----:B------:R-:W-:-:S08]  /*ec80*/  WARPGROUP.ARRIVE ;  /* 0x00000000000079c5 */ /* 0x000fd00000000000 */
[----:B------:R-:W-:Y:S01]  /*ec90*/  HGMMA.64x128x16.F32 R88, R180, gdesc[UR4].tnspB, R88, gsb0 ;  /* 0x41e00004b4587df0 */ /* 0x000fe20008000858 */
[----:B------:R-:W-:Y:S02]  /*eca0*/  R2UR UR6, R6 ;  /* 0x00000000060672ca */ /* 0x000fe400000e0000 */
[----:B------:R-:W-:Y:S01]  /*ecb0*/  R2UR UR7, R7 ;  /* 0x00000000070772ca */ /* 0x000fe200000e0000 */
[----:B------:R-:W-:Y:S02]  /*ecc0*/  WARPGROUP.DEPBAR.LE gsb0, 0x0 ;  /* 0x00008000000079c5 */ /* 0x000fe40000010000 */
[----:B------:R-:W-:-:S10]  /*ecd0*/  WARPGROUP.ARRIVE ;  /* 0x00000000000079c5 */ /* 0x000fd40000000000 */
[----:B------:R-:W-:Y:S01]  /*ece0*/  HGMMA.64x128x16.F32 R88, R184, gdesc[UR4].tnspB, R88, gsb0 ;  /* 0x41e00004b8587df0 */ /* 0x000fe20008000858 */
[----:B------:R-:W-:Y:S02]  /*ecf0*/  R2UR UR6, R4 ;  /* 0x00000000040672ca */ /* 0x000fe400000e0000 */
[----:B------:R-:W-:Y:S02]  /*ed00*/  R2UR UR7, R5 ;  /* 0x00000000050772ca */ /* 0x000fe400000e0000 */
[----:B------:R-:W-:Y:S01]  /*ed10*/  IADD3 R4, -R12, 0xb, RZ ;  /* 0x0000000b0c047810 */ /* 0x000fe20007ffe1ff */
[----:B------:R-:W-:Y:S02]  /*ed20*/  WARPGROUP.DEPBAR.LE gsb0, 0x0 ;  /* 0x00008000000079c5 */ /* 0x000fe40000010000 */
[----:B------:R-:W-:-:S08]  /*ed30*/  WARPGROUP.ARRIVE ;  /* 0x00000000000079c5 */ /* 0x000fd00000000000 */
[----:B------:R-:W-:Y:S03]  /*ed40*/  HGMMA.64x128x16.F32 R88, R188, gdesc[UR4].tnspB, R88, gsb0 ;  /* 0x41e00004bc587df0 */ /* 0x000fe60008000858 */
[----:B------:R-:W-:Y:S02]  /*ed50*/  WARPGROUP.DEPBAR.LE gsb0, 0x0 ;  /* 0x00008000000079c5 */ /* 0x000fe40000010000 */
[----:B------:R0:W-:Y:S06]  /*ed60*/  BAR.ARV R4, 0x100 ;  /* 0x000400040000751d */ /* 0x0001ec0000002000 */
[----:B------:R-:W-:Y:S05]  /*ed70*/  @!P0 BRA `(.L_x_645) ;  /* 0x0000000000048947 */ /* 0x000fea0003800000 */
[----:B------:R-:W-:Y:S01]  /*ed80*/  BPT.TRAP 0x1 ;  /* 0x000000040000795c */ /* 0x000fe20000300000 */
.L_x_645:
[----:B0-----:R-:W-:Y:S02]  /*ed90*/  FMNMX.FTZ R4, R24, R10, !PT ;  /* 0x0000000a18047209 */ /* 0x001fe40007810000 */
        /* <DEDUP_REMOVED lines=66> */
[----:B-1----:R-:W-:-:S03]  /*f1c0*/  FMNMX.FTZ R14, R12, R5, !PT ;  /* 0x000000050c0e7209 */ /* 0x002fc60007810000 */
[----:B------:R-:W0:Y:S01]  /*f1d0*/  SHFL.BFLY PT, R4, R13, 0x1, 0x1f ;  /* 0x0c201f000d047f89 */ /* 0x000e2200000e0000 */
[----:B------:R-:W1:Y:S03]  /*f1e0*/  LDC R5, c[0x0][0x988] ;  /* 0x00026200ff057b82 */ /* 0x000e660000000800 */
[----:B------:R-:W2:Y:S01]  /*f1f0*/  SHFL.BFLY PT, R15, R14, 0x1, 0x1f ;  /* 0x0c201f000e0f7f89 */ /* 0x000ea200000e0000 */
[----:B0-----:R-:W-:Y:S02]  /*f200*/  FMNMX.FTZ R4, R13, R4, !PT ;  /* 0x000000040d047209 */ /* 0x001fe40007810000 */
[----:B--2---:R-:W-:-:S03]  /*f210*/  FMNMX.FTZ R6, R14, R15, !PT ;  /* 0x0000000f0e067209 */ /* 0x004fc60007810000 */
[C---:B------:R-:W-:Y:S01]  /*f220*/  FADD.FTZ R10, -R4.reuse, R10 ;  /* 0x0000000a040a7221 */ /* 0x040fe20000010100 */
[----:B-1----:R-:W-:-:S03]  /*f230*/  FMUL.FTZ R12, R4, R5 ;  /* 0x00000005040c7220 */ /* 0x002fc60000410000 */
[-C--:B------:R-:W-:Y:S01]  /*f240*/  FMUL.FTZ R15, R10, R5.reuse ;  /* 0x000000050a0f7220 */ /* 0x080fe20000410000 */
[-CC-:B------:R-:W-:Y:S01]  /*f250*/  FFMA.FTZ R162, R28, R5.reuse, -R12.reuse ;  /* 0x000000051ca27223 */ /* 0x180fe2000001080c */
[C---:B------:R-:W-:Y:S01]  /*f260*/  FADD.FTZ R10, -R6.reuse, R9 ;  /* 0x00000009060a7221 */ /* 0x040fe20000010100 */
[-C--:B------:R-:W-:Y:S01]  /*f270*/  FMUL.FTZ R28, R6, R5.reuse ;  /* 0x00000005061c7220 */ /* 0x080fe20000410000 */
[-CC-:B------:R-:W-:Y:S01]  /*f280*/  FFMA.FTZ R171, R45, R5.reuse, -R12.reuse ;  /* 0x000000052dab7223 */ /* 0x180fe2000001080c */
[-CC-:B------:R-:W-:Y:S01]  /*f290*/  FFMA.FTZ R160, R24, R5.reuse, -R12.reuse ;  /* 0x0000000518a07223 */ /* 0x180fe2000001080c */
[-C--:B------:R-:W-:Y:S01]  /*f2a0*/  FFMA.FTZ R45, R49, R5.reuse, -R12 ;  /* 0x00000005312d7223 */ /* 0x080fe2000001080c */
[-C--:B------:R-:W-:Y:S01]  /*f2b0*/  FMUL.FTZ R10, R10, R5.reuse ;  /* 0x000000050a0a7220 */ /* 0x080fe20000410000 */
[-C--:B------:R-:W-:Y:S01]  /*f2c0*/  FFMA.FTZ R49, R26, R5.reuse, -R28 ;  /* 0x000000051a317223 */ /* 0x080fe2000001081c */
[-CC-:B------:R-:W-:Y:S01]  /*f2d0*/  FFMA.FTZ R161, R25, R5.reuse, -R12.reuse ;  /* 0x0000000519a17223 */ /* 0x180fe2000001080c */
[-C--:B------:R-:W-:Y:S01]  /*f2e0*/  FFMA.FTZ R164, R32, R5.reuse, -R12 ;  /* 0x0000000520a47223 */ /* 0x080fe2000001080c */
[-C--:B------:R-:W-:Y:S01]  /*f2f0*/  FFMA.FTZ R32, R27, R5.reuse, -R28 ;  /* 0x000000051b207223 */ /* 0x080fe2000001081c */
[----:B------:R0:W-:Y:S01]  /*f300*/  MUFU.EX2 R7, R15 ;  /* 0x0000000f00077308 */ /* 0x0001e20000000800 */
[-CC-:B------:R-:W-:Y:S01]  /*f310*/  FFMA.FTZ R163, R29, R5.reuse, -R12.reuse ;  /* 0x000000051da37223 */ /* 0x180fe2000001080c */
[-CC-:B------:R-:W-:Y:S01]  /*f320*/  FFMA.FTZ R165, R33, R5.reuse, -R12.reuse ;  /* 0x0000000521a57223 */ /* 0x180fe2000001080c */
[-CC-:B------:R-:W-:Y:S01]  /*f330*/  FFMA.FTZ R167, R37, R5.reuse, -R12.reuse ;  /* 0x0000000525a77223 */ /* 0x180fe2000001080c */
[-CC-:B------:R-:W-:Y:S01]  /*f340*/  FFMA.FTZ R169, R41, R5.reuse, -R12.reuse ;  /* 0x0000000529a97223 */ /* 0x180fe2000001080c */
[-CC-:B------:R-:W-:Y:S01]  /*f350*/  FFMA.FTZ R166, R36, R5.reuse, -R12.reuse ;  /* 0x0000000524a67223 */ /* 0x180fe2000001080c */
[-CC-:B------:R-:W-:Y:S01]  /*f360*/  FFMA.FTZ R168, R40, R5.reuse, -R12.reuse ;  /* 0x0000000528a87223 */ /* 0x180fe2000001080c */
[-CC-:B------:R-:W-:Y:S01]  /*f370*/  FFMA.FTZ R170, R44, R5.reuse, -R12.reuse ;  /* 0x000000052caa7223 */ /* 0x180fe2000001080c */
[----:B------:R-:W1:Y:S01]  /*f380*/  MUFU.EX2 R160, R160 ;  /* 0x000000a000a07308 */ /* 0x000e620000000800 */
        /* <DEDUP_REMOVED lines=15> */
[----:B------:R-:W2:Y:S01]  /*f480*/  MUFU.EX2 R49, R49 ;  /* 0x0000003100317308 */ /* 0x000ea20000000800 */
[-CC-:B0-----:R-:W-:Y:S01]  /*f490*/  FFMA.FTZ R15, R77, R5.reuse, -R12.reuse ;  /* 0x000000054d0f7223 */ /* 0x181fe2000001080c */
[-CC-:B------:R-:W-:Y:S01]  /*f4a0*/  FFMA.FTZ R188, R80, R5.reuse, -R12.reuse ;  /* 0x0000000550bc7223 */ /* 0x180fe2000001080c */
[-CC-:B------:R-:W-:Y:S01]  /*f4b0*/  FFMA.FTZ R13, R81, R5.reuse, -R12.reuse ;  /* 0x00000005510d7223 */ /* 0x180fe2000001080c */
[-CC-:B------:R-:W-:Y:S01]  /*f4c0*/  FFMA.FTZ R190, R84, R5.reuse, -R12.reuse ;  /* 0x0000000554be7223 */ /* 0x180fe2000001080c */
[-C--:B------:R-:W-:Y:S01]  /*f4d0*/  FFMA.FTZ R9, R85, R5.reuse, -R12 ;  /* 0x0000000555097223 */ /* 0x080fe2000001080c */
[-CC-:B------:R-:W-:Y:S01]  /*f4e0*/  FFMA.FTZ R12, R30, R5.reuse, -R28.reuse ;  /* 0x000000051e0c7223 */ /* 0x180fe2000001081c */
[-CC-:B------:R-:W-:Y:S01]  /*f4f0*/  FFMA.FTZ R27, R31, R5.reuse, -R28.reuse ;  /* 0x000000051f1b7223 */ /* 0x180fe2000001081c */
[----:B------:R-:W0:Y:S01]  /*f500*/  MUFU.EX2 R161, R161 ;  /* 0x000000a100a17308 */ /* 0x000e220000000800 */
[-CC-:B------:R-:W-:Y:S01]  /*f510*/  FFMA.FTZ R14, R34, R5.reuse, -R28.reuse ;  /* 0x00000005220e7223 */ /* 0x180fe2000001081c */
[-C--:B------:R-:W-:Y:S01]  /*f520*/  FFMA.FTZ R31, R35, R5.reuse, -R28 ;  /* 0x00000005231f7223 */ /* 0x080fe2000001081c */
[----:B-1----:R-:W-:Y:S01]  /*f530*/  FFMA.FTZ R8, R7, R8, R160 ;  /* 0x0000000807087223 */ /* 0x002fe200000100a0 */
[-CC-:B------:R-:W-:Y:S01]  /*f540*/  FFMA.FTZ R35, R39, R5.reuse, -R28.reuse ;  /* 0x0000000527237223 */ /* 0x180fe2000001081c */
[-CC-:B------:R-:W-:Y:S01]  /*f550*/  FFMA.FTZ R20, R38, R5.reuse, -R28.reuse ;  /* 0x0000000526147223 */ /* 0x180fe2000001081c */
[-CC-:B------:R-:W-:Y:S01]  /*f560*/  FFMA.FTZ R39, R43, R5.reuse, -R28.reuse ;  /* 0x000000052b277223 */ /* 0x180fe2000001081c */
[--C-:B------:R-:W-:Y:S01]  /*f570*/  FFMA.FTZ R43, R47, R5, -R28.reuse ;  /* 0x000000052f2b7223 */ /* 0x100fe2000001081c */
[----:B------:R-:W1:Y:S01]  /*f580*/  MUFU.EX2 R32, R32 ;  /* 0x0000002000207308 */ /* 0x000e620000000800 */
[----:B--2---:R-:W-:Y:S01]  /*f590*/  FFMA.FTZ R3, R10, R3, R49 ;  /* 0x000000030a037223 */ /* 0x004fe20000010031 */
[-CC-:B------:R-:W-:Y:S01]  /*f5a0*/  FFMA.FTZ R24, R42, R5.reuse, -R28.reuse ;  /* 0x000000052a187223 */ /* 0x180fe2000001081c */
[-CC-:B------:R-:W-:Y:S01]  /*f5b0*/  FFMA.FTZ R26, R46, R5.reuse, -R28.reuse ;  /* 0x000000052e1a7223 */ /* 0x180fe2000001081c */
[-CC-:B------:R-:W-:Y:S01]  /*f5c0*/  FFMA.FTZ R173, R50, R5.reuse, -R28.reuse ;  /* 0x0000000532ad7223 */ /* 0x180fe2000001081c */
[-CC-:B------:R-:W-:Y:S01]  /*f5d0*/  FFMA.FTZ R30, R51, R5.reuse, -R28.reuse ;  /* 0x00000005331e7223 */ /* 0x180fe2000001081c */
[-CC-:B------:R-:W-:Y:S01]  /*f5e0*/  FFMA.FTZ R175, R54, R5.reuse, -R28.reuse ;  /* 0x0000000536af7223 */ /* 0x180fe2000001081c */
[-C--:B------:R-:W-:Y:S01]  /*f5f0*/  FFMA.FTZ R34, R55, R5.reuse, -R28 ;  /* 0x0000000537227223 */ /* 0x080fe2000001081c */
[----:B------:R-:W2:Y:S01]  /*f600*/  MUFU.EX2 R162, R162 ;  /* 0x000000a200a27308 */ /* 0x000ea20000000800 */
[----:B0-----:R-:W-:Y:S01]  /*f610*/  FADD.FTZ R47, R161, R8 ;  /* 0x00000008a12f7221 */ /* 0x001fe20000010000 */
[-CC-:B------:R-:W-:Y:S01]  /*f620*/  FFMA.FTZ R177, R58, R5.reuse, -R28.reuse ;  /* 0x000000053ab17223 */ /* 0x180fe2000001081c */
[-CC-:B------:R-:W-:Y:S01]  /*f630*/  FFMA.FTZ R36, R59, R5.reuse, -R28.reuse ;  /* 0x000000053b247223 */ /* 0x180fe2000001081c */
[-CC-:B------:R-:W-:Y:S01]  /*f640*/  FFMA.FTZ R179, R62, R5.reuse, -R28.reuse ;  /* 0x000000053eb37223 */ /* 0x180fe2000001081c */
[-CC-:B------:R-:W-:Y:S01]  /*f650*/  FFMA.FTZ R38, R63, R5.reuse, -R28.reuse ;  /* 0x000000053f267223 */ /* 0x180fe2000001081c */
[-CC-:B------:R-:W-:Y:S01]  /*f660*/  FFMA.FTZ R181, R66, R5.reuse, -R28.reuse ;  /* 0x0000000542b57223 */ /* 0x180fe2000001081c */
[-CC-:B------:R-:W-:Y:S01]  /*f670*/  FFMA.FTZ R183, R70, R5.reuse, -R28.reuse ;  /* 0x0000000546b77223 */ /* 0x180fe2000001081c */
[----:B------:R-:W0:Y:S01]  /*f680*/  MUFU.EX2 R12, R12 ;  /* 0x0000000c000c7308 */ /* 0x000e220000000800 */
[----:B-1----:R-:W-:Y:S01]  /*f690*/  FADD.FTZ R3, R32, R3 ;  /* 0x0000000320037221 */ /* 0x002fe20000010000 */
[-CC-:B------:R-:W-:Y:S01]  /*f6a0*/  FFMA.FTZ R185, R74, R5.reuse, -R28.reuse ;  /* 0x000000054ab97223 */ /* 0x180fe2000001081c */
[-CC-:B------:R-:W-:Y:S01]  /*f6b0*/  FFMA.FTZ R187, R78, R5.reuse, -R28.reuse ;  /* 0x000000054ebb7223 */ /* 0x180fe2000001081c */
[-CC-:B------:R-:W-:Y:S01]  /*f6c0*/  FFMA.FTZ R189, R82, R5.reuse, -R28.reuse ;  /* 0x0000000552bd7223 */ /* 0x180fe2000001081c */
[----:B------:R-:W-:-:S03]  /*f6d0*/  FFMA.FTZ R191, R86, R5, -R28 ;  /* 0x0000000556bf7223 */ /* 0x000fc6000001081c */
[----:B------:R-:W1:Y:S01]  /*f6e0*/  MUFU.EX2 R163, R163 ;  /* 0x000000a300a37308 */ /* 0x000e620000000800 */
[----:B--2---:R-:W-:-:S07]  /*f6f0*/  FADD.FTZ R8, R162, R47 ;  /* 0x0000002fa2087221 */ /* 0x004fce0000010000 */
[----:B------:R-:W2:Y:S01]  /*f700*/  MUFU.EX2 R27, R27 ;  /* 0x0000001b001b7308 */ /* 0x000ea20000000800 */
[----:B0-----:R-:W-:-:S07]  /*f710*/  FADD.FTZ R40, R12, R3 ;  /* 0x000000030c287221 */ /* 0x001fce0000010000 */
[----:B------:R-:W0:Y:S01]  /*f720*/  MUFU.EX2 R164, R164 ;  /* 0x000000a400a47308 */ /* 0x000e220000000800 */
[----:B-1----:R-:W-:-:S07]  /*f730*/  FADD.FTZ R3, R163, R8 ;  /* 0x00000008a3037221 */ /* 0x002fce0000010000 */
        /* <DEDUP_REMOVED lines=9> */
[----:B0-----:R-:W-:Y:S01]  /*f7d0*/  FADD.FTZ R47, R31, R40 ;  /* 0x000000281f2f7221 */ /* 0x001fe20000010000 */
[----:B------:R-:W-:-:S06]  /*f7e0*/  FFMA.FTZ R40, R67, R5, -R28 ;  /* 0x0000000543287223 */ /* 0x000fcc000001081c */
        /* <DEDUP_REMOVED lines=15> */
[----:B--2---:R-:W-:Y:S01]  /*f8e0*/  FADD.FTZ R47, R39, R42 ;  /* 0x0000002a272f7221 */ /* 0x004fe20000010000 */
[----:B------:R-:W-:-:S06]  /*f8f0*/  FFMA.FTZ R42, R71, R5, -R28 ;  /* 0x00000005472a7223 */ /* 0x000fcc000001081c */
        /* <DEDUP_REMOVED lines=47> */
[----:B-1----:R-:W-:Y:S01]  /*fbf0*/  FADD.FTZ R47, R29, R48 ;  /* 0x000000301d2f7221 */ /* 0x002fe20000010000 */
[-CC-:B------:R-:W-:Y:S01]  /*fc00*/  FFMA.FTZ R48, R83, R5.reuse, -R28.reuse ;  /* 0x0000000553307223 */ /* 0x180fe2000001081c */
[----:B------:R-:W-:-:S05]  /*fc10*/  FFMA.FTZ R28, R87, R5, -R28 ;  /* 0x00000005571c7223 */ /* 0x000fca000001081c */
        /* <DEDUP_REMOVED lines=10> */
[----:B------:R-:W-:-:S05]  /*fcc0*/  LEA R3, R152, R156, 0x3 ;  /* 0x0000009c98037211 */ /* 0x000fca00078e18ff */
[----:B------:R-:W-:Y:S01]  /*fcd0*/  VIADD R3, R3, 0x28840 ;  /* 0x0002884003037836 */ /* 0x000fe20000000000 */
[----:B------:R-:W0:Y:S01]  /*fce0*/  MUFU.EX2 R21, R21 ;  /* 0x0000001500157308 */ /* 0x000e220000000800 */
[----:B-1----:R-:W-:-:S03]  /*fcf0*/  FADD.FTZ R50, R184, R47 ;  /* 0x0000002fb8327221 */ /* 0x002fc60000010000 */
[----:B------:R-:W-:-:S04]  /*fd00*/  PRMT R3, R222, 0x654, R3 ;  /* 0x00000654de037816 */ /* 0x000fc80000000003 */
[----:B------:R-:W1:Y:S01]  /*fd10*/  MUFU.EX2 R44, R44 ;  /* 0x0000002c002c7308 */ /* 0x000e620000000800 */
[----:B--2---:R-:W-:Y:S01]  /*fd20*/  FADD.FTZ R47, R185, R8 ;  /* 0x00000008b92f7221 */ /* 0x004fe20000010000 */
[----:B------:R2:W-:Y:S06]  /*fd30*/  SYNCS.ARRIVE.TRANS64.RED.A1T0 RZ, [R3+URZ], RZ ;  /* 0x000000ff03ff79a7 */ /* 0x0005ec000810043f */
[----:B------:R-:W3:Y:S01]  /*fd40*/  MUFU.EX2 R186, R186 ;  /* 0x000000ba00ba7308 */ /* 0x000ee20000000800 */
[----:B0-----:R-:W-:-:S07]  /*fd50*/  FADD.FTZ R51, R21, R50 ;  /* 0x0000003215337221 */ /* 0x001fce0000010000 */
[----:B------:R-:W0:Y:S01]  /*fd60*/  MUFU.EX2 R187, R187 ;  /* 0x000000bb00bb7308 */ /* 0x000e220000000800 */
[----:B-1----:R-:W-:-:S07]  /*fd70*/  FADD.FTZ R8, R44, R47 ;  /* 0x0000002f2c087221 */ /* 0x002fce0000010000 */
[----:B------:R-:W2:Y:S01]  /*fd80*/  MUFU.EX2 R15, R15 ;  /* 0x0000000f000f7308 */ /* 0x000ea20000000800 */
[----:B---3--:R-:W-:-:S07]  /*fd90*/  FADD.FTZ R50, R186, R51 ;  /* 0x00000033ba327221 */ /* 0x008fce0000010000 */
        /* <DEDUP_REMOVED lines=22> */
.L_x_646:
[----:B------:R-:W-:Y:S01]  /*ff00*/  IMAD R11, R11, 0x8, R156 ;  /* 0x000000080b0b7824 */ /* 0x000fe200078e029c */
[----:B------:R-:W-:Y:S01]  /*ff10*/  ISETP.GT.AND P1, PT, R210, RZ, PT ;  /* 0x000000ffd200720c */ /* 0x000fe20003f24270 */
[-C--:B------:R-:W-:Y:S01]  /*ff20*/  FMUL.FTZ R88, R88, R7.reuse ;  /* 0x0000000758587220 */ /* 0x080fe20000410000 */
[----:B------:R-:W-:Y:S01]  /*ff30*/  F2FP.F16.F32.PACK_AB R160, R161, R160 ;  /* 0x000000a0a1a0723e */ /* 0x000fe200000000ff */
[-C--:B------:R-:W-:Y:S01]  /*ff40*/  FMUL.FTZ R89, R89, R7.reuse ;  /* 0x0000000759597220 */ /* 0x080fe20000410000 */
[----:B------:R-:W-:Y:S01]  /*ff50*/  IADD3 R11, R11, 0x28860, RZ ;  /* 0x000288600b0b7810 */ /* 0x000fe20007ffe0ff */
[-C--:B------:R-:W-:Y:S01]  /*ff60*/  FMUL.FTZ R92, R92, R7.reuse ;  /* 0x000000075c5c7220 */ /* 0x080fe20000410000 */
[----:B------:R-:W-:Y:S01]  /*ff70*/  F2FP.F16.F32.PACK_AB R162, R163, R162 ;  /* 0x000000a2a3a2723e */ /* 0x000fe200000000ff */
[-C--:B------:R-:W-:Y:S01]  /*ff80*/  FMUL.FTZ R93, R93, R7.reuse ;  /* 0x000000075d5d7220 */ /* 0x080fe20000410000 */
[----:B------:R-:W-:Y:S01]  /*ff90*/  PRMT R11, R222, 0x654, R11 ;  /* 0x00000654de0b7816 */ /* 0x000fe2000000000b */
[-C--:B------:R-:W-:Y:S01]  /*ffa0*/  FMUL.FTZ R96, R96, R7.reuse ;  /* 0x0000000760607220 */ /* 0x080fe20000410000 */
[----:B------:R-:W-:Y:S01]  /*ffb0*/  F2FP.F16.F32.PACK_AB R164, R165, R164 ;  /* 0x000000a4a5a4723e */ /* 0x000fe200000000ff */
[-C--:B------:R-:W-:Y:S01]  /*ffc0*/  FMUL.FTZ R97, R97, R7.reuse ;  /* 0x0000000761617220 */ /* 0x080fe20000410000 */
[----:B------:R0:W-:Y:S01]  /*ffd0*/  SYNCS.ARRIVE.TRANS64.RED.A1T0 RZ, [R11+URZ], RZ ;  /* 0x000000ff0bff79a7 */ /* 0x0001e2000810043f */
[----:B------:R-:W-:Y:S01]  /*ffe0*/  F2FP.F16.F32.PACK_AB R166, R167, R166 ;  /* 0x000000a6a7a6723e */ /* 0x000fe200000000ff */
[-C--:B------:R-:W-:Y:S01]  /*fff0*/  FMUL.FTZ R100, R100, R7.reuse ;  /* 0x0000000764647220 */ /* 0x080fe20000410000 */
[----:B------:R-:W-:Y:S01]  /*10000*/  F2FP.F16.F32.PACK_AB R168, R169, R168 ;  /* 0x000000a8a9a8723e */ /* 0x000fe200000000ff */
[-C--:B------:R-:W-:Y:S01]  /*10010*/  FMUL.FTZ R101, R101, R7.reuse ;  /* 0x0000000765657220 */ /* 0x080fe20000410000 */
[----:B------:R-:W-:Y:S01]  /*10020*/  F2FP.F16.F32.PACK_AB R170, R171, R170 ;  /* 0x000000aaabaa723e */ /* 0x000fe200000000ff */
[-C--:B------:R-:W-:Y:S01]  /*10030*/  FMUL.FTZ R104, R104, R7.reuse ;  /* 0x0000000768687220 */ /* 0x080fe20000410000 */
[----:B------:R-:W-:Y:S01]  /*10040*/  F2FP.F16.F32.PACK_AB R190, R9, R190 ;  /* 0x000000be09be723e */ /* 0x000fe200000000ff */
        /* <DEDUP_REMOVED lines=56> */
[----:B------:R-:W-:Y:S01]  /*103d0*/  VIADD R210, R210, 0xffffffff ;  /* 0xffffffffd2d27836 */ /* 0x000fe20000000000 */
[----:B------:R-:W-:Y:S01]  /*103e0*/  F2FP.F16.F32.PACK_AB R163, R27, R12 ;  /* 0x0000000c1ba3723e */ /* 0x000fe200000000ff */
[----:B------:R-:W-:Y:S01]  /*103f0*/  IMAD.MOV.U32 R9, RZ, RZ, R6 ;  /* 0x000000ffff097224 */ /* 0x000fe200078e0006 */
[----:B------:R-:W-:Y:S01]  /*10400*/  F2FP.F16.F32.PACK_AB R165, R31, R14 ;  /* 0x0000000e1fa5723e */ /* 0x000fe200000000ff */
[----:B------:R-:W-:Y:S01]  /*10410*/  IMAD.MOV.U32 R7, RZ, RZ, R158 ;  /* 0x000000ffff077224 */ /* 0x000fe200078e009e */
[----:B------:R-:W-:Y:S01]  /*10420*/  F2FP.F16.F32.PACK_AB R167, R35, R20 ;  /* 0x0000001423a7723e */ /* 0x000fe200000000ff */
[----:B0-----:R-:W-:Y:S01]  /*10430*/  IMAD.MOV.U32 R11, RZ, RZ, R152 ;  /* 0x000000ffff0b7224 */ /* 0x001fe200078e0098 */
[----:B------:R-:W-:-:S02]  /*10440*/  F2FP.F16.F32.PACK_AB R169, R39, R24 ;  /* 0x0000001827a9723e */ /* 0x000fc400000000ff */
[----:B------:R-:W-:Y:S02]  /*10450*/  F2FP.F16.F32.PACK_AB R171, R43, R26 ;  /* 0x0000001a2bab723e */ /* 0x000fe400000000ff */
[----:B------:R-:W-:Y:S02]  /*10460*/  F2FP.F16.F32.PACK_AB R172, R45, R172 ;  /* 0x000000ac2dac723e */ /* 0x000fe400000000ff */
[----:B------:R-:W-:Y:S02]  /*10470*/  F2FP.F16.F32.PACK_AB R173, R30, R173 ;  /* 0x000000ad1ead723e */ /* 0x000fe400000000ff */
[----:B------:R-:W-:Y:S02]  /*10480*/  F2FP.F16.F32.PACK_AB R174, R41, R174 ;  /* 0x000000ae29ae723e */ /* 0x000fe400000000ff */
[----:B------:R-:W-:Y:S02]  /*10490*/  F2FP.F16.F32.PACK_AB R175, R34, R175 ;  /* 0x000000af22af723e */ /* 0x000fe400000000ff */
        /* <DEDUP_REMOVED lines=15> */
[----:B------:R-:W-:Y:S01]  /*10590*/  MOV R10, R4 ;  /* 0x00000004000a7202 */ /* 0x000fe20000000f00 */
[----:B------:R-:W-:Y:S06]  /*105a0*/  @P1 BRA `(.L_x_647) ;  /* 0xffffffdc007c1947 */ /* 0x000fec000383ffff */
.L_x_635:
[----:B------:R-:W-:Y:S05]  /*105b0*/  WARPSYNC.ALL ;  /* 0x0000000000007948 */ /* 0x000fea0003800000 */
[----:B------:R-:W-:Y:S06]  /*105c0*/  BAR.ARV 0x8, 0x180 ;  /* 0x0206000000007b1d */ /* 0x000fec0000002000 */
[----:B------:R-:W-:Y:S05]  /*105d0*/  @!P0 BRA `(.L_x_648) ;  /* 0x0000000000048947 */ /* 0x000fea0003800000 */
[----:B------:R-:W-:Y:S01]  /*105e0*/  BPT.TRAP 0x1 ;  /* 0x000000040000795c */ /* 0x000fe20000300000 */
.L_x_648:
[----:B------:R-:W-:Y:S02]  /*105f0*/  LEA R13, R152, R156, 0x3 ;  /* 0x0000009c980d7211 */ /* 0x000fe400078e18ff */
[----:B------:R-:W-:-:S04]  /*10600*/  SHF.L.U32 R0, R158, 0x1f, RZ ;  /* 0x0000001f9e007819 */ /* 0x000fc800000006ff */
[----:B------:R0:W1:Y:S01]  /*10610*/  SYNCS.PHASECHK.TRANS64.TRYWAIT P1, [R13+URZ+0x28850], R0 ;  /* 0x028850000d0075a7 */ /* 0x000062000802017f */
[----:B------:R-:W-:Y:S05]  /*10620*/  @!P0 BRA `(.L_x_649) ;  /* 0x0000000000048947 */ /* 0x000fea0003800000 */
[----:B------:R-:W-:Y:S01]  /*10630*/  BPT.TRAP 0x1 ;  /* 0x000000040000795c */ /* 0x000fe20000300000 */
.L_x_649:
[----:B------:R-:W-:-:S05]  /*10640*/  VIADD R156, R156, 0x400 ;  /* 0x000004009c9c7836 */ /* 0x000fca0000000000 */
[----:B------:R-:W-:-:S04]  /*10650*/  SHF.R.U32.HI R156, RZ, 0x4, R156 ;  /* 0x00000004ff9c7819 */ /* 0x000fc8000001169c */
[----:B------:R-:W-:-:S04]  /*10660*/  LOP3.LUT R156, R156, 0x3fff, RZ, 0xc0, !PT ;  /* 0x00003fff9c9c7812 */ /* 0x000fc800078ec0ff */
[----:B------:R-:W-:Y:S01]  /*10670*/  LOP3.LUT R11, R156, 0x4000000, RZ, 0xfc, !PT ;  /* 0x040000009c0b7812 */ /* 0x000fe200078efcff */
[----:B-1----:R-:W-:Y:S06]  /*10680*/  @P1 BRA `(.L_x_650) ;  /* 0x0000000000081947 */ /* 0x002fec0003800000 */
[----:B------:R-:W1:Y:S02]  /*10690*/  SYNCS.PHASECHK.TRANS64.TRYWAIT P1, [R13+URZ+0x28850], R0 ;  /* 0x028850000d0075a7 */ /* 0x000e64000802017f */
[----:B-1----:R-:W-:Y:S05]  /*106a0*/  @!P1 BRA `(.L_x_651) ;  /* 0x000000a400609947 */ /* 0x002fea0003800000 */
.L_x_650:
[----:B------:R-:W-:Y:S01]  /*106b0*/  IMAD R10, R152, 0x800, R11 ;  /* 0x00000800980a7824 */ /* 0x000fe200078e020b */
[----:B------:R-:W-:Y:S01]  /*106c0*/  MOV R11, 0x40000040 ;  /* 0x40000040000b7802 */ /* 0x000fe20000000f00 */
[----:B------:R-:W-:Y:S05]  /*106d0*/  WARPSYNC.ALL ;  /* 0x0000000000007948 */ /* 0x000fea0003800000 */
[C---:B------:R-:W-:Y:S01]  /*106e0*/  R2UR UR6, R10.reuse ;  /* 0x000000000a0672ca */ /* 0x040fe200000e0000 */
[----:B------:R-:W-:Y:S01]  /*106f0*/  WARPGROUP.ARRIVE ;  /* 0x00000000000079c5 */ /* 0x000fe20000000000 */
[----:B------:R-:W-:Y:S01]  /*10700*/  R2UR UR7, R11 ;  /* 0x000000000b0772ca */ /* 0x000fe200000e0000 */
[----:B------:R-:W-:Y:S01]  /*10710*/  VIADD R14, R10, 0x80 ;  /* 0x000000800a0e7836 */ /* 0x000fe20000000000 */
[----:B------:R-:W2:Y:S01]  /*10720*/  SHFL.BFLY PT, R7, R8, 0x2, 0x1f ;  /* 0x0c401f0008077f89 */ /* 0x000ea200000e0000 */
[----:B------:R-:W-:Y:S01]  /*10730*/  IMAD.MOV.U32 R15, RZ, RZ, 0x40000040 ;  /* 0x40000040ff0f7424 */ /* 0x000fe200078e00ff */
[----:B------:R-:W-:Y:S01]  /*10740*/  MOV R37, RZ ;  /* 0x000000ff00257202 */ /* 0x000fe20000000f00 */
[----:B------:R-:W-:Y:S01]  /*10750*/  IMAD.MOV.U32 R11, RZ, RZ, 0x40000040 ;  /* 0x40000040ff0b7424 */ /* 0x000fe200078e00ff */
[----:B01----:R-:W0:Y:S01]  /*10760*/  SHFL.BFLY PT, R0, R3, 0x2, 0x1f ;  /* 0x0c401f0003007f89 */ /* 0x003e2200000e0000 */
[----:B------:R-:W-:-:S06]  /*10770*/  IMAD.MOV.U32 R12, RZ, RZ, RZ ;  /* 0x000000ffff0c7224 */ /* 0x000fcc00078e00ff */
[----:B------:R-:W-:Y:S01]  /*10780*/  HGMMA.64x128x16.F32 R88, R160, gdesc[UR4].tnspB, R88, gsb0 ;  /* 0x41e00004a0587df0 */ /* 0x000fe20008000858 */
[----:B------:R-:W-:Y:S02]  /*10790*/  R2UR UR6, R14 ;  /* 0x000000000e0672ca */ /* 0x000fe400000e0000 */
[----:B------:R-:W-:Y:S01]  /*107a0*/  R2UR UR7, R15 ;  /* 0x000000000f0772ca */ /* 0x000fe200000e0000 */
[----:B------:R-:W-:Y:S01]  /*107b0*/  IMAD.MOV.U32 R15, RZ, RZ, 0x40000040 ;  /* 0x40000040ff0f7424 */ /* 0x000fe200078e00ff */
[----:B------:R-:W-:Y:S01]  /*107c0*/  IADD3 R14, R10, 0x100, RZ ;  /* 0x000001000a0e7810 */ /* 0x000fe20007ffe0ff */
[----:B--2---:R-:W-:Y:S01]  /*107d0*/  FADD.FTZ R7, R7, R8 ;  /* 0x0000000807077221 */ /* 0x004fe20000010000 */
[----:B0-----:R-:W-:Y:S01]  /*107e0*/  FADD.FTZ R9, R0, R3 ;  /* 0x0000000300097221 */ /* 0x001fe20000010000 */
[----:B------:R-:W-:-:S03]  /*107f0*/  MOV R3, 0xff800000 ;  /* 0xff80000000037802 */ /* 0x000fc60000000f00 */
[----:B------:R-:W0:Y:S01]  /*10800*/  SHFL.BFLY PT, R0, R7, 0x1, 0x1f ;  /* 0x0c201f0007007f89 */ /* 0x000e2200000e0000 */
        /* <DEDUP_REMOVED lines=38> */
[----:B------:R-:W-:Y:S01]  /*10a70*/  R2UR UR7, R11 ;  /* 0x000000000b0772ca */ /* 0x000fe200000e0000 */
[----:B------:R-:W1:Y:S01]  /*10a80*/  SHFL.BFLY PT, R10, R9, 0x1, 0x1f ;  /* 0x0c201f00090a7f89 */ /* 0x000e6200000e0000 */
[----:B0-----:R-:W-:Y:S01]  /*10a90*/  FADD.FTZ R11, R7, R0 ;  /* 0x00000000070b7221 */ /* 0x001fe20000010000 */
[----:B------:R-:W-:-:S04]  /*10aa0*/  IMAD.MOV.U32 R0, RZ, RZ, -0x800000 ;  /* 0xff800000ff007424 */ /* 0x000fc800078e00ff */
[----:B------:R-:W-:-:S13]  /*10ab0*/  FSETP.NE.FTZ.AND P1, PT, R11, RZ, PT ;  /* 0x000000ff0b00720b */ /* 0x000fda0003f35000 */
[----:B------:R-:W0:Y:S01]  /*10ac0*/  @P1 MUFU.LG2 R8, R11 ;  /* 0x0000000b00081308 */ /* 0x000e220000000c00 */
[----:B------:R-:W-:Y:S01]  /*10ad0*/  @P1 FMUL.FTZ R7, R5, 0.69314718246459960938 ;  /* 0x3f31721805071820 */ /* 0x000fe20000410000 */
[----:B-1----:R-:W-:-:S06]  /*10ae0*/  FADD.FTZ R14, R9, R10 ;  /* 0x0000000a090e7221 */ /* 0x002fcc0000010000 */
[----:B------:R-:W-:Y:S01]  /*10af0*/  @P1 MUFU.RCP R37, R11 ;  /* 0x0000000b00251308 */ /* 0x000fe20000001000 */
[----:B------:R-:W-:Y:S01]  /*10b00*/  FSETP.NE.FTZ.AND P2, PT, R14, RZ, PT ;  /* 0x000000ff0e00720b */ /* 0x000fe20003f55000 */
[----:B0-----:R-:W-:-:S04]  /*10b10*/  @P1 FMUL.FTZ R8, R8, 0.69314718246459960938 ;  /* 0x3f31721808081820 */ /* 0x001fc80000410000 */
[----:B------:R-:W-:-:S08]  /*10b20*/  @P1 FFMA.FTZ R0, R7, R4, R8 ;  /* 0x0000000407001223 */ /* 0x000fd00000010008 */
[----:B------:R-:W0:Y:S01]  /*10b30*/  @P2 MUFU.LG2 R10, R14 ;  /* 0x0000000e000a2308 */ /* 0x000e220000000c00 */
[----:B------:R-:W-:-:S07]  /*10b40*/  @P2 FMUL.FTZ R20, R5, 0.69314718246459960938 ;  /* 0x3f31721805142820 */ /* 0x000fce0000410000 */
[----:B------:R1:W2:Y:S01]  /*10b50*/  @P2 MUFU.RCP R12, R14 ;  /* 0x0000000e000c2308 */ /* 0x0002a20000001000 */
[----:B0-----:R-:W-:-:S04]  /*10b60*/  @P2 FMUL.FTZ R5, R10, 0.69314718246459960938 ;  /* 0x3f3172180a052820 */ /* 0x001fc80000410000 */
[----:B------:R-:W-:Y:S01]  /*10b70*/  @P2 FFMA.FTZ R3, R20, R6, R5 ;  /* 0x0000000614032223 */ /* 0x000fe20000010005 */
[----:B------:R-:W-:Y:S02]  /*10b80*/  WARPGROUP.DEPBAR.LE gsb0, 0x0 ;  /* 0x00008000000079c5 */ /* 0x000fe40000010000 */
[----:B------:R-:W-:-:S06]  /*10b90*/  WARPGROUP.ARRIVE ;  /* 0x00000000000079c5 */ /* 0x000fcc0000000000 */
[----:B------:R-:W-:Y:S03]  /*10ba0*/  HGMMA.64x128x16.F32 R88, R188, gdesc[UR4].tnspB, R88, gsb0 ;  /* 0x41e00004bc587df0 */ /* 0x000fe60008000858 */
[----:B------:R-:W-:Y:S02]  /*10bb0*/  WARPGROUP.DEPBAR.LE gsb0, 0x0 ;  /* 0x00008000000079c5 */ /* 0x000fe40000010000 */
[----:B-12---:R-:W-:Y:S05]  /*10bc0*/  @!P0 BRA `(.L_x_652) ;  /* 0x0000000000048947 */ /* 0x006fea0003800000 */
[----:B------:R-:W-:Y:S01]  /*10bd0*/  BPT.TRAP 0x1 ;  /* 0x000000040000795c */ /* 0x000fe20000300000 */
.L_x_652:
[----:B------:R-:W-:Y:S02]  /*10be0*/  VIADD R5, R13, 0x28860 ;  /* 0x000288600d057836 */ /* 0x000fe40000000000 */
[-C--:B------:R-:W-:Y:S01]  /*10bf0*/  FMUL.FTZ R63, R93, R37.reuse ;  /* 0x000000255d3f7220 */ /* 0x080fe20000410000 */
[----:B------:R-:W-:Y:S02]  /*10c00*/  VIADD R152, R152, 0x1 ;  /* 0x0000000198987836 */ /* 0x000fe40000000000 */
[-C--:B------:R-:W-:Y:S01]  /*10c10*/  FMUL.FTZ R52, R100, R37.reuse ;  /* 0x0000002564347220 */ /* 0x080fe20000410000 */
[-C--:B------:R-:W-:Y:S01]  /*10c20*/  FMUL.FTZ R10, R88, R37.reuse ;  /* 0x00000025580a7220 */ /* 0x080fe20000410000 */
[----:B------:R-:W-:Y:S01]  /*10c30*/  PRMT R5, R222, 0x654, R5 ;  /* 0x00000654de057816 */ /* 0x000fe20000000005 */
[-C--:B------:R-:W-:Y:S01]  /*10c40*/  FMUL.FTZ R11, R89, R37.reuse ;  /* 0x00000025590b7220 */ /* 0x080fe20000410000 */
[----:B------:R-:W-:Y:S01]  /*10c50*/  ISETP.NE.AND P0, PT, R152, 0x2, PT ;  /* 0x000000029800780c */ /* 0x000fe20003f05270 */
[-C--:B------:R-:W-:Y:S01]  /*10c60*/  FMUL.FTZ R62, R92, R37.reuse ;  /* 0x000000255c3e7220 */ /* 0x080fe20000410000 */
[----:B------:R0:W-:Y:S01]  /*10c70*/  SYNCS.ARRIVE.TRANS64.RED.A1T0 RZ, [R5+URZ], RZ ;  /* 0x000000ff05ff79a7 */ /* 0x0001e2000810043f */
[-C--:B------:R-:W-:Y:S01]  /*10c80*/  FMUL.FTZ R53, R96, R37.reuse ;  /* 0x0000002560357220 */ /* 0x080fe20000410000 */
[-C--:B------:R-:W-:Y:S01]  /*10c90*/  FMUL.FTZ R54, R97, R37.reuse ;  /* 0x0000002561367220 */ /* 0x080fe20000410000 */
[-C--:B------:R-:W-:Y:S01]  /*10ca0*/  FMUL.FTZ R61, R101, R37.reuse ;  /* 0x00000025653d7220 */ /* 0x080fe20000410000 */
[-C--:B------:R-:W-:Y:S01]  /*10cb0*/  FMUL.FTZ R51, R104, R37.reuse ;  /* 0x0000002568337220 */ /* 0x080fe20000410000 */
[-C--:B------:R-:W-:Y:S01]  /*10cc0*/  FMUL.FTZ R60, R105, R37.reuse ;  /* 0x00000025693c7220 */ /* 0x080fe20000410000 */
[-C--:B------:R-:W-:Y:S01]  /*10cd0*/  FMUL.FTZ R50, R108, R37.reuse ;  /* 0x000000256c327220 */ /* 0x080fe20000410000 */
[-C--:B------:R-:W-:Y:S01]  /*10ce0*/  FMUL.FTZ R59, R109, R37.reuse ;  /* 0x000000256d3b7220 */ /* 0x080fe20000410000 */
[----:B0-----:R-:W-:Y:S01]  /*10cf0*/  SEL R5, RZ, 0x1, P0 ;  /* 0x00000001ff057807 */ /* 0x001fe20000000000 */
        /* <DEDUP_REMOVED lines=52> */
[----:B------:R-:W-:Y:S01]  /*11040*/  FMUL.FTZ R151, R151, R12 ;  /* 0x0000000c97977220 */ /* 0x000fe20000410000 */
[----:B------:R-:W-:-:S02]  /*11050*/  LOP3.LUT R158, R158, R5, RZ, 0x3c, !PT ;  /* 0x000000059e9e7212 */ /* 0x000fc400078e3cff */
[----:B------:R-:W-:Y:S02]  /*11060*/  IADD3 R207, R207, 0x1, RZ ;  /* 0x00000001cfcf7810 */ /* 0x000fe40007ffe0ff */
[----:B------:R-:W-:-:S07]  /*11070*/  SEL R152, R152, RZ, P0 ;  /* 0x000000ff98987207 */ /* 0x000fce0000000000 */
.L_x_588:
[----:B------:R-:W-:Y:S05]  /*11080*/  WARPSYNC.ALL ;  /* 0x0000000000007948 */ /* 0x000fea0003800000 */
[----:B------:R-:W0:Y:S01]  /*11090*/  S2R R222, SR_CgaCtaId ;  /* 0x0000000000de7919 */ /* 0x000e220000008800 */
[----:B------:R-:W-:Y:S01]  /*110a0*/  MOV R5, 0x400 ;  /* 0x0000040000057802 */ /* 0x000fe20000000f00 */
[----:B------:R-:W-:Y:S01]  /*110b0*/  BSSY B0, `(.L_x_653) ;  /* 0x00001fc000007945 */ /* 0x000fe20003800000 */
[----:B------:R-:W-:Y:S02]  /*110c0*/  BAR.SYNC.DEFER_BLOCKING 0x5, 0x180 ;  /* 0x0146000000007b1d */ /* 0x000fe40000010000 */
[----:B0-----:R-:W-:-:S05]  /*110d0*/  LEA R156, R222, R5, 0x18 ;  /* 0x00000005de9c7211 */ /* 0x001fca00078ec0ff */
[----:B------:R0:W1:Y:S01]  /*110e0*/  LDS.128 R40, [R156+0x288d0] ;  /* 0x0288d0009c287984 */ /* 0x0000620000000c00 */
[----:B------:R-:W-:Y:S06]  /*110f0*/  BAR.ARV 0x4, 0x180 ;  /* 0x0106000000007b1d */ /* 0x000fec0000002000 */
[----:B------:R-:W-:Y:S05]  /*11100*/  @P1 BRA `(.L_x_654) ;  /* 0x0000001400001947 */ /* 0x000fea0003800000 */
[----:B------:R-:W2:Y:S01]  /*11110*/  S2R R5, SR_SWINHI ;  /* 0x0000000000057919 */ /* 0x000ea20000002f00 */
[----:B------:R-:W-:Y:S05]  /*11120*/  WARPSYNC.ALL ;  /* 0x0000000000007948 */ /* 0x000fea0003800000 */
[----:B------:R-:W-:Y:S01]  /*11130*/  BAR.SYNC.DEFER_BLOCKING 0x1, 0x100 ;  /* 0x0044000000007b1d */ /* 0x000fe20000010000 */
[----:B------:R-:W-:Y:S02]  /*11140*/  F2FP.F16.F32.PACK_AB R30, R33, R30 ;  /* 0x0000001e211e723e */ /* 0x000fe400000000ff */
[----:B------:R-:W-:Y:S02]  /*11150*/  F2FP.F16.F32.PACK_AB R34, R35, R34 ;  /* 0x000000222322723e */ /* 0x000fe400000000ff */
[----:B------:R-:W-:Y:S01]  /*11160*/  F2FP.F16.F32.PACK_AB R32, R45, R32 ;  /* 0x000000202d20723e */ /* 0x000fe200000000ff */
[----:B------:R-:W-:Y:S01]  /*11170*/  ULDC.64 UR4, c[0x0][0xc00] ;  /* 0x0003000000047ab9 */ /* 0x000fe20000000a00 */
[----:B------:R-:W-:-:S02]  /*11180*/  F2FP.F16.F32.PACK_AB R33, R69, R70 ;  /* 0x000000464521723e */ /* 0x000fc400000000ff */
[----:B------:R-:W-:Y:S02]  /*11190*/  F2FP.F16.F32.PACK_AB R35, R67, R68 ;  /* 0x000000444323723e */ /* 0x000fe400000000ff */
[----:B------:R-:W-:Y:S02]  /*111a0*/  MOV R20, R156 ;  /* 0x0000009c00147202 */ /* 0x000fe40000000f00 */
[----:B--2---:R-:W-:-:S03]  /*111b0*/  MOV R21, R5 ;  /* 0x0000000500157202 */ /* 0x004fc60000000f00 */
[----:B------:R-:W-:-:S03]  /*111c0*/  IMAD.WIDE R8, R226, 0x2, R20 ;  /* 0x00000002e2087825 */ /* 0x000fc600078e0214 */
[C---:B------:R-:W-:Y:S02]  /*111d0*/  LOP3.LUT R29, R8.reuse, 0x380, RZ, 0xc0, !PT ;  /* 0x00000380081d7812 */ /* 0x040fe400078ec0ff */
[C---:B------:R-:W-:Y:S02]  /*111e0*/  IADD3 R95, P5, R8.reuse, 0x20, RZ ;  /* 0x00000020085f7810 */ /* 0x040fe40007fbe0ff */
[----:B------:R-:W-:Y:S02]  /*111f0*/  IADD3 R97, P0, R8, 0x40, RZ ;  /* 0x0000004008617810 */ /* 0x000fe40007f1e0ff */
[----:B------:R-:W-:Y:S01]  /*11200*/  SHF.R.U64 R29, R29, 0x3, RZ ;  /* 0x000000031d1d7819 */ /* 0x000fe200000012ff */
[--C-:B------:R-:W-:Y:S01]  /*11210*/  IMAD.X R5, RZ, RZ, R9.reuse, P5 ;  /* 0x000000ffff057224 */ /* 0x100fe200028e0609 */
[----:B------:R-:W-:Y:S01]  /*11220*/  LOP3.LUT R4, R95, 0x380, RZ, 0xc0, !PT ;  /* 0x000003805f047812 */ /* 0x000fe200078ec0ff */
[----:B------:R-:W-:Y:S01]  /*11230*/  IMAD.X R7, RZ, RZ, R9, P0 ;  /* 0x000000ffff077224 */ /* 0x000fe200000e0609 */
[----:B------:R-:W-:-:S02]  /*11240*/  LOP3.LUT R6, R97, 0x380, RZ, 0xc0, !PT ;  /* 0x0000038061067812 */ /* 0x000fc400078ec0ff */
[C---:B------:R-:W-:Y:S02]  /*11250*/  IADD3 R99, P1, R8.reuse, 0x60, RZ ;  /* 0x0000006008637810 */ /* 0x040fe40007f3e0ff */
[C---:B------:R-:W-:Y:S02]  /*11260*/  IADD3 R101, P2, R8.reuse, 0x4000, RZ ;  /* 0x0000400008657810 */ /* 0x040fe40007f5e0ff */
[C---:B------:R-:W-:Y:S02]  /*11270*/  IADD3 R103, P3, R8.reuse, 0x4020, RZ ;  /* 0x0000402008677810 */ /* 0x040fe40007f7e0ff */
[C---:B------:R-:W-:Y:S01]  /*11280*/  IADD3 R105, P4, R8.reuse, 0x4040, RZ ;  /* 0x0000404008697810 */ /* 0x040fe20007f9e0ff */
[--C-:B------:R-:W-:Y:S01]  /*11290*/  IMAD.X R15, RZ, RZ, R9.reuse, P2 ;  /* 0x000000ffff0f7224 */ /* 0x100fe200010e0609 */
[----:B------:R-:W-:Y:S01]  /*112a0*/  IADD3 R107, P5, R8, 0x4060, RZ ;  /* 0x00004060086b7810 */ /* 0x000fe20007fbe0ff */
[----:B------:R-:W-:Y:S01]  /*112b0*/  IMAD.X R25, RZ, RZ, R9, P3 ;  /* 0x000000ffff197224 */ /* 0x000fe200018e0609 */
[----:B------:R-:W-:-:S02]  /*112c0*/  LOP3.LUT R8, R29, R8, RZ, 0x3c, !PT ;  /* 0x000000081d087212 */ /* 0x000fc400078e3cff */
[----:B------:R-:W-:Y:S01]  /*112d0*/  SHF.R.U64 R4, R4, 0x3, RZ ;  /* 0x0000000304047819 */ /* 0x000fe200000012ff */
[----:B------:R-:W-:Y:S01]  /*112e0*/  IMAD.X R29, RZ, RZ, R9, P5 ;  /* 0x000000ffff1d7224 */ /* 0x000fe200028e0609 */
[----:B------:R-:W-:Y:S02]  /*112f0*/  SHF.R.U64 R6, R6, 0x3, RZ ;  /* 0x0000000306067819 */ /* 0x000fe400000012ff */
[----:B------:R-:W-:Y:S02]  /*11300*/  LOP3.LUT R12, R99, 0x380, RZ, 0xc0, !PT ;  /* 0x00000380630c7812 */ /* 0x000fe400078ec0ff */
[----:B------:R-:W-:Y:S02]  /*11310*/  LOP3.LUT R14, R101, 0x380, RZ, 0xc0, !PT ;  /* 0x00000380650e7812 */ /* 0x000fe400078ec0ff */
[----:B-1----:R-:W-:Y:S02]  /*11320*/  MOV R40, R8 ;  /* 0x0000000800287202 */ /* 0x002fe40000000f00 */
[----:B---3--:R-:W-:-:S02]  /*11330*/  IADD3.X R13, RZ, R9, RZ, P1, !PT ;  /* 0x00000009ff0d7210 */ /* 0x008fc40000ffe4ff */
[----:B------:R-:W-:Y:S02]  /*11340*/  IADD3.X R27, RZ, R9, RZ, P4, !PT ;  /* 0x00000009ff1b7210 */ /* 0x000fe400027fe4ff */
[----:B-----5:R-:W-:Y:S02]  /*11350*/  LOP3.LUT R24, R103, 0x380, RZ, 0xc0, !PT ;  /* 0x0000038067187812 */ /* 0x020fe400078ec0ff */
[----:B------:R-:W-:Y:S02]  /*11360*/  LOP3.LUT R26, R105, 0x380, RZ, 0xc0, !PT ;  /* 0x00000380691a7812 */ /* 0x000fe400078ec0ff */
[----:B------:R-:W-:Y:S02]  /*11370*/  LOP3.LUT R28, R107, 0x380, RZ, 0xc0, !PT ;  /* 0x000003806b1c7812 */ /* 0x000fe400078ec0ff */
[----:B------:R-:W-:Y:S02]  /*11380*/  F2FP.F16.F32.PACK_AB R8, R11, R10 ;  /* 0x0000000a0b08723e */ /* 0x000fe400000000ff */
[----:B------:R-:W-:-:S02]  /*11390*/  LOP3.LUT R4, R4, R95, RZ, 0x3c, !PT ;  /* 0x0000005f04047212 */ /* 0x000fc400078e3cff */
[----:B------:R-:W-:Y:S02]  /*113a0*/  LOP3.LUT R6, R6, R97, RZ, 0x3c, !PT ;  /* 0x0000006106067212 */ /* 0x000fe400078e3cff */
[----:B------:R-:W-:Y:S02]  /*113b0*/  F2FP.F16.F32.PACK_AB R9, R93, R100 ;  /* 0x000000645d09723e */ /* 0x000fe400000000ff */
[----:B------:R-:W-:Y:S02]  /*113c0*/  F2FP.F16.F32.PACK_AB R10, R63, R62 ;  /* 0x0000003e3f0a723e */ /* 0x000fe400000000ff */
[----:B------:R-:W-:Y:S02]  /*113d0*/  F2FP.F16.F32.PACK_AB R11, R91, R92 ;  /* 0x0000005c5b0b723e */ /* 0x000fe400000000ff */
[----:B------:R-:W-:Y:S02]  /*113e0*/  SHF.R.U64 R12, R12, 0x3, RZ ;  /* 0x000000030c0c7819 */ /* 0x000fe400000012ff */
[----:B------:R-:W-:Y:S01]  /*113f0*/  SHF.R.U64 R14, R14, 0x3, RZ ;  /* 0x000000030e0e7819 */ /* 0x000fe200000012ff */
[----:B------:R1:W-:Y:S01]  /*11400*/  STSM.16.M88.4 [R40], R8 ;  /* 0x0000000828007844 */ /* 0x0003e20000000200 */
[----:B------:R-:W-:-:S02]  /*11410*/  SHF.R.U64 R24, R24, 0x3, RZ ;  /* 0x0000000318187819 */ /* 0x000fc400000012ff */
[----:B------:R-:W-:Y:S02]  /*11420*/  SHF.R.U64 R26, R26, 0x3, RZ ;  /* 0x000000031a1a7819 */ /* 0x000fe400000012ff */
[----:B------:R-:W-:Y:S02]  /*11430*/  SHF.R.U64 R28, R28, 0x3, RZ ;  /* 0x000000031c1c7819 */ /* 0x000fe400000012ff */
[----:B------:R-:W-:Y:S02]  /*11440*/  MOV R94, R4 ;  /* 0x00000004005e7202 */ /* 0x000fe40000000f00 */
[----:B------:R-:W-:Y:S02]  /*11450*/  MOV R93, R6 ;  /* 0x00000006005d7202 */ /* 0x000fe40000000f00 */
[----:B------:R-:W-:Y:S02]  /*11460*/  F2FP.F16.F32.PACK_AB R4, R54, R53 ;  /* 0x000000353604723e */ /* 0x000fe400000000ff */
[----:B------:R-:W-:-:S02]  /*11470*/  F2FP.F16.F32.PACK_AB R5, R89, R90 ;  /* 0x0000005a5905723e */ /* 0x000fc400000000ff */
[----:B------:R-:W-:Y:S02]  /*11480*/  F2FP.F16.F32.PACK_AB R6, R61, R52 ;  /* 0x000000343d06723e */ /* 0x000fe400000000ff */
[----:B------:R-:W-:Y:S02]  /*11490*/  F2FP.F16.F32.PACK_AB R7, R87, R88 ;  /* 0x000000585707723e */ /* 0x000fe400000000ff */
[----:B------:R-:W-:Y:S02]  /*114a0*/  LOP3.LUT R12, R12, R99, RZ, 0x3c, !PT ;  /* 0x000000630c0c7212 */ /* 0x000fe400078e3cff */
[----:B------:R-:W-:Y:S01]  /*114b0*/  LOP3.LUT R14, R14, R101, RZ, 0x3c, !PT ;  /* 0x000000650e0e7212 */ /* 0x000fe200078e3cff */
[----:B------:R-:W-:Y:S01]  /*114c0*/  STSM.16.M88.4 [R94], R4 ;  /* 0x000000045e007844 */ /* 0x000fe20000000200 */
[----:B-1----:R-:W-:Y:S02]  /*114d0*/  F2FP.F16.F32.PACK_AB R8, R60, R51 ;  /* 0x000000333c08723e */ /* 0x002fe400000000ff */
[----:B------:R-:W-:-:S02]  /*114e0*/  F2FP.F16.F32.PACK_AB R9, R85, R86 ;  /* 0x000000565509723e */ /* 0x000fc400000000ff */
[----:B------:R-:W-:Y:S02]  /*114f0*/  F2FP.F16.F32.PACK_AB R10, R59, R50 ;  /* 0x000000323b0a723e */ /* 0x000fe400000000ff */
[----:B------:R-:W-:Y:S02]  /*11500*/  F2FP.F16.F32.PACK_AB R11, R83, R84 ;  /* 0x00000054530b723e */ /* 0x000fe400000000ff */
[----:B------:R-:W-:Y:S02]  /*11510*/  LOP3.LUT R24, R24, R103, RZ, 0x3c, !PT ;  /* 0x0000006718187212 */ /* 0x000fe400078e3cff */
[----:B------:R-:W-:Y:S01]  /*11520*/  LOP3.LUT R26, R26, R105, RZ, 0x3c, !PT ;  /* 0x000000691a1a7212 */ /* 0x000fe200078e3cff */
[----:B------:R1:W-:Y:S01]  /*11530*/  STSM.16.M88.4 [R93], R8 ;  /* 0x000000085d007844 */ /* 0x0003e20000000200 */
[----:B------:R-:W-:Y:S02]  /*11540*/  LOP3.LUT R28, R28, R107, RZ, 0x3c, !PT ;  /* 0x0000006b1c1c7212 */ /* 0x000fe400078e3cff */
[----:B------:R-:W-:-:S02]  /*11550*/  MOV R92, R12 ;  /* 0x0000000c005c7202 */ /* 0x000fc40000000f00 */
[----:B------:R-:W-:Y:S02]  /*11560*/  MOV R91, R14 ;  /* 0x0000000e005b7202 */ /* 0x000fe40000000f00 */
[----:B------:R-:W-:Y:S02]  /*11570*/  MOV R63, R24 ;  /* 0x00000018003f7202 */ /* 0x000fe40000000f00 */
[----:B------:R-:W-:Y:S02]  /*11580*/  MOV R62, R26 ;  /* 0x0000001a003e7202 */ /* 0x000fe40000000f00 */
[----:B------:R-:W-:Y:S02]  /*11590*/  F2FP.F16.F32.PACK_AB R12, R58, R49 ;  /* 0x000000313a0c723e */ /* 0x000fe400000000ff */
[----:B------:R-:W-:Y:S02]  /*115a0*/  F2FP.F16.F32.PACK_AB R13, R81, R82 ;  /* 0x00000052510d723e */ /* 0x000fe400000000ff */
[----:B------:R-:W-:Y:S01]  /*115b0*/  F2FP.F16.F32.PACK_AB R14, R57, R48 ;  /* 0x00000030390e723e */ /* 0x000fe200000000ff */
[----:B------:R-:W-:Y:S01]  /*115c0*/  IMAD.MOV.U32 R48, RZ, RZ, RZ ;  /* 0x000000ffff307224 */ /* 0x000fe200078e00ff */
[----:B------:R-:W-:-:S02]  /*115d0*/  F2FP.F16.F32.PACK_AB R15, R79, R80 ;  /* 0x000000504f0f723e */ /* 0x000fc400000000ff */
[----:B------:R-:W-:Y:S02]  /*115e0*/  MOV R40, R28 ;  /* 0x0000001c00287202 */ /* 0x000fe40000000f00 */
[----:B------:R-:W-:Y:S01]  /*115f0*/  F2FP.F16.F32.PACK_AB R24, R56, R47 ;  /* 0x0000002f3818723e */ /* 0x000fe200000000ff */
[----:B------:R-:W-:Y:S01]  /*11600*/  STSM.16.M88.4 [R92], R12 ;  /* 0x0000000c5c007844 */ /* 0x000fe20000000200 */
[----:B------:R-:W-:Y:S02]  /*11610*/  F2FP.F16.F32.PACK_AB R25, R77, R78 ;  /* 0x0000004e4d19723e */ /* 0x000fe400000000ff */
[----:B------:R-:W-:Y:S02]  /*11620*/  F2FP.F16.F32.PACK_AB R26, R55, R46 ;  /* 0x0000002e371a723e */ /* 0x000fe400000000ff */
[----:B------:R-:W-:Y:S01]  /*11630*/  F2FP.F16.F32.PACK_AB R27, R75, R76 ;  /* 0x0000004c4b1b723e */ /* 0x000fe200000000ff */
[----:B------:R-:W2:Y:S01]  /*11640*/  LDC R55, c[0x0][0xbe8] ;  /* 0x0002fa00ff377b82 */ /* 0x000ea20000000800 */
[----:B------:R-:W-:-:S02]  /*11650*/  F2FP.F16.F32.PACK_AB R28, R44, R31 ;  /* 0x0000001f2c1c723e */ /* 0x000fc400000000ff */
[----:B------:R-:W-:Y:S01]  /*11660*/  ISETP.NE.U32.AND P0, PT, RZ, UR4, PT ;  /* 0x00000004ff007c0c */ /* 0x000fe2000bf05070 */
[----:B------:R-:W-:Y:S01]  /*11670*/  STSM.16.M88.4 [R91], R24 ;  /* 0x000000185b007844 */ /* 0x000fe20000000200 */
[----:B-1----:R-:W-:Y:S02]  /*11680*/  IADD3 R8, P1, R204, UR4, RZ ;  /* 0x00000004cc087c10 */ /* 0x002fe4000ff3e0ff */
[----:B------:R-:W-:Y:S02]  /*11690*/  F2FP.F16.F32.PACK_AB R29, R73, R74 ;  /* 0x0000004a491d723e */ /* 0x000fe400000000ff */
[----:B------:R-:W-:Y:S02]  /*116a0*/  F2FP.F16.F32.PACK_AB R31, R71, R72 ;  /* 0x00000048471f723e */ /* 0x000fe400000000ff */
[----:B------:R-:W-:Y:S02]  /*116b0*/  F2FP.F16.F32.PACK_AB R4, R39, R38 ;  /* 0x000000262704723e */ /* 0x000fe400000000ff */
[----:B------:R-:W-:Y:S01]  /*116c0*/  F2FP.F16.F32.PACK_AB R5, R65, R66 ;  /* 0x000000424105723e */ /* 0x000fe200000000ff */
[----:B------:R-:W-:Y:S01]  /*116d0*/  STSM.16.M88.4 [R63], R28 ;  /* 0x0000001c3f007844 */ /* 0x000fe20000000200 */
[----:B------:R-:W-:-:S02]  /*116e0*/  F2FP.F16.F32.PACK_AB R6, R37, R36 ;  /* 0x000000242506723e */ /* 0x000fc400000000ff */
[----:B------:R-:W-:Y:S01]  /*116f0*/  F2FP.F16.F32.PACK_AB R7, R151, R64 ;  /* 0x000000409707723e */ /* 0x000fe200000000ff */
[----:B------:R-:W-:Y:S01]  /*11700*/  STSM.16.M88.4 [R62], R32 ;  /* 0x000000203e007844 */ /* 0x000fe20000000200 */
[----:B------:R-:W-:Y:S02]  /*11710*/  ISETP.NE.AND.EX P0, PT, RZ, UR5, PT, P0 ;  /* 0x00000005ff007c0c */ /* 0x000fe4000bf05300 */
[----:B------:R-:W-:Y:S01]  /*11720*/  IADD3.X R9, R205, UR5, RZ, P1, !PT ;  /* 0x00000005cd097c10 */ /* 0x000fe20008ffe4ff */
[----:B------:R-:W-:Y:S01]  /*11730*/  ULDC.64 UR4, c[0x0][0xc08] ;  /* 0x0003020000047ab9 */ /* 0x000fe20000000a00 */
[----:B------:R1:W-:Y:S01]  /*11740*/  STSM.16.M88.4 [R40], R4 ;  /* 0x0000000428007844 */ /* 0x0003e20000000200 */
[----:B------:R-:W-:Y:S01]  /*11750*/  BAR.SYNC.DEFER_BLOCKING 0x1, 0x100 ;  /* 0x0044000000007b1d */ /* 0x000fe20000010000 */
[----:B------:R-:W-:-:S04]  /*11760*/  ISETP.NE.U32.AND P2, PT, RZ, UR4, PT ;  /* 0x00000004ff007c0c */ /* 0x000fc8000bf45070 */
[----:B------:R-:W-:-:S13]  /*11770*/  ISETP.NE.AND.EX P2, PT, RZ, UR5, PT, P2 ;  /* 0x00000005ff007c0c */ /* 0x000fda000bf45320 */
[----:B------:R-:W-:Y:S01]  /*11780*/  @P2 IADD3 R204, P3, R204, UR4, RZ ;  /* 0x00000004cccc2c10 */ /* 0x000fe2000ff7e0ff */
[----:B------:R-:W-:Y:S02]  /*11790*/  ULDC UR4, c[0x0][0xa88] ;  /* 0x0002a20000047ab9 */ /* 0x000fe40000000800 */
[----:B-1----:R-:W-:Y:S02]  /*117a0*/  MOV R6, UR4 ;  /* 0x0000000400067c02 */ /* 0x002fe40008000f00 */
[----:B------:R-:W-:Y:S01]  /*117b0*/  @P2 IADD3.X R205, R205, UR5, RZ, P3, !PT ;  /* 0x00000005cdcd2c10 */ /* 0x000fe20009ffe4ff */
[----:B------:R1:W5:Y:S01]  /*117c0*/  @P0 LDG.E R48, desc[UR38][R8.64] ;  /* 0x0000002608300981 */ /* 0x000362000c1e1900 */
[----:B--2---:R-:W-:Y:S01]  /*117d0*/  ISETP.NE.AND P1, PT, R55, 0x1, PT ;  /* 0x000000013700780c */ /* 0x004fe20003f25270 */
[----:B------:R-:W-:Y:S02]  /*117e0*/  IMAD R13, R208, 0x80, R224 ;  /* 0x00000080d00d7824 */ /* 0x000fe400078e02e0 */
[----:B------:R1:W5:Y:S10]  /*117f0*/  @P2 LDG.E R6, desc[UR38][R204.64] ;  /* 0x00000026cc062981 */ /* 0x000374000c1e1900 */
[----:B------:R-:W2:Y:S08]  /*11800*/  @P1 LDC R10, c[0x0][0xbec] ;  /* 0x0002fb00ff0a1b82 */ /* 0x000eb00000000800 */
[----:B------:R-:W3:Y:S01]  /*11810*/  @P1 LDC R11, c[0x0][0xbf0] ;  /* 0x0002fc00ff0b1b82 */ /* 0x000ee20000000800 */
[----:B-1----:R-:W-:Y:S05]  /*11820*/  @P2 BRA `(.L_x_655) ;  /* 0x0000000000102947 */ /* 0x002fea0003800000 */
[----:B------:R-:W-:Y:S05]  /*11830*/  @!P0 BRA `(.L_x_655) ;  /* 0x00000000000c8947 */ /* 0x000fea0003800000 */
[----:B------:R-:W4:Y:S04]  /*11840*/  LDG.E R5, desc[UR38][R8.64] ;  /* 0x0000002608057981 */ /* 0x000f28000c1e1900 */
[----:B-----5:R-:W4:Y:S02]  /*11850*/  LDG.E R6, desc[UR38][R8.64+0x4] ;  /* 0x0000042608067981 */ /* 0x020f24000c1e1900 */
[----:B----4-:R-:W-:-:S07]  /*11860*/  IMAD.IADD R6, R6, 0x1, -R5 ;  /* 0x0000000106067824 */ /* 0x010fce00078e0a05 */
.L_x_655:
[----:B------:R-:W-:Y:S01]  /*11870*/  SHF.R.S32.HI R54, RZ, 0x1f, R203 ;  /* 0x0000001fff367819 */ /* 0x000fe200000114cb */
[----:B--2---:R-:W-:Y:S01]  /*11880*/  @P1 IMAD.HI.U32 R4, R13, R10, RZ ;  /* 0x0000000a0d041227 */ /* 0x004fe200078e00ff */
[----:B------:R-:W-:Y:S01]  /*11890*/  ULDC.64 UR4, c[0x0][0xb90] ;  /* 0x0002e40000047ab9 */ /* 0x000fe20000000a00 */
[----:B-----5:R-:W-:Y:S02]  /*118a0*/  SHF.R.S32.HI R49, RZ, 0x1f, R48 ;  /* 0x0000001fff317819 */ /* 0x020fe40000011430 */
[----:B------:R-:W-:Y:S01]  /*118b0*/  IMAD R8, R54, UR4, RZ ;  /* 0x0000000436087c24 */ /* 0x000fe2000f8e02ff */
[----:B------:R-:W-:Y:S01]  /*118c0*/  MOV R7, R13 ;  /* 0x0000000d00077202 */ /* 0x000fe20000000f00 */
[----:B------:R-:W-:Y:S01]  /*118d0*/  IMAD R59, R6, R55, RZ ;  /* 0x00000037063b7224 */ /* 0x000fe200078e02ff */
[----:B---3--:R-:W-:Y:S01]  /*118e0*/  @P1 SHF.R.U32.HI R7, RZ, R11, R4 ;  /* 0x0000000bff071219 */ /* 0x008fe20000011604 */
[----:B------:R-:W-:Y:S01]  /*118f0*/  IMAD.WIDE.U32 R4, R203, UR4, R48 ;  /* 0x00000004cb047c25 */ /* 0x000fe2000f8e0030 */
[----:B------:R-:W-:-:S02]  /*11900*/  SEL R40, R209, RZ, !P0 ;  /* 0x000000ffd1287207 */ /* 0x000fc40004000000 */
[----:B------:R-:W-:Y:S01]  /*11910*/  SEL R57, R206, RZ, !P0 ;  /* 0x000000ffce397207 */ /* 0x000fe20004000000 */
[----:B------:R-:W-:Y:S01]  /*11920*/  IMAD R9, R203, UR5, R8 ;  /* 0x00000005cb097c24 */ /* 0x000fe2000f8e0208 */
[----:B------:R-:W-:Y:S01]  /*11930*/  ULDC.64 UR4, c[0x0][0xb98] ;  /* 0x0002e60000047ab9 */ /* 0x000fe20000000a00 */
[----:B------:R-:W-:Y:S02]  /*11940*/  IMAD.MOV R8, RZ, RZ, -R7 ;  /* 0x000000ffff087224 */ /* 0x000fe400078e0a07 */
[----:B------:R-:W-:Y:S01]  /*11950*/  IMAD.IADD R11, R16, 0x1, R228 ;  /* 0x00000001100b7824 */ /* 0x000fe200078e02e4 */
[----:B------:R-:W-:Y:S01]  /*11960*/  IADD3 R5, R5, R9, RZ ;  /* 0x0000000905057210 */ /* 0x000fe20007ffe0ff */
[----:B------:R-:W-:Y:S02]  /*11970*/  IMAD R9, R55, R8, R13 ;  /* 0x0000000837097224 */ /* 0x000fe400078e020d */
[----:B------:R-:W-:Y:S02]  /*11980*/  IMAD R8, R40, UR4, RZ ;  /* 0x0000000428087c24 */ /* 0x000fe4000f8e02ff */
[----:B------:R-:W-:-:S04]  /*11990*/  IMAD.WIDE.U32 R4, R57, UR4, R4 ;  /* 0x0000000439047c25 */ /* 0x000fc8000f8e0004 */
[----:B------:R-:W-:Y:S01]  /*119a0*/  IMAD.WIDE R20, R11, 0x2, R20 ;  /* 0x000000020b147825 */ /* 0x000fe200078e0214 */
[----:B------:R-:W-:Y:S02]  /*119b0*/  SHF.R.S32.HI R11, RZ, 0x1f, R7 ;  /* 0x0000001fff0b7819 */ /* 0x000fe40000011407 */
[----:B------:R-:W-:Y:S01]  /*119c0*/  IADD3 R4, P2, R7, R4, RZ ;  /* 0x0000000407047210 */ /* 0x000fe20007f5e0ff */
[----:B------:R-:W-:Y:S01]  /*119d0*/  IMAD R10, R57, UR5, R8 ;  /* 0x00000005390a7c24 */ /* 0x000fe2000f8e0208 */
[----:B------:R-:W-:Y:S01]  /*119e0*/  SHF.R.S32.HI R8, RZ, 0x1f, R9 ;  /* 0x0000001fff087819 */ /* 0x000fe20000011409 */
[----:B------:R-:W-:Y:S01]  /*119f0*/  ULDC.64 UR4, c[0x0][0xb88] ;  /* 0x0002e20000047ab9 */ /* 0x000fe20000000a00 */
[----:B------:R-:W-:Y:S02]  /*11a00*/  IADD3 R7, P0, R20, 0x1000, RZ ;  /* 0x0000100014077810 */ /* 0x000fe40007f1e0ff */
[----:B------:R-:W-:Y:S01]  /*11a10*/  IADD3.X R5, R11, R5, R10, P2, !PT ;  /* 0x000000050b057210 */ /* 0x000fe200017fe40a */
[----:B------:R-:W-:Y:S01]  /*11a20*/  IMAD R12, R8, UR4, RZ ;  /* 0x00000004080c7c24 */ /* 0x000fe2000f8e02ff */
[----:B------:R-:W-:-:S02]  /*11a30*/  IADD3 R29, P3, R20, 0x4000, RZ ;  /* 0x00004000141d7810 */ /* 0x000fc40007f7e0ff */
[----:B------:R-:W-:Y:S01]  /*11a40*/  IADD3 R13, P4, R20, 0x2000, RZ ;  /* 0x00002000140d7810 */ /* 0x000fe20007f9e0ff */
[----:B------:R-:W-:Y:S01]  /*11a50*/  IMAD R11, R9, UR5, R12 ;  /* 0x00000005090b7c24 */ /* 0x000fe2000f8e020c */
[----:B------:R-:W-:Y:S01]  /*11a60*/  LOP3.LUT R28, R29, 0x380, RZ, 0xc0, !PT ;  /* 0x000003801d1c7812 */ /* 0x000fe200078ec0ff */
[----:B------:R-:W-:Y:S01]  /*11a70*/  IMAD.WIDE.U32 R4, R9, UR4, R4 ;  /* 0x0000000409047c25 */ /* 0x000fe2000f8e0004 */
[----:B------:R-:W-:Y:S01]  /*11a80*/  ULDC.64 UR4, c[0x0][0xb50] ;  /* 0x0002d40000047ab9 */ /* 0x000fe20000000a00 */
[----:B------:R-:W-:Y:S02]  /*11a90*/  LOP3.LUT R12, R13, 0x380, RZ, 0xc0, !PT ;  /* 0x000003800d0c7812 */ /* 0x000fe400078ec0ff */
[----:B------:R-:W-:Y:S01]  /*11aa0*/  IMAD.IADD R5, R5, 0x1, R11 ;  /* 0x0000000105057824 */ /* 0x000fe200078e020b */
[----:B------:R-:W-:Y:S01]  /*11ab0*/  LEA R10, P2, R4, UR4, 0x2 ;  /* 0x00000004040a7c11 */ /* 0x000fe2000f8410ff */
[----:B------:R-:W-:Y:S01]  /*11ac0*/  IMAD.X R9, RZ, RZ, R21, P0 ;  /* 0x000000ffff097224 */ /* 0x000fe200000e0615 */
[----:B------:R-:W-:-:S02]  /*11ad0*/  LOP3.LUT P0, RZ, R212, 0x3, RZ, 0xc0, !PT ;  /* 0x00000003d4ff7812 */ /* 0x000fc4000780c0ff */
[----:B------:R-:W-:Y:S01]  /*11ae0*/  LEA.HI.X R11, R4, UR5, R5, 0x2, P2 ;  /* 0x00000005040b7c11 */ /* 0x000fe200090f1405 */
[----:B------:R-:W-:Y:S01]  /*11af0*/  SHFL.IDX PT, R50, R10, RZ, 0x1c1f ;  /* 0x001c1fff0a327589 */ /* 0x000fe200000e0000 */
[----:B------:R-:W-:Y:S01]  /*11b00*/  IADD3 R25, P2, R20, 0x3000, RZ ;  /* 0x0000300014197810 */ /* 0x000fe20007f5e0ff */
[----:B------:R-:W-:Y:S01]  /*11b10*/  ULDC.64 UR4, c[0x0][0xaa0] ;  /* 0x0002a80000047ab9 */ /* 0x000fe20000000a00 */
[----:B------:R-:W-:Y:S01]  /*11b20*/  LEA R4, R208, R223, 0x7 ;  /* 0x000000dfd0047211 */ /* 0x000fe200078e38ff */
[----:B------:R-:W1:Y:S01]  /*11b30*/  SHFL.IDX PT, R51, R11, RZ, 0x1c1f ;  /* 0x001c1fff0b337589 */ /* 0x000e6200000e0000 */
[----:B------:R-:W-:Y:S02]  /*11b40*/  LOP3.LUT R24, R25, 0x380, RZ, 0xc0, !PT ;  /* 0x0000038019187812 */ /* 0x000fe400078ec0ff */
[----:B------:R-:W-:Y:S01]  /*11b50*/  LOP3.LUT R8, R7, 0x380, RZ, 0xc0, !PT ;  /* 0x0000038007087812 */ /* 0x000fe200078ec0ff */
[----:B------:R-:W-:Y:S01]  /*11b60*/  SHFL.IDX PT, R52, R10, 0x1, 0x1c1f ;  /* 0x003c1f000a347f89 */ /* 0x000fe200000e0000 */
[----:B------:R-:W-:-:S02]  /*11b70*/  SHF.R.U64 R24, R24, 0x3, RZ ;  /* 0x0000000318187819 */ /* 0x000fc400000012ff */
[----:B------:R-:W-:Y:S01]  /*11b80*/  SHF.R.U64 R28, R28, 0x3, RZ ;  /* 0x000000031c1c7819 */ /* 0x000fe200000012ff */
[----:B------:R-:W2:Y:S01]  /*11b90*/  SHFL.IDX PT, R53, R11, 0x1, 0x1c1f ;  /* 0x003c1f000b357f89 */ /* 0x000ea200000e0000 */
[----:B------:R-:W-:Y:S01]  /*11ba0*/  LOP3.LUT R24, R24, R25, RZ, 0x3c, !PT ;  /* 0x0000001918187212 */ /* 0x000fe200078e3cff */
[----:B------:R-:W-:Y:S01]  /*11bb0*/  IMAD.X R25, RZ, RZ, R21, P2 ;  /* 0x000000ffff197224 */ /* 0x000fe200010e0615 */
[CC--:B------:R-:W-:Y:S02]  /*11bc0*/  ISETP.GE.OR P2, PT, R4.reuse, R59.reuse, P0 ;  /* 0x0000003b0400720c */ /* 0x0c0fe40000746670 */
[----:B------:R-:W-:Y:S02]  /*11bd0*/  IADD3 R4, R4, 0x8, RZ ;  /* 0x0000000804047810 */ /* 0x000fe40007ffe0ff */
[----:B------:R-:W-:Y:S02]  /*11be0*/  SHF.R.U64 R12, R12, 0x3, RZ ;  /* 0x000000030c0c7819 */ /* 0x000fe400000012ff */
[----:B------:R-:W-:-:S02]  /*11bf0*/  ISETP.GE.OR P0, PT, R4, R59, P0 ;  /* 0x0000003b0400720c */ /* 0x000fc40000706670 */
[----:B------:R-:W-:Y:S02]  /*11c00*/  SHF.R.U64 R8, R8, 0x3, RZ ;  /* 0x0000000308087819 */ /* 0x000fe400000012ff */
[----:B------:R-:W-:Y:S01]  /*11c10*/  LOP3.LUT R28, R28, R29, RZ, 0x3c, !PT ;  /* 0x0000001d1c1c7212 */ /* 0x000fe200078e3cff */
[--C-:B------:R-:W-:Y:S01]  /*11c20*/  IMAD.X R29, RZ, RZ, R21.reuse, P3 ;  /* 0x000000ffff1d7224 */ /* 0x100fe200018e0615 */
[----:B------:R-:W-:Y:S01]  /*11c30*/  LOP3.LUT R12, R12, R13, RZ, 0x3c, !PT ;  /* 0x0000000d0c0c7212 */ /* 0x000fe200078e3cff */
[----:B------:R-:W-:Y:S01]  /*11c40*/  IMAD.X R13, RZ, RZ, R21, P4 ;  /* 0x000000ffff0d7224 */ /* 0x000fe200020e0615 */
[----:B------:R-:W-:Y:S01]  /*11c50*/  LOP3.LUT R8, R8, R7, RZ, 0x3c, !PT ;  /* 0x0000000708087212 */ /* 0x000fe200078e3cff */
[----:B-1----:R1:W-:Y:S01]  /*11c60*/  @!P2 ST.E desc[UR38][R50.64], R0 ;  /* 0x000000003200a985 */ /* 0x0023e2000c101926 */
[C---:B------:R-:W-:Y:S02]  /*11c70*/  IADD3 R5, P3, R20.reuse, 0x7000, RZ ;  /* 0x0000700014057810 */ /* 0x040fe40007f7e0ff */
[----:B------:R-:W-:-:S02]  /*11c80*/  IADD3 R33, P5, R20, 0x5000, RZ ;  /* 0x0000500014217810 */ /* 0x000fc40007fbe0ff */
[C---:B------:R-:W-:Y:S01]  /*11c90*/  IADD3 R37, P4, R20.reuse, 0x6000, RZ ;  /* 0x0000600014257810 */ /* 0x040fe20007f9e0ff */
[----:B--2---:R2:W-:Y:S01]  /*11ca0*/  @!P0 ST.E desc[UR38][R52.64], R3 ;  /* 0x0000000334008985 */ /* 0x0045e2000c101926 */
[----:B------:R-:W-:Y:S01]  /*11cb0*/  LOP3.LUT R7, R20, 0x380, RZ, 0xc0, !PT ;  /* 0x0000038014077812 */ /* 0x000fe200078ec0ff */
[----:B------:R-:W-:Y:S01]  /*11cc0*/  IMAD.X R45, RZ, RZ, R21, P3 ;  /* 0x000000ffff2d7224 */ /* 0x000fe200018e0615 */
[----:B------:R-:W-:Y:S01]  /*11cd0*/  LOP3.LUT R4, R5, 0x380, RZ, 0xc0, !PT ;  /* 0x0000038005047812 */ /* 0x000fe200078ec0ff */
[----:B------:R-:W5:Y:S01]  /*11ce0*/  LD.E.128 R8, desc[UR38][R8.64] ;  /* 0x0000002608087980 */ /* 0x000f62000c101d00 */
[----:B------:R-:W-:Y:S01]  /*11cf0*/  LOP3.LUT R32, R33, 0x380, RZ, 0xc0, !PT ;  /* 0x0000038021207812 */ /* 0x000fe200078ec0ff */
[----:B-1----:R-:W1:Y:S01]  /*11d00*/  @P1 LDC R51, c[0x0][0xbec] ;  /* 0x0002fb00ff331b82 */ /* 0x002e620000000800 */
[----:B------:R-:W-:Y:S01]  /*11d10*/  LOP3.LUT R36, R37, 0x380, RZ, 0xc0, !PT ;  /* 0x0000038025247812 */ /* 0x000fe200078ec0ff */
[----:B------:R-:W5:Y:S01]  /*11d20*/  LD.E.128 R12, desc[UR38][R12.64] ;  /* 0x000000260c0c7980 */ /* 0x000f62000c101d00 */
[----:B------:R-:W-:-:S02]  /*11d30*/  SHF.R.U64 R7, R7, 0x3, RZ ;  /* 0x0000000307077819 */ /* 0x000fc400000012ff */
[----:B------:R-:W-:Y:S01]  /*11d40*/  SHF.R.U64 R4, R4, 0x3, RZ ;  /* 0x0000000304047819 */ /* 0x000fe200000012ff */
[----:B--2---:R-:W-:Y:S01]  /*11d50*/  IMAD R3, R49, UR4, RZ ;  /* 0x0000000431037c24 */ /* 0x004fe2000f8e02ff */
[----:B------:R-:W-:Y:S01]  /*11d60*/  SHF.R.U64 R32, R32, 0x3, RZ ;  /* 0x0000000320207819 */ /* 0x000fe200000012ff */
[----:B------:R-:W2:Y:S01]  /*11d70*/  @P1 LDC R49, c[0x0][0xbf0] ;  /* 0x0002fc00ff311b82 */ /* 0x000ea20000000800 */
[----:B------:R-:W-:Y:S01]  /*11d80*/  SHF.R.U64 R36, R36, 0x3, RZ ;  /* 0x0000000324247819 */ /* 0x000fe200000012ff */
[----:B------:R-:W5:Y:S01]  /*11d90*/  LD.E.128 R24, desc[UR38][R24.64] ;  /* 0x0000002618187980 */ /* 0x000f62000c101d00 */
[----:B------:R-:W-:Y:S02]  /*11da0*/  LOP3.LUT R20, R7, R20, RZ, 0x3c, !PT ;  /* 0x0000001407147212 */ /* 0x000fe400078e3cff */
[----:B------:R-:W-:Y:S01]  /*11db0*/  LOP3.LUT R32, R32, R33, RZ, 0x3c, !PT ;  /* 0x0000002120207212 */ /* 0x000fe200078e3cff */
[----:B------:R-:W-:Y:S01]  /*11dc0*/  IMAD.X R33, RZ, RZ, R21, P5 ;  /* 0x000000ffff217224 */ /* 0x000fe200028e0615 */
[----:B------:R-:W-:Y:S01]  /*11dd0*/  LOP3.LUT R36, R36, R37, RZ, 0x3c, !PT ;  /* 0x0000002524247212 */ /* 0x000fe200078e3cff */
[----:B------:R-:W5:Y:S01]  /*11de0*/  LD.E.128 R28, desc[UR38][R28.64] ;  /* 0x000000261c1c7980 */ /* 0x000f62000c101d00 */
[----:B------:R-:W-:Y:S01]  /*11df0*/  LOP3.LUT R44, R4, R5, RZ, 0x3c, !PT ;  /* 0x00000005042c7212 */ /* 0x000fe200078e3cff */
[C---:B------:R-:W-:Y:S01]  /*11e00*/  IMAD R3, R48.reuse, UR5, R3 ;  /* 0x0000000530037c24 */ /* 0x040fe2000f8e0203 */
[----:B------:R-:W-:Y:S01]  /*11e10*/  IADD3.X R37, RZ, R21, RZ, P4, !PT ;  /* 0x00000015ff257210 */ /* 0x000fe200027fe4ff */
[----:B------:R3:W5:Y:S04]  /*11e20*/  LD.E.128 R4, desc[UR38][R20.64] ;  /* 0x0000002614047980 */ /* 0x000768000c101d00 */
[----:B------:R-:W5:Y:S04]  /*11e30*/  LD.E.128 R32, desc[UR38][R32.64] ;  /* 0x0000002620207980 */ /* 0x000f68000c101d00 */
[----:B------:R-:W5:Y:S01]  /*11e40*/  LD.E.128 R36, desc[UR38][R36.64] ;  /* 0x0000002624247980 */ /* 0x000f62000c101d00 */
[----:B---3--:R-:W-:Y:S01]  /*11e50*/  IMAD.WIDE.U32 R20, R48, UR4, RZ ;  /* 0x0000000430147c25 */ /* 0x008fe2000f8e00ff */
[----:B------:R-:W-:-:S02]  /*11e60*/  ULDC.64 UR4, c[0x0][0xae8] ;  /* 0x0002ba0000047ab9 */ /* 0x000fc40000000a00 */
[----:B------:R-:W5:Y:S01]  /*11e70*/  LD.E.128 R44, desc[UR38][R44.64] ;  /* 0x000000262c2c7980 */ /* 0x000f62000c101d00 */
[----:B------:R-:W-:Y:S01]  /*11e80*/  IMAD.IADD R21, R21, 0x1, R3 ;  /* 0x0000000115157824 */ /* 0x000fe200078e0203 */
[----:B------:R-:W-:Y:S01]  /*11e90*/  LEA R3, R202, R153, 0x5 ;  /* 0x00000099ca037211 */ /* 0x000fe200078e28ff */
[----:B------:R-:W-:Y:S01]  /*11ea0*/  IMAD R0, R54, UR4, RZ ;  /* 0x0000000436007c24 */ /* 0x000fe2000f8e02ff */
[----:B------:R-:W-:Y:S01]  /*11eb0*/  @!PT LDS RZ, [RZ] ;  /* 0x00000000fffff984 */ /* 0x000fe20000000800 */
[----:B------:R-:W-:Y:S01]  /*11ec0*/  @!PT LDS RZ, [RZ] ;  /* 0x00000000fffff984 */ /* 0x000fe20000000800 */
[----:B------:R-:W-:Y:S01]  /*11ed0*/  @!PT LDS RZ, [RZ] ;  /* 0x00000000fffff984 */ /* 0x000fe20000000800 */
[----:B------:R-:W-:Y:S01]  /*11ee0*/  @!PT LDS RZ, [RZ] ;  /* 0x00000000fffff984 */ /* 0x000fe20000000800 */
[----:B------:R3:W-:Y:S06]  /*11ef0*/  MEMBAR.ALL.CTA ;  /* 0x0000000000007992 */ /* 0x0007ec0000008000 */
[----:B---3--:R-:W3:Y:S01]  /*11f00*/  FENCE.VIEW.ASYNC.S ;  /* 0x00000000000073c6 */ /* 0x008ee20000000000 */
[----:B------:R-:W-:-:S02]  /*11f10*/  IMAD R48, R208, 0x80, R3 ;  /* 0x00000080d0307824 */ /* 0x000fc400078e0203 */
[C---:B------:R-:W-:Y:S02]  /*11f20*/  IMAD R3, R203.reuse, UR5, R0 ;  /* 0x00000005cb037c24 */ /* 0x040fe4000f8e0200 */
[----:B------:R-:W-:Y:S01]  /*11f30*/  IMAD.WIDE.U32 R20, R203, UR4, R20 ;  /* 0x00000004cb147c25 */ /* 0x000fe2000f8e0014 */
[----:B------:R-:W-:-:S03]  /*11f40*/  ULDC.64 UR4, c[0x0][0xaf0] ;  /* 0x0002bc0000047ab9 */ /* 0x000fc60000000a00 */
[----:B-1----:R-:W-:-:S04]  /*11f50*/  @P1 IMAD.HI.U32 R0, R48, R51, RZ ;  /* 0x0000003330001227 */ /* 0x002fc800078e00ff */
[----:B------:R-:W-:Y:S01]  /*11f60*/  IMAD.IADD R21, R21, 0x1, R3 ;  /* 0x0000000115157824 */ /* 0x000fe200078e0203 */
[----:B------:R-:W-:Y:S01]  /*11f70*/  MOV R3, R48 ;  /* 0x0000003000037202 */ /* 0x000fe20000000f00 */
[----:B------:R-:W-:Y:S01]  /*11f80*/  IMAD R40, R40, UR4, RZ ;  /* 0x0000000428287c24 */ /* 0x000fe2000f8e02ff */
[----:B--2---:R-:W-:Y:S01]  /*11f90*/  @P1 SHF.R.U32.HI R3, RZ, R49, R0 ;  /* 0x00000031ff031219 */ /* 0x004fe20000011600 */
[----:B------:R-:W-:-:S03]  /*11fa0*/  IMAD.WIDE.U32 R20, R57, UR4, R20 ;  /* 0x0000000439147c25 */ /* 0x000fc6000f8e0014 */
[--C-:B------:R-:W-:Y:S01]  /*11fb0*/  SHF.R.S32.HI R0, RZ, 0x1f, R3.reuse ;  /* 0x0000001fff007819 */ /* 0x100fe20000011403 */
[----:B------:R-:W-:Y:S01]  /*11fc0*/  IMAD R49, R57, UR5, R40 ;  /* 0x0000000539317c24 */ /* 0x000fe2000f8e0228 */
[----:B------:R-:W-:Y:S01]  /*11fd0*/  ULDC.64 UR4, c[0x0][0xae0] ;  /* 0x0002b80000047ab9 */ /* 0x000fe20000000a00 */
[----:B------:R-:W-:Y:S02]  /*11fe0*/  IMAD.MOV R40, RZ, RZ, -R3 ;  /* 0x000000ffff287224 */ /* 0x000fe400078e0a03 */
[----:B------:R-:W-:Y:S02]  /*11ff0*/  IMAD.IADD R21, R21, 0x1, R49 ;  /* 0x0000000115157824 */ /* 0x000fe400078e0231 */
[----:B------:R-:W-:Y:S02]  /*12000*/  IMAD R0, R0, UR4, RZ ;  /* 0x0000000400007c24 */ /* 0x000fe4000f8e02ff */
[----:B------:R-:W-:Y:S02]  /*12010*/  IMAD R49, R55, R40, R48 ;  /* 0x0000002837317224 */ /* 0x000fe400078e0230 */
[----:B------:R-:W-:-:S02]  /*12020*/  IMAD R51, R3, UR5, R0 ;  /* 0x0000000503337c24 */ /* 0x000fc4000f8e0200 */
[----:B------:R-:W-:Y:S01]  /*12030*/  IMAD.WIDE.U32 R20, R3, UR4, R20 ;  /* 0x0000000403147c25 */ /* 0x000fe2000f8e0014 */
[----:B------:R-:W-:Y:S01]  /*12040*/  SHF.R.S32.HI R0, RZ, 0x1f, R49 ;  /* 0x0000001fff007819 */ /* 0x000fe20000011431 */
[----:B------:R-:W-:Y:S01]  /*12050*/  ULDC.64 UR4, c[0x0][0xad8] ;  /* 0x0002b60000047ab9 */ /* 0x000fe20000000a00 */
[----:B------:R-:W-:Y:S01]  /*12060*/  LEA R50, R208, R153, 0x7 ;  /* 0x00000099d0327211 */ /* 0x000fe200078e38ff */
[----:B------:R-:W-:Y:S02]  /*12070*/  IMAD.IADD R21, R21, 0x1, R51 ;  /* 0x0000000115157824 */ /* 0x000fe400078e0233 */
[----:B------:R-:W-:Y:S02]  /*12080*/  IMAD R40, R0, UR4, RZ ;  /* 0x0000000400287c24 */ /* 0x000fe4000f8e02ff */
[----:B------:R-:W-:Y:S02]  /*12090*/  VIADD R0, R50, 0x20 ;  /* 0x0000002032007836 */ /* 0x000fe40000000000 */
[----:B------:R-:W-:-:S02]  /*120a0*/  IMAD R51, R49, UR5, R40 ;  /* 0x0000000531337c24 */ /* 0x000fc4000f8e0228 */
[----:B------:R-:W-:Y:S01]  /*120b0*/  IMAD.WIDE.U32 R20, R49, UR4, R20 ;  /* 0x0000000431147c25 */ /* 0x000fe2000f8e0014 */
[CC--:B------:R-:W-:Y:S01]  /*120c0*/  ISETP.GE.AND P2, PT, R50.reuse, R59.reuse, PT ;  /* 0x0000003b3200720c */ /* 0x0c0fe20003f46270 */
[----:B------:R-:W-:Y:S02]  /*120d0*/  ULDC.64 UR4, c[0x0][0xa80] ;  /* 0x0002a00000047ab9 */ /* 0x000fe40000000a00 */
[----:B------:R-:W-:Y:S01]  /*120e0*/  VIADD R3, R50, 0x40 ;  /* 0x0000004032037836 */ /* 0x000fe20000000000 */
[-C--:B------:R-:W-:Y:S01]  /*120f0*/  ISETP.GE.AND P0, PT, R0, R59.reuse, PT ;  /* 0x0000003b0000720c */ /* 0x080fe20003f06270 */
[----:B------:R-:W-:Y:S01]  /*12100*/  IMAD.IADD R21, R21, 0x1, R51 ;  /* 0x0000000115157824 */ /* 0x000fe200078e0233 */
[----:B------:R-:W-:Y:S02]  /*12110*/  LEA R40, P3, R20, UR4, 0x1 ;  /* 0x0000000414287c11 */ /* 0x000fe4000f8608ff */
[----:B------:R-:W-:Y:S02]  /*12120*/  IADD3 R0, R156, 0x28820, RZ ;  /* 0x000288209c007810 */ /* 0x000fe40007ffe0ff */
[----:B------:R-:W-:-:S02]  /*12130*/  ISETP.GE.AND P1, PT, R3, R59, PT ;  /* 0x0000003b0300720c */ /* 0x000fc40003f26270 */
[----:B------:R-:W-:Y:S02]  /*12140*/  LEA.HI.X R3, R20, UR5, R21, 0x1, P3 ;  /* 0x0000000514037c11 */ /* 0x000fe400098f0c15 */
[----:B------:R-:W-:Y:S01]  /*12150*/  PRMT R0, RZ, 0x654, R0 ;  /* 0x00000654ff007816 */ /* 0x000fe20000000000 */
[----:B---3--:R1:W2:Y:S01]  /*12160*/  SHFL.IDX PT, R21, R40, RZ, 0x181f ;  /* 0x00181fff28157589 */ /* 0x0082a200000e0000 */
[----:B------:R-:W-:Y:S02]  /*12170*/  BSSY B1, `(.L_x_656) ;  /* 0x000000d000017945 */ /* 0x000fe40003800000 */
[----:B------:R1:W-:Y:S01]  /*12180*/  SYNCS.ARRIVE.TRANS64.RED.A1T0 RZ, [R0+URZ], RZ ;  /* 0x000000ff00ff79a7 */ /* 0x0003e2000810043f */
[----:B------:R1:W3:Y:S01]  /*12190*/  SHFL.IDX PT, R49, R3, RZ, 0x181f ;  /* 0x00181fff03317589 */ /* 0x0002e200000e0000 */
[----:B------:R-:W-:Y:S05]  /*121a0*/  @P2 BRA `(.L_x_657) ;  /* 0x0000000000242947 */ /* 0x000fea0003800000 */
[----:B------:R-:W-:Y:S02]  /*121b0*/  ULDC UR4, c[0x0][0xac8] ;  /* 0x0002b20000047ab9 */ /* 0x000fe40000000800 */
[----:B------:R-:W-:Y:S02]  /*121c0*/  ISETP.GE.AND P2, PT, R16, UR4, PT ;  /* 0x0000000410007c0c */ /* 0x000fe4000bf46270 */
[----:B------:R-:W-:-:S11]  /*121d0*/  ISETP.GE.AND P3, PT, R22, UR4, PT ;  /* 0x0000000416007c0c */ /* 0x000fd6000bf66270 */
[-C--:B--2---:R-:W-:Y:S02]  /*121e0*/  @!P2 LEA R20, P4, R16, R21.reuse, 0x1 ;  /* 0x000000151014a211 */ /* 0x084fe400078808ff */
[----:B------:R-:W-:Y:S02]  /*121f0*/  @!P3 LEA R48, P5, R22, R21, 0x1 ;  /* 0x000000151630b211 */ /* 0x000fe400078a08ff */
[-C--:B---3--:R-:W-:Y:S02]  /*12200*/  @!P2 LEA.HI.X R21, R16, R49.reuse, R17, 0x1, P4 ;  /* 0x000000311015a211 */ /* 0x088fe400020f0c11 */
[----:B------:R-:W-:-:S03]  /*12210*/  @!P3 LEA.HI.X R49, R22, R49, R2, 0x1, P5 ;  /* 0x000000311631b211 */ /* 0x000fc600028f0c02 */
[----:B-----5:R4:W-:Y:S04]  /*12220*/  @!P2 ST.E.128 desc[UR38][R20.64], R4 ;  /* 0x000000041400a985 */ /* 0x0209e8000c101d26 */
[----:B------:R4:W-:Y:S02]  /*12230*/  @!P3 ST.E.128 desc[UR38][R48.64], R28 ;  /* 0x0000001c3000b985 */ /* 0x0009e4000c101d26 */
.L_x_657:
[----:B------:R-:W-:Y:S05]  /*12240*/  BSYNC B1 ;  /* 0x0000000000017941 */ /* 0x000fea0003800000 */
.L_x_656:
[----:B----45:R4:W0:Y:S01]  /*12250*/  SHFL.IDX PT, R7, R3, 0x1, 0x181f ;  /* 0x00381f0003077f89 */ /* 0x03082200000e0000 */
        /* <DEDUP_REMOVED lines=12> */
.L_x_659:
[----:B------:R-:W-:Y:S05]  /*12320*/  BSYNC B1 ;  /* 0x0000000000017941 */ /* 0x000fea0003800000 */
.L_x_658:
[----:B0-----:R0:W0:Y:S01]  /*12330*/  SHFL.IDX PT, R7, R3, 0x2, 0x181f ;  /* 0x00581f0003077f89 */ /* 0x00102200000e0000 */
        /* <DEDUP_REMOVED lines=12> */
.L_x_661:
[----:B------:R-:W-:Y:S05]  /*12400*/  BSYNC B1 ;  /* 0x0000000000017941 */ /* 0x000fea0003800000 */
.L_x_660:
[----:B-1----:R-:W-:Y:S01]  /*12410*/  IADD3 R0, R50, 0x60, RZ ;  /* 0x0000006032007810 */ /* 0x002fe20007ffe0ff */
[----:B0---4-:R-:W0:Y:S03]  /*12420*/  SHFL.IDX PT, R3, R3, 0x3, 0x181f ;  /* 0x00781f0003037f89 */ /* 0x011e2600000e0000 */
[----:B------:R-:W-:Y:S01]  /*12430*/  ISETP.GE.AND P0, PT, R0, R59, PT ;  /* 0x0000003b0000720c */ /* 0x000fe20003f06270 */
[----:B------:R1:W4:-:S12]  /*12440*/  SHFL.IDX PT, R7, R40, 0x3, 0x181f ;  /* 0x00781f0028077f89 */ /* 0x00031800000e0000 */
[----:B-1----:R-:W-:Y:S05]  /*12450*/  @P0 BRA `(.L_x_662) ;  /* 0x0000000c00040947 */ /* 0x002fea0003800000 */
[----:B------:R-:W-:Y:S02]  /*12460*/  ULDC UR4, c[0x0][0xac8] ;  /* 0x0002b20000047ab9 */ /* 0x000fe40000000800 */
[----:B------:R-:W-:-:S13]  /*12470*/  ISETP.GE.AND P1, PT, R16, UR4, PT ;  /* 0x0000000410007c0c */ /* 0x000fda000bf26270 */
[----:B----4-:R-:W-:-:S04]  /*12480*/  @!P1 LEA R4, P0, R16, R7, 0x1 ;  /* 0x0000000710049211 */ /* 0x010fc800078008ff */
        /* <DEDUP_REMOVED lines=8> */
.L_x_654:
[----:B------:R-:W-:Y:S01]  /*12510*/  ULDC.64 UR4, c[0x0][0xc00] ;  /* 0x0003000000047ab9 */ /* 0x000fe20000000a00 */
[----:B------:R-:W-:Y:S01]  /*12520*/  IMAD.MOV.U32 R0, RZ, RZ, RZ ;  /* 0x000000ffff007224 */ /* 0x000fe200078e00ff */
[----:B------:R-:W-:Y:S01]  /*12530*/  ISETP.NE.U32.AND P0, PT, RZ, UR4, PT ;  /* 0x00000004ff007c0c */ /* 0x000fe2000bf05070 */
[----:B------:R-:W2:Y:S01]  /*12540*/  LDC R21, c[0x0][0xbe8] ;  /* 0x0002fa00ff157b82 */ /* 0x000ea20000000800 */
[----:B------:R-:W-:Y:S02]  /*12550*/  IADD3 R4, P1, R204, UR4, RZ ;  /* 0x00000004cc047c10 */ /* 0x000fe4000ff3e0ff */
[----:B------:R-:W-:Y:S02]  /*12560*/  ISETP.NE.AND.EX P0, PT, RZ, UR5, PT, P0 ;  /* 0x00000005ff007c0c */ /* 0x000fe4000bf05300 */
[----:B------:R-:W-:Y:S01]  /*12570*/  IADD3.X R5, R205, UR5, RZ, P1, !PT ;  /* 0x00000005cd057c10 */ /* 0x000fe20008ffe4ff */
[----:B------:R-:W-:Y:S02]  /*12580*/  ULDC.64 UR4, c[0x0][0xc08] ;  /* 0x0003020000047ab9 */ /* 0x000fe40000000a00 */
[----:B------:R-:W-:-:S04]  /*12590*/  ISETP.NE.U32.AND P1, PT, RZ, UR4, PT ;  /* 0x00000004ff007c0c */ /* 0x000fc8000bf25070 */
[----:B------:R-:W-:-:S04]  /*125a0*/  ISETP.NE.AND.EX P1, PT, RZ, UR5, PT, P1 ;  /* 0x00000005ff007c0c */ /* 0x000fc8000bf25310 */
[----:B------:R4:W5:Y:S09]  /*125b0*/  @P0 LDG.E R0, desc[UR38][R4.64] ;  /* 0x0000002604000981 */ /* 0x000972000c1e1900 */
[----:B------:R-:W-:Y:S01]  /*125c0*/  @P1 IADD3 R204, P2, R204, UR4, RZ ;  /* 0x00000004cccc1c10 */ /* 0x000fe2000ff5e0ff */
[----:B------:R-:W-:-:S02]  /*125d0*/  ULDC UR4, c[0x0][0xa88] ;  /* 0x0002a20000047ab9 */ /* 0x000fc40000000800 */
[----:B------:R-:W-:Y:S01]  /*125e0*/  IMAD.U32 R8, RZ, RZ, UR4 ;  /* 0x00000004ff087e24 */ /* 0x000fe2000f8e00ff */
[----:B------:R-:W-:-:S05]  /*125f0*/  @P1 IADD3.X R205, R205, UR5, RZ, P2, !PT ;  /* 0x00000005cdcd1c10 */ /* 0x000fca00097fe4ff */
[----:B------:R4:W5:Y:S01]  /*12600*/  @P1 LDG.E R8, desc[UR38][R204.64] ;  /* 0x00000026cc081981 */ /* 0x000962000c1e1900 */
[----:B--2---:R-:W-:Y:S01]  /*12610*/  ISETP.NE.AND P2, PT, R21, 0x1, PT ;  /* 0x000000011500780c */ /* 0x004fe20003f45270 */
[----:B------:R-:W2:-:S12]  /*12620*/  S2R R3, SR_TID.X ;  /* 0x0000000000037919 */ /* 0x000e980000002100 */
[----:B------:R-:W0:Y:S08]  /*12630*/  @P2 LDC R20, c[0x0][0xbec] ;  /* 0x0002fb00ff142b82 */ /* 0x000e300000000800 */
[----:B------:R-:W0:Y:S01]  /*12640*/  @P2 LDC R25, c[0x0][0xbf0] ;  /* 0x0002fc00ff192b82 */ /* 0x000e220000000800 */
[----:B--2---:R-:W-:-:S04]  /*12650*/  IADD3 R3, R3, -0x80, RZ ;  /* 0xffffff8003037810 */ /* 0x004fc80007ffe0ff */
[----:B------:R-:W-:Y:S01]  /*12660*/  ISETP.GE.AND P3, PT, R3, 0x80, PT ;  /* 0x000000800300780c */ /* 0x000fe20003f66270 */
[----:B----4-:R-:W-:-:S12]  /*12670*/  @P1 BRA `(.L_x_663) ;  /* 0x0000000000101947 */ /* 0x010fd80003800000 */
[----:B------:R-:W-:Y:S05]  /*12680*/  @!P0 BRA `(.L_x_663) ;  /* 0x00000000000c8947 */ /* 0x000fea0003800000 */
[----:B------:R-:W2:Y:S04]  /*12690*/  LDG.E R3, desc[UR38][R4.64] ;  /* 0x0000002604037981 */ /* 0x000ea8000c1e1900 */
[----:B-----5:R-:W2:Y:S02]  /*126a0*/  LDG.E R8, desc[UR38][R4.64+0x4] ;  /* 0x0000042604087981 */ /* 0x020ea4000c1e1900 */
[----:B--2---:R-:W-:-:S07]  /*126b0*/  IMAD.IADD R8, R8, 0x1, -R3 ;  /* 0x0000000108087824 */ /* 0x004fce00078e0a03 */
.L_x_663:
[----:B------:R-:W-:Y:S01]  /*126c0*/  BSSY B1, `(.L_x_664) ;  /* 0x000002e000017945 */ /* 0x000fe20003800000 */
[----:B------:R-:W-:Y:S02]  /*126d0*/  SHF.R.S32.HI R12, RZ, 0x1f, R203 ;  /* 0x0000001fff0c7819 */ /* 0x000fe400000114cb */
[----:B---3--:R-:W-:Y:S02]  /*126e0*/  SEL R13, R206, RZ, !P0 ;  /* 0x000000ffce0d7207 */ /* 0x008fe40004000000 */
[----:B------:R-:W-:Y:S02]  /*126f0*/  SEL R209, R209, RZ, !P0 ;  /* 0x000000ffd1d17207 */ /* 0x000fe40004000000 */
[----:B-----5:R-:W-:Y:S01]  /*12700*/  SHF.R.S32.HI R11, RZ, 0x1f, R0 ;  /* 0x0000001fff0b7819 */ /* 0x020fe20000011400 */
[----:B------:R-:W-:Y:S06]  /*12710*/  @P3 BRA `(.L_x_665) ;  /* 0x0000000000a03947 */ /* 0x000fec0003800000 */
[----:B------:R-:W2:Y:S01]  /*12720*/  S2R R3, SR_TID.X ;  /* 0x0000000000037919 */ /* 0x000ea20000002100 */
[----:B------:R-:W3:Y:S02]  /*12730*/  LDC R14, c[0x0][0xbe8] ;  /* 0x0002fa00ff0e7b82 */ /* 0x000ee40000000800 */
[----:B---3--:R-:W-:Y:S02]  /*12740*/  IMAD R4, R8, R14, RZ ;  /* 0x0000000e08047224 */ /* 0x008fe400078e02ff */
[----:B--2---:R-:W-:-:S05]  /*12750*/  IMAD R3, R208, 0x80, R3 ;  /* 0x00000080d0037824 */ /* 0x004fca00078e0203 */
[----:B------:R-:W-:-:S04]  /*12760*/  IADD3 R9, R3, -0x80, RZ ;  /* 0xffffff8003097810 */ /* 0x000fc80007ffe0ff */
[----:B------:R-:W-:-:S13]  /*12770*/  ISETP.GE.AND P0, PT, R9, R4, PT ;  /* 0x000000040900720c */ /* 0x000fda0003f06270 */
[----:B------:R-:W-:Y:S05]  /*12780*/  @P0 BRA `(.L_x_665) ;  /* 0x0000000000840947 */ /* 0x000fea0003800000 */
[----:B------:R-:W-:Y:S01]  /*12790*/  ISETP.NE.AND P0, PT, R14, 0x1, PT ;  /* 0x000000010e00780c */ /* 0x000fe20003f05270 */
[----:B------:R-:W-:Y:S01]  /*127a0*/  ULDC.64 UR4, c[0x0][0xb90] ;  /* 0x0002e40000047ab9 */ /* 0x000fe20000000a00 */
[----:B------:R-:W-:Y:S01]  /*127b0*/  MOV R5, R11 ;  /* 0x0000000b00057202 */ /* 0x000fe20000000f00 */
[----:B------:R-:W-:Y:S02]  /*127c0*/  IMAD R10, R12, UR4, RZ ;  /* 0x000000040c0a7c24 */ /* 0x000fe4000f8e02ff */
[----:B------:R-:W-:Y:S02]  /*127d0*/  IMAD.MOV.U32 R4, RZ, RZ, R0 ;  /* 0x000000ffff047224 */ /* 0x000fe400078e0000 */
[----:B------:R-:W-:Y:S02]  /*127e0*/  IMAD.MOV.U32 R3, RZ, RZ, R9 ;  /* 0x000000ffff037224 */ /* 0x000fe400078e0009 */
[----:B------:R-:W-:-:S04]  /*127f0*/  IMAD.WIDE.U32 R4, R203, UR4, R4 ;  /* 0x00000004cb047c25 */ /* 0x000fc8000f8e0004 */
[----:B------:R-:W2:Y:S01]  /*12800*/  @P0 LDC R6, c[0x0][0xbec] ;  /* 0x0002fb00ff060b82 */ /* 0x000ea20000000800 */
[----:B------:R-:W-:Y:S01]  /*12810*/  IMAD R7, R203, UR5, R10 ;  /* 0x00000005cb077c24 */ /* 0x000fe2000f8e020a */
[----:B------:R-:W-:-:S03]  /*12820*/  ULDC.64 UR4, c[0x0][0xb98] ;  /* 0x0002e60000047ab9 */ /* 0x000fc60000000a00 */
[----:B------:R-:W-:-:S03]  /*12830*/  IMAD.IADD R5, R5, 0x1, R7 ;  /* 0x0000000105057824 */ /* 0x000fc600078e0207 */
[----:B------:R-:W3:Y:S01]  /*12840*/  @P0 LDC R15, c[0x0][0xbf0] ;  /* 0x0002fc00ff0f0b82 */ /* 0x000ee20000000800 */
[----:B------:R-:W-:-:S04]  /*12850*/  IMAD.WIDE.U32 R4, R13, UR4, R4 ;  /* 0x000000040d047c25 */ /* 0x000fc8000f8e0004 */
[----:B--2---:R-:W-:-:S05]  /*12860*/  @P0 IMAD.HI.U32 R6, R9, R6, RZ ;  /* 0x0000000609060227 */ /* 0x004fca00078e00ff */
[----:B---3--:R-:W-:Y:S01]  /*12870*/  @P0 SHF.R.U32.HI R3, RZ, R15, R6 ;  /* 0x0000000fff030219 */ /* 0x008fe20000011606 */
[----:B------:R-:W-:-:S03]  /*12880*/  IMAD R6, R209, UR4, RZ ;  /* 0x00000004d1067c24 */ /* 0x000fc6000f8e02ff */
[----:B------:R-:W-:Y:S01]  /*12890*/  IADD3 R4, P0, R3, R4, RZ ;  /* 0x0000000403047210 */ /* 0x000fe20007f1e0ff */
[----:B------:R-:W-:Y:S02]  /*128a0*/  IMAD.MOV R7, RZ, RZ, -R3 ;  /* 0x000000ffff077224 */ /* 0x000fe400078e0a03 */
[----:B------:R-:W-:Y:S01]  /*128b0*/  IMAD R6, R13, UR5, R6 ;  /* 0x000000050d067c24 */ /* 0x000fe2000f8e0206 */
[----:B------:R-:W-:Y:S01]  /*128c0*/  ULDC.64 UR4, c[0x0][0xb88] ;  /* 0x0002e20000047ab9 */ /* 0x000fe20000000a00 */
[----:B------:R-:W-:Y:S01]  /*128d0*/  IMAD R7, R14, R7, R9 ;  /* 0x000000070e077224 */ /* 0x000fe200078e0209 */
[----:B------:R-:W-:-:S04]  /*128e0*/  SHF.R.S32.HI R9, RZ, 0x1f, R3 ;  /* 0x0000001fff097819 */ /* 0x000fc80000011403 */
[----:B------:R-:W-:Y:S02]  /*128f0*/  SHF.R.S32.HI R3, RZ, 0x1f, R7 ;  /* 0x0000001fff037819 */ /* 0x000fe40000011407 */
[----:B------:R-:W-:-:S03]  /*12900*/  IADD3.X R5, R9, R5, R6, P0, !PT ;  /* 0x0000000509057210 */ /* 0x000fc600007fe406 */
[----:B------:R-:W-:Y:S02]  /*12910*/  IMAD R6, R3, UR4, RZ ;  /* 0x0000000403067c24 */ /* 0x000fe4000f8e02ff */
[----:B------:R-:W-:-:S04]  /*12920*/  IMAD.WIDE.U32 R4, R7, UR4, R4 ;  /* 0x0000000407047c25 */ /* 0x000fc8000f8e0004 */
[----:B------:R-:W-:Y:S01]  /*12930*/  IMAD R3, R7, UR5, R6 ;  /* 0x0000000507037c24 */ /* 0x000fe2000f8e0206 */
[----:B------:R-:W-:Y:S02]  /*12940*/  ULDC.64 UR4, c[0x0][0xb50] ;  /* 0x0002d40000047ab9 */ /* 0x000fe40000000a00 */
[----:B------:R-:W-:Y:S02]  /*12950*/  LEA R6, P0, R4, UR4, 0x2 ;  /* 0x0000000404067c11 */ /* 0x000fe4000f8010ff */
[----:B------:R-:W-:-:S04]  /*12960*/  IADD3 R3, R5, R3, RZ ;  /* 0x0000000305037210 */ /* 0x000fc80007ffe0ff */
[----:B------:R-:W-:Y:S01]  /*12970*/  LEA.HI.X R7, R4, UR5, R3, 0x2, P0 ;  /* 0x0000000504077c11 */ /* 0x000fe200080f1403 */
[----:B------:R-:W-:-:S05]  /*12980*/  IMAD.MOV.U32 R3, RZ, RZ, -0x800000 ;  /* 0xff800000ff037424 */ /* 0x000fca00078e00ff */
[----:B------:R2:W-:Y:S02]  /*12990*/  STG.E desc[UR38][R6.64], R3 ;  /* 0x0000000306007986 */ /* 0x0005e4000c101926 */
.L_x_665:
[----:B------:R-:W-:Y:S05]  /*129a0*/  BSYNC B1 ;  /* 0x0000000000017941 */ /* 0x000fea0003800000 */
.L_x_664:
[----:B------:R-:W-:Y:S01]  /*129b0*/  ULDC.64 UR4, c[0x0][0xaa0] ;  /* 0x0002a80000047ab9 */ /* 0x000fe20000000a00 */
[----:B--2---:R-:W-:Y:S02]  /*129c0*/  IMAD R7, R202, 0x20, R153 ;  /* 0x00000020ca077824 */ /* 0x004fe400078e0299 */
[----:B------:R-:W-:Y:S02]  /*129d0*/  IMAD R3, R11, UR4, RZ ;  /* 0x000000040b037c24 */ /* 0x000fe4000f8e02ff */
[----:B------:R-:W-:-:S04]  /*129e0*/  IMAD.WIDE.U32 R4, R0, UR4, RZ ;  /* 0x0000000400047c25 */ /* 0x000fc8000f8e00ff */
[----:B------:R-:W-:Y:S01]  /*129f0*/  IMAD R3, R0, UR5, R3 ;  /* 0x0000000500037c24 */ /* 0x000fe2000f8e0203 */
[----:B------:R-:W-:Y:S01]  /*12a00*/  ULDC.64 UR4, c[0x0][0xae8] ;  /* 0x0002ba0000047ab9 */ /* 0x000fe20000000a00 */
[----:B------:R-:W-:Y:S02]  /*12a10*/  IMAD R9, R208, 0x80, R7 ;  /* 0x00000080d0097824 */ /* 0x000fe400078e0207 */
[----:B------:R-:W-:Y:S01]  /*12a20*/  IMAD R6, R12, UR4, RZ ;  /* 0x000000040c067c24 */ /* 0x000fe2000f8e02ff */
[----:B------:R-:W-:Y:S01]  /*12a30*/  IADD3 R5, R5, R3, RZ ;  /* 0x0000000305057210 */ /* 0x000fe20007ffe0ff */
[----:B0-----:R-:W-:-:S04]  /*12a40*/  @P2 IMAD.HI.U32 R0, R9, R20, RZ ;  /* 0x0000001409002227 */ /* 0x001fc800078e00ff */
[C---:B------:R-:W-:Y:S02]  /*12a50*/  IMAD R7, R203.reuse, UR5, R6 ;  /* 0x00000005cb077c24 */ /* 0x040fe4000f8e0206 */
[----:B------:R-:W-:Y:S01]  /*12a60*/  IMAD.WIDE.U32 R4, R203, UR4, R4 ;  /* 0x00000004cb047c25 */ /* 0x000fe2000f8e0004 */
[----:B------:R-:W-:-:S03]  /*12a70*/  ULDC.64 UR4, c[0x0][0xaf0] ;  /* 0x0002bc0000047ab9 */ /* 0x000fc60000000a00 */
[----:B------:R-:W-:Y:S01]  /*12a80*/  IMAD.MOV.U32 R3, RZ, RZ, R9 ;  /* 0x000000ffff037224 */ /* 0x000fe200078e0009 */
[----:B------:R-:W-:Y:S01]  /*12a90*/  IADD3 R5, R5, R7, RZ ;  /* 0x0000000705057210 */ /* 0x000fe20007ffe0ff */
[----:B------:R-:W-:Y:S01]  /*12aa0*/  IMAD R6, R209, UR4, RZ ;  /* 0x00000004d1067c24 */ /* 0x000fe2000f8e02ff */
[----:B------:R-:W-:-:S03]  /*12ab0*/  @P2 SHF.R.U32.HI R3, RZ, R25, R0 ;  /* 0x00000019ff032219 */ /* 0x000fc60000011600 */
[C---:B------:R-:W-:Y:S01]  /*12ac0*/  IMAD R7, R13.reuse, UR5, R6 ;  /* 0x000000050d077c24 */ /* 0x040fe2000f8e0206 */
[----:B------:R-:W-:Y:S01]  /*12ad0*/  SHF.R.S32.HI R0, RZ, 0x1f, R3 ;  /* 0x0000001fff007819 */ /* 0x000fe20000011403 */
[----:B------:R-:W-:Y:S01]  /*12ae0*/  IMAD.WIDE.U32 R4, R13, UR4, R4 ;  /* 0x000000040d047c25 */ /* 0x000fe2000f8e0004 */
[----:B------:R-:W-:-:S03]  /*12af0*/  ULDC.64 UR4, c[0x0][0xae0] ;  /* 0x0002b80000047ab9 */ /* 0x000fc60000000a00 */
[----:B------:R-:W-:Y:S02]  /*12b00*/  IMAD.MOV R6, RZ, RZ, -R3 ;  /* 0x000000ffff067224 */ /* 0x000fe400078e0a03 */
[----:B------:R-:W-:Y:S02]  /*12b10*/  IMAD.IADD R5, R5, 0x1, R7 ;  /* 0x0000000105057824 */ /* 0x000fe400078e0207 */
[----:B------:R-:W-:Y:S02]  /*12b20*/  IMAD R0, R0, UR4, RZ ;  /* 0x0000000400007c24 */ /* 0x000fe4000f8e02ff */
[----:B------:R-:W-:Y:S02]  /*12b30*/  IMAD R7, R21, R6, R9 ;  /* 0x0000000615077224 */ /* 0x000fe400078e0209 */
[C---:B------:R-:W-:Y:S02]  /*12b40*/  IMAD R9, R3.reuse, UR5, R0 ;  /* 0x0000000503097c24 */ /* 0x040fe4000f8e0200 */
[----:B------:R-:W-:Y:S01]  /*12b50*/  IMAD.WIDE.U32 R4, R3, UR4, R4 ;  /* 0x0000000403047c25 */ /* 0x000fe2000f8e0004 */
[----:B------:R-:W-:Y:S01]  /*12b60*/  SHF.R.S32.HI R0, RZ, 0x1f, R7 ;  /* 0x0000001fff007819 */ /* 0x000fe20000011407 */
[----:B------:R-:W-:-:S02]  /*12b70*/  ULDC.64 UR4, c[0x0][0xad8] ;  /* 0x0002b60000047ab9 */ /* 0x000fc40000000a00 */
[----:B------:R-:W-:Y:S01]  /*12b80*/  IMAD R6, R208, 0x80, R153 ;  /* 0x00000080d0067824 */ /* 0x000fe200078e0299 */
[----:B------:R-:W-:Y:S01]  /*12b90*/  IADD3 R5, R5, R9, RZ ;  /* 0x0000000905057210 */ /* 0x000fe20007ffe0ff */
        /* <DEDUP_REMOVED lines=9> */
[----:B------:R0:W2:Y:S04]  /*12c30*/  SHFL.IDX PT, R3, R4, RZ, 0x181f ;  /* 0x00181fff04037589 */ /* 0x0000a800000e0000 */
[----:B------:R0:W3:Y:S02]  /*12c40*/  SHFL.IDX PT, R14, R0, RZ, 0x181f ;  /* 0x00181fff000e7589 */ /* 0x0000e400000e0000 */
.L_x_868:
[----:B------:R-:W-:Y:S01]  /*12c50*/  IMAD R8, R8, R21, RZ ;  /* 0x0000001508087224 */ /* 0x000fe200078e02ff */
[----:B------:R-:W-:Y:S04]  /*12c60*/  BSSY B1, `(.L_x_667) ;  /* 0x000000c000017945 */ /* 0x000fe80003800000 */
[----:B------:R-:W-:-:S13]  /*12c70*/  ISETP.GE.AND P0, PT, R6, R8, PT ;  /* 0x000000080600720c */ /* 0x000fda0003f06270 */
[----:B------:R-:W-:Y:S05]  /*12c80*/  @P0 BRA `(.L_x_668) ;  /* 0x0000000000240947 */ /* 0x000fea0003800000 */
[----:B------:R-:W-:Y:S02]  /*12c90*/  ULDC UR4, c[0x0][0xac8] ;  /* 0x0002b20000047ab9 */ /* 0x000fe40000000800 */
[----:B------:R-:W-:Y:S02]  /*12ca0*/  ISETP.GE.AND P2, PT, R16, UR4, PT ;  /* 0x0000000410007c0c */ /* 0x000fe4000bf46270 */
[----:B------:R-:W-:-:S11]  /*12cb0*/  ISETP.GE.AND P3, PT, R22, UR4, PT ;  /* 0x0000000416007c0c */ /* 0x000fd6000bf66270 */
[-C--:B---3--:R-:W-:Y:S02]  /*12cc0*/  @!P2 LEA R10, P0, R16, R14.reuse, 0x1 ;  /* 0x0000000e100aa211 */ /* 0x088fe400078008ff */
[----:B------:R-:W-:Y:S02]  /*12cd0*/  @!P3 LEA R14, P1, R22, R14, 0x1 ;  /* 0x0000000e160eb211 */ /* 0x000fe400078208ff */
[-C--:B--2---:R-:W-:Y:S02]  /*12ce0*/  @!P2 LEA.HI.X R11, R16, R3.reuse, R17, 0x1, P0 ;  /* 0x00000003100ba211 */ /* 0x084fe400000f0c11 */
[----:B------:R-:W-:-:S03]  /*12cf0*/  @!P3 LEA.HI.X R15, R22, R3, R2, 0x1, P1 ;  /* 0x00000003160fb211 */ /* 0x000fc600008f0c02 */
[----:B------:R4:W-:Y:S04]  /*12d00*/  @!P2 ST.E.128 desc[UR38][R10.64], RZ ;  /* 0x000000ff0a00a985 */ /* 0x0009e8000c101d26 */
[----:B------:R4:W-:Y:S02]  /*12d10*/  @!P3 ST.E.128 desc[UR38][R14.64], RZ ;  /* 0x000000ff0e00b985 */ /* 0x0009e4000c101d26 */
.L_x_668:
[----:B------:R-:W-:Y:S05]  /*12d20*/  BSYNC B1 ;  /* 0x0000000000017941 */ /* 0x000fea0003800000 */
.L_x_667:
[----:B------:R-:W-:-:S03]  /*12d30*/  UMOV UR4, 0xffffffff ;  /* 0xffffffff00047882 */ /* 0x000fc60000000000 */
[----:B------:R-:W-:Y:S05]  /*12d40*/  BRA.DIV UR4, `(.L_x_669) ;  /* 0x0000008204007947 */ /* 0x000fea000b800000 */
[----:B--2---:R2:W0:Y:S04]  /*12d50*/  SHFL.IDX PT, R3, R4, 0x1, 0x181f ;  /* 0x00381f0004037f89 */ /* 0x00442800000e0000 */
[----:B---34-:R2:W3:Y:S02]  /*12d60*/  SHFL.IDX PT, R14, R0, 0x1, 0x181f ;  /* 0x00381f00000e7f89 */ /* 0x0184e400000e0000 */
.L_x_872:
[----:B------:R-:W-:Y:S01]  /*12d70*/  IADD3 R5, R6, 0x20, RZ ;  /* 0x0000002006057810 */ /* 0x000fe20007ffe0ff */
[----:B------:R-:W-:Y:S03]  /*12d80*/  BSSY B1, `(.L_x_670) ;  /* 0x000000c000017945 */ /* 0x000fe60003800000 */
[----:B------:R-:W-:-:S13]  /*12d90*/  ISETP.GE.AND P0, PT, R5, R8, PT ;  /* 0x000000080500720c */ /* 0x000fda0003f06270 */
[----:B------:R-:W-:Y:S05]  /*12da0*/  @P0 BRA `(.L_x_671) ;  /* 0x0000000000240947 */ /* 0x000fea0003800000 */
[----:B------:R-:W-:Y:S02]  /*12db0*/  ULDC UR4, c[0x0][0xac8] ;  /* 0x0002b20000047ab9 */ /* 0x000fe40000000800 */
[----:B------:R-:W-:Y:S02]  /*12dc0*/  ISETP.GE.AND P2, PT, R16, UR4, PT ;  /* 0x0000000410007c0c */ /* 0x000fe4000bf46270 */
[----:B------:R-:W-:-:S11]  /*12dd0*/  ISETP.GE.AND P3, PT, R22, UR4, PT ;  /* 0x0000000416007c0c */ /* 0x000fd6000bf66270 */
[-C--:B---3--:R-:W-:Y:S02]  /*12de0*/  @!P2 LEA R10, P0, R16, R14.reuse, 0x1 ;  /* 0x0000000e100aa211 */ /* 0x088fe400078008ff */
[----:B------:R-:W-:Y:S02]  /*12df0*/  @!P3 LEA R14, P1, R22, R14, 0x1 ;  /* 0x0000000e160eb211 */ /* 0x000fe400078208ff */
[-C--:B0-----:R-:W-:Y:S02]  /*12e00*/  @!P2 LEA.HI.X R11, R16, R3.reuse, R17, 0x1, P0 ;  /* 0x00000003100ba211 */ /* 0x081fe400000f0c11 */
[----:B------:R-:W-:-:S03]  /*12e10*/  @!P3 LEA.HI.X R15, R22, R3, R2, 0x1, P1 ;  /* 0x00000003160fb211 */ /* 0x000fc600008f0c02 */
[----:B------:R4:W-:Y:S04]  /*12e20*/  @!P2 ST.E.128 desc[UR38][R10.64], RZ ;  /* 0x000000ff0a00a985 */ /* 0x0009e8000c101d26 */
[----:B------:R4:W-:Y:S02]  /*12e30*/  @!P3 ST.E.128 desc[UR38][R14.64], RZ ;  /* 0x000000ff0e00b985 */ /* 0x0009e4000c101d26 */
.L_x_671:
[----:B------:R-:W-:Y:S05]  /*12e40*/  BSYNC B1 ;  /* 0x0000000000017941 */ /* 0x000fea0003800000 */
.L_x_670:
[----:B------:R-:W-:-:S03]  /*12e50*/  UMOV UR4, 0xffffffff ;  /* 0xffffffff00047882 */ /* 0x000fc60000000000 */
[----:B------:R-:W-:Y:S05]  /*12e60*/  BRA.DIV UR4, `(.L_x_672) ;  /* 0x0000008204007947 */ /* 0x000fea000b800000 */
[----:B0-----:R0:W0:Y:S04]  /*12e70*/  SHFL.IDX PT, R3, R4, 0x2, 0x181f ;  /* 0x00581f0004037f89 */ /* 0x00102800000e0000 */
[----:B---34-:R3:W4:Y:S02]  /*12e80*/  SHFL.IDX PT, R14, R0, 0x2, 0x181f ;  /* 0x00581f00000e7f89 */ /* 0x01872400000e0000 */
.L_x_876:
[----:B------:R-:W-:Y:S01]  /*12e90*/  VIADD R5, R6, 0x40 ;  /* 0x0000004006057836 */ /* 0x000fe20000000000 */
[----:B------:R-:W-:Y:S04]  /*12ea0*/  BSSY B1, `(.L_x_673) ;  /* 0x000000c000017945 */ /* 0x000fe80003800000 */
[----:B------:R-:W-:-:S13]  /*12eb0*/  ISETP.GE.AND P0, PT, R5, R8, PT ;  /* 0x000000080500720c */ /* 0x000fda0003f06270 */
[----:B------:R-:W-:Y:S05]  /*12ec0*/  @P0 BRA `(.L_x_674) ;  /* 0x0000000000240947 */ /* 0x000fea0003800000 */
[----:B------:R-:W-:Y:S02]  /*12ed0*/  ULDC UR4, c[0x0][0xac8] ;  /* 0x0002b20000047ab9 */ /* 0x000fe40000000800 */
[----:B------:R-:W-:Y:S02]  /*12ee0*/  ISETP.GE.AND P2, PT, R16, UR4, PT ;  /* 0x0000000410007c0c */ /* 0x000fe4000bf46270 */
[----:B------:R-:W-:-:S11]  /*12ef0*/  ISETP.GE.AND P3, PT, R22, UR4, PT ;  /* 0x0000000416007c0c */ /* 0x000fd6000bf66270 */
[-C--:B----4-:R-:W-:Y:S02]  /*12f00*/  @!P2 LEA R10, P0, R16, R14.reuse, 0x1 ;  /* 0x0000000e100aa211 */ /* 0x090fe400078008ff */
[----:B------:R-:W-:Y:S02]  /*12f10*/  @!P3 LEA R14, P1, R22, R14, 0x1 ;  /* 0x0000000e160eb211 */ /* 0x000fe400078208ff */
[-C--:B0-----:R-:W-:Y:S02]  /*12f20*/  @!P2 LEA.HI.X R11, R16, R3.reuse, R17, 0x1, P0 ;  /* 0x00000003100ba211 */ /* 0x081fe400000f0c11 */
[----:B------:R-:W-:-:S03]  /*12f30*/  @!P3 LEA.HI.X R15, R22, R3, R2, 0x1, P1 ;  /* 0x00000003160fb211 */ /* 0x000fc600008f0c02 */
[----:B------:R0:W-:Y:S04]  /*12f40*/  @!P2 ST.E.128 desc[UR38][R10.64], RZ ;  /* 0x000000ff0a00a985 */ /* 0x0001e8000c101d26 */
[----:B------:R0:W-:Y:S02]  /*12f50*/  @!P3 ST.E.128 desc[UR38][R14.64], RZ ;  /* 0x000000ff0e00b985 */ /* 0x0001e4000c101d26 */
.L_x_674:
[----:B------:R-:W-:Y:S05]  /*12f60*/  BSYNC B1 ;  /* 0x0000000000017941 */ /* 0x000fea0003800000 */
.L_x_673:
[----:B------:R-:W-:-:S03]  /*12f70*/  UMOV UR4, 0xffffffff ;  /* 0xffffffff00047882 */ /* 0x000fc60000000000 */
[----:B------:R-:W-:Y:S05]  /*12f80*/  BRA.DIV UR4, `(.L_x_675) ;  /* 0x0000008204007947 */ /* 0x000fea000b800000 */
[----:B0-----:R0:W0:Y:S04]  /*12f90*/  SHFL.IDX PT, R3, R4, 0x3, 0x181f ;  /* 0x00781f0004037f89 */ /* 0x00102800000e0000 */
[----:B----4-:R4:W0:Y:S02]  /*12fa0*/  SHFL.IDX PT, R14, R0, 0x3, 0x181f ;  /* 0x00781f00000e7f89 */ /* 0x01082400000e0000 */
.L_x_880:
[----:B--234-:R-:W-:-:S05]  /*12fb0*/  VIADD R0, R6, 0x60 ;  /* 0x0000006006007836 */ /* 0x01cfca0000000000 */
[----:B------:R-:W-:-:S13]  /*12fc0*/  ISETP.GE.AND P0, PT, R0, R8, PT ;  /* 0x000000080000720c */ /* 0x000fda0003f06270 */
        /* <DEDUP_REMOVED lines=8> */
[----:B------:R0:W-:Y:S04]  /*13050*/  @!P2 ST.E.128 desc[UR38][R4.64], RZ ;  /* 0x000000ff0400a985 */ /* 0x0001e8000c101d26 */
[----:B------:R0:W-:Y:S02]  /*13060*/  @!P3 ST.E.128 desc[UR38][R14.64], RZ ;  /* 0x000000ff0e00b985 */ /* 0x0001e4000c101d26 */
.L_x_662:
[----:B------:R-:W-:Y:S05]  /*13070*/  BSYNC B0 ;  /* 0x0000000000007941 */ /* 0x000fea0003800000 */
.L_x_653:
[----:B------:R-:W-:Y:S02]  /*13080*/  ULDC UR4, c[0x0][0xc3c] ;  /* 0x00030f0000047ab9 */ /* 0x000fe40000000800 */
[----:B-1----:R-:W-:-:S13]  /*13090*/  ISETP.GE.AND P0, PT, R43, UR4, PT ;  /* 0x000000042b007c0c */ /* 0x002fda000bf06270 */
[----:B------:R-:W-:Y:S05]  /*130a0*/  @!P0 BRA `(.L_x_676) ;  /* 0xfffffee000208947 */ /* 0x000fea000383ffff */
[----:B------:R-:W-:Y:S05]  /*130b0*/  BRA `(.L_x_480) ;  /* 0x0000006400947947 */ /* 0x000fea0003800000 */
.L_x_478:
[----:B------:R-:W-:-:S08]  /*130c0*/  NOP ;  /* 0x0000000000007918 */ /* 0x000fd00000000000 */
[----:B--2---:R-:W0:-:S00]  /*130d0*/  USETMAXREG.DEALLOC.CTAPOOL 0x28 ;  /* 0x00000028000079c8 */ /* 0x004e0000080e0500 */
[----:B0-----:R-:W-:Y:S02]  /*130e0*/  LOP3.LUT R2, R2, 0x3, RZ, 0xc0, !PT ;  /* 0x0000000302027812 */ /* 0x001fe400078ec0ff */
[----:B------:R-:W-:Y:S02]  /*130f0*/  LOP3.LUT R32, R32, 0xfffffff7, RZ, 0xc0, !PT ;  /* 0xfffffff720207812 */ /* 0x000fe400078ec0ff */
[----:B------:R-:W-:Y:S02]  /*13100*/  MOV R4, RZ ;  /* 0x000000ff00047202 */ /* 0x000fe40000000f00 */
[----:B------:R-:W0:Y:S02]  /*13110*/  SHFL.IDX PT, R2, R2, RZ, 0x1f ;  /* 0x00001fff02027589 */ /* 0x000e2400000e0000 */
[----:B0-----:R-:W-:-:S13]  /*13120*/  ISETP.NE.AND P0, PT, R2, RZ, PT ;  /* 0x000000ff0200720c */ /* 0x001fda0003f05270 */
        /* <DEDUP_REMOVED lines=9> */
.L_x_677:
[----:B------:R-:W-:Y:S01]  /*131c0*/  LOP3.LUT R5, R0, 0x1f, RZ, 0xc0, !PT ;  /* 0x0000001f00057812 */ /* 0x000fe200078ec0ff */
[----:B------:R-:W-:Y:S01]  /*131d0*/  ULDC UR4, c[0x0][0xc3c] ;  /* 0x00030f0000047ab9 */ /* 0x000fe20000000800 */
[----:B------:R-:W0:Y:S01]  /*131e0*/  S2UR UR6, SR_CTAID.X ;  /* 0x00000000000679c3 */ /* 0x000e220000002500 */
[----:B------:R-:W-:Y:S01]  /*131f0*/  ULDC UR5, c[0x0][0xc38] ;  /* 0x00030e0000057ab9 */ /* 0x000fe20000000800 */
[----:B------:R-:W-:-:S04]  /*13200*/  ISETP.NE.AND P0, PT, R5, 0x1f, PT ;  /* 0x0000001f0500780c */ /* 0x000fc80003f05270 */
[----:B------:R-:W-:-:S13]  /*13210*/  ISETP.GE.OR P1, PT, R5, UR4, !P0 ;  /* 0x0000000405007c0c */ /* 0x000fda000c726670 */
[----:B------:R-:W1:Y:S02]  /*13220*/  @!P1 LDC.64 R2, c[0x0][0xc80] ;  /* 0x00032000ff029b82 */ /* 0x000e640000000a00 */
[----:B-1----:R-:W-:-:S05]  /*13230*/  @!P1 IMAD.WIDE.U32 R2, R5, 0x4, R2 ;  /* 0x0000000405029825 */ /* 0x002fca00078e0002 */
[----:B------:R-:W2:Y:S01]  /*13240*/  @!P1 LDG.E R4, desc[UR38][R2.64] ;  /* 0x0000002602049981 */ /* 0x000ea2000c1e1900 */
[C---:B------:R-:W-:Y:S01]  /*13250*/  ISETP.NE.AND P1, PT, R5.reuse, RZ, PT ;  /* 0x000000ff0500720c */ /* 0x040fe20003f25270 */
[----:B------:R-:W-:Y:S01]  /*13260*/  UMOV UR4, URZ ;  /* 0x0000003f00047c82 */ /* 0x000fe20008000000 */
[C---:B------:R-:W-:Y:S02]  /*13270*/  ISETP.GE.U32.AND P2, PT, R5.reuse, 0x2, PT ;  /* 0x000000020500780c */ /* 0x040fe40003f46070 */
[C---:B------:R-:W-:Y:S02]  /*13280*/  ISETP.GE.U32.AND P3, PT, R5.reuse, 0x4, PT ;  /* 0x000000040500780c */ /* 0x040fe40003f66070 */
[C---:B------:R-:W-:Y:S02]  /*13290*/  ISETP.GE.U32.AND P4, PT, R5.reuse, 0x8, PT ;  /* 0x000000080500780c */ /* 0x040fe40003f86070 */
[----:B------:R-:W-:Y:S02]  /*132a0*/  ISETP.GE.U32.AND P5, PT, R5, 0x10, PT ;  /* 0x000000100500780c */ /* 0x000fe40003fa6070 */
[----:B------:R-:W-:Y:S01]  /*132b0*/  MOV R16, RZ ;  /* 0x000000ff00107202 */ /* 0x000fe20000000f00 */
[----:B--2---:R-:W1:Y:S02]  /*132c0*/  SHFL.UP PT, R6, R4, 0x1, RZ ;  /* 0x0420000004067989 */ /* 0x004e6400000e00ff */
[----:B-1----:R-:W-:-:S05]  /*132d0*/  SEL R7, R6, RZ, P1 ;  /* 0x000000ff06077207 */ /* 0x002fca0000800000 */
[----:B------:R-:W-:-:S05]  /*132e0*/  IMAD.IADD R7, R4, 0x1, R7 ;  /* 0x0000000104077824 */ /* 0x000fca00078e0207 */
        /* <DEDUP_REMOVED lines=12> */
[----:B------:R-:W1:Y:S02]  /*133b0*/  SHFL.IDX PT, R6, R7, 0x1f, 0x1f ;  /* 0x03e01f0007067f89 */ /* 0x000e6400000e0000 */
[----:B-1----:R-:W-:-:S04]  /*133c0*/  IMAD R6, R6, UR5, RZ ;  /* 0x0000000506067c24 */ /* 0x002fc8000f8e02ff */
[----:B------:R-:W-:Y:S01]  /*133d0*/  IMAD.MOV.U32 R3, RZ, RZ, R6 ;  /* 0x000000ffff037224 */ /* 0x000fe200078e0006 */
[----:B0-----:R-:W-:-:S13]  /*133e0*/  ISETP.GT.AND P6, PT, R6, UR6, PT ;  /* 0x0000000606007c0c */ /* 0x001fda000bfc4270 */
[----:B------:R-:W-:Y:S05]  /*133f0*/  @P6 BRA `(.L_x_679) ;  /* 0x00000000009c6947 */ /* 0x000fea0003800000 */
[----:B------:R-:W0:Y:S01]  /*13400*/  LDC R10, c[0x0][0xc3c] ;  /* 0x00030f00ff0a7b82 */ /* 0x000e220000000800 */
[----:B------:R-:W-:Y:S01]  /*13410*/  IMAD.MOV.U32 R6, RZ, RZ, R3 ;  /* 0x000000ffff067224 */ /* 0x000fe200078e0003 */
[----:B------:R-:W-:Y:S01]  /*13420*/  UMOV UR4, URZ ;  /* 0x0000003f00047c82 */ /* 0x000fe20008000000 */
[----:B------:R-:W-:Y:S01]  /*13430*/  ULDC UR7, c[0x0][0xc3c] ;  /* 0x00030f0000077ab9 */ /* 0x000fe20000000800 */
[----:B------:R-:W-:-:S05]  /*13440*/  ULDC UR5, c[0x0][0xc38] ;  /* 0x00030e0000057ab9 */ /* 0x000fca0000000800 */
.L_x_683:
[----:B------:R-:W-:Y:S01]  /*13450*/  UIADD3 UR4, UR4, 0x1f, URZ ;  /* 0x0000001f04047890 */ /* 0x000fe2000fffe03f */
[----:B------:R-:W-:-:S05]  /*13460*/  MOV R19, UR7 ;  /* 0x0000000700137c02 */ /* 0x000fca0008000f00 */
        /* <DEDUP_REMOVED lines=10> */
.L_x_682:
[----:B------:R-:W-:Y:S05]  /*13510*/  BSYNC B0 ;  /* 0x0000000000007941 */ /* 0x000fea0003800000 */
.L_x_681:
[----:B0----5:R-:W0:Y:S02]  /*13520*/  SHFL.UP PT, R2, R4, 0x1, RZ ;  /* 0x0420000004027989 */ /* 0x021e2400000e00ff */
[----:B0-----:R-:W-:-:S04]  /*13530*/  SEL R3, R2, RZ, P1 ;  /* 0x000000ff02037207 */ /* 0x001fc80000800000 */
[----:B------:R-:W-:-:S05]  /*13540*/  IADD3 R3, R4, R3, RZ ;  /* 0x0000000304037210 */ /* 0x000fca0007ffe0ff */
        /* <DEDUP_REMOVED lines=17> */
[----:B------:R-:W-:-:S07]  /*13660*/  MOV R7, R9 ;  /* 0x0000000900077202 */ /* 0x000fce0000000f00 */
.L_x_679:
        /* <DEDUP_REMOVED lines=13> */
[----:B------:R-:W-:-:S06]  /*13740*/  IADD3 R16, R19, -0x1, RZ ;  /* 0xffffffff13107810 */ /* 0x000fcc0007ffe0ff */
[----:B------:R2:W3:Y:S02]  /*13750*/  SHFL.IDX PT, R16, R7, R16, 0x1f ;  /* 0x00001f1007107589 */ /* 0x0004e400000e0000 */
.L_x_684:
[----:B---3--:R-:W-:Y:S01]  /*13760*/  IMAD R16, R16, UR5, R9 ;  /* 0x0000000510107c24 */ /* 0x008fe2000f8e0209 */
[----:B0-----:R-:W-:Y:S01]  /*13770*/  IABS R2, R4 ;  /* 0x0000000400027213 */ /* 0x001fe20000000000 */
[----:B-12---:R-:W-:Y:S02]  /*13780*/  IMAD.MOV R7, RZ, RZ, -R3 ;  /* 0x000000ffff077224 */ /* 0x006fe400078e0a03 */
[----:B------:R-:W-:Y:S01]  /*13790*/  VIADD R19, R19, UR4 ;  /* 0x0000000413137c36 */ /* 0x000fe20008000000 */
[----:B------:R-:W-:Y:S01]  /*137a0*/  IADD3 R9, -R16, UR6, RZ ;  /* 0x0000000610097c10 */ /* 0x000fe2000fffe1ff */
[----:B------:R-:W-:Y:S01]  /*137b0*/  IMAD.MOV R8, RZ, RZ, -R2 ;  /* 0x000000ffff087224 */ /* 0x000fe200078e0a02 */
[----:B------:R-:W-:Y:S01]  /*137c0*/  MOV R2, RZ ;  /* 0x000000ff00027202 */ /* 0x000fe20000000f00 */
[----:B------:R-:W-:Y:S01]  /*137d0*/  IMAD R7, R7, R10, RZ ;  /* 0x0000000a07077224 */ /* 0x000fe200078e02ff */
[----:B------:R-:W-:-:S03]  /*137e0*/  IABS R6, R9 ;  /* 0x0000000900067213 */ /* 0x000fc60000000000 */
[----:B------:R-:W-:-:S04]  /*137f0*/  IMAD.HI.U32 R2, R3, R7, R2 ;  /* 0x0000000703027227 */ /* 0x000fc800078e0002 */
[----:B------:R-:W-:Y:S02]  /*13800*/  IMAD.MOV.U32 R3, RZ, RZ, R6 ;  /* 0x000000ffff037224 */ /* 0x000fe400078e0006 */
[----:B------:R-:W-:Y:S02]  /*13810*/  IMAD.MOV.U32 R6, RZ, RZ, R8 ;  /* 0x000000ffff067224 */ /* 0x000fe400078e0008 */
[----:B------:R-:W-:-:S04]  /*13820*/  IMAD.HI.U32 R2, R2, R3, RZ ;  /* 0x0000000302027227 */ /* 0x000fc800078e00ff */
[----:B------:R-:W-:-:S05]  /*13830*/  IMAD R3, R2, R6, R3 ;  /* 0x0000000602037224 */ /* 0x000fca00078e0203 */
[----:B------:R-:W-:-:S13]  /*13840*/  ISETP.GT.U32.AND P1, PT, R10, R3, PT ;  /* 0x000000030a00720c */ /* 0x000fda0003f24070 */
[-C--:B------:R-:W-:Y:S01]  /*13850*/  @!P1 IADD3 R3, R3, -R10.reuse, RZ ;  /* 0x8000000a03039210 */ /* 0x080fe20007ffe0ff */
[----:B------:R-:W-:Y:S01]  /*13860*/  @!P1 VIADD R2, R2, 0x1 ;  /* 0x0000000102029836 */ /* 0x000fe20000000000 */
[----:B------:R-:W-:Y:S02]  /*13870*/  ISETP.NE.AND P1, PT, R4, RZ, PT ;  /* 0x000000ff0400720c */ /* 0x000fe40003f25270 */
[----:B------:R-:W-:Y:S02]  /*13880*/  ISETP.GE.U32.AND P0, PT, R3, R10, PT ;  /* 0x0000000a0300720c */ /* 0x000fe40003f06070 */
[----:B------:R-:W-:-:S04]  /*13890*/  LOP3.LUT R3, R9, R4, RZ, 0x3c, !PT ;  /* 0x0000000409037212 */ /* 0x000fc800078e3cff */
[----:B------:R-:W-:-:S07]  /*138a0*/  ISETP.GE.AND P2, PT, R3, RZ, PT ;  /* 0x000000ff0300720c */ /* 0x000fce0003f46270 */
[----:B------:R-:W-:-:S06]  /*138b0*/  @P0 VIADD R2, R2, 0x1 ;  /* 0x0000000102020836 */ /* 0x000fcc0000000000 */
[----:B------:R-:W-:Y:S02]  /*138c0*/  @!P2 IADD3 R2, -R2, RZ, RZ ;  /* 0x000000ff0202a210 */ /* 0x000fe40007ffe1ff */
[----:B------:R-:W-:-:S04]  /*138d0*/  @!P1 LOP3.LUT R2, RZ, R4, RZ, 0x33, !PT ;  /* 0x00000004ff029212 */ /* 0x000fc800078e33ff */
[----:B------:R-:W-:Y:S01]  /*138e0*/  MOV R18, R2 ;  /* 0x0000000200127202 */ /* 0x000fe20000000f00 */
[----:B------:R-:W-:-:S04]  /*138f0*/  IMAD.MOV R17, RZ, RZ, -R2 ;  /* 0x000000ffff117224 */ /* 0x000fc800078e0a02 */
[----:B------:R-:W-:Y:S01]  /*13900*/  IMAD R17, R4, R17, R9 ;  /* 0x0000001104117224 */ /* 0x000fe200078e0209 */
[----:B------:R-:W-:Y:S06]  /*13910*/  BRA `(.L_x_685) ;  /* 0x00000000000c7947 */ /* 0x000fec0003800000 */
.L_x_680:
[----:B------:R-:W-:Y:S01]  /*13920*/  IMAD.MOV.U32 R17, RZ, RZ, RZ ;  /* 0x000000ffff117224 */ /* 0x000fe200078e00ff */
[----:B------:R-:W-:Y:S01]  /*13930*/  MOV R18, RZ ;  /* 0x000000ff00127202 */ /* 0x000fe20000000f00 */
[----:B------:R-:W-:-:S07]  /*13940*/  IMAD.U32 R16, RZ, RZ, UR6 ;  /* 0x00000006ff107e24 */ /* 0x000fce000f8e00ff */
.L_x_685:
[----:B------:R-:W-:-:S13]  /*13950*/  ISETP.NE.AND P0, PT, R5, RZ, PT ;  /* 0x000000ff0500720c */ /* 0x000fda0003f05270 */
[----:B------:R-:W0:Y:S01]  /*13960*/  @!P0 S2R R3, SR_CgaCtaId ;  /* 0x0000000000038919 */ /* 0x000e220000008800 */
[----:B------:R-:W-:-:S04]  /*13970*/  @!P0 MOV R2, 0x400 ;  /* 0x0000040000028802 */ /* 0x000fc80000000f00 */
[----:B0-----:R-:W-:-:S05]  /*13980*/  @!P0 LEA R2, R3, R2, 0x18 ;  /* 0x0000000203028211 */ /* 0x001fca00078ec0ff */
[----:B------:R1:W-:Y:S01]  /*13990*/  @!P0 STS.128 [R2+0x288d0], R16 ;  /* 0x0288d01002008388 */ /* 0x0003e20000000c00 */
[----:B------:R-:W-:Y:S06]  /*139a0*/  BAR.ARV 0x5, 0x180 ;  /* 0x0146000000007b1d */ /* 0x000fec0000002000 */
.L_x_678:
[----:B------:R2:W-:Y:S01]  /*139b0*/  STL [R1+0x24], RZ ;  /* 0x000024ff01007387 */ /* 0x0005e20000100800 */
[----:B------:R-:W-:Y:S01]  /*139c0*/  ULDC UR4, c[0x0][0xc3c] ;  /* 0x00030f0000047ab9 */ /* 0x000fe20000000800 */
[----:B------:R-:W-:Y:S01]  /*139d0*/  IMAD.MOV.U32 R28, RZ, RZ, 0x1 ;  /* 0x00000001ff1c7424 */ /* 0x000fe200078e00ff */
[----:B0-----:R-:W-:Y:S01]  /*139e0*/  ISETP.GE.AND P0, PT, R19, UR4, PT ;  /* 0x0000000413007c0c */ /* 0x001fe2000bf06270 */
[----:B------:R-:W-:-:S12]  /*139f0*/  IMAD.MOV.U32 R25, RZ, RZ, RZ ;  /* 0x000000ffff197224 */ /* 0x000fd800078e00ff */
[----:B--2---:R-:W-:Y:S05]  /*13a00*/  @P0 BRA `(.L_x_686) ;  /* 0x0000005800640947 */ /* 0x004fea0003800000 */
[----:B-1----:R-:W2:Y:S01]  /*13a10*/  LDL R2, [R1+0xc] ;  /* 0x00000c0001027983 */ /* 0x002ea20000100800 */
[----:B------:R-:W0:Y:S01]  /*13a20*/  S2UR UR5, SR_CgaCtaId ;  /* 0x00000000000579c3 */ /* 0x000e220000008800 */
[C---:B------:R-:W-:Y:S01]  /*13a30*/  SHF.L.U32 R31, R0.reuse, 0x3, RZ ;  /* 0x00000003001f7819 */ /* 0x040fe200000006ff */
[----:B------:R-:W-:Y:S01]  /*13a40*/  UMOV UR4, 0x400 ;  /* 0x0000040000047882 */ /* 0x000fe20000000000 */
[----:B------:R-:W-:Y:S01]  /*13a50*/  LOP3.LUT R4, R0, 0x7f, RZ, 0xc0, !PT ;  /* 0x0000007f00047812 */ /* 0x000fe200078ec0ff */
[----:B------:R-:W-:Y:S01]  /*13a60*/  BSSY B8, `(.L_x_686) ;  /* 0x0000593000087945 */ /* 0x000fe20003800000 */
[C---:B------:R-:W-:Y:S01]  /*13a70*/  LOP3.LUT R3, R31.reuse, 0x1f8, RZ, 0xc0, !PT ;  /* 0x000001f81f037812 */ /* 0x040fe200078ec0ff */
[----:B------:R-:W-:Y:S01]  /*13a80*/  IMAD.MOV.U32 R28, RZ, RZ, 0x1 ;  /* 0x00000001ff1c7424 */ /* 0x000fe200078e00ff */
[----:B------:R-:W-:Y:S01]  /*13a90*/  LOP3.LUT R31, R31, 0x38, RZ, 0xc0, !PT ;  /* 0x000000381f1f7812 */ /* 0x000fe200078ec0ff */
[----:B------:R-:W-:Y:S01]  /*13aa0*/  IMAD.SHL.U32 R36, R4, 0x8, RZ ;  /* 0x0000000804247824 */ /* 0x000fe200078e00ff */
[----:B------:R-:W-:Y:S01]  /*13ab0*/  LOP3.LUT R3, R3, 0x38, R0, 0x78, !PT ;  /* 0x0000003803037812 */ /* 0x000fe200078e7800 */
[----:B------:R-:W-:Y:S01]  /*13ac0*/  IMAD.MOV.U32 R29, RZ, RZ, 0x1 ;  /* 0x00000001ff1d7424 */ /* 0x000fe200078e00ff */
[----:B------:R-:W-:Y:S01]  /*13ad0*/  MOV R25, RZ ;  /* 0x000000ff00197202 */ /* 0x000fe20000000f00 */
[----:B------:R-:W-:Y:S01]  /*13ae0*/  IMAD.MOV.U32 R27, RZ, RZ, RZ ;  /* 0x000000ffff1b7224 */ /* 0x000fe200078e00ff */
[----:B------:R-:W-:Y:S01]  /*13af0*/  LOP3.LUT R36, R3, 0x200, R36, 0xf8, !PT ;  /* 0x0000020003247812 */ /* 0x000fe200078ef824 */
[----:B------:R-:W-:Y:S01]  /*13b00*/  ULDC.64 UR40, c[0x0][0x198] ;  /* 0x0000660000287ab9 */ /* 0x000fe20000000a00 */
[----:B------:R-:W-:Y:S01]  /*13b10*/  LOP3.LUT R30, R31, 0x40, RZ, 0xfc, !PT ;  /* 0x000000401f1e7812 */ /* 0x000fe200078efcff */
[----:B------:R-:W-:Y:S01]  /*13b20*/  ULDC UR36, c[0x0][0xc] ;  /* 0x0000030000247ab9 */ /* 0x000fe20000000800 */
[----:B0-----:R-:W-:-:S06]  /*13b30*/  ULEA UR4, UR5, UR4, 0x18 ;  /* 0x0000000405047291 */ /* 0x001fcc000f8ec03f */
[----:B------:R-:W-:Y:S02]  /*13b40*/  MOV R22, UR4 ;  /* 0x0000000400167c02 */ /* 0x000fe40008000f00 */
[----:B--2---:R-:W-:-:S05]  /*13b50*/  LOP3.LUT R0, R2, 0x2, RZ, 0xfc, !PT ;  /* 0x0000000202007812 */ /* 0x004fca00078efcff */
[----:B------:R0:W-:Y:S04]  /*13b60*/  STL [R1+0x2c], R0 ;  /* 0x00002c0001007387 */ /* 0x0001e80000100800 */
[----:B------:R1:W-:Y:S01]  /*13b70*/  STL [R1+0x24], RZ ;  /* 0x000024ff01007387 */ /* 0x0003e20000100800 */
[----:B0-----:R-:W-:-:S05]  /*13b80*/  IMAD R0, R36, 0x2, R22 ;  /* 0x0000000224007824 */ /* 0x001fca00078e0216 */
[----:B------:R1:W-:Y:S02]  /*13b90*/  STL [R1+0x8], R0 ;  /* 0x0000080001007387 */ /* 0x0003e40000100800 */
.L_x_785:
[----:B0-----:R-:W0:Y:S02]  /*13ba0*/  LDC.64 R2, c[0x0][0xc88] ;  /* 0x00032200ff027b82 */ /* 0x001e240000000a00 */
[----:B0-----:R-:W-:-:S05]  /*13bb0*/  IMAD.WIDE R2, R19, 0x4, R2 ;  /* 0x0000000413027825 */ /* 0x001fca00078e0202 */
[----:B-1----:R-:W1:Y:S01]  /*13bc0*/  LDG.E R33, desc[UR38][R2.64] ;  /* 0x0000002602217981 */ /* 0x002e62000c1e1900 */
[----:B------:R-:W-:Y:S05]  /*13bd0*/  YIELD ;  /* 0x0000000000007946 */ /* 0x000fea0003800000 */
[----:B------:R-:W-:Y:S01]  /*13be0*/  ULDC.64 UR4, c[0x0][0xa28] ;  /* 0x00028a0000047ab9 */ /* 0x000fe20000000a00 */
[----:B------:R-:W-:Y:S01]  /*13bf0*/  IMAD.MOV.U32 R9, RZ, RZ, RZ ;  /* 0x000000ffff097224 */ /* 0x000fe200078e00ff */
[----:B------:R-:W-:Y:S01]  /*13c00*/  ISETP.NE.U32.AND P0, PT, RZ, UR4, PT ;  /* 0x00000004ff007c0c */ /* 0x000fe2000bf05070 */
[----:B------:R-:W-:Y:S01]  /*13c10*/  IMAD.MOV.U32 R6, RZ, RZ, RZ ;  /* 0x000000ffff067224 */ /* 0x000fe200078e00ff */
[----:B------:R-:W-:Y:S01]  /*13c20*/  ULDC.64 UR8, c[0x0][0xa18] ;  /* 0x0002860000087ab9 */ /* 0x000fe20000000a00 */
[----:B------:R-:W-:Y:S01]  /*13c30*/  ULDC.64 UR6, c[0x0][0xa10] ;  /* 0x0002840000067ab9 */ /* 0x000fe20000000a00 */
[----:B------:R-:W-:-:S02]  /*13c40*/  ISETP.NE.AND.EX P0, PT, RZ, UR5, PT, P0 ;  /* 0x00000005ff007c0c */ /* 0x000fc4000bf05300 */
[----:B-1----:R-:W-:-:S11]  /*13c50*/  SHF.R.S32.HI R0, RZ, 0x1f, R33 ;  /* 0x0000001fff007819 */ /* 0x002fd60000011421 */
[C---:B------:R-:W-:Y:S02]  /*13c60*/  @P0 LEA R2, P1, R33.reuse, UR4, 0x2 ;  /* 0x0000000421020c11 */ /* 0x040fe4000f8210ff */
[C---:B------:R-:W-:Y:S01]  /*13c70*/  SHF.L.U32 R23, R33.reuse, 0x2, RZ ;  /* 0x0000000221177819 */ /* 0x040fe200000006ff */
[----:B------:R0:W-:Y:S01]  /*13c80*/  STL [R1+0x18], R0 ;  /* 0x0000180001007387 */ /* 0x0001e20000100800 */
[----:B------:R-:W-:Y:S01]  /*13c90*/  @P0 LEA.HI.X R3, R33, UR5, R0, 0x2, P1 ;  /* 0x0000000521030c11 */ /* 0x000fe200088f1400 */
[----:B------:R-:W-:-:S04]  /*13ca0*/  ULDC.64 UR4, c[0x0][0xa00] ;  /* 0x0002800000047ab9 */ /* 0x000fc80000000a00 */
[----:B--2---:R1:W2:Y:S01]  /*13cb0*/  @P0 LDG.E R9, desc[UR38][R2.64] ;  /* 0x0000002602090981 */ /* 0x0042a2000c1e1900 */
[----:B------:R-:W-:Y:S02]  /*13cc0*/  ISETP.NE.U32.AND P0, PT, RZ, UR4, PT ;  /* 0x00000004ff007c0c */ /* 0x000fe4000bf05070 */
[----:B------:R-:W-:Y:S01]  /*13cd0*/  SHF.L.U64.HI R24, R33, 0x2, R0 ;  /* 0x0000000221187819 */ /* 0x000fe20000010200 */
[----:B0-----:R-:W-:Y:S01]  /*13ce0*/  IMAD.MOV.U32 R0, RZ, RZ, RZ ;  /* 0x000000ffff007224 */ /* 0x001fe200078e00ff */
[----:B------:R-:W-:Y:S02]  /*13cf0*/  ISETP.NE.AND.EX P0, PT, RZ, UR5, PT, P0 ;  /* 0x00000005ff007c0c */ /* 0x000fe4000bf05300 */
[----:B------:R-:W-:Y:S02]  /*13d00*/  ISETP.NE.U32.AND P2, PT, RZ, UR8, PT ;  /* 0x00000008ff007c0c */ /* 0x000fe4000bf45070 */
[----:B------:R-:W-:Y:S02]  /*13d10*/  ISETP.NE.U32.AND P1, PT, RZ, UR6, PT ;  /* 0x00000006ff007c0c */ /* 0x000fe4000bf25070 */
[----:B-1----:R-:W-:-:S02]  /*13d20*/  IADD3 R2, P3, R23, UR4, RZ ;  /* 0x0000000417027c10 */ /* 0x002fc4000ff7e0ff */
[----:B------:R-:W-:Y:S02]  /*13d30*/  ISETP.NE.AND.EX P2, PT, RZ, UR9, PT, P2 ;  /* 0x00000009ff007c0c */ /* 0x000fe4000bf45320 */
[C---:B------:R-:W-:Y:S02]  /*13d40*/  IADD3.X R3, R24.reuse, UR5, RZ, P3, !PT ;  /* 0x0000000518037c10 */ /* 0x040fe40009ffe4ff */
[----:B------:R-:W-:Y:S02]  /*13d50*/  ISETP.NE.AND.EX P1, PT, RZ, UR7, PT, P1 ;  /* 0x00000007ff007c0c */ /* 0x000fe4000bf25310 */
[----:B------:R-:W-:Y:S01]  /*13d60*/  IADD3 R4, P4, R23, UR6, RZ ;  /* 0x0000000617047c10 */ /* 0x000fe2000ff9e0ff */
[----:B------:R-:W3:Y:S01]  /*13d70*/  @P0 LDG.E R6, desc[UR38][R2.64] ;  /* 0x0000002602060981 */ /* 0x000ee2000c1e1900 */
[----:B------:R-:W-:Y:S02]  /*13d80*/  ULDC UR4, c[0x0][0x288] ;  /* 0x0000a20000047ab9 */ /* 0x000fe40000000800 */
[----:B------:R-:W-:Y:S01]  /*13d90*/  MOV R8, UR4 ;  /* 0x0000000400087c02 */ /* 0x000fe20008000f00 */
[----:B------:R-:W-:Y:S01]  /*13da0*/  ULDC.64 UR4, c[0x0][0x418] ;  /* 0x0001060000047ab9 */ /* 0x000fe20000000a00 */
[----:B------:R-:W-:-:S05]  /*13db0*/  IADD3.X R5, R24, UR7, RZ, P4, !PT ;  /* 0x0000000718057c10 */ /* 0x000fca000a7fe4ff */
[----:B------:R-:W5:Y:S04]  /*13dc0*/  @P1 LDG.E R0, desc[UR38][R4.64] ;  /* 0x0000002604001981 */ /* 0x000f68000c1e1900 */
[----:B---3--:R0:W-:Y:S02]  /*13dd0*/  STL [R1+0x10], R6 ;  /* 0x0000100601007387 */ /* 0x0081e40000100800 */
[----:B0-----:R-:W-:-:S04]  /*13de0*/  @P2 IADD3 R6, P3, R23, UR8, RZ ;  /* 0x0000000817062c10 */ /* 0x001fc8000ff7e0ff */
[----:B------:R-:W-:-:S05]  /*13df0*/  @P2 IADD3.X R7, R24, UR9, RZ, P3, !PT ;  /* 0x0000000918072c10 */ /* 0x000fca0009ffe4ff */
[----:B------:R0:W3:Y:S01]  /*13e00*/  @P2 LDG.E R8, desc[UR38][R6.64] ;  /* 0x0000002606082981 */ /* 0x0000e2000c1e1900 */
[----:B------:R-:W-:-:S03]  /*13e10*/  UISETP.NE.U32.AND UP0, UPT, UR4, URZ, UPT ;  /* 0x0000003f0400728c */ /* 0x000fc6000bf05070 */
[----:B------:R-:W-:Y:S01]  /*13e20*/  ULDC UR4, c[0x0][0x424] ;  /* 0x0001090000047ab9 */ /* 0x000fe20000000800 */
[----:B------:R-:W-:-:S03]  /*13e30*/  UISETP.NE.AND.EX UP0, UPT, UR5, URZ, UPT, UP0 ;  /* 0x0000003f0500728c */ /* 0x000fc6000bf05300 */
[----:B------:R-:W-:Y:S01]  /*13e40*/  ULDC UR5, c[0x0][0x2f0] ;  /* 0x0000bc0000057ab9 */ /* 0x000fe20000000800 */
[----:B------:R-:W-:-:S04]  /*13e50*/  USEL UR4, UR4, 0x1, UP0 ;  /* 0x0000000104047887 */ /* 0x000fc80008000000 */
[----:B------:R-:W-:Y:S01]  /*13e60*/  UIMAD UR4, UR4, UR5, URZ ;  /* 0x00000005040472a4 */ /* 0x000fe2000f8e023f */
[----:B--2---:R-:W-:Y:S02]  /*13e70*/  STL [R1], R9 ;  /* 0x0000000901007387 */ /* 0x004fe40000100800 */
[----:B------:R-:W-:Y:S02]  /*13e80*/  ULDC UR5, c[0x0][0x348] ;  /* 0x0000d20000057ab9 */ /* 0x000fe40000000800 */
[----:B0-----:R-:W-:Y:S01]  /*13e90*/  IMAD.U32 R6, RZ, RZ, UR5 ;  /* 0x00000005ff067e24 */ /* 0x001fe2000f8e00ff */
[----:B---3--:R0:W-:Y:S02]  /*13ea0*/  STL [R1+0x1c], R8 ;  /* 0x00001c0801007387 */ /* 0x0081e40000100800 */
[----:B0-----:R-:W-:Y:S01]  /*13eb0*/  IMAD.U32 R8, RZ, RZ, UR4 ;  /* 0x00000004ff087e24 */ /* 0x001fe2000f8e00ff */
[----:B------:R-:W-:Y:S06]  /*13ec0*/  @P2 BRA `(.L_x_687) ;  /* 0x0000000000142947 */ /* 0x000fec0003800000 */
[----:B------:R-:W-:Y:S05]  /*13ed0*/  @!P0 BRA `(.L_x_687) ;  /* 0x0000000000108947 */ /* 0x000fea0003800000 */
[----:B------:R-:W2:Y:S04]  /*13ee0*/  LDG.E R10, desc[UR38][R2.64] ;  /* 0x00000026020a7981 */ /* 0x000ea8000c1e1900 */
[----:B------:R-:W2:Y:S02]  /*13ef0*/  LDG.E R7, desc[UR38][R2.64+0x4] ;  /* 0x0000042602077981 */ /* 0x000ea4000c1e1900 */
[----:B--2---:R-:W-:-:S05]  /*13f00*/  IADD3 R2, -R10, R7, RZ ;  /* 0x000000070a027210 */ /* 0x004fca0007ffe1ff */
[----:B------:R0:W-:Y:S02]  /*13f10*/  STL [R1+0x1c], R2 ;  /* 0x00001c0201007387 */ /* 0x0001e40000100800 */
.L_x_687:
[----:B------:R-:W-:Y:S01]  /*13f20*/  ULDC.64 UR4, c[0x0][0xa20] ;  /* 0x0002880000047ab9 */ /* 0x000fe20000000a00 */
[----:B------:R-:W-:Y:S01]  /*13f30*/  IMAD.MOV.U32 R34, RZ, RZ, R33 ;  /* 0x000000ffff227224 */ /* 0x000fe200078e0021 */
[----:B------:R-:W-:-:S04]  /*13f40*/  ISETP.NE.U32.AND P0, PT, RZ, UR4, PT ;  /* 0x00000004ff007c0c */ /* 0x000fc8000bf05070 */
[----:B------:R-:W-:-:S13]  /*13f50*/  ISETP.NE.AND.EX P0, PT, RZ, UR5, PT, P0 ;  /* 0x00000005ff007c0c */ /* 0x000fda000bf05300 */
[----:B------:R-:W-:Y:S05]  /*13f60*/  @!P0 BRA `(.L_x_688) ;  /* 0x0000000000108947 */ /* 0x000fea0003800000 */
[----:B0-----:R-:W-:-:S04]  /*13f70*/  IADD3 R2, P0, R23, UR4, RZ ;  /* 0x0000000417027c10 */ /* 0x001fc8000ff1e0ff */
[----:B------:R-:W-:-:S05]  /*13f80*/  IADD3.X R3, R24, UR5, RZ, P0, !PT ;  /* 0x0000000518037c10 */ /* 0x000fca00087fe4ff */
[----:B------:R1:W5:Y:S01]  /*13f90*/  LDG.E R8, desc[UR38][R2.64] ;  /* 0x0000002602087981 */ /* 0x000362000c1e1900 */
[----:B------:R-:W-:Y:S05]  /*13fa0*/  BRA `(.L_x_689) ;  /* 0x0000000000247947 */ /* 0x000fea0003800000 */
.L_x_688:
[----:B------:R-:W-:Y:S02]  /*13fb0*/  ULDC.64 UR4, c[0x0][0xa08] ;  /* 0x0002820000047ab9 */ /* 0x000fe40000000a00 */
[----:B------:R-:W-:-:S04]  /*13fc0*/  ISETP.NE.U32.AND P0, PT, RZ, UR4, PT ;  /* 0x00000004ff007c0c */ /* 0x000fc8000bf05070 */
[----:B------:R-:W-:-:S13]  /*13fd0*/  ISETP.NE.AND.EX P0, PT, RZ, UR5, PT, P0 ;  /* 0x00000005ff007c0c */ /* 0x000fda000bf05300 */
[----:B------:R-:W-:Y:S05]  /*13fe0*/  @!P0 BRA `(.L_x_689) ;  /* 0x0000000000148947 */ /* 0x000fea0003800000 */
[----:B0-----:R-:W0:Y:S02]  /*13ff0*/  LDC.64 R2, c[0x0][0xa08] ;  /* 0x00028200ff027b82 */ /* 0x001e240000000a00 */
[----:B0-----:R-:W-:-:S05]  /*14000*/  IMAD.WIDE R2, R34, 0x4, R2 ;  /* 0x0000000422027825 */ /* 0x001fca00078e0202 */
[----:B------:R-:W2:Y:S04]  /*14010*/  LDG.E R8, desc[UR38][R2.64] ;  /* 0x0000002602087981 */ /* 0x000ea8000c1e1900 */
[----:B------:R-:W2:Y:S02]  /*14020*/  LDG.E R7, desc[UR38][R2.64+0x4] ;  /* 0x0000042602077981 */ /* 0x000ea4000c1e1900 */
[----:B--2---:R-:W-:-:S07]  /*14030*/  IMAD.IADD R8, R7, 0x1, -R8 ;  /* 0x0000000107087824 */ /* 0x004fce00078e0a08 */
.L_x_689:
[----:B-1----:R-:W2:Y:S04]  /*14040*/  @P1 LDG.E R3, desc[UR38][R4.64] ;  /* 0x0000002604031981 */ /* 0x002ea8000c1e1900 */
[----:B0-----:R-:W2:Y:S01]  /*14050*/  @P1 LDG.E R2, desc[UR38][R4.64+0x4] ;  /* 0x0000042604021981 */ /* 0x001ea2000c1e1900 */
[----:B------:R-:W-:Y:S01]  /*14060*/  BSSY B0, `(.L_x_690) ;  /* 0x000011a000007945 */ /* 0x000fe20003800000 */
[----:B--2---:R-:W-:Y:S01]  /*14070*/  @P1 IADD3 R6, -R3, R2, RZ ;  /* 0x0000000203061210 */ /* 0x004fe20007ffe1ff */
[----:B-----5:R-:W-:-:S04]  /*14080*/  IMAD.IADD R3, R8, 0x1, -R9 ;  /* 0x0000000108037824 */ /* 0x020fc800078e0a09 */
[----:B------:R-:W-:-:S05]  /*14090*/  IMAD.IADD R37, R3, 0x1, R6 ;  /* 0x0000000103257824 */ /* 0x000fca00078e0206 */
[----:B------:R-:W-:-:S04]  /*140a0*/  IADD3 R2, R37, 0x7f, RZ ;  /* 0x0000007f25027810 */ /* 0x000fc80007ffe0ff */
[----:B------:R-:W-:-:S04]  /*140b0*/  SHF.R.S32.HI R7, RZ, 0x1f, R2 ;  /* 0x0000001fff077819 */ /* 0x000fc80000011402 */
[----:B------:R-:W-:-:S04]  /*140c0*/  LEA.HI R4, R7, R2, RZ, 0x7 ;  /* 0x0000000207047211 */ /* 0x000fc800078f38ff */
[----:B------:R-:W-:Y:S01]  /*140d0*/  LOP3.LUT R2, R4, 0xffffff80, RZ, 0xc0, !PT ;  /* 0xffffff8004027812 */ /* 0x000fe200078ec0ff */
[----:B------:R0:W-:Y:S03]  /*140e0*/  STL [R1+0x20], R4 ;  /* 0x0000200401007387 */ /* 0x0001e60000100800 */
[----:B------:R-:W-:Y:S01]  /*140f0*/  VIADDMNMX R7, R2, -R3, R6, PT ;  /* 0x8000000302077246 */ /* 0x000fe20003800106 */
[----:B------:R-:W-:-:S05]  /*14100*/  IMAD.MOV R2, RZ, RZ, -R3 ;  /* 0x000000ffff027224 */ /* 0x000fca00078e0a03 */
[----:B------:R-:W-:-:S04]  /*14110*/  VIMNMX R2, RZ, R2, !PT ;  /* 0x00000002ff027248 */ /* 0x000fc80007fe0100 */
[----:B------:R-:W-:Y:S02]  /*14120*/  ISETP.GT.AND P0, PT, R7, R2, PT ;  /* 0x000000020700720c */ /* 0x000fe40003f04270 */
[----:B0-----:R-:W-:-:S11]  /*14130*/  SHF.R.U32.HI R4, RZ, 0x7, R2 ;  /* 0x00000007ff047819 */ /* 0x001fd60000011602 */
[----:B------:R-:W-:-:S05]  /*14140*/  @P0 VIADD R3, R7, 0x7f ;  /* 0x0000007f07030836 */ /* 0x000fca0000000000 */
[----:B------:R-:W-:-:S04]  /*14150*/  @P0 SHF.R.S32.HI R2, RZ, 0x1f, R3 ;  /* 0x0000001fff020819 */ /* 0x000fc80000011403 */
[----:B------:R-:W-:Y:S02]  /*14160*/  @P0 LEA.HI R2, R2, R3, RZ, 0x7 ;  /* 0x0000000302020211 */ /* 0x000fe400078f38ff */
[-C--:B------:R-:W-:Y:S02]  /*14170*/  MOV R3, R4.reuse ;  /* 0x0000000400037202 */ /* 0x080fe40000000f00 */
[----:B------:R-:W-:Y:S02]  /*14180*/  @P0 SHF.R.S32.HI R3, RZ, 0x7, R2 ;  /* 0x00000007ff030819 */ /* 0x000fe40000011402 */
[----:B------:R-:W-:Y:S02]  /*14190*/  PLOP3.LUT P0, PT, PT, PT, PT, 0x80, 0x0 ;  /* 0x000000000000781c */ /* 0x000fe40003f0f070 */
[----:B------:R-:W-:-:S13]  /*141a0*/  ISETP.GT.AND P2, PT, R3, R4, PT ;  /* 0x000000040300720c */ /* 0x000fda0003f44270 */
[----:B------:R-:W-:Y:S05]  /*141b0*/  @!P2 BRA `(.L_x_691) ;  /* 0x000000100010a947 */ /* 0x000fea0003800000 */
[----:B------:R-:W-:Y:S01]  /*141c0*/  UMOV UR4, 0xffffffff ;  /* 0xffffffff00047882 */ /* 0x000fe20000000000 */
[----:B------:R-:W-:Y:S02]  /*141d0*/  SEL R2, R34, RZ, !P1 ;  /* 0x000000ff22027207 */ /* 0x000fe40004800000 */
[----:B------:R-:W-:Y:S05]  /*141e0*/  BRA.DIV UR4, `(.L_x_692) ;  /* 0x0000006e04b07947 */ /* 0x000fea000b800000 */
[----:B------:R-:W0:Y:S02]  /*141f0*/  S2R R5, SR_TID.X ;  /* 0x0000000000057919 */ /* 0x000e240000002100 */
[----:B0-----:R-:W-:-:S04]  /*14200*/  SHF.R.U32.HI R5, RZ, 0x5, R5 ;  /* 0x00000005ff057819 */ /* 0x001fc80000011605 */
[----:B------:R-:W-:-:S05]  /*14210*/  LOP3.LUT R5, R5, 0x3, RZ, 0xc0, !PT ;  /* 0x0000000305057812 */ /* 0x000fca00078ec0ff */
[----:B------:R0:W1:Y:S02]  /*14220*/  SHFL.IDX PT, R14, R5, RZ, 0x1f ;  /* 0x00001fff050e7589 */ /* 0x00006400000e0000 */
.L_x_883:
[----:B-1----:R-:W-:Y:S02]  /*14230*/  ISETP.NE.AND P0, PT, R14, RZ, PT ;  /* 0x000000ff0e00720c */ /* 0x002fe40003f05270 */
[----:B------:R-:W-:-:S11]  /*14240*/  PLOP3.LUT P6, PT, PT, PT, PT, 0x8, 0x0 ;  /* 0x000000000000781c */ /* 0x000fd60003fce170 */
[----:B------:R-:W-:Y:S05]  /*14250*/  @P0 BRA `(.L_x_693) ;  /* 0x00000000000c0947 */ /* 0x000fea0003800000 */
[----:B------:R-:W-:-:S03]  /*14260*/  UMOV UR4, 0xffffffff ;  /* 0xffffffff00047882 */ /* 0x000fc60000000000 */
[----:B------:R-:W-:Y:S05]  /*14270*/  BRA.DIV UR4, `(.L_x_694) ;  /* 0x0000006e04c07947 */ /* 0x000fea000b800000 */
[----:B------:R-:W-:-:S13]  /*14280*/  ELECT P6, URZ, PT ;  /* 0x00000000003f782f */ /* 0x000fda00038c0000 */
.L_x_693:
[----:B0-----:R-:W2:Y:S01]  /*14290*/  LDL R5, [R1+0x24] ;  /* 0x0000240001057983 */ /* 0x001ea20000100800 */
[----:B------:R-:W-:Y:S01]  /*142a0*/  BSSY B1, `(.L_x_695) ;  /* 0x0000008000017945 */ /* 0x000fe20003800000 */
[----:B--2---:R-:W-:-:S05]  /*142b0*/  VIADD R5, R5, 0x1 ;  /* 0x0000000105057836 */ /* 0x004fca0000000000 */
[----:B------:R-:W-:-:S04]  /*142c0*/  LEA.HI R6, R5, R5, RZ, 0x1 ;  /* 0x0000000505067211 */ /* 0x000fc800078f08ff */
[----:B------:R-:W-:-:S05]  /*142d0*/  LOP3.LUT R6, R6, 0xfffffffe, RZ, 0xc0, !PT ;  /* 0xfffffffe06067812 */ /* 0x000fca00078ec0ff */
[----:B------:R-:W-:-:S05]  /*142e0*/  IMAD.IADD R5, R5, 0x1, -R6 ;  /* 0x0000000105057824 */ /* 0x000fca00078e0a06 */
[----:B------:R-:W-:-:S04]  /*142f0*/  SHF.L.U32 R5, R5, 0x1f, RZ ;  /* 0x0000001f05057819 */ /* 0x000fc800000006ff */
[----:B------:R-:W0:Y:S02]  /*14300*/  SYNCS.PHASECHK.TRANS64.TRYWAIT P0, [R22+URZ+0x28820], R5 ;  /* 0x02882005160075a7 */ /* 0x000e24000800017f */
[----:B0-----:R-:W-:Y:S05]  /*14310*/  @!P0 BRA `(.L_x_696) ;  /* 0x0000006c00b88947 */ /* 0x001fea0003800000 */
.L_x_886:
[----:B------:R-:W-:Y:S05]  /*14320*/  BSYNC B1 ;  /* 0x0000000000017941 */ /* 0x000fea0003800000 */
.L_x_695:
[----:B------:R-:W-:Y:S04]  /*14330*/  BSSY B1, `(.L_x_697) ;  /* 0x000006e000017945 */ /* 0x000fe80003800000 */
[----:B------:R-:W-:Y:S05]  /*14340*/  @!P6 BRA `(.L_x_698) ;  /* 0x0000000400b0e947 */ /* 0x000fea0003800000 */
[----:B0-----:R-:W-:Y:S01]  /*14350*/  LEA R5, R27, R22, 0x3 ;  /* 0x000000161b057211 */ /* 0x001fe200078e18ff */
[----:B------:R-:W0:Y:S01]  /*14360*/  S2R R7, SR_TID.X ;  /* 0x0000000000077919 */ /* 0x000e220000002100 */
[----:B------:R-:W-:Y:S01]  /*14370*/  SHF.L.U32 R6, R29, 0x1f, RZ ;  /* 0x0000001f1d067819 */ /* 0x000fe200000006ff */
[----:B------:R-:W-:Y:S03]  /*14380*/  BSSY B2, `(.L_x_699) ;  /* 0x0000005000027945 */ /* 0x000fe60003800000 */
[----:B------:R-:W1:Y:S01]  /*14390*/  SYNCS.PHASECHK.TRANS64.TRYWAIT P0, [R5+URZ+0x288a0], R6 ;  /* 0x0288a006050075a7 */ /* 0x000e62000800017f */
[----:B0-----:R-:W-:-:S04]  /*143a0*/  LOP3.LUT R7, R7, 0x7f, RZ, 0xc0, !PT ;  /* 0x0000007f07077812 */ /* 0x001fc800078ec0ff */
[----:B------:R-:W-:Y:S01]  /*143b0*/  ISETP.NE.AND P1, PT, R7, RZ, PT ;  /* 0x000000ff0700720c */ /* 0x000fe20003f25270 */
[----:B-1----:R-:W-:-:S12]  /*143c0*/  @!P0 BRA `(.L_x_700) ;  /* 0x0000006c00a08947 */ /* 0x002fd80003800000 */
.L_x_887:
[----:B------:R-:W-:Y:S05]  /*143d0*/  BSYNC B2 ;  /* 0x0000000000027941 */ /* 0x000fea0003800000 */
.L_x_699:
[----:B------:R-:W-:Y:S04]  /*143e0*/  BSSY B2, `(.L_x_701) ;  /* 0x0000009000027945 */ /* 0x000fe80003800000 */
[----:B------:R-:W-:Y:S05]  /*143f0*/  @P1 BRA `(.L_x_702) ;  /* 0x00000000001c1947 */ /* 0x000fea0003800000 */
[----:B------:R-:W1:Y:S01]  /*14400*/  S2R R8, SR_TID.X ;  /* 0x0000000000087919 */ /* 0x000e620000002100 */
[----:B------:R-:W-:-:S04]  /*14410*/  IMAD.MOV.U32 R7, RZ, RZ, 0x8000 ;  /* 0x00008000ff077424 */ /* 0x000fc800078e00ff */
[----:B------:R2:W-:Y:S01]  /*14420*/  SYNCS.ARRIVE.TRANS64 RZ, [R5+URZ+0x28890], R7 ;  /* 0x0288900705ff79a7 */ /* 0x0005e2000800003f */
[----:B-1----:R-:W-:-:S04]  /*14430*/  LOP3.LUT R8, R8, 0x1f, RZ, 0xc0, !PT ;  /* 0x0000001f08087812 */ /* 0x002fc800078ec0ff */
[----:B------:R-:W-:-:S13]  /*14440*/  ISETP.NE.AND P0, PT, R8, RZ, PT ;  /* 0x000000ff0800720c */ /* 0x000fda0003f05270 */
[----:B--2---:R-:W-:Y:S05]  /*14450*/  @!P0 BRA `(.L_x_702) ;  /* 0x0000000000048947 */ /* 0x004fea0003800000 */
[----:B------:R-:W-:Y:S01]  /*14460*/  BPT.TRAP 0x1 ;  /* 0x000000040000795c */ /* 0x000fe20000300000 */
.L_x_702:
[----:B------:R-:W-:Y:S05]  /*14470*/  BSYNC B2 ;  /* 0x0000000000027941 */ /* 0x000fea0003800000 */
.L_x_701:
[----:B------:R-:W-:Y:S01]  /*14480*/  IMAD.MOV.U32 R12, RZ, RZ, RZ ;  /* 0x000000ffff0c7224 */ /* 0x000fe200078e00ff */
[----:B------:R-:W-:Y:S01]  /*14490*/  LEA R7, R3, R0, 0x7 ;  /* 0x0000000003077211 */ /* 0x000fe200078e38ff */
[----:B------:R-:W-:Y:S01]  /*144a0*/  IMAD R8, R27, 0x8000, R22 ;  /* 0x000080001b087824 */ /* 0x000fe200078e0216 */
[----:B------:R-:W-:Y:S01]  /*144b0*/  UIADD3 UR4, UP0, UR40, 0x570, URZ ;  /* 0x0000057028047890 */ /* 0x000fe2000ff1e03f */
[----:B------:R-:W-:Y:S01]  /*144c0*/  PLOP3.LUT P0, PT, PT, PT, PT, 0x80, 0x0 ;  /* 0x000000000000781c */ /* 0x000fe20003f0f070 */
[----:B------:R-:W-:Y:S01]  /*144d0*/  VIADD R10, R5, 0x28890 ;  /* 0x00028890050a7836 */ /* 0x000fe20000000000 */
[----:B------:R-:W-:Y:S01]  /*144e0*/  R2UR UR10, R12 ;  /* 0x000000000c0a72ca */ /* 0x000fe200000e0000 */
[----:B------:R-:W-:Y:S01]  /*144f0*/  VIADD R7, R7, 0xffffff80 ;  /* 0xffffff8007077836 */ /* 0x000fe20000000000 */
[----:B------:R-:W-:Y:S01]  /*14500*/  SHF.L.U32 R9, R27, 0xe, RZ ;  /* 0x0000000e1b097819 */ /* 0x000fe200000006ff */
[----:B------:R-:W-:Y:S01]  /*14510*/  VIADD R11, R8, 0x18400 ;  /* 0x00018400080b7836 */ /* 0x000fe20000000000 */
[----:B------:R-:W-:Y:S01]  /*14520*/  UIADD3.X UR5, URZ, UR41, URZ, UP0, !UPT ;  /* 0x000000293f057290 */ /* 0x000fe200087fe43f */
[----:B------:R-:W-:Y:S01]  /*14530*/  UMOV UR6, 0x0 ;  /* 0x0000000000067882 */ /* 0x000fe20000000000 */
[----:B------:R-:W-:-:S10]  /*14540*/  UMOV UR7, 0x12f00000 ;  /* 0x12f0000000077882 */ /* 0x000fd40000000000 */
.L_x_703:
[----:B------:R-:W-:-:S13]  /*14550*/  @P0 ELECT P2, URZ, PT ;  /* 0x00000000003f082f */ /* 0x000fda0003840000 */
[----:B------:R-:W-:Y:S02]  /*14560*/  @P2 R2UR UR13, R2 ;  /* 0x00000000020d22ca */ /* 0x000fe400000e0000 */
[----:B------:R-:W-:Y:S02]  /*14570*/  @P2 R2UR UR12, R18 ;  /* 0x00000000120c22ca */ /* 0x000fe400000e0000 */
[----:B------:R-:W-:Y:S02]  /*14580*/  @P2 R2UR UR11, R7 ;  /* 0x00000000070b22ca */ /* 0x000fe400000e0000 */
[----:B------:R-:W-:Y:S02]  /*14590*/  @P2 R2UR UR9, R10 ;  /* 0x000000000a0922ca */ /* 0x000fe400000e0000 */
[----:B------:R-:W-:Y:S02]  /*145a0*/  @P2 R2UR UR8, R11 ;  /* 0x000000000b0822ca */ /* 0x000fe400000e0000 */
[----:B------:R-:W-:-:S02]  /*145b0*/  @P2 PLOP3.LUT P0, PT, P2, PT, PT, 0x8, 0x0 ;  /* 0x000000000000281c */ /* 0x000fc4000170e170 */
[----:B------:R-:W-:-:S09]  /*145c0*/  PLOP3.LUT P2, PT, PT, PT, PT, 0x8, 0x0 ;  /* 0x000000000000781c */ /* 0x000fd20003f4e170 */
[----:B------:R1:W-:Y:S02]  /*145d0*/  UTMALDG.4D [UR8], [UR4], desc[UR6] ;  /* 0x00000608040075b4 */ /* 0x0003e40008019000 */
[----:B-1----:R-:W-:Y:S05]  /*145e0*/  @P0 BRA.U.ANY `(.L_x_703) ;  /* 0xfffffffd00d80947 */ /* 0x002fea000393ffff */
[----:B------:R-:W-:Y:S01]  /*145f0*/  MOV R13, 0x40 ;  /* 0x00000040000d7802 */ /* 0x000fe20000000f00 */
[----:B------:R-:W-:Y:S01]  /*14600*/  VIADD R8, R8, 0x1c400 ;  /* 0x0001c40008087836 */ /* 0x000fe20000000000 */
[----:B------:R-:W-:Y:S01]  /*14610*/  PLOP3.LUT P0, PT, PT, PT, PT, 0x80, 0x0 ;  /* 0x000000000000781c */ /* 0x000fe20003f0f070 */
[----:B------:R-:W-:Y:S01]  /*14620*/  UMOV UR6, 0x0 ;  /* 0x0000000000067882 */ /* 0x000fe20000000000 */
[----:B------:R-:W-:Y:S01]  /*14630*/  R2UR UR10, R13 ;  /* 0x000000000d0a72ca */ /* 0x000fe200000e0000 */
[----:B------:R-:W-:-:S14]  /*14640*/  UMOV UR7, 0x12f00000 ;  /* 0x12f0000000077882 */ /* 0x000fdc0000000000 */
.L_x_704:
        /* <DEDUP_REMOVED lines=10> */
[----:B------:R-:W1:Y:S01]  /*146f0*/  SYNCS.PHASECHK.TRANS64.TRYWAIT P0, [R5+URZ+0x288c0], R6 ;  /* 0x0288c006050075a7 */ /* 0x000e62000800017f */
[----:B------:R-:W-:Y:S04]  /*14700*/  BSSY B2, `(.L_x_705) ;  /* 0x0000002000027945 */ /* 0x000fe80003800000 */
[----:B-1----:R-:W-:Y:S05]  /*14710*/  @!P0 BRA `(.L_x_706) ;  /* 0x0000006800e08947 */ /* 0x002fea0003800000 */
.L_x_888:
[----:B------:R-:W-:Y:S05]  /*14720*/  BSYNC B2 ;  /* 0x0000000000027941 */ /* 0x000fea0003800000 */
.L_x_705:
[----:B------:R-:W-:Y:S01]  /*14730*/  BSSY B2, `(.L_x_707) ;  /* 0x000000b000027945 */ /* 0x000fe20003800000 */
[----:B------:R-:W-:Y:S01]  /*14740*/  IMAD.MOV.U32 R10, RZ, RZ, 0x0 ;  /* 0x00000000ff0a7424 */ /* 0x000fe200078e00ff */
[----:B------:R-:W-:Y:S02]  /*14750*/  MOV R11, 0x12f00000 ;  /* 0x12f00000000b7802 */ /* 0x000fe40000000f00 */
[----:B------:R-:W-:Y:S05]  /*14760*/  @P1 BRA `(.L_x_708) ;  /* 0x00000000001c1947 */ /* 0x000fea0003800000 */
[----:B------:R-:W2:Y:S01]  /*14770*/  S2R R8, SR_TID.X ;  /* 0x0000000000087919 */ /* 0x000ea20000002100 */
[----:B01----:R-:W-:-:S04]  /*14780*/  IMAD.MOV.U32 R6, RZ, RZ, 0x8000 ;  /* 0x00008000ff067424 */ /* 0x003fc800078e00ff */
[----:B------:R3:W-:Y:S01]  /*14790*/  SYNCS.ARRIVE.TRANS64 RZ, [R5+URZ+0x288b0], R6 ;  /* 0x0288b00605ff79a7 */ /* 0x0007e2000800003f */
[----:B--2---:R-:W-:-:S04]  /*147a0*/  LOP3.LUT R8, R8, 0x1f, RZ, 0xc0, !PT ;  /* 0x0000001f08087812 */ /* 0x004fc800078ec0ff */
[----:B------:R-:W-:-:S13]  /*147b0*/  ISETP.NE.AND P0, PT, R8, RZ, PT ;  /* 0x000000ff0800720c */ /* 0x000fda0003f05270 */
[----:B---3--:R-:W-:Y:S05]  /*147c0*/  @!P0 BRA `(.L_x_708) ;  /* 0x0000000000048947 */ /* 0x008fea0003800000 */
[----:B------:R-:W-:Y:S01]  /*147d0*/  BPT.TRAP 0x1 ;  /* 0x000000040000795c */ /* 0x000fe20000300000 */
.L_x_708:
[----:B------:R-:W-:Y:S05]  /*147e0*/  BSYNC B2 ;  /* 0x0000000000027941 */ /* 0x000fea0003800000 */
.L_x_707:
[----:B------:R-:W-:Y:S01]  /*147f0*/  R2UR UR10, R12 ;  /* 0x000000000c0a72ca */ /* 0x000fe200000e0000 */
[----:B------:R-:W-:Y:S01]  /*14800*/  IMAD R9, R9, 0x2, R22 ;  /* 0x0000000209097824 */ /* 0x000fe200078e0216 */
[----:B------:R-:W-:Y:S01]  /*14810*/  R2UR UR6, R10 ;  /* 0x000000000a0672ca */ /* 0x000fe200000e0000 */
[----:B------:R-:W-:Y:S01]  /*14820*/  UIADD3 UR4, UP0, UR40, 0x670, URZ ;  /* 0x0000067028047890 */ /* 0x000fe2000ff1e03f */
[----:B------:R-:W-:Y:S01]  /*14830*/  R2UR UR7, R11 ;  /* 0x000000000b0772ca */ /* 0x000fe200000e0000 */
[----:B01----:R-:W-:Y:S01]  /*14840*/  VIADD R6, R9, 0x400 ;  /* 0x0000040009067836 */ /* 0x003fe20000000000 */
[----:B------:R-:W-:Y:S01]  /*14850*/  PLOP3.LUT P0, PT, PT, PT, PT, 0x80, 0x0 ;  /* 0x000000000000781c */ /* 0x000fe20003f0f070 */
[----:B------:R-:W-:Y:S01]  /*14860*/  UIADD3.X UR5, URZ, UR41, URZ, UP0, !UPT ;  /* 0x000000293f057290 */ /* 0x000fe200087fe43f */
[----:B------:R-:W-:-:S11]  /*14870*/  IADD3 R5, R5, 0x288b0, RZ ;  /* 0x000288b005057810 */ /* 0x000fd60007ffe0ff */
.L_x_709:
        /* <DEDUP_REMOVED lines=9> */
[----:B0-----:R-:W-:Y:S05]  /*14910*/  @P0 BRA.U.ANY `(.L_x_709) ;  /* 0xfffffffd00d80947 */ /* 0x001fea000393ffff */
[----:B------:R-:W-:Y:S01]  /*14920*/  R2UR UR10, R13 ;  /* 0x000000000d0a72ca */ /* 0x000fe200000e0000 */
[----:B------:R-:W-:Y:S01]  /*14930*/  VIADD R9, R9, 0x4400 ;  /* 0x0000440009097836 */ /* 0x000fe20000000000 */
[----:B------:R-:W-:Y:S02]  /*14940*/  R2UR UR6, R10 ;  /* 0x000000000a0672ca */ /* 0x000fe400000e0000 */
[----:B------:R-:W-:Y:S02]  /*14950*/  R2UR UR7, R11 ;  /* 0x000000000b0772ca */ /* 0x000fe400000e0000 */
[----:B------:R-:W-:-:S13]  /*14960*/  PLOP3.LUT P0, PT, PT, PT, PT, 0x80, 0x0 ;  /* 0x000000000000781c */ /* 0x000fda0003f0f070 */
.L_x_710:
        /* <DEDUP_REMOVED lines=10> */
.L_x_698:
[----:B------:R-:W-:Y:S05]  /*14a10*/  BSYNC B1 ;  /* 0x0000000000017941 */ /* 0x000fea0003800000 */
.L_x_697:
[----:B------:R-:W-:Y:S01]  /*14a20*/  VIADD R9, R3, 0xfffffffe ;  /* 0xfffffffe03097836 */ /* 0x000fe20000000000 */
[----:B------:R-:W-:Y:S02]  /*14a30*/  IADD3 R27, R27, 0x1, RZ ;  /* 0x000000011b1b7810 */ /* 0x000fe40007ffe0ff */
[----:B------:R-:W-:Y:S02]  /*14a40*/  PLOP3.LUT P0, PT, PT, PT, PT, 0x8, 0x0 ;  /* 0x000000000000781c */ /* 0x000fe40003f0e170 */
[----:B------:R-:W-:Y:S02]  /*14a50*/  ISETP.GE.AND P2, PT, R9, R4, PT ;  /* 0x000000040900720c */ /* 0x000fe40003f46270 */
[----:B------:R-:W-:-:S04]  /*14a60*/  ISETP.NE.AND P1, PT, R27, 0x2, PT ;  /* 0x000000021b00780c */ /* 0x000fc80003f25270 */
[----:B------:R-:W-:Y:S02]  /*14a70*/  SEL R6, RZ, 0x1, P1 ;  /* 0x00000001ff067807 */ /* 0x000fe40000800000 */
[----:B------:R-:W-:Y:S02]  /*14a80*/  SEL R27, R27, RZ, P1 ;  /* 0x000000ff1b1b7207 */ /* 0x000fe40000800000 */
[----:B------:R-:W-:-:S03]  /*14a90*/  LOP3.LUT R29, R29, R6, RZ, 0x3c, !PT ;  /* 0x000000061d1d7212 */ /* 0x000fc600078e3cff */
[----:B------:R-:W-:Y:S05]  /*14aa0*/  @!P2 BRA `(.L_x_691) ;  /* 0x0000000400d4a947 */ /* 0x000fea0003800000 */
.L_x_725:
[----:B------:R-:W-:Y:S05]  /*14ab0*/  YIELD ;  /* 0x0000000000007946 */ /* 0x000fea0003800000 */
[----:B------:R-:W-:Y:S04]  /*14ac0*/  BSSY B1, `(.L_x_711) ;  /* 0x000006b000017945 */ /* 0x000fe80003800000 */
[----:B------:R-:W-:Y:S05]  /*14ad0*/  @!P6 BRA `(.L_x_712) ;  /* 0x0000000400a4e947 */ /* 0x000fea0003800000 */
[----:B------:R-:W-:Y:S01]  /*14ae0*/  IMAD R8, R27, 0x8, R22 ;  /* 0x000000081b087824 */ /* 0x000fe200078e0216 */
[----:B------:R-:W-:Y:S01]  /*14af0*/  SHF.L.U32 R7, R29, 0x1f, RZ ;  /* 0x0000001f1d077819 */ /* 0x000fe200000006ff */
[----:B------:R-:W1:Y:S01]  /*14b00*/  S2R R3, SR_TID.X ;  /* 0x0000000000037919 */ /* 0x000e620000002100 */
[----:B------:R-:W-:Y:S02]  /*14b10*/  BSSY B2, `(.L_x_713) ;  /* 0x0000005000027945 */ /* 0x000fe40003800000 */
[----:B------:R-:W2:Y:S01]  /*14b20*/  SYNCS.PHASECHK.TRANS64.TRYWAIT P1, [R8+URZ+0x288a0], R7 ;  /* 0x0288a007080075a7 */ /* 0x000ea2000802017f */
[----:B-1----:R-:W-:-:S04]  /*14b30*/  LOP3.LUT R3, R3, 0x7f, RZ, 0xc0, !PT ;  /* 0x0000007f03037812 */ /* 0x002fc800078ec0ff */
[----:B------:R-:W-:Y:S01]  /*14b40*/  ISETP.NE.AND P2, PT, R3, RZ, PT ;  /* 0x000000ff0300720c */ /* 0x000fe20003f45270 */
[----:B--2---:R-:W-:-:S12]  /*14b50*/  @!P1 BRA `(.L_x_714) ;  /* 0x0000006400e49947 */ /* 0x004fd80003800000 */
.L_x_889:
[----:B------:R-:W-:Y:S05]  /*14b60*/  BSYNC B2 ;  /* 0x0000000000027941 */ /* 0x000fea0003800000 */
.L_x_713:
[----:B------:R-:W-:Y:S04]  /*14b70*/  BSSY B2, `(.L_x_715) ;  /* 0x0000009000027945 */ /* 0x000fe80003800000 */
[----:B------:R-:W-:Y:S05]  /*14b80*/  @P2 BRA `(.L_x_716) ;  /* 0x00000000001c2947 */ /* 0x000fea0003800000 */
[----:B0-----:R-:W0:Y:S01]  /*14b90*/  S2R R5, SR_TID.X ;  /* 0x0000000000057919 */ /* 0x001e220000002100 */
[----:B------:R-:W-:-:S04]  /*14ba0*/  MOV R3, 0x8000 ;  /* 0x0000800000037802 */ /* 0x000fc80000000f00 */
[----:B------:R2:W-:Y:S01]  /*14bb0*/  SYNCS.ARRIVE.TRANS64 RZ, [R8+URZ+0x28890], R3 ;  /* 0x0288900308ff79a7 */ /* 0x0005e2000800003f */
[----:B0-----:R-:W-:-:S04]  /*14bc0*/  LOP3.LUT R5, R5, 0x1f, RZ, 0xc0, !PT ;  /* 0x0000001f05057812 */ /* 0x001fc800078ec0ff */
[----:B------:R-:W-:-:S13]  /*14bd0*/  ISETP.NE.AND P1, PT, R5, RZ, PT ;  /* 0x000000ff0500720c */ /* 0x000fda0003f25270 */
[----:B--2---:R-:W-:Y:S05]  /*14be0*/  @!P1 BRA `(.L_x_716) ;  /* 0x0000000000049947 */ /* 0x004fea0003800000 */
[----:B------:R-:W-:Y:S01]  /*14bf0*/  BPT.TRAP 0x1 ;  /* 0x000000040000795c */ /* 0x000fe20000300000 */
.L_x_716:
[----:B------:R-:W-:Y:S05]  /*14c00*/  BSYNC B2 ;  /* 0x0000000000027941 */ /* 0x000fea0003800000 */
.L_x_715:
[----:B------:R-:W-:Y:S01]  /*14c10*/  IMAD.MOV.U32 R12, RZ, RZ, RZ ;  /* 0x000000ffff0c7224 */ /* 0x000fe200078e00ff */
[----:B------:R-:W-:Y:S01]  /*14c20*/  UIADD3 UR4, UP0, UR40, 0x570, URZ ;  /* 0x0000057028047890 */ /* 0x000fe2000ff1e03f */
[----:B------:R-:W-:Y:S01]  /*14c30*/  IMAD R6, R27, 0x8000, R22 ;  /* 0x000080001b067824 */ /* 0x000fe200078e0216 */
[----:B------:R-:W-:Y:S01]  /*14c40*/  PLOP3.LUT P1, PT, PT, PT, PT, 0x80, 0x0 ;  /* 0x000000000000781c */ /* 0x000fe20003f2f070 */
[----:B------:R-:W-:Y:S01]  /*14c50*/  VIADD R3, R8, 0x28890 ;  /* 0x0002889008037836 */ /* 0x000fe20000000000 */
[----:B------:R-:W-:Y:S01]  /*14c60*/  R2UR UR10, R12 ;  /* 0x000000000c0a72ca */ /* 0x000fe200000e0000 */
[----:B------:R-:W-:Y:S01]  /*14c70*/  VIADD R10, R6, 0x18400 ;  /* 0x00018400060a7836 */ /* 0x000fe20000000000 */
[----:B0-----:R-:W-:Y:S01]  /*14c80*/  LEA R5, R9, R0, 0x7 ;  /* 0x0000000009057211 */ /* 0x001fe200078e38ff */
[----:B------:R-:W-:Y:S01]  /*14c90*/  UIADD3.X UR5, URZ, UR41, URZ, UP0, !UPT ;  /* 0x000000293f057290 */ /* 0x000fe200087fe43f */
[----:B------:R-:W-:Y:S01]  /*14ca0*/  UMOV UR6, 0x0 ;  /* 0x0000000000067882 */ /* 0x000fe20000000000 */
[----:B------:R-:W-:-:S10]  /*14cb0*/  UMOV UR7, 0x12f00000 ;  /* 0x12f0000000077882 */ /* 0x000fd40000000000 */
.L_x_717:
        /* <DEDUP_REMOVED lines=10> */
[----:B------:R-:W-:Y:S01]  /*14d60*/  MOV R13, 0x40 ;  /* 0x00000040000d7802 */ /* 0x000fe20000000f00 */
[----:B------:R-:W-:Y:S01]  /*14d70*/  VIADD R10, R6, 0x1c400 ;  /* 0x0001c400060a7836 */ /* 0x000fe20000000000 */
[----:B------:R-:W-:Y:S01]  /*14d80*/  PLOP3.LUT P1, PT, PT, PT, PT, 0x80, 0x0 ;  /* 0x000000000000781c */ /* 0x000fe20003f2f070 */
[----:B------:R-:W-:Y:S01]  /*14d90*/  UMOV UR6, 0x0 ;  /* 0x0000000000067882 */ /* 0x000fe20000000000 */
[----:B------:R-:W-:Y:S01]  /*14da0*/  R2UR UR10, R13 ;  /* 0x000000000d0a72ca */ /* 0x000fe200000e0000 */
[----:B------:R-:W-:-:S14]  /*14db0*/  UMOV UR7, 0x12f00000 ;  /* 0x12f0000000077882 */ /* 0x000fdc0000000000 */
.L_x_718:
        /* <DEDUP_REMOVED lines=10> */
[----:B------:R-:W0:Y:S01]  /*14e60*/  SYNCS.PHASECHK.TRANS64.TRYWAIT P1, [R8+URZ+0x288c0], R7 ;  /* 0x0288c007080075a7 */ /* 0x000e22000802017f */
[----:B------:R-:W-:Y:S04]  /*14e70*/  BSSY B2, `(.L_x_719) ;  /* 0x0000002000027945 */ /* 0x000fe80003800000 */
[----:B0-----:R-:W-:Y:S05]  /*14e80*/  @!P1 BRA `(.L_x_720) ;  /* 0x00000064002c9947 */ /* 0x001fea0003800000 */
.L_x_890:
[----:B------:R-:W-:Y:S05]  /*14e90*/  BSYNC B2 ;  /* 0x0000000000027941 */ /* 0x000fea0003800000 */
.L_x_719:
[----:B------:R-:W-:Y:S01]  /*14ea0*/  BSSY B2, `(.L_x_721) ;  /* 0x000000b000027945 */ /* 0x000fe20003800000 */
[----:B------:R-:W-:Y:S01]  /*14eb0*/  IMAD.MOV.U32 R10, RZ, RZ, 0x0 ;  /* 0x00000000ff0a7424 */ /* 0x000fe200078e00ff */
[----:B------:R-:W-:Y:S02]  /*14ec0*/  MOV R11, 0x12f00000 ;  /* 0x12f00000000b7802 */ /* 0x000fe40000000f00 */
[----:B------:R-:W-:Y:S05]  /*14ed0*/  @P2 BRA `(.L_x_722) ;  /* 0x00000000001c2947 */ /* 0x000fea0003800000 */
[----:B------:R-:W2:Y:S01]  /*14ee0*/  S2R R14, SR_TID.X ;  /* 0x00000000000e7919 */ /* 0x000ea20000002100 */
[----:B------:R-:W-:-:S04]  /*14ef0*/  IMAD.MOV.U32 R3, RZ, RZ, 0x8000 ;  /* 0x00008000ff037424 */ /* 0x000fc800078e00ff */
[----:B------:R3:W-:Y:S01]  /*14f00*/  SYNCS.ARRIVE.TRANS64 RZ, [R8+URZ+0x288b0], R3 ;  /* 0x0288b00308ff79a7 */ /* 0x0007e2000800003f */
[----:B--2---:R-:W-:-:S04]  /*14f10*/  LOP3.LUT R14, R14, 0x1f, RZ, 0xc0, !PT ;  /* 0x0000001f0e0e7812 */ /* 0x004fc800078ec0ff */
[----:B------:R-:W-:-:S13]  /*14f20*/  ISETP.NE.AND P1, PT, R14, RZ, PT ;  /* 0x000000ff0e00720c */ /* 0x000fda0003f25270 */
[----:B---3--:R-:W-:Y:S05]  /*14f30*/  @!P1 BRA `(.L_x_722) ;  /* 0x0000000000049947 */ /* 0x008fea0003800000 */
[----:B------:R-:W-:Y:S01]  /*14f40*/  BPT.TRAP 0x1 ;  /* 0x000000040000795c */ /* 0x000fe20000300000 */
.L_x_722:
[----:B------:R-:W-:Y:S05]  /*14f50*/  BSYNC B2 ;  /* 0x0000000000027941 */ /* 0x000fea0003800000 */
.L_x_721:
[----:B------:R-:W-:Y:S01]  /*14f60*/  R2UR UR10, R12 ;  /* 0x000000000c0a72ca */ /* 0x000fe200000e0000 */
[----:B------:R-:W-:Y:S01]  /*14f70*/  UIADD3 UR4, UP0, UR40, 0x670, URZ ;  /* 0x0000067028047890 */ /* 0x000fe2000ff1e03f */
[----:B------:R-:W-:Y:S01]  /*14f80*/  R2UR UR6, R10 ;  /* 0x000000000a0672ca */ /* 0x000fe200000e0000 */
[----:B01----:R-:W-:Y:S01]  /*14f90*/  VIADD R8, R8, 0x288b0 ;  /* 0x000288b008087836 */ /* 0x003fe20000000000 */
[----:B------:R-:W-:Y:S01]  /*14fa0*/  R2UR UR7, R11 ;  /* 0x000000000b0772ca */ /* 0x000fe200000e0000 */
[----:B------:R-:W-:Y:S01]  /*14fb0*/  UIADD3.X UR5, URZ, UR41, URZ, UP0, !UPT ;  /* 0x000000293f057290 */ /* 0x000fe200087fe43f */
[----:B------:R-:W-:Y:S02]  /*14fc0*/  PLOP3.LUT P1, PT, PT, PT, PT, 0x80, 0x0 ;  /* 0x000000000000781c */ /* 0x000fe40003f2f070 */
[----:B------:R-:W-:-:S11]  /*14fd0*/  IADD3 R3, R6, 0x400, RZ ;  /* 0x0000040006037810 */ /* 0x000fd60007ffe0ff */
.L_x_723:
        /* <DEDUP_REMOVED lines=15> */
.L_x_724:
        /* <DEDUP_REMOVED lines=10> */
.L_x_712:
[----:B------:R-:W-:Y:S05]  /*15170*/  BSYNC B1 ;  /* 0x0000000000017941 */ /* 0x000fea0003800000 */
.L_x_711:
[----:B------:R-:W-:Y:S01]  /*15180*/  ISETP.GT.AND P2, PT, R9, R4, PT ;  /* 0x000000040900720c */ /* 0x000fe20003f44270 */
[----:B------:R-:W-:Y:S01]  /*15190*/  VIADD R27, R27, 0x1 ;  /* 0x000000011b1b7836 */ /* 0x000fe20000000000 */
[----:B------:R-:W-:-:S04]  /*151a0*/  IADD3 R9, R9, -0x1, RZ ;  /* 0xffffffff09097810 */ /* 0x000fc80007ffe0ff */
[----:B------:R-:W-:-:S04]  /*151b0*/  ISETP.NE.AND P1, PT, R27, 0x2, PT ;  /* 0x000000021b00780c */ /* 0x000fc80003f25270 */
[----:B------:R-:W-:Y:S02]  /*151c0*/  SEL R6, RZ, 0x1, P1 ;  /* 0x00000001ff067807 */ /* 0x000fe40000800000 */
[----:B------:R-:W-:Y:S02]  /*151d0*/  SEL R27, R27, RZ, P1 ;  /* 0x000000ff1b1b7207 */ /* 0x000fe40000800000 */
[----:B------:R-:W-:Y:S01]  /*151e0*/  LOP3.LUT R29, R29, R6, RZ, 0x3c, !PT ;  /* 0x000000061d1d7212 */ /* 0x000fe200078e3cff */
[----:B------:R-:W-:Y:S06]  /*151f0*/  @P2 BRA `(.L_x_725) ;  /* 0xfffffff8002c2947 */ /* 0x000fec000383ffff */
.L_x_691:
[----:B------:R-:W-:Y:S05]  /*15200*/  BSYNC B0 ;  /* 0x0000000000007941 */ /* 0x000fea0003800000 */
.L_x_690:
[----:B------:R-:W-:Y:S05]  /*15210*/  @!P0 WARPSYNC.ALL ;  /* 0x0000000000008948 */ /* 0x000fea0003800000 */
[----:B------:R-:W-:Y:S01]  /*15220*/  @!P0 BAR.SYNC.DEFER_BLOCKING 0xc, 0x180 ;  /* 0x0306000000008b1d */ /* 0x000fe20000010000 */
[----:B------:R-:W-:-:S05]  /*15230*/  ISETP.GT.AND P0, PT, R37, RZ, PT ;  /* 0x000000ff2500720c */ /* 0x000fca0003f04270 */
[----:B------:R-:W-:Y:S08]  /*15240*/  BSSY B7, `(.L_x_726) ;  /* 0x0000376000077945 */ /* 0x000ff00003800000 */
[----:B------:R-:W-:Y:S05]  /*15250*/  @P0 BRA `(.L_x_727) ;  /* 0x0000000000440947 */ /* 0x000fea0003800000 */
[----:B------:R-:W1:Y:S02]  /*15260*/  S2R R3, SR_TID.X ;  /* 0x0000000000037919 */ /* 0x000e640000002100 */
[----:B-1----:R-:W-:-:S04]  /*15270*/  LOP3.LUT R3, R3, 0x7f, RZ, 0xc0, !PT ;  /* 0x0000007f03037812 */ /* 0x002fc800078ec0ff */
[----:B------:R-:W-:-:S13]  /*15280*/  ISETP.NE.AND P0, PT, R3, RZ, PT ;  /* 0x000000ff0300720c */ /* 0x000fda0003f05270 */
[----:B------:R-:W-:Y:S05]  /*15290*/  @P0 BRA `(.L_x_728) ;  /* 0x0000003400c00947 */ /* 0x000fea0003800000 */
[----:B0-----:R-:W0:Y:S01]  /*152a0*/  S2R R5, SR_LANEID ;  /* 0x0000000000057919 */ /* 0x001e220000000000 */
[----:B------:R-:W-:Y:S01]  /*152b0*/  VOTEU.ANY UR4, UPT, PT ;  /* 0x0000000000047886 */ /* 0x000fe200038e0100 */
[----:B------:R-:W1:Y:S01]  /*152c0*/  LDC.64 R2, c[0x0][0xc60] ;  /* 0x00031800ff027b82 */ /* 0x000e620000000a00 */
[----:B------:R-:W0:Y:S02]  /*152d0*/  FLO.U32 R0, UR4 ;  /* 0x0000000400007d00 */ /* 0x000e2400080e0000 */
[----:B0-----:R-:W-:-:S06]  /*152e0*/  ISETP.EQ.U32.AND P0, PT, R0, R5, PT ;  /* 0x000000050000720c */ /* 0x001fcc0003f02070 */
[----:B------:R-:W1:Y:S07]  /*152f0*/  POPC R5, UR4 ;  /* 0x0000000400057d09 */ /* 0x000e6e0008000000 */
[----:B-1----:R-:W2:Y:S01]  /*15300*/  @P0 ATOMG.E.ADD.STRONG.GPU PT, R3, desc[UR38][R2.64], R5 ;  /* 0x00000005020309a8 */ /* 0x002ea200081ee1e6 */
[----:B------:R-:W0:Y:S02]  /*15310*/  S2R R4, SR_LTMASK ;  /* 0x0000000000047919 */ /* 0x000e240000003900 */
[----:B0-----:R-:W-:-:S04]  /*15320*/  LOP3.LUT R4, R4, UR4, RZ, 0xc0, !PT ;  /* 0x0000000404047c12 */ /* 0x001fc8000f8ec0ff */
[----:B------:R-:W0:Y:S01]  /*15330*/  POPC R7, R4 ;  /* 0x0000000400077309 */ /* 0x000e220000000000 */
[----:B--2---:R-:W0:Y:S02]  /*15340*/  SHFL.IDX PT, R0, R3, R0, 0x1f ;  /* 0x00001f0003007589 */ /* 0x004e2400000e0000 */
[----:B0-----:R-:W-:Y:S01]  /*15350*/  IADD3 R16, R0, UR36, R7 ;  /* 0x0000002400107c10 */ /* 0x001fe2000fffe007 */
[----:B------:R-:W-:Y:S06]  /*15360*/  BRA `(.L_x_728) ;  /* 0x00000034008c7947 */ /* 0x000fec0003800000 */
.L_x_727:
        /* <DEDUP_REMOVED lines=9> */
[----:B0-----:R-:W-:Y:S01]  /*15400*/  MOV R5, UR7 ;  /* 0x0000000700057c02 */ /* 0x001fe20008000f00 */
[----:B------:R-:W0:Y:S01]  /*15410*/  LDC.64 R2, c[0x4][R2] ;  /* 0x0100000002027b82 */ /* 0x000e220000000a00 */
[----:B------:R-:W-:Y:S01]  /*15420*/  IMAD.U32 R6, RZ, RZ, UR8 ;  /* 0x00000008ff067e24 */ /* 0x000fe2000f8e00ff */
[----:B------:R-:W-:Y:S01]  /*15430*/  MOV R10, UR4 ;  /* 0x00000004000a7c02 */ /* 0x000fe20008000f00 */
[----:B------:R-:W-:Y:S01]  /*15440*/  IMAD.U32 R7, RZ, RZ, UR9 ;  /* 0x00000009ff077e24 */ /* 0x000fe2000f8e00ff */
[----:B------:R-:W-:Y:S01]  /*15450*/  MOV R12, 0x1 ;  /* 0x00000001000c7802 */ /* 0x000fe20000000f00 */
[----:B------:R-:W-:-:S02]  /*15460*/  IMAD.U32 R11, RZ, RZ, UR5 ;  /* 0x00000005ff0b7e24 */ /* 0x000fc4000f8e00ff */
[----:B------:R-:W-:Y:S02]  /*15470*/  IMAD.MOV.U32 R8, RZ, RZ, 0x70 ;  /* 0x00000070ff087424 */ /* 0x000fe400078e00ff */
[----:B------:R-:W-:-:S07]  /*15480*/  IMAD.MOV.U32 R13, RZ, RZ, RZ ;  /* 0x000000ffff0d7224 */ /* 0x000fce00078e00ff */
[----:B------:R-:W-:-:S07]  /*15490*/  LEPC R20, `(.L_x_730) ;  /* 0x000000001014794e */ /* 0x000fce0000000000 */
[----:B0-----:R-:W-:Y:S05]  /*154a0*/  CALL.ABS.NOINC R2 ;  /* 0x0000000002007343 */ /* 0x001fea0003c00000 */
.L_x_730:
[----:B------:R-:W-:Y:S05]  /*154b0*/  BSYNC B6 ;  /* 0x0000000000067941 */ /* 0x000fea0003800000 */
.L_x_729:
        /* <DEDUP_REMOVED lines=9> */
[----:B------:R-:W-:Y:S01]  /*15550*/  MOV R4, UR6 ;  /* 0x0000000600047c02 */ /* 0x000fe20008000f00 */
[----:B0-----:R-:W-:Y:S01]  /*15560*/  IMAD.U32 R5, RZ, RZ, UR7 ;  /* 0x00000007ff057e24 */ /* 0x001fe2000f8e00ff */
[----:B------:R-:W-:Y:S01]  /*15570*/  MOV R7, UR9 ;  /* 0x0000000900077c02 */ /* 0x000fe20008000f00 */
[----:B------:R-:W-:Y:S01]  /*15580*/  IMAD.U32 R6, RZ, RZ, UR8 ;  /* 0x00000008ff067e24 */ /* 0x000fe2000f8e00ff */
[----:B------:R-:W-:Y:S01]  /*15590*/  MOV R8, 0x70 ;  /* 0x0000007000087802 */ /* 0x000fe20000000f00 */
[----:B------:R-:W-:-:S02]  /*155a0*/  IMAD.U32 R10, RZ, RZ, UR4 ;  /* 0x00000004ff0a7e24 */ /* 0x000fc4000f8e00ff */
[----:B------:R-:W-:Y:S02]  /*155b0*/  IMAD.U32 R11, RZ, RZ, UR5 ;  /* 0x00000005ff0b7e24 */ /* 0x000fe4000f8e00ff */
[----:B------:R-:W-:Y:S02]  /*155c0*/  IMAD.MOV.U32 R12, RZ, RZ, 0x1 ;  /* 0x00000001ff0c7424 */ /* 0x000fe400078e00ff */
[----:B-1----:R-:W-:-:S07]  /*155d0*/  IMAD.MOV.U32 R13, RZ, RZ, RZ ;  /* 0x000000ffff0d7224 */ /* 0x002fce00078e00ff */
[----:B------:R-:W-:-:S07]  /*155e0*/  LEPC R20, `(.L_x_733) ;  /* 0x000000001014794e */ /* 0x000fce0000000000 */
[----:B--2---:R-:W-:Y:S05]  /*155f0*/  CALL.ABS.NOINC R2 ;  /* 0x0000000002007343 */ /* 0x004fea0003c00000 */
.L_x_733:
[----:B------:R0:W1:Y:S01]  /*15600*/  LDC.64 R2, c[0x4][R26] ;  /* 0x010000001a027b82 */ /* 0x0000620000000a00 */
[----:B------:R-:W-:Y:S01]  /*15610*/  ULDC.64 UR4, c[0x4][0x80] ;  /* 0x0100200000047ab9 */ /* 0x000fe20000000a00 */
[----:B------:R-:W-:Y:S01]  /*15620*/  ULDC.64 UR6, c[0x4][0x88] ;  /* 0x0100220000067ab9 */ /* 0x000fe20000000a00 */
[----:B------:R-:W-:Y:S01]  /*15630*/  ULDC.64 UR8, c[0x4][0x18] ;  /* 0x0100060000087ab9 */ /* 0x000fe20000000a00 */
[----:B------:R-:W-:Y:S01]  /*15640*/  MOV R4, UR4 ;  /* 0x0000000400047c02 */ /* 0x000fe20008000f00 */
[----:B------:R-:W-:Y:S01]  /*15650*/  IMAD.U32 R5, RZ, RZ, UR5 ;  /* 0x00000005ff057e24 */ /* 0x000fe2000f8e00ff */
[----:B------:R-:W-:Y:S01]  /*15660*/  MOV R7, UR7 ;  /* 0x0000000700077c02 */ /* 0x000fe20008000f00 */
[----:B------:R-:W-:Y:S01]  /*15670*/  IMAD.U32 R6, RZ, RZ, UR6 ;  /* 0x00000006ff067e24 */ /* 0x000fe2000f8e00ff */
[----:B------:R-:W-:Y:S01]  /*15680*/  MOV R8, 0x70 ;  /* 0x0000007000087802 */ /* 0x000fe20000000f00 */
[----:B------:R-:W-:Y:S02]  /*15690*/  IMAD.U32 R10, RZ, RZ, UR8 ;  /* 0x00000008ff0a7e24 */ /* 0x000fe4000f8e00ff */
[----:B------:R-:W-:-:S02]  /*156a0*/  IMAD.U32 R11, RZ, RZ, UR9 ;  /* 0x00000009ff0b7e24 */ /* 0x000fc4000f8e00ff */
[----:B------:R-:W-:Y:S02]  /*156b0*/  IMAD.MOV.U32 R12, RZ, RZ, 0x1 ;  /* 0x00000001ff0c7424 */ /* 0x000fe400078e00ff */
[----:B0-----:R-:W-:-:S07]  /*156c0*/  IMAD.MOV.U32 R13, RZ, RZ, RZ ;  /* 0x000000ffff0d7224 */ /* 0x001fce00078e00ff */
[----:B------:R-:W-:-:S07]  /*156d0*/  LEPC R20, `(.L_x_732) ;  /* 0x000000001014794e */ /* 0x000fce0000000000 */
[----:B-1----:R-:W-:Y:S05]  /*156e0*/  CALL.ABS.NOINC R2 ;  /* 0x0000000002007343 */ /* 0x002fea0003c00000 */
.L_x_732:
[----:B------:R-:W-:Y:S05]  /*156f0*/  BSYNC B6 ;  /* 0x0000000000067941 */ /* 0x000fea0003800000 */
.L_x_731:
[----:B------:R-:W2:Y:S01]  /*15700*/  LDL R26, [R1+0x20] ;  /* 0x00002000011a7983 */ /* 0x000ea20000100800 */
[----:B------:R-:W-:Y:S01]  /*15710*/  ULDC.64 UR4, c[0x0][0x9f8] ;  /* 0x00027e0000047ab9 */ /* 0x000fe20000000a00 */
[----:B------:R-:W1:Y:S01]  /*15720*/  LDC R7, c[0x0][0x430] ;  /* 0x00010c00ff077b82 */ /* 0x000e620000000800 */
[----:B------:R-:W-:Y:S01]  /*15730*/  ISETP.NE.U32.AND P0, PT, RZ, UR4, PT ;  /* 0x00000004ff007c0c */ /* 0x000fe2000bf05070 */
[----:B------:R-:W0:Y:S03]  /*15740*/  LDL R21, [R1] ;  /* 0x0000000001157983 */ /* 0x000e260000100800 */
[----:B------:R-:W-:Y:S01]  /*15750*/  ISETP.NE.AND.EX P0, PT, RZ, UR5, PT, P0 ;  /* 0x00000005ff007c0c */ /* 0x000fe2000bf05300 */
[----:B------:R-:W3:Y:S01]  /*15760*/  LDL R20, [R1+0x2c] ;  /* 0x00002c0001147983 */ /* 0x000ee20000100800 */
[----:B------:R-:W4:Y:S11]  /*15770*/  S2R R35, SR_TID.X ;  /* 0x0000000000237919 */ /* 0x000f360000002100 */
[----:B------:R-:W-:Y:S01]  /*15780*/  @P0 IADD3 R2, P1, R23, UR4, RZ ;  /* 0x0000000417020c10 */ /* 0x000fe2000ff3e0ff */
[----:B------:R-:W4:Y:S01]  /*15790*/  S2R R0, SR_TID.X ;  /* 0x0000000000007919 */ /* 0x000f220000002100 */
[----:B------:R-:W-:-:S02]  /*157a0*/  ULDC UR4, c[0x0][0x2f4] ;  /* 0x0000bd0000047ab9 */ /* 0x000fc40000000800 */
[----:B------:R-:W-:-:S05]  /*157b0*/  @P0 IADD3.X R3, R24, UR5, RZ, P1, !PT ;  /* 0x0000000518030c10 */ /* 0x000fca0008ffe4ff */
[----:B------:R0:W3:Y:S01]  /*157c0*/  @P0 LDG.E R34, desc[UR38][R2.64] ;  /* 0x0000002602220981 */ /* 0x0000e2000c1e1900 */
[----:B-1----:R-:W-:-:S13]  /*157d0*/  ISETP.NE.AND P1, PT, R7, 0x1, PT ;  /* 0x000000010700780c */ /* 0x002fda0003f25270 */
[----:B------:R-:W1:Y:S01]  /*157e0*/  @P1 LDC R6, c[0x0][0x434] ;  /* 0x00010d00ff061b82 */ /* 0x000e620000000800 */
[----:B----4-:R-:W-:-:S04]  /*157f0*/  LOP3.LUT R35, R35, 0x7f, RZ, 0xc0, !PT ;  /* 0x0000007f23237812 */ /* 0x010fc800078ec0ff */
[----:B------:R-:W-:Y:S02]  /*15800*/  SHF.R.U32.HI R35, RZ, 0x3, R35 ;  /* 0x00000003ff237819 */ /* 0x000fe40000011623 */
[----:B------:R-:W-:-:S04]  /*15810*/  SHF.L.U32 R0, R0, 0x4, RZ ;  /* 0x0000000400007819 */ /* 0x000fc800000006ff */
[----:B------:R-:W-:Y:S02]  /*15820*/  LOP3.LUT R0, R0, 0x70, RZ, 0xc0, !PT ;  /* 0x0000007000007812 */ /* 0x000fe400078ec0ff */
[----:B------:R-:W-:Y:S01]  /*15830*/  LOP3.LUT R32, R32, 0xfffffffb, RZ, 0xc0, !PT ;  /* 0xfffffffb20207812 */ /* 0x000fe200078ec0ff */
[----:B------:R-:W-:Y:S01]  /*15840*/  UMOV UR5, 0xffffffff ;  /* 0xffffffff00057882 */ /* 0x000fe20000000000 */
[----:B--2---:R-:W-:-:S05]  /*15850*/  LEA.HI.SX32 R26, R26, 0xffffffff, 0x19 ;  /* 0xffffffff1a1a7811 */ /* 0x004fca00078fcaff */
[----:B------:R-:W-:-:S05]  /*15860*/  IMAD.SHL.U32 R8, R26, 0x80, RZ ;  /* 0x000000801a087824 */ /* 0x000fca00078e00ff */
[----:B------:R-:W-:Y:S02]  /*15870*/  LOP3.LUT R4, R8, R35, R0, 0xfe, !PT ;  /* 0x0000002308047212 */ /* 0x000fe400078efe00 */
[----:B------:R-:W2:Y:S02]  /*15880*/  @P1 LDC R0, c[0x0][0x438] ;  /* 0x00010e00ff001b82 */ /* 0x000ea40000000800 */
[C---:B------:R-:W-:Y:S01]  /*15890*/  ISETP.GE.AND P0, PT, R4.reuse, R37, PT ;  /* 0x000000250400720c */ /* 0x040fe20003f06270 */
[----:B0-----:R-:W-:-:S04]  /*158a0*/  IMAD.IADD R5, R4, 0x1, R21 ;  /* 0x0000000104057824 */ /* 0x001fc800078e0215 */
[----:B-1----:R-:W-:-:S08]  /*158b0*/  @P1 IMAD.HI.U32 R6, R5, R6, RZ ;  /* 0x0000000605061227 */ /* 0x002fd000078e00ff */
[----:B------:R-:W0:Y:S01]  /*158c0*/  @!P0 LDC.64 R2, c[0x0][0x428] ;  /* 0x00010a00ff028b82 */ /* 0x000e220000000a00 */
[----:B------:R-:W-:Y:S02]  /*158d0*/  MOV R4, R5 ;  /* 0x0000000500047202 */ /* 0x000fe40000000f00 */
[----:B---3--:R-:W-:Y:S02]  /*158e0*/  SHF.R.S32.HI R9, RZ, 0x1f, R34 ;  /* 0x0000001fff097819 */ /* 0x008fe40000011422 */
[----:B--2---:R-:W-:-:S05]  /*158f0*/  @P1 SHF.R.U32.HI R4, RZ, R0, R6 ;  /* 0x00000000ff041219 */ /* 0x004fca0000011606 */
[----:B------:R-:W-:-:S04]  /*15900*/  IMAD.MOV R0, RZ, RZ, -R4 ;  /* 0x000000ffff007224 */ /* 0x000fc800078e0a04 */
[----:B------:R-:W-:Y:S01]  /*15910*/  IMAD R0, R7, R0, R5 ;  /* 0x0000000007007224 */ /* 0x000fe200078e0205 */
[--C-:B------:R-:W-:Y:S01]  /*15920*/  @!P0 SHF.R.S32.HI R5, RZ, 0x1f, R4.reuse ;  /* 0x0000001fff058819 */ /* 0x100fe20000011404 */
[-C--:B0-----:R-:W-:Y:S02]  /*15930*/  @!P0 IMAD R6, R9, R2.reuse, RZ ;  /* 0x0000000209068224 */ /* 0x081fe400078e02ff */
[----:B------:R-:W-:-:S04]  /*15940*/  @!P0 IMAD.WIDE.U32 R4, R34, R2, R4 ;  /* 0x0000000222048225 */ /* 0x000fc800078e0004 */
[----:B------:R-:W-:Y:S02]  /*15950*/  @!P0 IMAD R6, R34, R3, R6 ;  /* 0x0000000322068224 */ /* 0x000fe400078e0206 */
[----:B------:R-:W0:Y:S02]  /*15960*/  @!P0 LDC.64 R2, c[0x0][0x418] ;  /* 0x00010600ff028b82 */ /* 0x000e240000000a00 */
[----:B------:R-:W-:Y:S01]  /*15970*/  @!P0 IMAD.IADD R6, R5, 0x1, R6 ;  /* 0x0000000105068824 */ /* 0x000fe200078e0206 */
[----:B------:R-:W-:Y:S01]  /*15980*/  ISETP.NE.AND P2, PT, R20, 0x3, PT ;  /* 0x000000031400780c */ /* 0x000fe20003f45270 */
[----:B------:R1:W-:Y:S01]  /*15990*/  STL [R1+0x4], R9 ;  /* 0x0000040901007387 */ /* 0x0003e20000100800 */
[----:B0-----:R-:W-:-:S04]  /*159a0*/  @!P0 LEA R2, P1, R4, R2, 0x2 ;  /* 0x0000000204028211 */ /* 0x001fc800078210ff */
[----:B------:R-:W-:Y:S02]  /*159b0*/  @!P0 LEA.HI.X R3, R4, R3, R6, 0x2, P1 ;  /* 0x0000000304038211 */ /* 0x000fe400008f1406 */
[----:B------:R-:W-:-:S06]  /*159c0*/  MOV R4, RZ ;  /* 0x000000ff00047202 */ /* 0x000fcc0000000f00 */
[----:B------:R1:W5:Y:S01]  /*159d0*/  @!P0 LDG.E R4, desc[UR38][R2.64] ;  /* 0x0000002602048981 */ /* 0x000362000c1e1900 */
[----:B------:R-:W-:Y:S02]  /*159e0*/  ISETP.GE.AND P0, PT, R31, UR4, PT ;  /* 0x000000041f007c0c */ /* 0x000fe4000bf06270 */
[----:B------:R-:W-:-:S04]  /*159f0*/  @P2 LOP3.LUT R32, R32, 0x4, RZ, 0xfc, !PT ;  /* 0x0000000420202812 */ /* 0x000fc800078efcff */
[----:B------:R-:W-:-:S07]  /*15a00*/  LOP3.LUT R32, R32, 0xfffffffd, RZ, 0xc0, !PT ;  /* 0xfffffffd20207812 */ /* 0x000fce00078ec0ff */
[----:B------:R-:W-:Y:S02]  /*15a10*/  @P0 LOP3.LUT R32, R32, 0x2, RZ, 0xfc, !PT ;  /* 0x0000000220200812 */ /* 0x000fe400078efcff */
[----:B------:R-:W-:Y:S02]  /*15a20*/  ISETP.GE.AND P0, PT, R30, UR4, PT ;  /* 0x000000041e007c0c */ /* 0x000fe4000bf06270 */
[----:B------:R-:W-:-:S11]  /*15a30*/  LOP3.LUT R32, R32, 0xfffffffe, RZ, 0xc0, !PT ;  /* 0xfffffffe20207812 */ /* 0x000fd600078ec0ff */
[----:B------:R-:W-:Y:S01]  /*15a40*/  @P0 LOP3.LUT R32, R32, 0x1, RZ, 0xfc, !PT ;  /* 0x0000000120200812 */ /* 0x000fe200078efcff */
[----:B-1----:R-:W-:Y:S06]  /*15a50*/  BRA.DIV UR5, `(.L_x_734) ;  /* 0x0000005a054c7947 */ /* 0x002fec000b800000 */
.L_x_893:
[----:B------:R-:W-:Y:S01]  /*15a60*/  SHF.R.S32.HI R35, RZ, 0x1f, R18 ;  /* 0x0000001fff237819 */ /* 0x000fe20000011412 */
[----:B------:R-:W-:Y:S06]  /*15a70*/  @!P2 BRA `(.L_x_735) ;  /* 0x000000000004a947 */ /* 0x000fec0003800000 */
[----:B------:R-:W-:Y:S01]  /*15a80*/  BPT.TRAP 0x1 ;  /* 0x000000040000795c */ /* 0x000fe20000300000 */
.L_x_735:
        /* <DEDUP_REMOVED lines=18> */
[----:B------:R-:W-:Y:S02]  /*15bb0*/  LEA R23, P0, R2, UR4, 0x1 ;  /* 0x0000000402177c11 */ /* 0x000fe4000f8008ff */
[----:B------:R-:W-:-:S04]  /*15bc0*/  IADD3 R7, R3, R7, RZ ;  /* 0x0000000703077210 */ /* 0x000fc80007ffe0ff */
[----:B------:R-:W-:Y:S01]  /*15bd0*/  LEA.HI.X R24, R2, UR5, R7, 0x1, P0 ;  /* 0x0000000502187c11 */ /* 0x000fe200080f0c07 */
[----:B------:R-:W-:Y:S01]  /*15be0*/  IMAD R7, R25, 0x8, R22 ;  /* 0x0000000819077824 */ /* 0x000fe200078e0216 */
[----:B------:R-:W-:-:S04]  /*15bf0*/  SHF.L.U32 R2, R28, 0x1f, RZ ;  /* 0x0000001f1c027819 */ /* 0x000fc800000006ff */
[----:B------:R-:W0:Y:S02]  /*15c00*/  SYNCS.PHASECHK.TRANS64.TRYWAIT P0, [R7+URZ+0x28840], R2 ;  /* 0x02884002070075a7 */ /* 0x000e24000800017f */
[----:B0-----:R-:W-:Y:S05]  /*15c10*/  @!P0 BRA `(.L_x_737) ;  /* 0x0000005800108947 */ /* 0x001fea0003800000 */
.L_x_894:
[----:B------:R-:W-:Y:S05]  /*15c20*/  BSYNC B0 ;  /* 0x0000000000007941 */ /* 0x000fea0003800000 */
.L_x_736:
        /* <DEDUP_REMOVED lines=13> */
[----:B------:R-:W-:Y:S01]  /*15d00*/  IMAD R0, R35, UR4, RZ ;  /* 0x0000000423007c24 */ /* 0x000fe2000f8e02ff */
[----:B------:R-:W-:Y:S01]  /*15d10*/  IADD3 R3, R3, R6, RZ ;  /* 0x0000000603037210 */ /* 0x000fe20007ffe0ff */
[----:B------:R-:W-:Y:S02]  /*15d20*/  IMAD R5, R25, 0x4000, R36 ;  /* 0x0000400019057824 */ /* 0x000fe400078e0224 */
[C---:B------:R-:W-:Y:S02]  /*15d30*/  IMAD R0, R18.reuse, UR5, R0 ;  /* 0x0000000512007c24 */ /* 0x040fe4000f8e0200 */
[----:B------:R-:W-:Y:S01]  /*15d40*/  IMAD.WIDE.U32 R2, R18, UR4, R2 ;  /* 0x0000000412027c25 */ /* 0x000fe2000f8e0002 */
[----:B------:R-:W-:Y:S01]  /*15d50*/  ULDC.64 UR4, c[0x0][0x2e8] ;  /* 0x0000ba0000047ab9 */ /* 0x000fe20000000a00 */
[----:B-1----:R-:W-:Y:S02]  /*15d60*/  LOP3.LUT R9, R9, 0x7f, RZ, 0xc0, !PT ;  /* 0x0000007f09097812 */ /* 0x002fe400078ec0ff */
[----:B------:R-:W-:Y:S01]  /*15d70*/  IMAD.IADD R0, R3, 0x1, R0 ;  /* 0x0000000103007824 */ /* 0x000fe200078e0200 */
[----:B------:R-:W-:Y:S01]  /*15d80*/  LEA R4, P0, R2, UR4, 0x1 ;  /* 0x0000000402047c11 */ /* 0x000fe2000f8008ff */
[----:B------:R-:W-:Y:S01]  /*15d90*/  UMOV UR4, 0xffffffff ;  /* 0xffffffff00047882 */ /* 0x000fe20000000000 */
[----:B------:R-:W-:-:S02]  /*15da0*/  SHF.R.U32.HI R9, RZ, 0x3, R9 ;  /* 0x00000003ff097819 */ /* 0x000fc40000011609 */
[----:B------:R-:W-:Y:S02]  /*15db0*/  LEA.HI.X R0, R2, UR5, R0, 0x1, P0 ;  /* 0x0000000502007c11 */ /* 0x000fe400080f0c00 */
[----:B------:R-:W-:-:S04]  /*15dc0*/  IADD3 R6, -R9, R37, -R8 ;  /* 0x0000002509067210 */ /* 0x000fc80007ffe908 */
[----:B------:R-:W-:Y:S01]  /*15dd0*/  ISETP.GE.AND P0, PT, R6, 0x1, PT ;  /* 0x000000010600780c */ /* 0x000fe20003f06270 */
[----:B------:R-:W-:-:S12]  /*15de0*/  BRA.DIV UR4, `(.L_x_738) ;  /* 0x0000005604b07947 */ /* 0x000fd8000b800000 */
[----:B------:R-:W0:Y:S01]  /*15df0*/  SHFL.IDX PT, R3, R4, RZ, 0x181f ;  /* 0x00181fff04037589 */ /* 0x000e2200000e0000 */
[----:B------:R-:W-:-:S03]  /*15e00*/  @P0 IMAD R8, R5, 0x2, R22 ;  /* 0x0000000205080824 */ /* 0x000fc600078e0216 */
[----:B------:R-:W1:Y:S01]  /*15e10*/  SHFL.IDX PT, R2, R0, RZ, 0x181f ;  /* 0x00181fff00027589 */ /* 0x000e6200000e0000 */
[----:B0-----:R-:W-:-:S04]  /*15e20*/  @P0 LEA R3, P1, R31, R3, 0x1 ;  /* 0x000000031f030211 */ /* 0x001fc800078208ff */
[----:B-1----:R-:W-:-:S04]  /*15e30*/  @P0 IADD3.X R2, RZ, R2, RZ, P1, !PT ;  /* 0x00000002ff020210 */ /* 0x002fc80000ffe4ff */
[----:B------:R-:W-:-:S04]  /*15e40*/  @P0 LOP3.LUT R3, R3, R2, RZ, 0x3c, !PT ;  /* 0x0000000203030212 */ /* 0x000fc800078e3cff */
[----:B------:R-:W-:-:S04]  /*15e50*/  @P0 LOP3.LUT R2, R3, R2, RZ, 0x3c, !PT ;  /* 0x0000000203020212 */ /* 0x000fc800078e3cff */
[----:B------:R-:W-:-:S05]  /*15e60*/  @P0 LOP3.LUT R3, R3, R2, RZ, 0x3c, !PT ;  /* 0x0000000203030212 */ /* 0x000fca00078e3cff */
[----:B------:R-:W-:Y:S01]  /*15e70*/  @!PT LDS RZ, [RZ] ;  /* 0x00000000fffff984 */ /* 0x000fe20000000800 */
        /* <DEDUP_REMOVED lines=28> */
[----:B0-----:R-:W-:-:S04]  /*16040*/  @P0 LEA R3, P1, R31, R3, 0x1 ;  /* 0x000000031f030211 */ /* 0x001fc800078208ff */
[----:B-1----:R-:W-:-:S04]  /*16050*/  @P0 IADD3.X R2, RZ, R2, RZ, P1, !PT ;  /* 0x00000002ff020210 */ /* 0x002fc80000ffe4ff */
        /* <DEDUP_REMOVED lines=32> */
[----:B0-----:R-:W-:-:S04]  /*16260*/  @P0 LEA R3, P1, R31, R3, 0x1 ;  /* 0x000000031f030211 */ /* 0x001fc800078208ff */
[----:B-1----:R-:W-:-:S04]  /*16270*/  @P0 IADD3.X R2, RZ, R2, RZ, P1, !PT ;  /* 0x00000002ff020210 */ /* 0x002fc80000ffe4ff */
[----:B------:R-:W-:-:S04]  /*16280*/  @P0 LOP3.LUT R3, R3, R2, RZ, 0x3c, !PT ;  /* 0x0000000203030212 */ /* 0x000fc800078e3cff */
[----:B------:R-:W-:-:S04]  /*16290*/  @P0 LOP3.LUT R2, R3, R2, RZ, 0x3c, !PT ;  /* 0x0000000203020212 */ /* 0x000fc800078e3cff */
[----:B------:R-:W-:-:S05]  /*162a0*/  @P0 LOP3.LUT R3, R3, R2, RZ, 0x3c, !PT ;  /* 0x0000000203030212 */ /* 0x000fca00078e3cff */
[----:B------:R-:W-:Y:S04]  /*162b0*/  @P0 LDGSTS.E.BYPASS.LTC128B.128 [R8+0x1b400], desc[UR38][R2.64], !P3 ;  /* 0x1b40000002080fae */ /* 0x000fe8000d901d66 */
[----:B------:R0:W-:Y:S04]  /*162c0*/  @P0 LDGSTS.E.BYPASS.LTC128B.128 [R8+0x1f400], desc[UR38][R2.64+0x80], !P2 ;  /* 0x1f40008002080fae */ /* 0x0001e8000d101d66 */
[----:B0-2---:R0:W1:Y:S02]  /*162d0*/  SHFL.IDX PT, R2, R4, 0x7, 0x181f ;  /* 0x00f81f0004027f89 */ /* 0x00506400000e0000 */
.L_x_912:
[----:B------:R-:W-:-:S13]  /*162e0*/  ISETP.GE.AND P0, PT, R6, 0x71, PT ;  /* 0x000000710600780c */ /* 0x000fda0003f06270 */
[----:B-1----:R-:W-:Y:S02]  /*162f0*/  @P0 LEA R2, P1, R31, R2, 0x1 ;  /* 0x000000021f020211 */ /* 0x002fe400078208ff */
[----:B------:R-:W-:-:S03]  /*16300*/  @P0 LEA R5, R5, R22, 0x1 ;  /* 0x0000001605050211 */ /* 0x000fc600078e08ff */
[----:B------:R-:W-:-:S05]  /*16310*/  @P0 IMAD.X R3, RZ, RZ, R0, P1 ;  /* 0x000000ffff030224 */ /* 0x000fca00008e0600 */
[----:B------:R-:W-:Y:S01]  /*16320*/  @!PT LDS RZ, [RZ] ;  /* 0x00000000fffff984 */ /* 0x000fe20000000800 */
[----:B------:R-:W-:Y:S01]  /*16330*/  @!PT LDS RZ, [RZ] ;  /* 0x00000000fffff984 */ /* 0x000fe20000000800 */
[----:B------:R-:W-:Y:S01]  /*16340*/  @!PT LDS RZ, [RZ] ;  /* 0x00000000fffff984 */ /* 0x000fe20000000800 */
[----:B------:R1:W-:Y:S04]  /*16350*/  @P0 LDGSTS.E.BYPASS.LTC128B.128 [R5+0x1bc00], desc[UR38][R2.64], !P3 ;  /* 0x1bc0000002050fae */ /* 0x0003e8000d901d66 */
[----:B------:R1:W-:Y:S01]  /*16360*/  @P0 LDGSTS.E.BYPASS.LTC128B.128 [R5+0x1fc00], desc[UR38][R2.64+0x80], !P2 ;  /* 0x1fc0008002050fae */ /* 0x0003e2000d101d66 */
[----:B------:R-:W-:Y:S01]  /*16370*/  PLOP3.LUT P0, PT, PT, PT, PT, 0x80, 0x0 ;  /* 0x000000000000781c */ /* 0x000fe20003f0f070 */
[----:B------:R-:W-:-:S12]  /*16380*/  NOP ;  /* 0x0000000000007918 */ /* 0x000fd80000000000 */
.L_x_739:
[----:B------:R-:W-:Y:S02]  /*16390*/  PLOP3.LUT P1, PT, P1, P0, PT, 0xa2, 0x0 ;  /* 0x000000000000781c */ /* 0x000fe40000f21472 */
[----:B------:R-:W-:-:S08]  /*163a0*/  @P0 R2UR P1, UR4, R7 ;  /* 0x00000000070402ca */ /* 0x000fd00000020000 */
[----:B------:R-:W-:-:S05]  /*163b0*/  @P0 PLOP3.LUT P0, PT, P1, PT, PT, 0x80, 0x0 ;  /* 0x000000000000081c */ /* 0x000fca0000f0f070 */
[----:B------:R-:W-:Y:S01]  /*163c0*/  @!P1 SYNCS.ARRIVE.TRANS64.RED.A0T1 RZ, [UR4+0x28830], RZ ;  /* 0x028830ffffff99a7 */ /* 0x000fe20008200404 */
[----:B------:R-:W-:Y:S07]  /*163d0*/  @!P1 ARRIVES.LDGSTSBAR.64.TRANSCNT [UR4+0x28830] ;  /* 0x02883000ff0099b0 */ /* 0x000fee0008000a84 */
[----:B------:R-:W-:Y:S05]  /*163e0*/  @P0 BRA.U.ANY `(.L_x_739) ;  /* 0xfffffffd00e80947 */ /* 0x000fea000393ffff */
[----:B------:R-:W-:Y:S01]  /*163f0*/  NOP ;  /* 0x0000000000007918 */ /* 0x000fe20000000000 */
[----:B------:R-:W2:Y:S02]  /*16400*/  LDL R0, [R1+0x2c] ;  /* 0x00002c0001007983 */ /* 0x000ea40000100800 */
[----:B--2---:R-:W-:-:S13]  /*16410*/  ISETP.NE.AND P2, PT, R0, 0x3, PT ;  /* 0x000000030000780c */ /* 0x004fda0003f45270 */
[----:B------:R-:W-:Y:S05]  /*16420*/  @!P2 BRA `(.L_x_740) ;  /* 0x000000000004a947 */ /* 0x000fea0003800000 */
[----:B------:R-:W-:Y:S01]  /*16430*/  BPT.TRAP 0x1 ;  /* 0x000000040000795c */ /* 0x000fe20000300000 */
.L_x_740:
[----:B-1----:R1:W5:Y:S01]  /*16440*/  LDL.LU R3, [R1+0x10] ;  /* 0x0000100001037983 */ /* 0x0023620000300800 */
[----:B------:R1:W-:Y:S03]  /*16450*/  SYNCS.ARRIVE.TRANS64.A1T0 RZ, [R7+URZ+0x28830], RZ ;  /* 0x028830ff07ff79a7 */ /* 0x0003e6000810003f */
[----:B0-----:R1:W5:Y:S02]  /*16460*/  LDL.LU R4, [R1+0x18] ;  /* 0x0000180001047983 */ /* 0x0013640000300800 */
[----:B------:R-:W-:Y:S05]  /*16470*/  WARPSYNC.ALL ;  /* 0x0000000000007948 */ /* 0x000fea0003800000 */
[----:B------:R-:W-:Y:S01]  /*16480*/  ULDC.64 UR4, c[0x0][0x298] ;  /* 0x0000a60000047ab9 */ /* 0x000fe20000000a00 */
[----:B------:R-:W-:Y:S01]  /*16490*/  ULDC.64 UR6, c[0x0][0xa00] ;  /* 0x0002800000067ab9 */ /* 0x000fe20000000a00 */
[----:B------:R-:W-:Y:S01]  /*164a0*/  VIADD R2, R22, 0x10400 ;  /* 0x0001040016027836 */ /* 0x000fe20000000000 */
[----:B------:R-:W-:Y:S01]  /*164b0*/  BAR.SYNC.DEFER_BLOCKING 0x8, 0x180 ;  /* 0x0206000000007b1d */ /* 0x000fe20000010000 */
[----:B------:R-:W-:-:S03]  /*164c0*/  ISETP.NE.U32.AND P0, PT, RZ, UR6, PT ;  /* 0x00000006ff007c0c */ /* 0x000fc6000bf05070 */
[----:B------:R-:W-:Y:S02]  /*164d0*/  LOP3.LUT P1, RZ, R2, 0x3ff, RZ, 0xc0, !PT ;  /* 0x000003ff02ff7812 */ /* 0x000fe4000782c0ff */
[----:B------:R-:W-:Y:S01]  /*164e0*/  ISETP.NE.AND.EX P0, PT, RZ, UR7, PT, P0 ;  /* 0x00000007ff007c0c */ /* 0x000fe2000bf05300 */
[----:B------:R-:W-:Y:S03]  /*164f0*/  BSSY B6, `(.L_x_741) ;  /* 0x000001c000067945 */ /* 0x000fe60003800000 */
        /* <DEDUP_REMOVED lines=15> */
[----:B------:R-:W-:Y:S01]  /*165f0*/  MOV R4, UR4 ;  /* 0x0000000400047c02 */ /* 0x000fe20008000f00 */
[----:B------:R-:W-:Y:S01]  /*16600*/  IMAD.U32 R5, RZ, RZ, UR5 ;  /* 0x00000005ff057e24 */ /* 0x000fe2000f8e00ff */
[----:B------:R-:W0:Y:S01]  /*16610*/  LDC.64 R2, c[0x4][R2] ;  /* 0x0100000002027b82 */ /* 0x000e220000000a00 */
[----:B------:R-:W-:Y:S01]  /*16620*/  IMAD.U32 R6, RZ, RZ, UR6 ;  /* 0x00000006ff067e24 */ /* 0x000fe2000f8e00ff */
[----:B-1----:R-:W-:Y:S01]  /*16630*/  MOV R7, UR7 ;  /* 0x0000000700077c02 */ /* 0x002fe20008000f00 */
[----:B------:R-:W-:Y:S01]  /*16640*/  IMAD.U32 R10, RZ, RZ, UR8 ;  /* 0x00000008ff0a7e24 */ /* 0x000fe2000f8e00ff */
[----:B------:R-:W-:Y:S01]  /*16650*/  MOV R8, 0x70 ;  /* 0x0000007000087802 */ /* 0x000fe20000000f00 */
[----:B------:R-:W-:-:S02]  /*16660*/  IMAD.U32 R11, RZ, RZ, UR9 ;  /* 0x00000009ff0b7e24 */ /* 0x000fc4000f8e00ff */
[----:B------:R-:W-:Y:S02]  /*16670*/  IMAD.MOV.U32 R12, RZ, RZ, 0x1 ;  /* 0x00000001ff0c7424 */ /* 0x000fe400078e00ff */
[----:B------:R-:W-:-:S07]  /*16680*/  IMAD.MOV.U32 R13, RZ, RZ, RZ ;  /* 0x000000ffff0d7224 */ /* 0x000fce00078e00ff */
[----:B------:R-:W-:-:S07]  /*16690*/  LEPC R20, `(.L_x_742) ;  /* 0x000000001014794e */ /* 0x000fce0000000000 */
[----:B0-----:R-:W-:Y:S05]  /*166a0*/  CALL.ABS.NOINC R2 ;  /* 0x0000000002007343 */ /* 0x001fea0003c00000 */
.L_x_742:
[----:B------:R-:W-:Y:S05]  /*166b0*/  BSYNC B6 ;  /* 0x0000000000067941 */ /* 0x000fea0003800000 */
.L_x_741:
[----:B------:R-:W2:Y:S01]  /*166c0*/  LDL.LU R20, [R1+0x28] ;  /* 0x0000280001147983 */ /* 0x000ea20000300800 */
[----:B------:R-:W-:Y:S01]  /*166d0*/  ULDC.64 UR4, c[0x0][0x2d8] ;  /* 0x0000b60000047ab9 */ /* 0x000fe20000000a00 */
[----:B------:R-:W3:Y:S01]  /*166e0*/  LDC R8, c[0x0][0x448] ;  /* 0x00011200ff087b82 */ /* 0x000ee20000000800 */
[----:B------:R-:W4:Y:S01]  /*166f0*/  S2R R6, SR_TID.X ;  /* 0x0000000000067919 */ /* 0x000f220000002100 */
[----:B0-----:R-:W-:Y:S01]  /*16700*/  IMAD.SHL.U32 R4, R17, 0x80, RZ ;  /* 0x0000008011047824 */ /* 0x001fe200078e00ff */
[----:B------:R-:W-:Y:S01]  /*16710*/  ULDC.64 UR6, c[0x0][0x280] ;  /* 0x0000a00000067ab9 */ /* 0x000fe20000000a00 */
[----:B------:R-:W4:Y:S04]  /*16720*/  LDL.LU R21, [R1+0x18] ;  /* 0x0000180001157983 */ /* 0x000f280000300800 */
[----:B------:R-:W4:Y:S01]  /*16730*/  LDL.LU.64 R2, [R1+0x10] ;  /* 0x0000100001027983 */ /* 0x000f220000300a00 */
[----:B------:R-:W-:-:S03]  /*16740*/  IMAD R0, R35, UR4, RZ ;  /* 0x0000000423007c24 */ /* 0x000fc6000f8e02ff */
[----:B------:R0:W5:Y:S01]  /*16750*/  LDL R9, [R1+0x8] ;  /* 0x0000080001097983 */ /* 0x0001620000100800 */
[----:B------:R-:W-:Y:S01]  /*16760*/  IMAD R5, R18, UR5, R0 ;  /* 0x0000000512057c24 */ /* 0x000fe2000f8e0200 */
[----:B---3--:R-:W-:Y:S02]  /*16770*/  ISETP.NE.AND P0, PT, R8, 0x1, PT ;  /* 0x000000010800780c */ /* 0x008fe40003f05270 */
[----:B----4-:R-:W-:-:S03]  /*16780*/  MOV R3, R21 ;  /* 0x0000001500037202 */ /* 0x010fc60000000f00 */
[----:B------:R-:W-:Y:S01]  /*16790*/  IMAD.WIDE.U32 R2, R18, UR4, R2 ;  /* 0x0000000412027c25 */ /* 0x000fe2000f8e0002 */
[----:B------:R-:W-:-:S03]  /*167a0*/  ULDC.64 UR4, c[0x0][0x2e0] ;  /* 0x0000b80000047ab9 */ /* 0x000fc60000000a00 */
[----:B--2---:R-:W-:Y:S02]  /*167b0*/  IMAD R0, R20, UR4, RZ ;  /* 0x0000000414007c24 */ /* 0x004fe4000f8e02ff */
[----:B------:R-:W2:Y:S01]  /*167c0*/  S2R R20, SR_TID.X ;  /* 0x0000000000147919 */ /* 0x000ea20000002100 */
[----:B------:R-:W-:Y:S02]  /*167d0*/  IMAD.IADD R3, R3, 0x1, R5 ;  /* 0x0000000103037824 */ /* 0x000fe400078e0205 */
[C---:B------:R-:W-:Y:S01]  /*167e0*/  IMAD R0, R33.reuse, UR5, R0 ;  /* 0x0000000521007c24 */ /* 0x040fe2000f8e0200 */
[----:B------:R-:W1:Y:S01]  /*167f0*/  @P0 LDC R5, c[0x0][0x44c] ;  /* 0x00011300ff050b82 */ /* 0x000e620000000800 */
[----:B------:R-:W-:Y:S01]  /*16800*/  IMAD.WIDE.U32 R2, R33, UR4, R2 ;  /* 0x0000000421027c25 */ /* 0x000fe2000f8e0002 */
[----:B------:R-:W-:Y:S01]  /*16810*/  SHF.L.U32 R6, R6, 0x4, RZ ;  /* 0x0000000406067819 */ /* 0x000fe200000006ff */
[----:B------:R-:W-:Y:S02]  /*16820*/  ULDC.64 UR4, c[0x0][0x2d0] ;  /* 0x0000b40000047ab9 */ /* 0x000fe40000000a00 */
[----:B------:R-:W-:-:S03]  /*16830*/  IMAD.IADD R3, R3, 0x1, R0 ;  /* 0x0000000103037824 */ /* 0x000fc600078e0200 */
[----:B------:R-:W3:Y:S01]  /*16840*/  @P0 LDC R0, c[0x0][0x450] ;  /* 0x00011400ff000b82 */ /* 0x000ee20000000800 */
[----:B--2---:R-:W-:-:S04]  /*16850*/  LOP3.LUT R20, R20, 0x7f, RZ, 0xc0, !PT ;  /* 0x0000007f14147812 */ /* 0x004fc800078ec0ff */
[----:B------:R-:W-:Y:S02]  /*16860*/  SHF.R.U32.HI R10, RZ, 0x3, R20 ;  /* 0x00000003ff0a7819 */ /* 0x000fe40000011614 */
[----:B------:R0:W5:Y:S01]  /*16870*/  LDL R20, [R1+0x1c] ;  /* 0x00001c0001147983 */ /* 0x0001620000100800 */
[----:B------:R-:W-:-:S04]  /*16880*/  LOP3.LUT R6, R6, 0x70, RZ, 0xc0, !PT ;  /* 0x0000007006067812 */ /* 0x000fc800078ec0ff */
[----:B------:R-:W-:-:S05]  /*16890*/  LOP3.LUT R6, R4, R10, R6, 0xfe, !PT ;  /* 0x0000000a04067212 */ /* 0x000fca00078efe06 */
[----:B-1----:R-:W-:-:S04]  /*168a0*/  @P0 IMAD.HI.U32 R7, R6, R5, RZ ;  /* 0x0000000506070227 */ /* 0x002fc800078e00ff */
[----:B------:R-:W-:Y:S01]  /*168b0*/  IMAD.MOV.U32 R5, RZ, RZ, R6 ;  /* 0x000000ffff057224 */ /* 0x000fe200078e0006 */
[----:B---3--:R-:W-:-:S04]  /*168c0*/  @P0 SHF.R.U32.HI R5, RZ, R0, R7 ;  /* 0x00000000ff050219 */ /* 0x008fc80000011607 */
[----:B------:R-:W-:-:S05]  /*168d0*/  IADD3 R0, -R5, RZ, RZ ;  /* 0x000000ff05007210 */ /* 0x000fca0007ffe1ff */
[----:B------:R-:W-:Y:S01]  /*168e0*/  IMAD R0, R8, R0, R6 ;  /* 0x0000000008007224 */ /* 0x000fe200078e0206 */
[----:B------:R-:W-:Y:S01]  /*168f0*/  SHF.R.S32.HI R6, RZ, 0x1f, R5 ;  /* 0x0000001fff067819 */ /* 0x000fe20000011405 */
[----:B------:R-:W-:-:S04]  /*16900*/  IMAD.WIDE.U32 R2, R5, UR4, R2 ;  /* 0x0000000405027c25 */ /* 0x000fc8000f8e0002 */
[----:B------:R-:W-:-:S04]  /*16910*/  IMAD R6, R6, UR4, RZ ;  /* 0x0000000406067c24 */ /* 0x000fc8000f8e02ff */
[----:B------:R-:W-:Y:S01]  /*16920*/  IMAD R5, R5, UR5, R6 ;  /* 0x0000000505057c24 */ /* 0x000fe2000f8e0206 */
[----:B------:R-:W-:-:S03]  /*16930*/  ULDC.64 UR4, c[0x0][0x2c8] ;  /* 0x0000b20000047ab9 */ /* 0x000fc60000000a00 */
[----:B------:R-:W-:Y:S01]  /*16940*/  IMAD.IADD R3, R3, 0x1, R5 ;  /* 0x0000000103037824 */ /* 0x000fe200078e0205 */
[----:B------:R-:W-:-:S05]  /*16950*/  SHF.R.S32.HI R5, RZ, 0x1f, R0 ;  /* 0x0000001fff057819 */ /* 0x000fca0000011400 */
[----:B------:R-:W-:Y:S02]  /*16960*/  IMAD R5, R5, UR4, RZ ;  /* 0x0000000405057c24 */ /* 0x000fe4000f8e02ff */
[----:B------:R-:W-:Y:S01]  /*16970*/  IMAD.WIDE.U32 R2, R0, UR4, R2 ;  /* 0x0000000400027c25 */ /* 0x000fe2000f8e0002 */
[----:B------:R-:W-:-:S03]  /*16980*/  ULDC UR4, c[0x0][0x2b8] ;  /* 0x0000ae0000047ab9 */ /* 0x000fc60000000800 */
[----:B------:R-:W-:Y:S01]  /*16990*/  IMAD R5, R0, UR5, R5 ;  /* 0x0000000500057c24 */ /* 0x000fe2000f8e0205 */
[----:B------:R-:W-:-:S03]  /*169a0*/  LEA R0, P2, R2, UR6, 0x1 ;  /* 0x0000000602007c11 */ /* 0x000fc6000f8408ff */
[----:B------:R-:W-:Y:S01]  /*169b0*/  IMAD.IADD R5, R3, 0x1, R5 ;  /* 0x0000000103057824 */ /* 0x000fe200078e0205 */
[----:B------:R-:W-:Y:S02]  /*169c0*/  ISETP.GE.AND P0, PT, R31, UR4, PT ;  /* 0x000000041f007c0c */ /* 0x000fe4000bf06270 */
[----:B------:R-:W-:Y:S01]  /*169d0*/  ISETP.GE.AND P1, PT, R30, UR4, PT ;  /* 0x000000041e007c0c */ /* 0x000fe2000bf26270 */
[----:B------:R-:W-:Y:S01]  /*169e0*/  UMOV UR4, 0xffffffff ;  /* 0xffffffff00047882 */ /* 0x000fe20000000000 */
[----:B------:R-:W-:Y:S02]  /*169f0*/  LEA.HI.X R5, R2, UR7, R5, 0x1, P2 ;  /* 0x0000000702057c11 */ /* 0x000fe400090f0c05 */
[----:B0-----:R-:W-:Y:S09]  /*16a00*/  BRA.DIV UR4, `(.L_x_743) ;  /* 0x0000005604807947 */ /* 0x001ff2000b800000 */
[----:B------:R-:W0:Y:S01]  /*16a10*/  SHFL.IDX PT, R14, R0, RZ, 0x181f ;  /* 0x00181fff000e7589 */ /* 0x000e2200000e0000 */
[----:B-----5:R-:W-:Y:S01]  /*16a20*/  IMAD R6, R20, R8, RZ ;  /* 0x0000000814067224 */ /* 0x020fe200078e02ff */
[----:B------:R-:W-:Y:S02]  /*16a30*/  IADD3 R4, R10, R4, RZ ;  /* 0x000000040a047210 */ /* 0x000fe40007ffe0ff */
[----:B------:R-:W1:Y:S02]  /*16a40*/  SHFL.IDX PT, R2, R5, RZ, 0x181f ;  /* 0x00181fff05027589 */ /* 0x000e6400000e0000 */
[C---:B------:R-:W-:Y:S02]  /*16a50*/  ISETP.GE.AND P3, PT, R4.reuse, R6, PT ;  /* 0x000000060400720c */ /* 0x040fe40003f66270 */
[----:B------:R-:W-:-:S11]  /*16a60*/  IADD3 R7, R4, 0x10, RZ ;  /* 0x0000001004077810 */ /* 0x000fd60007ffe0ff */
        /* <DEDUP_REMOVED lines=32> */
[----:B------:R-:W-:Y:S01]  /*16c70*/  @!P3 IMAD.MOV.U32 R3, RZ, RZ, R7 ;  /* 0x000000ffff03b224 */ /* 0x000fe200078e0007 */
[----:B------:R-:W-:-:S04]  /*16c80*/  IADD3 R7, R4, 0x40, RZ ;  /* 0x0000004004077810 */ /* 0x000fc80007ffe0ff */
        /* <DEDUP_REMOVED lines=24> */
[----:B0-----:R-:W-:Y:S01]  /*16e10*/  @!P3 LEA R14, P2, R31, R14, 0x1 ;  /* 0x0000000e1f0eb211 */ /* 0x001fe200078408ff */
[----:B------:R-:W0:Y:S03]  /*16e20*/  SHFL.IDX PT, R5, R5, 0x7, 0x181f ;  /* 0x00f81f0005057f89 */ /* 0x000e2600000e0000 */
[----:B-1----:R-:W-:Y:S01]  /*16e30*/  @!P3 IADD3.X R7, RZ, R2, RZ, P2, !PT ;  /* 0x00000002ff07b210 */ /* 0x002fe200017fe4ff */
[----:B------:R-:W-:-:S02]  /*16e40*/  @!P3 IMAD.MOV.U32 R2, RZ, RZ, R14 ;  /* 0x000000ffff02b224 */ /* 0x000fc400078e000e */
[----:B------:R1:W2:Y:S02]  /*16e50*/  SHFL.IDX PT, R14, R0, 0x7, 0x181f ;  /* 0x00f81f00000e7f89 */ /* 0x0002a400000e0000 */
[----:B------:R-:W-:-:S05]  /*16e60*/  @!P3 IMAD.MOV.U32 R3, RZ, RZ, R7 ;  /* 0x000000ffff03b224 */ /* 0x000fca00078e0007 */
[----:B------:R1:W-:Y:S04]  /*16e70*/  @!P3 LDGSTS.E.BYPASS.LTC128B.128 [R9+0x13400], desc[UR38][R2.64], !P0 ;  /* 0x134000000209bfae */ /* 0x0003e8000c101d66 */
[----:B0-----:R1:W-:Y:S02]  /*16e80*/  @!P3 LDGSTS.E.BYPASS.LTC128B.128 [R9+0x17400], desc[UR38][R2.64+0x80], !P1 ;  /* 0x174000800209bfae */ /* 0x0013e4000c901d66 */
.L_x_929:
[----:B-1----:R-:W-:Y:S01]  /*16e90*/  IADD3 R3, R4, 0x70, RZ ;  /* 0x0000007004037810 */ /* 0x002fe20007ffe0ff */
[----:B------:R-:W-:Y:S03]  /*16ea0*/  BSSY B0, `(.L_x_744) ;  /* 0x000000a000007945 */ /* 0x000fe60003800000 */
        /* <DEDUP_REMOVED lines=9> */
.L_x_745:
[----:B------:R-:W-:Y:S05]  /*16f40*/  BSYNC B0 ;  /* 0x0000000000007941 */ /* 0x000fea0003800000 */
.L_x_744:
[----:B------:R-:W-:Y:S01]  /*16f50*/  NOP ;  /* 0x0000000000007918 */ /* 0x000fe20000000000 */
[----:B------:R-:W-:-:S13]  /*16f60*/  PLOP3.LUT P0, PT, PT, PT, PT, 0x80, 0x0 ;  /* 0x000000000000781c */ /* 0x000fda0003f0f070 */
.L_x_746:
        /* <DEDUP_REMOVED lines=10> */
[----:B------:R-:W-:-:S04]  /*17010*/  LOP3.LUT R0, R0, 0xfffffffe, RZ, 0xc0, !PT ;  /* 0xfffffffe00007812 */ /* 0x000fc800078ec0ff */
[----:B------:R-:W-:-:S04]  /*17020*/  IADD3 R0, R2, -R0, RZ ;  /* 0x8000000002007210 */ /* 0x000fc80007ffe0ff */
[----:B------:R-:W-:Y:S01]  /*17030*/  SHF.L.U32 R3, R0, 0x1f, RZ ;  /* 0x0000001f00037819 */ /* 0x000fe200000006ff */
[----:B------:R-:W-:Y:S01]  /*17040*/  NOP ;  /* 0x0000000000007918 */ /* 0x000fe20000000000 */
[----:B------:R0:W-:Y:S01]  /*17050*/  SYNCS.ARRIVE.TRANS64.A1T0 RZ, [R22+URZ+0x28800], RZ ;  /* 0x028800ff16ff79a7 */ /* 0x0001e2000810003f */
[----:B------:R-:W-:Y:S01]  /*17060*/  BSSY B0, `(.L_x_747) ;  /* 0x0000004000007945 */ /* 0x000fe20003800000 */
[----:B------:R-:W-:Y:S01]  /*17070*/  ISETP.GE.AND P1, PT, R37, 0x81, PT ;  /* 0x000000812500780c */ /* 0x000fe20003f26270 */
[----:B------:R-:W1:Y:S02]  /*17080*/  SYNCS.PHASECHK.TRANS64.TRYWAIT P0, [R22+URZ+0x28820], R3 ;  /* 0x02882003160075a7 */ /* 0x000e64000800017f */
[----:B01----:R-:W-:Y:S10]  /*17090*/  @!P0 BRA `(.L_x_748) ;  /* 0x00000058005c8947 */ /* 0x003ff40003800000 */
.L_x_930:
[----:B------:R-:W-:Y:S05]  /*170a0*/  BSYNC B0 ;  /* 0x0000000000007941 */ /* 0x000fea0003800000 */
.L_x_747:
[----:B------:R-:W-:Y:S04]  /*170b0*/  BSSY B0, `(.L_x_749) ;  /* 0x000010f000007945 */ /* 0x000fe80003800000 */
[----:B------:R-:W-:Y:S05]  /*170c0*/  @!P1 BRA `(.L_x_750) ;  /* 0x0000001000349947 */ /* 0x000fea0003800000 */
[----:B------:R-:W3:Y:S01]  /*170d0*/  LDL.LU R0, [R1+0x20] ;  /* 0x0000200001007983 */ /* 0x000ee20000300800 */
[----:B------:R-:W-:Y:S01]  /*170e0*/  ULDC UR4, c[0x0][0x2f4] ;  /* 0x0000bd0000047ab9 */ /* 0x000fe20000000800 */
[----:B------:R-:W-:Y:S01]  /*170f0*/  IMAD.MOV.U32 R17, RZ, RZ, R28 ;  /* 0x000000ffff117224 */ /* 0x000fe200078e001c */
[----:B------:R-:W-:Y:S01]  /*17100*/  ISETP.GE.AND P2, PT, R31, UR4, PT ;  /* 0x000000041f007c0c */ /* 0x000fe2000bf46270 */
[----:B------:R-:W-:Y:S01]  /*17110*/  IMAD.MOV.U32 R10, RZ, RZ, R25 ;  /* 0x000000ffff0a7224 */ /* 0x000fe200078e0019 */
[----:B------:R-:W-:Y:S02]  /*17120*/  ISETP.GE.AND P1, PT, R30, UR4, PT ;  /* 0x000000041e007c0c */ /* 0x000fe4000bf26270 */
[----:B------:R-:W-:Y:S02]  /*17130*/  MOV R33, R26 ;  /* 0x0000001a00217202 */ /* 0x000fe40000000f00 */
[----:B---3--:R-:W-:-:S09]  /*17140*/  LEA.HI.SX32 R6, R0, 0xfffffffe, 0x19 ;  /* 0xfffffffe00067811 */ /* 0x008fd200078fcaff */
.L_x_763:
[----:B------:R-:W3:Y:S01]  /*17150*/  LDL R9, [R1] ;  /* 0x0000000001097983 */ /* 0x000ee20000100800 */
[----:B------:R-:W1:Y:S03]  /*17160*/  LDC R0, c[0x0][0x430] ;  /* 0x00010c00ff007b82 */ /* 0x000e660000000800 */
[----:B------:R-:W4:Y:S01]  /*17170*/  LDL R5, [R1+0x4] ;  /* 0x0000040001057983 */ /* 0x000f220000100800 */
[----:B------:R-:W5:Y:S01]  /*17180*/  S2R R2, SR_TID.X ;  /* 0x0000000000027919 */ /* 0x000f620000002100 */
[----:B------:R-:W2:Y:S02]  /*17190*/  S2R R4, SR_TID.X ;  /* 0x0000000000047919 */ /* 0x000ea40000002100 */
[----:B------:R-:W4:Y:S01]  /*171a0*/  LDL R7, [R1+0x2c] ;  /* 0x00002c0001077983 */ /* 0x000f220000100800 */
[----:B------:R-:W-:Y:S05]  /*171b0*/  YIELD ;  /* 0x0000000000007946 */ /* 0x000fea0003800000 */
[----:B------:R-:W-:Y:S01]  /*171c0*/  ULDC.64 UR4, c[0x0][0x428] ;  /* 0x00010a0000047ab9 */ /* 0x000fe20000000a00 */
[----:B-1----:R-:W-:-:S13]  /*171d0*/  ISETP.NE.AND P0, PT, R0, 0x1, PT ;  /* 0x000000010000780c */ /* 0x002fda0003f05270 */
[----:B0-----:R-:W0:Y:S01]  /*171e0*/  @P0 LDC R3, c[0x0][0x434] ;  /* 0x00010d00ff030b82 */ /* 0x001e220000000800 */
[----:B-----5:R-:W-:-:S04]  /*171f0*/  LOP3.LUT R2, R2, 0x7f, RZ, 0xc0, !PT ;  /* 0x0000007f02027812 */ /* 0x020fc800078ec0ff */
[----:B------:R-:W-:Y:S01]  /*17200*/  SHF.R.U32.HI R2, RZ, 0x3, R2 ;  /* 0x00000003ff027819 */ /* 0x000fe20000011602 */
[----:B--2---:R-:W-:Y:S02]  /*17210*/  IMAD.SHL.U32 R4, R4, 0x10, RZ ;  /* 0x0000001004047824 */ /* 0x004fe400078e00ff */
[----:B------:R-:W1:Y:S02]  /*17220*/  @P0 LDC R8, c[0x0][0x438] ;  /* 0x00010e00ff080b82 */ /* 0x000e640000000800 */
[----:B------:R-:W-:Y:S01]  /*17230*/  IMAD R2, R6, 0x80, R2 ;  /* 0x0000008006027824 */ /* 0x000fe200078e0202 */
[----:B------:R-:W-:-:S04]  /*17240*/  LOP3.LUT R4, R4, 0x70, RZ, 0xc0, !PT ;  /* 0x0000007004047812 */ /* 0x000fc800078ec0ff */
[----:B---3--:R-:W-:-:S04]  /*17250*/  IADD3 R4, R4, R2, R9 ;  /* 0x0000000204047210 */ /* 0x008fc80007ffe009 */
[----:B------:R-:W-:Y:S01]  /*17260*/  MOV R2, R4 ;  /* 0x0000000400027202 */ /* 0x000fe20000000f00 */
[----:B0-----:R-:W-:-:S04]  /*17270*/  @P0 IMAD.HI.U32 R3, R4, R3, RZ ;  /* 0x0000000304030227 */ /* 0x001fc800078e00ff */
[----:B----4-:R-:W-:Y:S01]  /*17280*/  IMAD R5, R5, UR4, RZ ;  /* 0x0000000405057c24 */ /* 0x010fe2000f8e02ff */
[----:B-1----:R-:W-:-:S03]  /*17290*/  @P0 SHF.R.U32.HI R2, RZ, R8, R3 ;  /* 0x00000008ff020219 */ /* 0x002fc60000011603 */
[----:B------:R-:W-:Y:S02]  /*172a0*/  IMAD R5, R34, UR5, R5 ;  /* 0x0000000522057c24 */ /* 0x000fe4000f8e0205 */
[----:B------:R-:W-:-:S04]  /*172b0*/  IMAD.MOV R3, RZ, RZ, -R2 ;  /* 0x000000ffff037224 */ /* 0x000fc800078e0a02 */
[----:B------:R-:W-:Y:S01]  /*172c0*/  IMAD R0, R0, R3, R4 ;  /* 0x0000000300007224 */ /* 0x000fe200078e0204 */
[----:B------:R-:W-:-:S03]  /*172d0*/  SHF.R.S32.HI R3, RZ, 0x1f, R2 ;  /* 0x0000001fff037819 */ /* 0x000fc60000011402 */
[----:B------:R-:W-:Y:S01]  /*172e0*/  IMAD.WIDE.U32 R2, R34, UR4, R2 ;  /* 0x0000000422027c25 */ /* 0x000fe2000f8e0002 */
[----:B------:R-:W-:-:S03]  /*172f0*/  ULDC.64 UR4, c[0x0][0x418] ;  /* 0x0001060000047ab9 */ /* 0x000fc60000000a00 */
[----:B------:R-:W-:Y:S01]  /*17300*/  IMAD.IADD R3, R5, 0x1, R3 ;  /* 0x0000000105037824 */ /* 0x000fe200078e0203 */
[----:B------:R-:W-:-:S04]  /*17310*/  LEA R4, P0, R2, UR4, 0x2 ;  /* 0x0000000402047c11 */ /* 0x000fc8000f8010ff */
[----:B------:R-:W-:-:S05]  /*17320*/  LEA.HI.X R5, R2, UR5, R3, 0x2, P0 ;  /* 0x0000000502057c11 */ /* 0x000fca00080f1403 */
[----:B------:R-:W2:Y:S01]  /*17330*/  LDG.E R4, desc[UR38][R4.64] ;  /* 0x0000002604047981 */ /* 0x000ea2000c1e1900 */
[----:B------:R-:W-:Y:S01]  /*17340*/  ISETP.NE.AND P3, PT, R7, 0x3, PT ;  /* 0x000000030700780c */ /* 0x000fe20003f65270 */
[----:B------:R-:W-:Y:S01]  /*17350*/  IMAD.MOV.U32 R26, RZ, RZ, R6 ;  /* 0x000000ffff1a7224 */ /* 0x000fe200078e0006 */
[----:B------:R-:W-:-:S04]  /*17360*/  IADD3 R25, R10, 0x1, RZ ;  /* 0x000000010a197810 */ /* 0x000fc80007ffe0ff */
[----:B------:R-:W-:-:S04]  /*17370*/  ISETP.NE.AND P0, PT, R25, 0x2, PT ;  /* 0x000000021900780c */ /* 0x000fc80003f05270 */
[----:B------:R-:W-:Y:S02]  /*17380*/  SEL R28, RZ, 0x1, P0 ;  /* 0x00000001ff1c7807 */ /* 0x000fe40000000000 */
[----:B------:R-:W-:Y:S02]  /*17390*/  SEL R25, R25, RZ, P0 ;  /* 0x000000ff19197207 */ /* 0x000fe40000000000 */
[----:B------:R-:W-:Y:S02]  /*173a0*/  LOP3.LUT R28, R17, R28, RZ, 0x3c, !PT ;  /* 0x0000001c111c7212 */ /* 0x000fe400078e3cff */
[----:B--2---:R-:W-:Y:S01]  /*173b0*/  SHF.R.S32.HI R21, RZ, 0x1f, R4 ;  /* 0x0000001fff157819 */ /* 0x004fe20000011404 */
[----:B------:R-:W-:Y:S06]  /*173c0*/  @!P3 BRA `(.L_x_751) ;  /* 0x000000000004b947 */ /* 0x000fec0003800000 */
[----:B------:R-:W-:Y:S01]  /*173d0*/  BPT.TRAP 0x1 ;  /* 0x000000040000795c */ /* 0x000fe20000300000 */
.L_x_751:
[----:B------:R-:W-:Y:S01]  /*173e0*/  IMAD R6, R25, 0x8, R22 ;  /* 0x0000000819067824 */ /* 0x000fe200078e0216 */
[----:B------:R-:W-:Y:S01]  /*173f0*/  SHF.L.U32 R3, R28, 0x1f, RZ ;  /* 0x0000001f1c037819 */ /* 0x000fe200000006ff */
[----:B------:R-:W-:Y:S03]  /*17400*/  BSSY B1, `(.L_x_752) ;  /* 0x0000003000017945 */ /* 0x000fe60003800000 */
[----:B------:R-:W0:Y:S02]  /*17410*/  SYNCS.PHASECHK.TRANS64.TRYWAIT P0, [R6+URZ+0x28840], R3 ;  /* 0x02884003060075a7 */ /* 0x000e24000800017f */
[----:B0-----:R-:W-:Y:S05]  /*17420*/  @!P0 BRA `(.L_x_753) ;  /* 0x00000054008c8947 */ /* 0x001fea0003800000 */
.L_x_931:
[----:B------:R-:W-:Y:S05]  /*17430*/  BSYNC B1 ;  /* 0x0000000000017941 */ /* 0x000fea0003800000 */
.L_x_752:
[----:B------:R-:W-:Y:S01]  /*17440*/  SHF.R.S32.HI R20, RZ, 0x1f, R0 ;  /* 0x0000001fff147819 */ /* 0x000fe20000011400 */
[----:B------:R-:W-:Y:S01]  /*17450*/  ULDC.64 UR4, c[0x0][0x300] ;  /* 0x0000c00000047ab9 */ /* 0x000fe20000000a00 */
[----:B------:R-:W-:Y:S01]  /*17460*/  LOP3.LUT P4, RZ, R32, 0x2, RZ, 0xc0, !PT ;  /* 0x0000000220ff7812 */ /* 0x000fe2000788c0ff */
[----:B0-----:R-:W-:Y:S01]  /*17470*/  IMAD.WIDE.U32 R2, R0, UR4, RZ ;  /* 0x0000000400027c25 */ /* 0x001fe2000f8e00ff */
[----:B------:R-:W-:Y:S02]  /*17480*/  LOP3.LUT P3, RZ, R32, 0x1, RZ, 0xc0, !PT ;  /* 0x0000000120ff7812 */ /* 0x000fe4000786c0ff */
[----:B------:R-:W-:Y:S01]  /*17490*/  LEA R8, R25, R36, 0xe ;  /* 0x0000002419087211 */ /* 0x000fe200078e70ff */
[----:B------:R-:W-:-:S04]  /*174a0*/  IMAD R5, R20, UR4, RZ ;  /* 0x0000000414057c24 */ /* 0x000fc8000f8e02ff */
[----:B------:R-:W-:Y:S01]  /*174b0*/  IMAD R5, R0, UR5, R5 ;  /* 0x0000000500057c24 */ /* 0x000fe2000f8e0205 */
        /* <DEDUP_REMOVED lines=17> */
[----:B------:R-:W-:Y:S01]  /*175d0*/  IMAD.SHL.U32 R5, R31, 0x2, RZ ;  /* 0x000000021f057824 */ /* 0x000fe200078e00ff */
[----:B------:R-:W-:Y:S02]  /*175e0*/  LEA R8, R8, R22, 0x1 ;  /* 0x0000001608087211 */ /* 0x000fe400078e08ff */
[----:B------:R-:W1:Y:S02]  /*175f0*/  SHFL.IDX PT, R3, R9, RZ, 0x181f ;  /* 0x00181fff09037589 */ /* 0x000e6400000e0000 */
[----:B0-----:R-:W-:-:S05]  /*17600*/  IADD3 R2, P0, R2, R5, RZ ;  /* 0x0000000502027210 */ /* 0x001fca0007f1e0ff */
[----:B-1----:R-:W-:-:S05]  /*17610*/  IMAD.X R3, RZ, RZ, R3, P0 ;  /* 0x000000ffff037224 */ /* 0x002fca00000e0603 */
        /* <DEDUP_REMOVED lines=17> */
[----:B0-----:R-:W-:-:S04]  /*17730*/  IADD3 R2, P0, R2, R5, RZ ;  /* 0x0000000502027210 */ /* 0x001fc80007f1e0ff */
[----:B-1----:R-:W-:-:S05]  /*17740*/  IADD3.X R3, RZ, R3, RZ, P0, !PT ;  /* 0x00000003ff037210 */ /* 0x002fca00007fe4ff */
        /* <DEDUP_REMOVED lines=16> */
[----:B------:R-:W2:Y:S01]  /*17850*/  SHFL.IDX PT, R9, R9, 0x7, 0x181f ;  /* 0x00f81f0009097f89 */ /* 0x000ea200000e0000 */
[----:B0-----:R-:W-:-:S04]  /*17860*/  IADD3 R2, P0, R2, R5, RZ ;  /* 0x0000000502027210 */ /* 0x001fc80007f1e0ff */
[----:B-1----:R-:W-:-:S05]  /*17870*/  IADD3.X R3, RZ, R3, RZ, P0, !PT ;  /* 0x00000003ff037210 */ /* 0x002fca00007fe4ff */
[----:B------:R-:W-:Y:S04]  /*17880*/  LDGSTS.E.BYPASS.LTC128B.128 [R8+0x1b400], desc[UR38][R2.64], !P4 ;  /* 0x1b40000002087fae */ /* 0x000fe8000e101d66 */
[----:B------:R0:W-:Y:S04]  /*17890*/  LDGSTS.E.BYPASS.LTC128B.128 [R8+0x1f400], desc[UR38][R2.64+0x80], !P3 ;  /* 0x1f40008002087fae */ /* 0x0001e8000d901d66 */
[----:B0-2---:R0:W1:Y:S02]  /*178a0*/  SHFL.IDX PT, R2, R7, 0x7, 0x181f ;  /* 0x00f81f0007027f89 */ /* 0x00506400000e0000 */
.L_x_949:
        /* <DEDUP_REMOVED lines=9> */
.L_x_755:
[----:B------:R-:W-:Y:S02]  /*17940*/  PLOP3.LUT P3, PT, P3, P0, PT, 0xa2, 0x0 ;  /* 0x000000000000781c */ /* 0x000fe40001f61472 */
[----:B------:R-:W-:-:S08]  /*17950*/  @P0 R2UR P3, UR4, R6 ;  /* 0x00000000060402ca */ /* 0x000fd00000060000 */
[----:B------:R-:W-:-:S05]  /*17960*/  @P0 PLOP3.LUT P0, PT, P3, PT, PT, 0x80, 0x0 ;  /* 0x000000000000081c */ /* 0x000fca0001f0f070 */
[----:B------:R-:W-:Y:S01]  /*17970*/  @!P3 SYNCS.ARRIVE.TRANS64.RED.A0T1 RZ, [UR4+0x28830], RZ ;  /* 0x028830ffffffb9a7 */ /* 0x000fe20008200404 */
[----:B------:R-:W-:Y:S07]  /*17980*/  @!P3 ARRIVES.LDGSTSBAR.64.TRANSCNT [UR4+0x28830] ;  /* 0x02883000ff00b9b0 */ /* 0x000fee0008000a84 */
[----:B------:R-:W-:Y:S05]  /*17990*/  @P0 BRA.U.ANY `(.L_x_755) ;  /* 0xfffffffd00e80947 */ /* 0x000fea000393ffff */
[----:B------:R-:W-:Y:S01]  /*179a0*/  NOP ;  /* 0x0000000000007918 */ /* 0x000fe20000000000 */
[----:B-1----:R-:W2:Y:S02]  /*179b0*/  LDL R2, [R1+0x2c] ;  /* 0x00002c0001027983 */ /* 0x002ea40000100800 */
[----:B--2---:R-:W-:-:S13]  /*179c0*/  ISETP.NE.AND P4, PT, R2, 0x3, PT ;  /* 0x000000030200780c */ /* 0x004fda0003f85270 */
[----:B------:R-:W-:Y:S05]  /*179d0*/  @!P4 BRA `(.L_x_756) ;  /* 0x000000000004c947 */ /* 0x000fea0003800000 */
[----:B------:R-:W-:Y:S01]  /*179e0*/  BPT.TRAP 0x1 ;  /* 0x000000040000795c */ /* 0x000fe20000300000 */
.L_x_756:
[----:B------:R1:W-:Y:S01]  /*179f0*/  SYNCS.ARRIVE.TRANS64.A1T0 RZ, [R6+URZ+0x28830], RZ ;  /* 0x028830ff06ff79a7 */ /* 0x0003e2000810003f */
[----:B------:R-:W-:Y:S05]  /*17a00*/  @!P4 BRA `(.L_x_757) ;  /* 0x000000000004c947 */ /* 0x000fea0003800000 */
[----:B------:R-:W-:Y:S01]  /*17a10*/  BPT.TRAP 0x1 ;  /* 0x000000040000795c */ /* 0x000fe20000300000 */
.L_x_757:
[----:B------:R-:W-:Y:S01]  /*17a20*/  SHF.L.U32 R2, R17, 0x1f, RZ ;  /* 0x0000001f11027819 */ /* 0x000fe200000006ff */
[----:B-1----:R-:W-:Y:S01]  /*17a30*/  IMAD R6, R10, 0x8, R22 ;  /* 0x000000080a067824 */ /* 0x002fe200078e0216 */
[----:B------:R-:W-:Y:S03]  /*17a40*/  BSSY B1, `(.L_x_758) ;  /* 0x0000003000017945 */ /* 0x000fe60003800000 */
[----:B------:R-:W1:Y:S02]  /*17a50*/  SYNCS.PHASECHK.TRANS64.TRYWAIT P0, [R6+URZ+0x28860], R2 ;  /* 0x02886002060075a7 */ /* 0x000e64000800017f */
[----:B-1----:R-:W-:Y:S05]  /*17a60*/  @!P0 BRA `(.L_x_759) ;  /* 0x00000058005c8947 */ /* 0x002fea0003800000 */
.L_x_950:
[----:B------:R-:W-:Y:S05]  /*17a70*/  BSYNC B1 ;  /* 0x0000000000017941 */ /* 0x000fea0003800000 */
.L_x_758:
[----:B------:R-:W2:Y:S01]  /*17a80*/  S2R R3, SR_TID.X ;  /* 0x0000000000037919 */ /* 0x000ea20000002100 */
[----:B------:R-:W-:Y:S01]  /*17a90*/  UMOV UR4, 0xffffffff ;  /* 0xffffffff00047882 */ /* 0x000fe20000000000 */
[----:B------:R-:W-:Y:S01]  /*17aa0*/  IMAD R8, R33, -0x80, R37 ;  /* 0xffffff8021087824 */ /* 0x000fe200078e0225 */
[----:B0-----:R-:W-:Y:S02]  /*17ab0*/  LEA R7, R10, R36, 0xe ;  /* 0x000000240a077211 */ /* 0x001fe400078e70ff */
[----:B--2---:R-:W-:-:S04]  /*17ac0*/  LOP3.LUT R3, R3, 0x7f, RZ, 0xc0, !PT ;  /* 0x0000007f03037812 */ /* 0x004fc800078ec0ff */
[----:B------:R-:W-:-:S05]  /*17ad0*/  SHF.R.U32.HI R3, RZ, 0x3, R3 ;  /* 0x00000003ff037819 */ /* 0x000fca0000011603 */
[----:B------:R-:W-:Y:S01]  /*17ae0*/  IMAD.IADD R8, R8, 0x1, -R3 ;  /* 0x0000000108087824 */ /* 0x000fe200078e0a03 */
[----:B------:R-:W-:Y:S06]  /*17af0*/  BRA.DIV UR4, `(.L_x_760) ;  /* 0x0000005a044c7947 */ /* 0x000fec000b800000 */
[----:B-1----:R-:W0:Y:S01]  /*17b00*/  SHFL.IDX PT, R2, R23, RZ, 0x181f ;  /* 0x00181fff17027589 */ /* 0x002e2200000e0000 */
[----:B------:R-:W-:-:S03]  /*17b10*/  LEA R7, R7, R22, 0x1 ;  /* 0x0000001607077211 */ /* 0x000fc600078e08ff */
[----:B------:R-:W1:Y:S04]  /*17b20*/  SHFL.IDX PT, R3, R24, RZ, 0x181f ;  /* 0x00181fff18037589 */ /* 0x000e6800000e0000 */
[----:B------:R-:W-:Y:S01]  /*17b30*/  SHFL.IDX PT, R14, R23, 0x7, 0x181f ;  /* 0x00f81f00170e7f89 */ /* 0x000fe200000e0000 */
[----:B0-----:R-:W-:-:S05]  /*17b40*/  IADD3 R2, P0, R2, R5, RZ ;  /* 0x0000000502027210 */ /* 0x001fca0007f1e0ff */
[----:B-1----:R-:W-:Y:S01]  /*17b50*/  IMAD.X R3, RZ, RZ, R3, P0 ;  /* 0x000000ffff037224 */ /* 0x002fe200000e0603 */
[----:B------:R-:W-:-:S13]  /*17b60*/  ISETP.LT.OR P0, PT, R8, 0x1, P2 ;  /* 0x000000010800780c */ /* 0x000fda0001701670 */
[----:B------:R-:W-:Y:S01]  /*17b70*/  LDGSTS.E.BYPASS.LTC128B.128 [R7+0x400], desc[UR38][R2.64], !P0 ;  /* 0x0040000002077fae */ /* 0x000fe2000c101d66 */
[----:B------:R-:W-:-:S13]  /*17b80*/  ISETP.LT.OR P0, PT, R8, 0x1, P1 ;  /* 0x000000010800780c */ /* 0x000fda0000f01670 */
[----:B------:R0:W-:Y:S04]  /*17b90*/  LDGSTS.E.BYPASS.LTC128B.128 [R7+0x4400], desc[UR38][R2.64+0x80], !P0 ;  /* 0x0440008002077fae */ /* 0x0001e8000c101d66 */
[----:B0-----:R-:W0:Y:S04]  /*17ba0*/  SHFL.IDX PT, R2, R23, 0x1, 0x181f ;  /* 0x00381f0017027f89 */ /* 0x001e2800000e0000 */
[----:B------:R-:W1:Y:S01]  /*17bb0*/  SHFL.IDX PT, R3, R24, 0x1, 0x181f ;  /* 0x00381f0018037f89 */ /* 0x000e6200000e0000 */
        /* <DEDUP_REMOVED lines=16> */
[----:B0-----:R-:W-:-:S04]  /*17cc0*/  IADD3 R2, P0, R2, R5, RZ ;  /* 0x0000000502027210 */ /* 0x001fc80007f1e0ff */
[----:B-1----:R-:W-:Y:S02]  /*17cd0*/  IADD3.X R3, RZ, R3, RZ, P0, !PT ;  /* 0x00000003ff037210 */ /* 0x002fe400007fe4ff */
        /* <DEDUP_REMOVED lines=21> */
[----:B------:R-:W1:Y:S04]  /*17e30*/  SHFL.IDX PT, R3, R24, 0x6, 0x181f ;  /* 0x00d81f0018037f89 */ /* 0x000e6800000e0000 */
[----:B------:R-:W2:Y:S01]  /*17e40*/  SHFL.IDX PT, R24, R24, 0x7, 0x181f ;  /* 0x00f81f0018187f89 */ /* 0x000ea200000e0000 */
[----:B0-----:R-:W-:-:S04]  /*17e50*/  IADD3 R2, P0, R2, R5, RZ ;  /* 0x0000000502027210 */ /* 0x001fc80007f1e0ff */
[----:B-1----:R-:W-:Y:S02]  /*17e60*/  IADD3.X R3, RZ, R3, RZ, P0, !PT ;  /* 0x00000003ff037210 */ /* 0x002fe400007fe4ff */
[----:B------:R-:W-:-:S13]  /*17e70*/  ISETP.LT.OR P0, PT, R8, 0x61, P2 ;  /* 0x000000610800780c */ /* 0x000fda0001701670 */
[----:B------:R1:W-:Y:S01]  /*17e80*/  LDGSTS.E.BYPASS.LTC128B.128 [R7+0x3400], desc[UR38][R2.64], !P0 ;  /* 0x0340000002077fae */ /* 0x0003e2000c101d66 */
[----:B------:R-:W-:-:S13]  /*17e90*/  ISETP.LT.OR P0, PT, R8, 0x61, P1 ;  /* 0x000000610800780c */ /* 0x000fda0000f01670 */
[----:B--2---:R1:W-:Y:S02]  /*17ea0*/  LDGSTS.E.BYPASS.LTC128B.128 [R7+0x7400], desc[UR38][R2.64+0x80], !P0 ;  /* 0x0740008002077fae */ /* 0x0043e4000c101d66 */
.L_x_968:
[----:B01----:R-:W-:Y:S01]  /*17eb0*/  IADD3 R2, P0, R14, R5, RZ ;  /* 0x000000050e027210 */ /* 0x003fe20007f1e0ff */
        /* <DEDUP_REMOVED lines=12> */
[----:B------:R-:W-:Y:S01]  /*17f80*/  ULDC.64 UR4, c[0x0][0x338] ;  /* 0x0000ce0000047ab9 */ /* 0x000fe20000000a00 */
[----:B------:R-:W-:Y:S02]  /*17f90*/  NOP ;  /* 0x0000000000007918 */ /* 0x000fe40000000000 */
[----:B------:R-:W-:Y:S02]  /*17fa0*/  IMAD.IADD R3, R3, 0x1, R5 ;  /* 0x0000000103037824 */ /* 0x000fe400078e0205 */
[----:B------:R-:W-:Y:S02]  /*17fb0*/  IMAD R21, R21, UR4, RZ ;  /* 0x0000000415157c24 */ /* 0x000fe4000f8e02ff */
[----:B------:R-:W-:-:S04]  /*17fc0*/  IMAD.WIDE.U32 R2, R4, UR4, R2 ;  /* 0x0000000404027c25 */ /* 0x000fc8000f8e0002 */
[----:B------:R-:W-:Y:S01]  /*17fd0*/  IMAD R21, R4, UR5, R21 ;  /* 0x0000000504157c24 */ /* 0x000fe2000f8e0215 */
[----:B------:R-:W-:Y:S02]  /*17fe0*/  ULDC.64 UR4, c[0x0][0x330] ;  /* 0x0000cc0000047ab9 */ /* 0x000fe40000000a00 */
[----:B------:R-:W-:Y:S02]  /*17ff0*/  IMAD R5, R35, UR4, RZ ;  /* 0x0000000423057c24 */ /* 0x000fe4000f8e02ff */
[----:B------:R-:W-:Y:S02]  /*18000*/  IADD3 R3, R3, R21, RZ ;  /* 0x0000001503037210 */ /* 0x000fe40007ffe0ff */
[C---:B------:R-:W-:Y:S02]  /*18010*/  IMAD R5, R18.reuse, UR5, R5 ;  /* 0x0000000512057c24 */ /* 0x040fe4000f8e0205 */
[----:B------:R-:W-:Y:S01]  /*18020*/  IMAD.WIDE.U32 R2, R18, UR4, R2 ;  /* 0x0000000412027c25 */ /* 0x000fe2000f8e0002 */
[----:B------:R-:W-:-:S03]  /*18030*/  ULDC.64 UR4, c[0x0][0x318] ;  /* 0x0000c60000047ab9 */ /* 0x000fc60000000a00 */
[----:B------:R-:W-:Y:S01]  /*18040*/  IMAD.IADD R3, R5, 0x1, R3 ;  /* 0x0000000105037824 */ /* 0x000fe200078e0203 */
[----:B------:R-:W-:-:S04]  /*18050*/  LEA R23, P0, R2, UR4, 0x1 ;  /* 0x0000000402177c11 */ /* 0x000fc8000f8008ff */
[----:B------:R-:W-:Y:S02]  /*18060*/  LEA.HI.X R24, R2, UR5, R3, 0x1, P0 ;  /* 0x0000000502187c11 */ /* 0x000fe400080f0c03 */
[----:B------:R-:W-:-:S13]  /*18070*/  PLOP3.LUT P0, PT, PT, PT, PT, 0x80, 0x0 ;  /* 0x000000000000781c */ /* 0x000fda0003f0f070 */
.L_x_761:
        /* <DEDUP_REMOVED lines=11> */
.L_x_762:
[C---:B------:R-:W-:Y:S01]  /*18130*/  ISETP.GT.AND P0, PT, R26.reuse, RZ, PT ;  /* 0x000000ff1a00720c */ /* 0x040fe20003f04270 */
[----:B------:R0:W-:Y:S01]  /*18140*/  SYNCS.ARRIVE.TRANS64.A1T0 RZ, [R6+URZ+0x28850], RZ ;  /* 0x028850ff06ff79a7 */ /* 0x0001e2000810003f */
[----:B------:R-:W-:Y:S01]  /*18150*/  MOV R17, R28 ;  /* 0x0000001c00117202 */ /* 0x000fe20000000f00 */
[----:B------:R-:W-:Y:S02]  /*18160*/  IMAD.MOV.U32 R10, RZ, RZ, R25 ;  /* 0x000000ffff0a7224 */ /* 0x000fe400078e0019 */
[----:B------:R-:W-:Y:S02]  /*18170*/  IMAD.MOV.U32 R33, RZ, RZ, R26 ;  /* 0x000000ffff217224 */ /* 0x000fe400078e001a */
[----:B0-----:R-:W-:-:S06]  /*18180*/  VIADD R6, R26, 0xffffffff ;  /* 0xffffffff1a067836 */ /* 0x001fcc0000000000 */
[----:B------:R-:W-:Y:S05]  /*18190*/  @P0 BRA `(.L_x_763) ;  /* 0xffffffec00ec0947 */ /* 0x000fea000383ffff */
.L_x_750:
[----:B------:R-:W-:Y:S05]  /*181a0*/  BSYNC B0 ;  /* 0x0000000000007941 */ /* 0x000fea0003800000 */
.L_x_749:
        /* <DEDUP_REMOVED lines=17> */
.L_x_765:
[----:B------:R-:W-:Y:S05]  /*182c0*/  BSYNC B0 ;  /* 0x0000000000007941 */ /* 0x000fea0003800000 */
.L_x_764:
[----:B------:R-:W3:Y:S02]  /*182d0*/  LDL R0, [R1+0x2c] ;  /* 0x00002c0001007983 */ /* 0x000ee40000100800 */
[----:B---3--:R-:W-:-:S13]  /*182e0*/  ISETP.NE.AND P0, PT, R0, 0x3, PT ;  /* 0x000000030000780c */ /* 0x008fda0003f05270 */
[----:B------:R-:W-:Y:S05]  /*182f0*/  @!P0 BRA `(.L_x_766) ;  /* 0x0000000000048947 */ /* 0x000fea0003800000 */
[----:B------:R-:W-:Y:S01]  /*18300*/  BPT.TRAP 0x1 ;  /* 0x000000040000795c */ /* 0x000fe20000300000 */
.L_x_766:
[----:B------:R-:W-:Y:S01]  /*18310*/  LEA R0, R25, R22, 0x3 ;  /* 0x0000001619007211 */ /* 0x000fe200078e18ff */
[----:B------:R-:W-:Y:S01]  /*18320*/  BSSY B0, `(.L_x_767) ;  /* 0x0000005000007945 */ /* 0x000fe20003800000 */
[----:B0-----:R-:W-:Y:S01]  /*18330*/  SHF.L.U32 R3, R28, 0x1f, RZ ;  /* 0x0000001f1c037819 */ /* 0x001fe200000006ff */
[----:B------:R-:W-:-:S03]  /*18340*/  IMAD R6, R26, -0x80, R37 ;  /* 0xffffff801a067824 */ /* 0x000fc600078e0225 */
[----:B------:R-:W0:Y:S02]  /*18350*/  SYNCS.PHASECHK.TRANS64.TRYWAIT P0, [R0+URZ+0x28860], R3 ;  /* 0x02886003000075a7 */ /* 0x000e24000800017f */
[----:B0-----:R-:W-:Y:S05]  /*18360*/  @!P0 BRA `(.L_x_768) ;  /* 0x0000005800b88947 */ /* 0x001fea0003800000 */
.L_x_969:
[----:B------:R-:W-:Y:S05]  /*18370*/  BSYNC B0 ;  /* 0x0000000000007941 */ /* 0x000fea0003800000 */
.L_x_767:
        /* <DEDUP_REMOVED lines=9> */
[----:B------:R-:W-:Y:S01]  /*18410*/  SHF.L.U32 R5, R31, 0x1, RZ ;  /* 0x000000011f057819 */ /* 0x000fe200000006ff */
[----:B------:R-:W-:Y:S01]  /*18420*/  IMAD R4, R9, 0x2, R22 ;  /* 0x0000000209047824 */ /* 0x000fe200078e0216 */
[----:B0-----:R-:W0:Y:S01]  /*18430*/  SHFL.IDX PT, R3, R24, RZ, 0x181f ;  /* 0x00181fff18037589 */ /* 0x001e2200000e0000 */
[----:B------:R-:W-:Y:S02]  /*18440*/  ISETP.GE.AND P1, PT, R31, UR4, PT ;  /* 0x000000041f007c0c */ /* 0x000fe4000bf26270 */
[----:B------:R-:W-:Y:S01]  /*18450*/  ISETP.GE.AND P0, PT, R30, UR4, PT ;  /* 0x000000041e007c0c */ /* 0x000fe2000bf06270 */
[----:B------:R-:W2:Y:S01]  /*18460*/  SHFL.IDX PT, R10, R23, 0x1, 0x181f ;  /* 0x00381f00170a7f89 */ /* 0x000ea200000e0000 */
[C---:B------:R-:W-:Y:S02]  /*18470*/  ISETP.LT.OR P2, PT, R6.reuse, 0x1, P1 ;  /* 0x000000010600780c */ /* 0x040fe40000f41670 */
[----:B------:R-:W-:Y:S01]  /*18480*/  ISETP.LT.OR P3, PT, R6, 0x1, P0 ;  /* 0x000000010600780c */ /* 0x000fe20000761670 */
[----:B------:R-:W3:Y:S04]  /*18490*/  SHFL.IDX PT, R7, R24, 0x1, 0x181f ;  /* 0x00381f0018077f89 */ /* 0x000ee800000e0000 */
[----:B------:R-:W-:Y:S01]  /*184a0*/  SHFL.IDX PT, R8, R24, 0x2, 0x181f ;  /* 0x00581f0018087f89 */ /* 0x000fe200000e0000 */
[----:B-1----:R-:W-:-:S03]  /*184b0*/  IADD3 R2, P4, R14, R5, RZ ;  /* 0x000000050e027210 */ /* 0x002fc60007f9e0ff */
[----:B------:R-:W1:Y:S02]  /*184c0*/  SHFL.IDX PT, R14, R23, 0x2, 0x181f ;  /* 0x00581f00170e7f89 */ /* 0x000e6400000e0000 */
[----:B0-----:R-:W-:-:S05]  /*184d0*/  IMAD.X R3, RZ, RZ, R3, P4 ;  /* 0x000000ffff037224 */ /* 0x001fca00020e0603 */
[----:B------:R-:W-:Y:S01]  /*184e0*/  LDGSTS.E.BYPASS.LTC128B.128 [R4+0x400], desc[UR38][R2.64], !P2 ;  /* 0x0040000002047fae */ /* 0x000fe2000d101d66 */
[----:B------:R-:W-:-:S03]  /*184f0*/  ISETP.LT.OR P2, PT, R6, 0x11, P1 ;  /* 0x000000110600780c */ /* 0x000fc60000f41670 */
[----:B------:R2:W-:Y:S01]  /*18500*/  LDGSTS.E.BYPASS.LTC128B.128 [R4+0x4400], desc[UR38][R2.64+0x80], !P3 ;  /* 0x0440008002047fae */ /* 0x0005e2000d901d66 */
[----:B------:R-:W-:Y:S02]  /*18510*/  ISETP.LT.OR P3, PT, R6, 0x11, P0 ;  /* 0x000000110600780c */ /* 0x000fe40000761670 */
[----:B--2---:R-:W-:Y:S02]  /*18520*/  IADD3 R2, P4, R10, R5, RZ ;  /* 0x000000050a027210 */ /* 0x004fe40007f9e0ff */
[----:B------:R-:W-:Y:S02]  /*18530*/  SHFL.IDX PT, R10, R23, 0x4, 0x181f ;  /* 0x00981f00170a7f89 */ /* 0x000fe400000e0000 */
[----:B---3--:R-:W-:Y:S02]  /*18540*/  IADD3.X R3, RZ, R7, RZ, P4, !PT ;  /* 0x00000007ff037210 */ /* 0x008fe400027fe4ff */
        /* <DEDUP_REMOVED lines=22> */
[----:B------:R-:W3:Y:S02]  /*186b0*/  SHFL.IDX PT, R10, R23, 0x6, 0x181f ;  /* 0x00d81f00170a7f89 */ /* 0x000ee400000e0000 */
[----:B-1----:R-:W-:Y:S02]  /*186c0*/  IADD3.X R3, RZ, R8, RZ, P4, !PT ;  /* 0x00000008ff037210 */ /* 0x002fe400027fe4ff */
        /* <DEDUP_REMOVED lines=17> */
.L_x_987:
[C---:B------:R-:W-:Y:S02]  /*187e0*/  ISETP.LT.OR P1, PT, R6.reuse, 0x71, P1 ;  /* 0x000000710600780c */ /* 0x040fe40000f21670 */
[----:B------:R-:W-:Y:S02]  /*187f0*/  ISETP.LT.OR P0, PT, R6, 0x71, P0 ;  /* 0x000000710600780c */ /* 0x000fe40000701670 */
[----:B-1----:R-:W-:-:S04]  /*18800*/  IADD3 R2, P2, R14, R5, RZ ;  /* 0x000000050e027210 */ /* 0x002fc80007f5e0ff */
[----:B------:R-:W-:-:S05]  /*18810*/  IADD3.X R3, RZ, R24, RZ, P2, !PT ;  /* 0x00000018ff037210 */ /* 0x000fca00017fe4ff */
[----:B------:R-:W-:Y:S01]  /*18820*/  @!PT LDS RZ, [RZ] ;  /* 0x00000000fffff984 */ /* 0x000fe20000000800 */
[----:B------:R-:W-:Y:S01]  /*18830*/  @!PT LDS RZ, [RZ] ;  /* 0x00000000fffff984 */ /* 0x000fe20000000800 */
[----:B------:R-:W-:Y:S01]  /*18840*/  @!PT LDS RZ, [RZ] ;  /* 0x00000000fffff984 */ /* 0x000fe20000000800 */
[----:B------:R0:W-:Y:S04]  /*18850*/  LDGSTS.E.BYPASS.LTC128B.128 [R4+0x3c00], desc[UR38][R2.64], !P1 ;  /* 0x03c0000002047fae */ /* 0x0001e8000c901d66 */
[----:B------:R0:W-:Y:S01]  /*18860*/  LDGSTS.E.BYPASS.LTC128B.128 [R4+0x7c00], desc[UR38][R2.64+0x80], !P0 ;  /* 0x07c0008002047fae */ /* 0x0001e2000c101d66 */
[----:B------:R-:W-:Y:S01]  /*18870*/  PLOP3.LUT P0, PT, PT, PT, PT, 0x80, 0x0 ;  /* 0x000000000000781c */ /* 0x000fe20003f0f070 */
[----:B------:R-:W-:-:S12]  /*18880*/  NOP ;  /* 0x0000000000007918 */ /* 0x000fd80000000000 */
.L_x_770:
[----:B------:R-:W-:Y:S02]  /*18890*/  PLOP3.LUT P1, PT, P1, P0, PT, 0xa2, 0x0 ;  /* 0x000000000000781c */ /* 0x000fe40000f21472 */
[----:B------:R-:W-:-:S08]  /*188a0*/  @P0 R2UR P1, UR4, R0 ;  /* 0x00000000000402ca */ /* 0x000fd00000020000 */
[----:B------:R-:W-:-:S05]  /*188b0*/  @P0 PLOP3.LUT P0, PT, P1, PT, PT, 0x80, 0x0 ;  /* 0x000000000000081c */ /* 0x000fca0000f0f070 */
[----:B------:R-:W-:Y:S01]  /*188c0*/  @!P1 SYNCS.ARRIVE.TRANS64.RED.A0T1 RZ, [UR4+0x28850], RZ ;  /* 0x028850ffffff99a7 */ /* 0x000fe20008200404 */
[----:B------:R-:W-:Y:S07]  /*188d0*/  @!P1 ARRIVES.LDGSTSBAR.64.TRANSCNT [UR4+0x28850] ;  /* 0x02885000ff0099b0 */ /* 0x000fee0008000a84 */
[----:B------:R-:W-:Y:S05]  /*188e0*/  @P0 BRA.U.ANY `(.L_x_770) ;  /* 0xfffffffd00e80947 */ /* 0x000fea000393ffff */
[----:B------:R-:W-:Y:S01]  /*188f0*/  NOP ;  /* 0x0000000000007918 */ /* 0x000fe20000000000 */
[----:B0-----:R-:W2:Y:S02]  /*18900*/  LDL R2, [R1+0x2c] ;  /* 0x00002c0001027983 */ /* 0x001ea40000100800 */
[----:B--2---:R-:W-:-:S13]  /*18910*/  ISETP.NE.AND P2, PT, R2, 0x3, PT ;  /* 0x000000030200780c */ /* 0x004fda0003f45270 */
[----:B------:R-:W-:Y:S05]  /*18920*/  @!P2 BRA `(.L_x_771) ;  /* 0x000000000004a947 */ /* 0x000fea0003800000 */
[----:B------:R-:W-:Y:S01]  /*18930*/  BPT.TRAP 0x1 ;  /* 0x000000040000795c */ /* 0x000fe20000300000 */
.L_x_771:
[----:B------:R0:W-:Y:S01]  /*18940*/  SYNCS.ARRIVE.TRANS64.A1T0 RZ, [R0+URZ+0x28850], RZ ;  /* 0x028850ff00ff79a7 */ /* 0x0001e2000810003f */
[----:B------:R-:W-:-:S05]  /*18950*/  VIADD R25, R25, 0x1 ;  /* 0x0000000119197836 */ /* 0x000fca0000000000 */
[----:B------:R-:W-:-:S04]  /*18960*/  ISETP.NE.AND P0, PT, R25, 0x2, PT ;  /* 0x000000021900780c */ /* 0x000fc80003f05270 */
[----:B------:R-:W-:Y:S02]  /*18970*/  SEL R3, RZ, 0x1, P0 ;  /* 0x00000001ff037807 */ /* 0x000fe40000000000 */
[----:B------:R-:W-:Y:S02]  /*18980*/  SEL R25, R25, RZ, P0 ;  /* 0x000000ff19197207 */ /* 0x000fe40000000000 */
[----:B0-----:R-:W-:-:S07]  /*18990*/  LOP3.LUT R28, R28, R3, RZ, 0x3c, !PT ;  /* 0x000000031c1c7212 */ /* 0x001fce00078e3cff */
.L_x_728:
[----:B------:R-:W-:Y:S05]  /*189a0*/  BSYNC B7 ;  /* 0x0000000000077941 */ /* 0x000fea0003800000 */
.L_x_726:
[----:B------:R-:W-:-:S13]  /*189b0*/  LOP3.LUT P0, RZ, R32, 0x8, RZ, 0xc0, !PT ;  /* 0x0000000820ff7812 */ /* 0x000fda000780c0ff */
[----:B------:R-:W-:Y:S05]  /*189c0*/  @!P0 BRA `(.L_x_772) ;  /* 0x0000000000248947 */ /* 0x000fea0003800000 */
[----:B------:R-:W-:Y:S05]  /*189d0*/  WARPSYNC.ALL ;  /* 0x0000000000007948 */ /* 0x000fea0003800000 */
[----:B------:R-:W1:Y:S08]  /*189e0*/  S2UR UR5, SR_CgaCtaId ;  /* 0x00000000000579c3 */ /* 0x000e700000008800 */
[----:B------:R-:W-:Y:S06]  /*189f0*/  BAR.SYNC.DEFER_BLOCKING 0x5, 0x180 ;  /* 0x0146000000007b1d */ /* 0x000fec0000010000 */
[----:B------:R-:W-:-:S02]  /*18a00*/  UMOV UR4, 0x400 ;  /* 0x0000040000047882 */ /* 0x000fc40000000000 */
[----:B-1----:R-:W-:-:S06]  /*18a10*/  ULEA UR4, UR5, UR4, 0x18 ;  /* 0x0000000405047291 */ /* 0x002fcc000f8ec03f */
[----:B0-----:R-:W-:-:S05]  /*18a20*/  IMAD.U32 R22, RZ, RZ, UR4 ;  /* 0x00000004ff167e24 */ /* 0x001fca000f8e00ff */
[----:B------:R2:W3:Y:S01]  /*18a30*/  LDS.128 R16, [R22+0x288d0] ;  /* 0x0288d00016107984 */ /* 0x0004e20000000c00 */
[----:B------:R-:W-:Y:S06]  /*18a40*/  BAR.ARV 0x4, 0x180 ;  /* 0x0106000000007b1d */ /* 0x000fec0000002000 */
[----:B------:R-:W-:Y:S05]  /*18a50*/  BRA `(.L_x_773) ;  /* 0x0000000800407947 */ /* 0x000fea0003800000 */
.L_x_772:
[----:B------:R-:W1:Y:S01]  /*18a60*/  S2R R8, SR_TID.X ;  /* 0x0000000000087919 */ /* 0x000e620000002100 */
[----:B------:R-:W-:Y:S01]  /*18a70*/  UMOV UR4, 0xffffffff ;  /* 0xffffffff00047882 */ /* 0x000fe20000000000 */
[----:B-1----:R-:W-:-:S04]  /*18a80*/  LOP3.LUT R8, R8, 0x1f, RZ, 0xc0, !PT ;  /* 0x0000001f08087812 */ /* 0x002fc800078ec0ff */
[----:B------:R-:W-:Y:S01]  /*18a90*/  ISETP.NE.AND P0, PT, R8, 0x1f, PT ;  /* 0x0000001f0800780c */ /* 0x000fe20003f05270 */
[----:B------:R-:W-:-:S12]  /*18aa0*/  BRA.DIV UR4, `(.L_x_774) ;  /* 0x0000005e04787947 */ /* 0x000fd8000b800000 */
[----:B0-----:R-:W-:Y:S01]  /*18ab0*/  IADD3 R5, R19, R8, RZ ;  /* 0x0000000813057210 */ /* 0x001fe20007ffe0ff */
[----:B------:R-:W-:-:S03]  /*18ac0*/  ULDC UR4, c[0x0][0xc3c] ;  /* 0x00030f0000047ab9 */ /* 0x000fc60000000800 */
[----:B------:R-:W-:-:S13]  /*18ad0*/  ISETP.GE.OR P1, PT, R5, UR4, !P0 ;  /* 0x0000000405007c0c */ /* 0x000fda000c726670 */
[----:B------:R-:W0:Y:S02]  /*18ae0*/  @!P1 LDC.64 R2, c[0x0][0xc80] ;  /* 0x00032000ff029b82 */ /* 0x000e240000000a00 */
[----:B0-----:R-:W-:-:S06]  /*18af0*/  @!P1 IMAD.WIDE R2, R5, 0x4, R2 ;  /* 0x0000000405029825 */ /* 0x001fcc00078e0202 */
        /* <DEDUP_REMOVED lines=9> */
[----:B------:R-:W0:Y:S02]  /*18b90*/  SHFL.UP PT, R14, R4, 0x1, RZ ;  /* 0x04200000040e7989 */ /* 0x000e2400000e00ff */
[----:B0-----:R-:W-:-:S04]  /*18ba0*/  SEL R5, R14, RZ, P1 ;  /* 0x000000ff0e057207 */ /* 0x001fc80000800000 */
[----:B------:R-:W-:Y:S02]  /*18bb0*/  IADD3 R6, R4, R5, RZ ;  /* 0x0000000504067210 */ /* 0x000fe40007ffe0ff */
[----:B------:R-:W-:Y:S04]  /*18bc0*/  SHFL.IDX PT, R5, R16, RZ, 0x1f ;  /* 0x00001fff10057589 */ /* 0x000fe800000e0000 */
        /* <DEDUP_REMOVED lines=12> */
[----:B------:R0:W1:Y:S02]  /*18c90*/  SHFL.IDX PT, R14, R2, 0x1f, 0x1f ;  /* 0x03e01f00020e7f89 */ /* 0x00006400000e0000 */
.L_x_997:
[----:B------:R-:W-:Y:S02]  /*18ca0*/  ULDC UR4, c[0x0][0xc38] ;  /* 0x00030e0000047ab9 */ /* 0x000fe40000000800 */
[----:B------:R-:W-:-:S04]  /*18cb0*/  IMAD.U32 R7, RZ, RZ, UR4 ;  /* 0x00000004ff077e24 */ /* 0x000fc8000f8e00ff */
[----:B-1----:R-:W-:-:S05]  /*18cc0*/  IMAD R3, R14, R7, RZ ;  /* 0x000000070e037224 */ /* 0x002fca00078e02ff */
[----:B------:R-:W-:-:S04]  /*18cd0*/  IADD3 R6, R0, R3, RZ ;  /* 0x0000000300067210 */ /* 0x000fc80007ffe0ff */
[----:B------:R-:W-:-:S13]  /*18ce0*/  ISETP.GT.AND P6, PT, R6, R5, PT ;  /* 0x000000050600720c */ /* 0x000fda0003fc4270 */
[----:B------:R-:W-:Y:S05]  /*18cf0*/  @P6 BRA `(.L_x_775) ;  /* 0x00000000009c6947 */ /* 0x000fea0003800000 */
.L_x_780:
[----:B------:R-:W1:Y:S01]  /*18d00*/  LDC R0, c[0x0][0xc3c] ;  /* 0x00030f00ff007b82 */ /* 0x000e620000000800 */
[----:B------:R-:W-:-:S05]  /*18d10*/  VIADD R19, R19, 0x1f ;  /* 0x0000001f13137836 */ /* 0x000fca0000000000 */
[----:B-1----:R-:W-:-:S13]  /*18d20*/  ISETP.GE.AND P6, PT, R19, R0, PT ;  /* 0x000000001300720c */ /* 0x002fda0003fc6270 */
[----:B------:R-:W-:Y:S05]  /*18d30*/  @P6 BRA `(.L_x_776) ;  /* 0x0000000400446947 */ /* 0x000fea0003800000 */
[----:B0-----:R-:W0:Y:S01]  /*18d40*/  S2R R2, SR_TID.X ;  /* 0x0000000000027919 */ /* 0x001e220000002100 */
[----:B------:R-:W-:Y:S01]  /*18d50*/  BSSY B0, `(.L_x_777) ;  /* 0x0000009000007945 */ /* 0x000fe20003800000 */
[----:B------:R-:W-:Y:S02]  /*18d60*/  MOV R4, RZ ;  /* 0x000000ff00047202 */ /* 0x000fe40000000f00 */
[----:B0-----:R-:W-:-:S05]  /*18d70*/  LOP3.LUT R2, R2, 0x1f, RZ, 0xc0, !PT ;  /* 0x0000001f02027812 */ /* 0x001fca00078ec0ff */
[----:B------:R-:W-:-:S05]  /*18d80*/  IMAD.IADD R7, R19, 0x1, R2 ;  /* 0x0000000113077824 */ /* 0x000fca00078e0202 */
[----:B------:R-:W-:-:S13]  /*18d90*/  ISETP.GE.OR P6, PT, R7, R0, !P0 ;  /* 0x000000000700720c */ /* 0x000fda00047c6670 */
[----:B------:R-:W-:Y:S05]  /*18da0*/  @P6 BRA `(.L_x_778) ;  /* 0x00000000000c6947 */ /* 0x000fea0003800000 */
[----:B------:R-:W0:Y:S02]  /*18db0*/  LDC.64 R2, c[0x0][0xc80] ;  /* 0x00032000ff027b82 */ /* 0x000e240000000a00 */
[----:B0-----:R-:W-:-:S05]  /*18dc0*/  IMAD.WIDE R2, R7, 0x4, R2 ;  /* 0x0000000407027825 */ /* 0x001fca00078e0202 */
[----:B------:R0:W5:Y:S02]  /*18dd0*/  LDG.E R4, desc[UR38][R2.64] ;  /* 0x0000002602047981 */ /* 0x000164000c1e1900 */
.L_x_778:
[----:B------:R-:W-:Y:S05]  /*18de0*/  BSYNC B0 ;  /* 0x0000000000007941 */ /* 0x000fea0003800000 */
.L_x_777:
[----:B------:R-:W-:-:S03]  /*18df0*/  UMOV UR4, 0xffffffff ;  /* 0xffffffff00047882 */ /* 0x000fc60000000000 */
[----:B------:R-:W-:Y:S05]  /*18e00*/  BRA.DIV UR4, `(.L_x_779) ;  /* 0x0000005e04c47947 */ /* 0x000fea000b800000 */
[----:B-----5:R-:W1:Y:S02]  /*18e10*/  SHFL.UP PT, R14, R4, 0x1, RZ ;  /* 0x04200000040e7989 */ /* 0x020e6400000e00ff */
[----:B-1----:R-:W-:-:S05]  /*18e20*/  SEL R13, R14, RZ, P1 ;  /* 0x000000ff0e0d7207 */ /* 0x002fca0000800000 */
[----:B------:R-:W-:-:S05]  /*18e30*/  IMAD.IADD R13, R4, 0x1, R13 ;  /* 0x00000001040d7824 */ /* 0x000fca00078e020d */
[----:B------:R-:W1:Y:S02]  /*18e40*/  SHFL.UP PT, R14, R13, 0x2, RZ ;  /* 0x044000000d0e7989 */ /* 0x000e6400000e00ff */
[----:B-1----:R-:W-:-:S05]  /*18e50*/  SEL R0, R14, RZ, P2 ;  /* 0x000000ff0e007207 */ /* 0x002fca0001000000 */
[----:B------:R-:W-:-:S05]  /*18e60*/  IMAD.IADD R0, R13, 0x1, R0 ;  /* 0x000000010d007824 */ /* 0x000fca00078e0200 */
[----:B------:R-:W0:Y:S02]  /*18e70*/  SHFL.UP PT, R14, R0, 0x4, RZ ;  /* 0x04800000000e7989 */ /* 0x000e2400000e00ff */
        /* <DEDUP_REMOVED lines=8> */
[----:B------:R0:W1:Y:S02]  /*18f00*/  SHFL.IDX PT, R14, R2, 0x1f, 0x1f ;  /* 0x03e01f00020e7f89 */ /* 0x00006400000e0000 */
.L_x_1005:
[----:B------:R-:W-:Y:S02]  /*18f10*/  ULDC UR4, c[0x0][0xc38] ;  /* 0x00030e0000047ab9 */ /* 0x000fe40000000800 */
[----:B------:R-:W-:-:S05]  /*18f20*/  MOV R7, UR4 ;  /* 0x0000000400077c02 */ /* 0x000fca0008000f00 */
[----:B-1----:R-:W-:-:S04]  /*18f30*/  IMAD R3, R14, R7, RZ ;  /* 0x000000070e037224 */ /* 0x002fc800078e02ff */
[----:B------:R-:W-:-:S05]  /*18f40*/  IMAD.IADD R6, R3, 0x1, R6 ;  /* 0x0000000103067824 */ /* 0x000fca00078e0206 */
[----:B------:R-:W-:-:S13]  /*18f50*/  ISETP.GT.AND P6, PT, R6, R5, PT ;  /* 0x000000050600720c */ /* 0x000fda0003fc4270 */
[----:B------:R-:W-:Y:S05]  /*18f60*/  @!P6 BRA `(.L_x_780) ;  /* 0xfffffffc0064e947 */ /* 0x000fea000383ffff */
.L_x_775:
[----:B------:R-:W-:Y:S01]  /*18f70*/  IMAD.IADD R6, R6, 0x1, -R3 ;  /* 0x0000000106067824 */ /* 0x000fe200078e0a03 */
[----:B------:R-:W-:-:S03]  /*18f80*/  UMOV UR4, 0xffffffff ;  /* 0xffffffff00047882 */ /* 0x000fc60000000000 */
[----:B------:R-:W-:-:S05]  /*18f90*/  IMAD R0, R2, R7, R6 ;  /* 0x0000000702007224 */ /* 0x000fca00078e0206 */
[----:B------:R-:W-:Y:S01]  /*18fa0*/  ISETP.GT.AND P6, PT, R0, R5, PT ;  /* 0x000000050000720c */ /* 0x000fe20003fc4270 */
[----:B------:R-:W-:-:S12]  /*18fb0*/  BRA.DIV UR4, `(.L_x_781) ;  /* 0x0000006204147947 */ /* 0x000fd8000b800000 */
[----:B------:R-:W-:-:S04]  /*18fc0*/  VOTE.ANY R3, PT, !P6 ;  /* 0x0000000000037806 */ /* 0x000fc800070e0100 */
[----:B------:R-:W1:Y:S02]  /*18fd0*/  POPC R0, R3 ;  /* 0x0000000300007309 */ /* 0x000e640000000000 */
[----:B-1----:R1:W2:Y:S02]  /*18fe0*/  SHFL.IDX PT, R4, R4, R0, 0x1f ;  /* 0x00001f0004047589 */ /* 0x0022a400000e0000 */
.L_x_1009:
[----:B------:R-:W-:Y:S02]  /*18ff0*/  ISETP.NE.AND P0, PT, R3, RZ, PT ;  /* 0x000000ff0300720c */ /* 0x000fe40003f05270 */
[----:B------:R-:W-:-:S11]  /*19000*/  MOV R14, RZ ;  /* 0x000000ff000e7202 */ /* 0x000fd60000000f00 */
[----:B------:R-:W-:Y:S05]  /*19010*/  @!P0 BRA `(.L_x_782) ;  /* 0x0000000000108947 */ /* 0x000fea0003800000 */
[----:B------:R-:W-:Y:S01]  /*19020*/  UMOV UR4, 0xffffffff ;  /* 0xffffffff00047882 */ /* 0x000fe20000000000 */
[----:B------:R-:W-:Y:S02]  /*19030*/  VIADD R12, R0, 0xffffffff ;  /* 0xffffffff000c7836 */ /* 0x000fe40000000000 */
[----:B------:R-:W-:Y:S05]  /*19040*/  BRA.DIV UR4, `(.L_x_783) ;  /* 0x0000006204387947 */ /* 0x000fea000b800000 */
[----:B------:R3:W4:Y:S02]  /*19050*/  SHFL.IDX PT, R14, R2, R12, 0x1f ;  /* 0x00001f0c020e7589 */ /* 0x00072400000e0000 */
.L_x_782:
[----:B--2---:R-:W-:Y:S01]  /*19060*/  IABS R8, R4 ;  /* 0x0000000400087213 */ /* 0x004fe20000000000 */
[----:B----4-:R-:W-:Y:S01]  /*19070*/  IMAD R16, R14, R7, R6 ;  /* 0x000000070e107224 */ /* 0x010fe200078e0206 */
[----:B------:R-:W-:Y:S02]  /*19080*/  IADD3 R19, R0, R19, RZ ;  /* 0x0000001300137210 */ /* 0x000fe40007ffe0ff */
[----:B------:R-:W2:Y:S08]  /*19090*/  I2F.RP R9, R8 ;  /* 0x0000000800097306 */ /* 0x000eb00000209400 */
[----:B--2---:R-:W0:Y:S02]  /*190a0*/  MUFU.RCP R9, R9 ;  /* 0x0000000900097308 */ /* 0x004e240000001000 */
[----:B0--3--:R-:W-:-:S06]  /*190b0*/  VIADD R2, R9, 0xffffffe ;  /* 0x0ffffffe09027836 */ /* 0x009fcc0000000000 */
[----:B------:R0:W2:Y:S02]  /*190c0*/  F2I.FTZ.U32.TRUNC.NTZ R3, R2 ;  /* 0x0000000200037305 */ /* 0x0000a4000021f000 */
[----:B0-----:R-:W-:Y:S01]  /*190d0*/  IMAD.MOV.U32 R2, RZ, RZ, RZ ;  /* 0x000000ffff027224 */ /* 0x001fe200078e00ff */
[----:B--2---:R-:W-:-:S05]  /*190e0*/  IADD3 R7, RZ, -R3, RZ ;  /* 0x80000003ff077210 */ /* 0x004fca0007ffe0ff */
[----:B------:R-:W-:-:S04]  /*190f0*/  IMAD R7, R7, R8, RZ ;  /* 0x0000000807077224 */ /* 0x000fc800078e02ff */
[----:B------:R-:W-:-:S04]  /*19100*/  IMAD.HI.U32 R3, R3, R7, R2 ;  /* 0x0000000703037227 */ /* 0x000fc800078e0002 */
[----:B------:R-:W-:Y:S01]  /*19110*/  IMAD.IADD R7, R5, 0x1, -R16 ;  /* 0x0000000105077824 */ /* 0x000fe200078e0a10 */
[----:B------:R-:W-:-:S04]  /*19120*/  IABS R5, R4 ;  /* 0x0000000400057213 */ /* 0x000fc80000000000 */
[----:B------:R-:W-:Y:S02]  /*19130*/  IABS R2, R7 ;  /* 0x0000000700027213 */ /* 0x000fe40000000000 */
[----:B------:R-:W-:-:S03]  /*19140*/  IADD3 R5, RZ, -R5, RZ ;  /* 0x80000005ff057210 */ /* 0x000fc60007ffe0ff */
[----:B------:R-:W-:-:S04]  /*19150*/  IMAD.HI.U32 R3, R3, R2, RZ ;  /* 0x0000000203037227 */ /* 0x000fc800078e00ff */
[----:B------:R-:W-:Y:S01]  /*19160*/  IMAD R5, R3, R5, R2 ;  /* 0x0000000503057224 */ /* 0x000fe200078e0202 */
[----:B------:R-:W-:-:S04]  /*19170*/  LOP3.LUT R2, R7, R4, RZ, 0x3c, !PT ;  /* 0x0000000407027212 */ /* 0x000fc800078e3cff */
[----:B------:R-:W-:Y:S02]  /*19180*/  ISETP.GT.U32.AND P1, PT, R8, R5, PT ;  /* 0x000000050800720c */ /* 0x000fe40003f24070 */
[----:B------:R-:W-:-:S11]  /*19190*/  ISETP.GE.AND P2, PT, R2, RZ, PT ;  /* 0x000000ff0200720c */ /* 0x000fd60003f46270 */
[----:B------:R-:W-:Y:S02]  /*191a0*/  @!P1 IMAD.IADD R5, R5, 0x1, -R8 ;  /* 0x0000000105059824 */ /* 0x000fe400078e0a08 */
[----:B------:R-:W-:Y:S01]  /*191b0*/  @!P1 VIADD R3, R3, 0x1 ;  /* 0x0000000103039836 */ /* 0x000fe20000000000 */
[----:B------:R-:W-:Y:S02]  /*191c0*/  ISETP.NE.AND P1, PT, R4, RZ, PT ;  /* 0x000000ff0400720c */ /* 0x000fe40003f25270 */
[----:B------:R-:W-:-:S13]  /*191d0*/  ISETP.GE.U32.AND P0, PT, R5, R8, PT ;  /* 0x000000080500720c */ /* 0x000fda0003f06070 */
[----:B------:R-:W-:-:S05]  /*191e0*/  @P0 IADD3 R3, R3, 0x1, RZ ;  /* 0x0000000103030810 */ /* 0x000fca0007ffe0ff */
[----:B------:R-:W-:Y:S01]  /*191f0*/  @!P2 IMAD.MOV R3, RZ, RZ, -R3 ;  /* 0x000000ffff03a224 */ /* 0x000fe200078e0a03 */
[----:B------:R-:W-:-:S05]  /*19200*/  @!P1 LOP3.LUT R3, RZ, R4, RZ, 0x33, !PT ;  /* 0x00000004ff039212 */ /* 0x000fca00078e33ff */
[--C-:B------:R-:W-:Y:S02]  /*19210*/  IMAD.MOV R17, RZ, RZ, -R3.reuse ;  /* 0x000000ffff117224 */ /* 0x100fe400078e0a03 */
[----:B------:R-:W-:Y:S02]  /*19220*/  IMAD.MOV.U32 R18, RZ, RZ, R3 ;  /* 0x000000ffff127224 */ /* 0x000fe400078e0003 */
[----:B------:R-:W-:Y:S01]  /*19230*/  IMAD R17, R4, R17, R7 ;  /* 0x0000001104117224 */ /* 0x000fe200078e0207 */
[----:B------:R-:W-:Y:S06]  /*19240*/  BRA `(.L_x_784) ;  /* 0x00000000001c7947 */ /* 0x000fec0003800000 */
.L_x_776:
[----:B------:R-:W-:Y:S01]  /*19250*/  UMOV UR4, URZ ;  /* 0x0000003f00047c82 */ /* 0x000fe20008000000 */
[----:B------:R-:W-:Y:S01]  /*19260*/  UMOV UR5, URZ ;  /* 0x0000003f00057c82 */ /* 0x000fe20008000000 */
[----:B------:R-:W-:Y:S01]  /*19270*/  ULDC UR6, c[0x0][0xc3c] ;  /* 0x00030f0000067ab9 */ /* 0x000fe20000000800 */
[----:B------:R-:W-:Y:S01]  /*19280*/  IMAD.MOV.U32 R16, RZ, RZ, R5 ;  /* 0x000000ffff107224 */ /* 0x000fe200078e0005 */
[----:B------:R-:W-:Y:S01]  /*19290*/  MOV R17, UR4 ;  /* 0x0000000400117c02 */ /* 0x000fe20008000f00 */
[----:B------:R-:W-:Y:S02]  /*192a0*/  IMAD.U32 R18, RZ, RZ, UR5 ;  /* 0x00000005ff127e24 */ /* 0x000fe4000f8e00ff */
[----:B------:R-:W-:-:S07]  /*192b0*/  IMAD.U32 R19, RZ, RZ, UR6 ;  /* 0x00000006ff137e24 */ /* 0x000fce000f8e00ff */
.L_x_784:
[----:B-1----:R-:W1:Y:S01]  /*192c0*/  S2R R0, SR_TID.X ;  /* 0x0000000000007919 */ /* 0x002e620000002100 */
[----:B------:R-:W-:Y:S05]  /*192d0*/  WARPSYNC.ALL ;  /* 0x0000000000007948 */ /* 0x000fea0003800000 */
[----:B------:R-:W-:Y:S01]  /*192e0*/  BAR.SYNC.DEFER_BLOCKING 0x4, 0x180 ;  /* 0x0106000000007b1d */ /* 0x000fe20000010000 */
[----:B-1----:R-:W-:-:S04]  /*192f0*/  LOP3.LUT R0, R0, 0x1f, RZ, 0xc0, !PT ;  /* 0x0000001f00007812 */ /* 0x002fc800078ec0ff */
[----:B------:R-:W-:-:S13]  /*19300*/  ISETP.NE.AND P0, PT, R0, RZ, PT ;  /* 0x000000ff0000720c */ /* 0x000fda0003f05270 */
[----:B------:R-:W1:Y:S01]  /*19310*/  @!P0 S2R R3, SR_CgaCtaId ;  /* 0x0000000000038919 */ /* 0x000e620000008800 */
[----:B------:R-:W-:-:S04]  /*19320*/  @!P0 MOV R0, 0x400 ;  /* 0x0000040000008802 */ /* 0x000fc80000000f00 */
[----:B-1----:R-:W-:-:S05]  /*19330*/  @!P0 LEA R22, R3, R0, 0x18 ;  /* 0x0000000003168211 */ /* 0x002fca00078ec0ff */
[----:B------:R1:W-:Y:S01]  /*19340*/  @!P0 STS.128 [R22+0x288d0], R16 ;  /* 0x0288d01016008388 */ /* 0x0003e20000000c00 */
[----:B------:R-:W-:Y:S06]  /*19350*/  BAR.ARV 0x5, 0x180 ;  /* 0x0146000000007b1d */ /* 0x000fec0000002000 */
.L_x_773:
[----:B------:R-:W-:Y:S02]  /*19360*/  ULDC UR4, c[0x0][0xc3c] ;  /* 0x00030f0000047ab9 */ /* 0x000fe40000000800 */
[----:B---3--:R-:W-:-:S13]  /*19370*/  ISETP.GE.AND P0, PT, R19, UR4, PT ;  /* 0x0000000413007c0c */ /* 0x008fda000bf06270 */
[----:B------:R-:W-:Y:S05]  /*19380*/  @!P0 BRA `(.L_x_785) ;  /* 0xffffffa800048947 */ /* 0x000fea000383ffff */
[----:B------:R-:W-:Y:S05]  /*19390*/  BSYNC B8 ;  /* 0x0000000000087941 */ /* 0x000fea0003800000 */
.L_x_686:
[----:B------:R-:W3:Y:S01]  /*193a0*/  LDL.LU R0, [R1+0x24] ;  /* 0x0000240001007983 */ /* 0x000ee20000300800 */
[----:B------:R-:W-:Y:S01]  /*193b0*/  BSSY B0, `(.L_x_786) ;  /* 0x000000b000007945 */ /* 0x000fe20003800000 */
[----:B------:R-:W4:Y:S01]  /*193c0*/  S2R R5, SR_CgaCtaId ;  /* 0x0000000000057919 */ /* 0x000f220000008800 */
[----:B---3--:R-:W-:-:S04]  /*193d0*/  IADD3 R0, R0, 0x1, RZ ;  /* 0x0000000100007810 */ /* 0x008fc80007ffe0ff */
[----:B01----:R-:W-:-:S04]  /*193e0*/  LEA.HI R2, R0, R0, RZ, 0x1 ;  /* 0x0000000000027211 */ /* 0x003fc800078f08ff */
[----:B------:R-:W-:Y:S02]  /*193f0*/  LOP3.LUT R3, R2, 0xfffffffe, RZ, 0xc0, !PT ;  /* 0xfffffffe02037812 */ /* 0x000fe400078ec0ff */
[----:B------:R-:W-:-:S03]  /*19400*/  MOV R2, 0x400 ;  /* 0x0000040000027802 */ /* 0x000fc60000000f00 */
[----:B------:R-:W-:Y:S01]  /*19410*/  IMAD.IADD R0, R0, 0x1, -R3 ;  /* 0x0000000100007824 */ /* 0x000fe200078e0a03 */
[----:B----4-:R-:W-:-:S04]  /*19420*/  LEA R4, R5, R2, 0x18 ;  /* 0x0000000205047211 */ /* 0x010fc800078ec0ff */
[----:B------:R-:W-:-:S04]  /*19430*/  SHF.L.U32 R0, R0, 0x1f, RZ ;  /* 0x0000001f00007819 */ /* 0x000fc800000006ff */
[----:B------:R-:W0:Y:S02]  /*19440*/  SYNCS.PHASECHK.TRANS64.TRYWAIT P0, [R4+URZ+0x28820], R0 ;  /* 0x02882000040075a7 */ /* 0x000e24000800017f */
[----:B0-----:R-:W-:Y:S05]  /*19450*/  @!P0 BRA `(.L_x_787) ;  /* 0x0000005c00588947 */ /* 0x001fea0003800000 */
.L_x_1012:
[----:B------:R-:W-:Y:S05]  /*19460*/  BSYNC B0 ;  /* 0x0000000000007941 */ /* 0x000fea0003800000 */
.L_x_786:
[----:B------:R-:W-:-:S03]  /*19470*/  UMOV UR4, 0xffffffff ;  /* 0xffffffff00047882 */ /* 0x000fc60000000000 */
[----:B------:R-:W-:Y:S05]  /*19480*/  BRA.DIV UR4, `(.L_x_788) ;  /* 0x0000005e04607947 */ /* 0x000fea000b800000 */
[----:B0-----:R-:W0:Y:S02]  /*19490*/  S2R R0, SR_TID.X ;  /* 0x0000000000007919 */ /* 0x001e240000002100 */
[----:B0-----:R-:W-:-:S04]  /*194a0*/  SHF.R.U32.HI R0, RZ, 0x5, R0 ;  /* 0x00000005ff007819 */ /* 0x001fc80000011600 */
[----:B------:R-:W-:-:S05]  /*194b0*/  LOP3.LUT R0, R0, 0x3, RZ, 0xc0, !PT ;  /* 0x0000000300007812 */ /* 0x000fca00078ec0ff */
[----:B------:R0:W1:Y:S02]  /*194c0*/  SHFL.IDX PT, R14, R0, RZ, 0x1f ;  /* 0x00001fff000e7589 */ /* 0x00006400000e0000 */
.L_x_1015:
[----:B-1----:R-:W-:-:S13]  /*194d0*/  ISETP.NE.AND P0, PT, R14, RZ, PT ;  /* 0x000000ff0e00720c */ /* 0x002fda0003f05270 */
[----:B------:R-:W-:Y:S05]  /*194e0*/  @P0 BRA `(.L_x_480) ;  /* 0x0000000000880947 */ /* 0x000fea0003800000 */
[----:B------:R-:W-:-:S03]  /*194f0*/  UMOV UR4, 0xffffffff ;  /* 0xffffffff00047882 */ /* 0x000fc60000000000 */
[----:B------:R-:W-:Y:S05]  /*19500*/  BRA.DIV UR4, `(.L_x_789) ;  /* 0x0000005e04747947 */ /* 0x000fea000b800000 */
[----:B------:R-:W-:-:S13]  /*19510*/  ELECT P6, URZ, PT ;  /* 0x00000000003f782f */ /* 0x000fda00038c0000 */
.L_x_1018:
[----:B------:R-:W-:Y:S05]  /*19520*/  @!P6 BRA `(.L_x_480) ;  /* 0x000000000078e947 */ /* 0x000fea0003800000 */
[----:B0-----:R-:W3:Y:S02]  /*19530*/  LDL.LU R0, [R1+0xc] ;  /* 0x00000c0001007983 */ /* 0x001ee40000300800 */
[----:B---3--:R-:W-:-:S04]  /*19540*/  LOP3.LUT R0, R0, 0x2, RZ, 0xfc, !PT ;  /* 0x0000000200007812 */ /* 0x008fc800078efcff */
[----:B------:R-:W-:-:S13]  /*19550*/  ISETP.NE.AND P0, PT, R0, 0x3, PT ;  /* 0x000000030000780c */ /* 0x000fda0003f05270 */
[----:B------:R-:W-:Y:S05]  /*19560*/  @!P0 BRA `(.L_x_790) ;  /* 0x0000000000048947 */ /* 0x000fea0003800000 */
[----:B------:R-:W-:Y:S01]  /*19570*/  BPT.TRAP 0x1 ;  /* 0x000000040000795c */ /* 0x000fe20000300000 */
.L_x_790:
[C---:B------:R-:W-:Y:S01]  /*19580*/  IMAD R5, R25.reuse, 0x8, R4 ;  /* 0x0000000819057824 */ /* 0x040fe200078e0204 */
[----:B------:R-:W-:Y:S02]  /*19590*/  SHF.L.U32 R0, R28, 0x1f, RZ ;  /* 0x0000001f1c007819 */ /* 0x000fe400000006ff */
[----:B------:R-:W-:Y:S02]  /*195a0*/  IADD3 R25, R25, 0x1, RZ ;  /* 0x0000000119197810 */ /* 0x000fe40007ffe0ff */
[----:B------:R-:W0:Y:S02]  /*195b0*/  SYNCS.PHASECHK.TRANS64.TRYWAIT P1, [R5+URZ+0x28840], R0 ;  /* 0x02884000050075a7 */ /* 0x000e24000802017f */
[----:B------:R-:W-:-:S04]  /*195c0*/  ISETP.NE.AND P2, PT, R25, 0x2, PT ;  /* 0x000000021900780c */ /* 0x000fc80003f45270 */
[----:B------:R-:W-:Y:S01]  /*195d0*/  SEL R3, RZ, 0x1, P2 ;  /* 0x00000001ff037807 */ /* 0x000fe20001000000 */
[----:B0-----:R-:W-:Y:S08]  /*195e0*/  @!P1 BRA `(.L_x_791) ;  /* 0x0000005c005c9947 */ /* 0x001ff00003800000 */
.L_x_1019:
[----:B------:R-:W-:Y:S02]  /*195f0*/  SEL R25, R25, RZ, P2 ;  /* 0x000000ff19197207 */ /* 0x000fe40001000000 */
[----:B------:R-:W-:Y:S01]  /*19600*/  LOP3.LUT R2, R28, R3, RZ, 0x3c, !PT ;  /* 0x000000031c027212 */ /* 0x000fe200078e3cff */
[----:B------:R-:W-:Y:S06]  /*19610*/  @!P0 BRA `(.L_x_792) ;  /* 0x0000000000048947 */ /* 0x000fec0003800000 */
[----:B------:R-:W-:Y:S01]  /*19620*/  BPT.TRAP 0x1 ;  /* 0x000000040000795c */ /* 0x000fe20000300000 */
.L_x_792:
[----:B------:R-:W-:Y:S01]  /*19630*/  IMAD R25, R25, 0x8, R4 ;  /* 0x0000000819197824 */ /* 0x000fe200078e0204 */
[----:B------:R-:W-:-:S04]  /*19640*/  SHF.L.U32 R2, R2, 0x1f, RZ ;  /* 0x0000001f02027819 */ /* 0x000fc800000006ff */
[----:B------:R-:W1:Y:S02]  /*19650*/  SYNCS.PHASECHK.TRANS64.TRYWAIT P1, [R25+URZ+0x28840], R2 ;  /* 0x02884002190075a7 */ /* 0x000e64000802017f */
[----:B-1----:R-:W-:Y:S05]  /*19660*/  @!P1 BRA `(.L_x_793) ;  /* 0x0000005c00509947 */ /* 0x002fea0003800000 */
.L_x_1020:
[----:B------:R-:W-:Y:S05]  /*19670*/  @!P0 BRA `(.L_x_794) ;  /* 0x0000000000048947 */ /* 0x000fea0003800000 */
[----:B------:R-:W-:Y:S01]  /*19680*/  BPT.TRAP 0x1 ;  /* 0x000000040000795c */ /* 0x000fe20000300000 */
.L_x_794:
[----:B------:R-:W3:Y:S02]  /*19690*/  SYNCS.PHASECHK.TRANS64.TRYWAIT P1, [R5+URZ+0x28860], R0 ;  /* 0x02886000050075a7 */ /* 0x000ee4000802017f */
[----:B---3--:R-:W-:Y:S05]  /*196a0*/  @!P1 BRA `(.L_x_795) ;  /* 0x0000005c00549947 */ /* 0x008fea0003800000 */
.L_x_1021:
[----:B------:R-:W-:Y:S05]  /*196b0*/  @!P0 BRA `(.L_x_796) ;  /* 0x0000000000048947 */ /* 0x000fea0003800000 */
[----:B------:R-:W-:Y:S01]  /*196c0*/  BPT.TRAP 0x1 ;  /* 0x000000040000795c */ /* 0x000fe20000300000 */
.L_x_796:
[----:B----4-:R4:W0:Y:S02]  /*196d0*/  SYNCS.PHASECHK.TRANS64.TRYWAIT P0, [R25+URZ+0x28860], R2 ;  /* 0x02886002190075a7 */ /* 0x010824000800017f */
[----:B0-----:R-:W-:Y:S05]  /*196e0*/  @!P0 NANOSLEEP.SYNCS 0x989680 ;  /* 0x009896800000895d */ /* 0x001fea0003900000 */
[----:B------:R-:W0:Y:S02]  /*196f0*/  @!P0 SYNCS.PHASECHK.TRANS64 P0, [R25+URZ+0x28860], R2 ;  /* 0x02886002190085a7 */ /* 0x000e24000800007f */
[----:B0-----:R-:W-:Y:S05]  /*19700*/  @!P0 BRA `(.L_x_796) ;  /* 0xfffffffc00f08947 */ /* 0x001fea000383ffff */
.L_x_480:
[----:B------:R-:W-:Y:S05]  /*19710*/  BSYNC B9 ;  /* 0x0000000000097941 */ /* 0x000fea0003800000 */
.L_x_477:
[----:B------:R-:W-:Y:S05]  /*19720*/  EXIT ;  /* 0x000000000000794d */ /* 0x000fea0003800000 */
.L_x_502:
[----:B0-----:R0:W1:Y:S02]  /*19730*/  SYNCS.PHASECHK.TRANS64.TRYWAIT P6, [R92+URZ+0x28890], R103 ;  /* 0x028890675c0075a7 */ /* 0x00106400080c017f */
[----:B-1----:R-:W-:Y:S05]  /*19740*/  @!P6 NANOSLEEP.SYNCS 0x989680 ;  /* 0x009896800000e95d */ /* 0x002fea0003900000 */
[----:B------:R-:W1:Y:S02]  /*19750*/  @!P6 SYNCS.PHASECHK.TRANS64 P6, [R92+URZ+0x28890], R103 ;  /* 0x028890675c00e5a7 */ /* 0x000e6400080c007f */
[----:B-1----:R-:W-:Y:S05]  /*19760*/  @!P6 BRA `(.L_x_502) ;  /* 0xfffffffc00f0e947 */ /* 0x002fea000383ffff */
[----:B------:R-:W-:Y:S05]  /*19770*/  BRA `(.L_x_797) ;  /* 0xfffffe9400ec7947 */ /* 0x000fea000383ffff */
.L_x_503:
        /* <DEDUP_REMOVED lines=8> */
.L_x_799:
[----:B------:R-:W-:Y:S05]  /*19800*/  BSYNC B1 ;  /* 0x0000000000017941 */ /* 0x000fea0003800000 */
.L_x_798:
[----:B------:R-:W-:Y:S01]  /*19810*/  IMAD.MOV.U32 R13, RZ, RZ, R109 ;  /* 0x000000ffff0d7224 */ /* 0x000fe200078e006d */
[----:B------:R-:W-:Y:S01]  /*19820*/  MOV R11, 0x181f ;  /* 0x0000181f000b7802 */ /* 0x000fe20000000f00 */
[----:B------:R-:W-:Y:S01]  /*19830*/  IMAD.MOV.U32 R12, RZ, RZ, RZ ;  /* 0x000000ffff0c7224 */ /* 0x000fe200078e00ff */
[----:B------:R-:W-:Y:S01]  /*19840*/  MOV R79, R14 ;  /* 0x0000000e004f7202 */ /* 0x000fe20000000f00 */
[----:B------:R-:W-:-:S07]  /*19850*/  IMAD.MOV.U32 R15, RZ, RZ, -0x1 ;  /* 0xffffffffff0f7424 */ /* 0x000fce00078e00ff */
[----:B------:R-:W-:Y:S05]  /*19860*/  WARPSYNC.COLLECTIVE R15, `(.L_x_800) ;  /* 0x000000000f087348 */ /* 0x000fea0003c00000 */
[----:B------:R0:W1:Y:S02]  /*19870*/  SHFL.IDX P6, R14, R13, R12, R11 ;  /* 0x0000000c0d0e7389 */ /* 0x00006400000c000b */
[----:B01----:R-:W-:Y:S01]  /*19880*/  ENDCOLLECTIVE ;  /* 0x000000000000791b */ /* 0x003fe20003800000 */
.L_x_800:
[----:B------:R-:W-:Y:S01]  /*19890*/  IMAD.MOV.U32 R105, RZ, RZ, R14 ;  /* 0x000000ffff697224 */ /* 0x000fe200078e000e */
[----:B------:R-:W-:Y:S06]  /*198a0*/  BRA `(.L_x_801) ;  /* 0xfffffe9400b47947 */ /* 0x000fec000383ffff */
.L_x_512:
[----:B------:R-:W-:Y:S01]  /*198b0*/  BSSY B1, `(.L_x_802) ;  /* 0x0000008000017945 */ /* 0x000fe20003800000 */
[----:B0---4-:R-:W-:Y:S01]  /*198c0*/  MOV R13, R108 ;  /* 0x0000006c000d7202 */ /* 0x011fe20000000f00 */
[----:B------:R-:W-:Y:S01]  /*198d0*/  IMAD.MOV.U32 R12, RZ, RZ, 0x1 ;  /* 0x00000001ff0c7424 */ /* 0x000fe200078e00ff */
[----:B------:R-:W-:Y:S01]  /*198e0*/  MOV R15, 0xffffffff ;  /* 0xffffffff000f7802 */ /* 0x000fe20000000f00 */
[----:B------:R-:W-:-:S07]  /*198f0*/  IMAD.MOV.U32 R11, RZ, RZ, 0x181f ;  /* 0x0000181fff0b7424 */ /* 0x000fce00078e00ff */
[----:B-123--:R-:W-:Y:S05]  /*19900*/  WARPSYNC.COLLECTIVE R15, `(.L_x_803) ;  /* 0x000000000f087348 */ /* 0x00efea0003c00000 */
[----:B------:R0:W4:Y:S02]  /*19910*/  SHFL.IDX P6, R14, R13, R12, R11 ;  /* 0x0000000c0d0e7389 */ /* 0x00012400000c000b */
[----:B01234-:R-:W-:Y:S01]  /*19920*/  ENDCOLLECTIVE ;  /* 0x000000000000791b */ /* 0x01ffe20003800000 */
.L_x_803:
[----:B------:R-:W-:Y:S05]  /*19930*/  BSYNC B1 ;  /* 0x0000000000017941 */ /* 0x000fea0003800000 */
.L_x_802:
[----:B------:R-:W-:Y:S01]  /*19940*/  IMAD.MOV.U32 R13, RZ, RZ, R109 ;  /* 0x000000ffff0d7224 */ /* 0x000fe200078e006d */
[----:B------:R-:W-:Y:S01]  /*19950*/  MOV R12, 0x1 ;  /* 0x00000001000c7802 */ /* 0x000fe20000000f00 */
[----:B------:R-:W-:Y:S02]  /*19960*/  IMAD.MOV.U32 R11, RZ, RZ, 0x181f ;  /* 0x0000181fff0b7424 */ /* 0x000fe400078e00ff */
[----:B------:R-:W-:Y:S02]  /*19970*/  IMAD.MOV.U32 R15, RZ, RZ, -0x1 ;  /* 0xffffffffff0f7424 */ /* 0x000fe400078e00ff */
[----:B------:R-:W-:-:S07]  /*19980*/  IMAD.MOV.U32 R71, RZ, RZ, R14 ;  /* 0x000000ffff477224 */ /* 0x000fce00078e000e */
[----:B------:R-:W-:Y:S05]  /*19990*/  WARPSYNC.COLLECTIVE R15, `(.L_x_804) ;  /* 0x000000000f087348 */ /* 0x000fea0003c00000 */
[----:B------:R0:W1:Y:S02]  /*199a0*/  SHFL.IDX P6, R14, R13, R12, R11 ;  /* 0x0000000c0d0e7389 */ /* 0x00006400000c000b */
[----:B01----:R-:W-:Y:S01]  /*199b0*/  ENDCOLLECTIVE ;  /* 0x000000000000791b */ /* 0x003fe20003800000 */
.L_x_804:
[----:B------:R-:W-:Y:S01]  /*199c0*/  MOV R73, R14 ;  /* 0x0000000e00497202 */ /* 0x000fe20000000f00 */
[----:B------:R-:W-:Y:S06]  /*199d0*/  BRA `(.L_x_805) ;  /* 0xfffffe9c00187947 */ /* 0x000fec000383ffff */
.L_x_521:
[----:B------:R-:W-:Y:S01]  /*199e0*/  BSSY B1, `(.L_x_806) ;  /* 0x0000008000017945 */ /* 0x000fe20003800000 */
[----:B0---4-:R-:W-:Y:S01]  /*199f0*/  IMAD.MOV.U32 R13, RZ, RZ, R108 ;  /* 0x000000ffff0d7224 */ /* 0x011fe200078e006c */
[----:B------:R-:W-:Y:S01]  /*19a00*/  MOV R11, 0x181f ;  /* 0x0000181f000b7802 */ /* 0x000fe20000000f00 */
[----:B------:R-:W-:Y:S02]  /*19a10*/  IMAD.MOV.U32 R12, RZ, RZ, 0x2 ;  /* 0x00000002ff0c7424 */ /* 0x000fe400078e00ff */
[----:B------:R-:W-:-:S07]  /*19a20*/  IMAD.MOV.U32 R15, RZ, RZ, -0x1 ;  /* 0xffffffffff0f7424 */ /* 0x000fce00078e00ff */
[----:B-123--:R-:W-:Y:S05]  /*19a30*/  WARPSYNC.COLLECTIVE R15, `(.L_x_807) ;  /* 0x000000000f087348 */ /* 0x00efea0003c00000 */
[----:B------:R0:W4:Y:S02]  /*19a40*/  SHFL.IDX P6, R14, R13, R12, R11 ;  /* 0x0000000c0d0e7389 */ /* 0x00012400000c000b */
[----:B01234-:R-:W-:Y:S01]  /*19a50*/  ENDCOLLECTIVE ;  /* 0x000000000000791b */ /* 0x01ffe20003800000 */
.L_x_807:
[----:B------:R-:W-:Y:S05]  /*19a60*/  BSYNC B1 ;  /* 0x0000000000017941 */ /* 0x000fea0003800000 */
.L_x_806:
[----:B------:R-:W-:Y:S01]  /*19a70*/  MOV R13, R109 ;  /* 0x0000006d000d7202 */ /* 0x000fe20000000f00 */
[----:B------:R-:W-:Y:S01]  /*19a80*/  IMAD.MOV.U32 R12, RZ, RZ, 0x2 ;  /* 0x00000002ff0c7424 */ /* 0x000fe200078e00ff */
[----:B------:R-:W-:Y:S01]  /*19a90*/  MOV R15, 0xffffffff ;  /* 0xffffffff000f7802 */ /* 0x000fe20000000f00 */
[----:B------:R-:W-:Y:S02]  /*19aa0*/  IMAD.MOV.U32 R11, RZ, RZ, 0x181f ;  /* 0x0000181fff0b7424 */ /* 0x000fe400078e00ff */
[----:B------:R-:W-:-:S07]  /*19ab0*/  IMAD.MOV.U32 R63, RZ, RZ, R14 ;  /* 0x000000ffff3f7224 */ /* 0x000fce00078e000e */
[----:B------:R-:W-:Y:S05]  /*19ac0*/  WARPSYNC.COLLECTIVE R15, `(.L_x_808) ;  /* 0x000000000f087348 */ /* 0x000fea0003c00000 */
[----:B------:R0:W1:Y:S02]  /*19ad0*/  SHFL.IDX P6, R14, R13, R12, R11 ;  /* 0x0000000c0d0e7389 */ /* 0x00006400000c000b */
[----:B01----:R-:W-:Y:S01]  /*19ae0*/  ENDCOLLECTIVE ;  /* 0x000000000000791b */ /* 0x003fe20003800000 */
.L_x_808:
[----:B------:R-:W-:Y:S01]  /*19af0*/  IMAD.MOV.U32 R65, RZ, RZ, R14 ;  /* 0x000000ffff417224 */ /* 0x000fe200078e000e */
[----:B------:R-:W-:Y:S06]  /*19b00*/  BRA `(.L_x_809) ;  /* 0xfffffea0007c7947 */ /* 0x000fec000383ffff */
.L_x_530:
        /* <DEDUP_REMOVED lines=8> */
.L_x_811:
[----:B------:R-:W-:Y:S05]  /*19b90*/  BSYNC B1 ;  /* 0x0000000000017941 */ /* 0x000fea0003800000 */
.L_x_810:
[----:B------:R-:W-:Y:S01]  /*19ba0*/  IMAD.MOV.U32 R13, RZ, RZ, R109 ;  /* 0x000000ffff0d7224 */ /* 0x000fe200078e006d */
[----:B------:R-:W-:Y:S01]  /*19bb0*/  MOV R11, 0x181f ;  /* 0x0000181f000b7802 */ /* 0x000fe20000000f00 */
[----:B------:R-:W-:Y:S01]  /*19bc0*/  IMAD.MOV.U32 R12, RZ, RZ, 0x3 ;  /* 0x00000003ff0c7424 */ /* 0x000fe200078e00ff */
[----:B------:R-:W-:Y:S01]  /*19bd0*/  MOV R55, R14 ;  /* 0x0000000e00377202 */ /* 0x000fe20000000f00 */
[----:B------:R-:W-:-:S07]  /*19be0*/  IMAD.MOV.U32 R15, RZ, RZ, -0x1 ;  /* 0xffffffffff0f7424 */ /* 0x000fce00078e00ff */
[----:B------:R-:W-:Y:S05]  /*19bf0*/  WARPSYNC.COLLECTIVE R15, `(.L_x_812) ;  /* 0x000000000f087348 */ /* 0x000fea0003c00000 */
[----:B------:R0:W1:Y:S02]  /*19c00*/  SHFL.IDX P6, R14, R13, R12, R11 ;  /* 0x0000000c0d0e7389 */ /* 0x00006400000c000b */
[----:B01----:R-:W-:Y:S01]  /*19c10*/  ENDCOLLECTIVE ;  /* 0x000000000000791b */ /* 0x003fe20003800000 */
.L_x_812:
[----:B------:R-:W-:Y:S01]  /*19c20*/  IMAD.MOV.U32 R109, RZ, RZ, R14 ;  /* 0x000000ffff6d7224 */ /* 0x000fe200078e000e */
[----:B------:R-:W-:Y:S06]  /*19c30*/  BRA `(.L_x_813) ;  /* 0xfffffea400dc7947 */ /* 0x000fec000383ffff */
.L_x_542:
[----:B-1----:R1:W2:Y:S02]  /*19c40*/  SYNCS.PHASECHK.TRANS64.TRYWAIT P4, [R92+URZ+0x28890], R103 ;  /* 0x028890675c0075a7 */ /* 0x0022a4000808017f */
[----:B--2---:R-:W-:Y:S05]  /*19c50*/  @!P4 NANOSLEEP.SYNCS 0x989680 ;  /* 0x009896800000c95d */ /* 0x004fea0003900000 */
[----:B------:R-:W2:Y:S02]  /*19c60*/  @!P4 SYNCS.PHASECHK.TRANS64 P4, [R92+URZ+0x28890], R103 ;  /* 0x028890675c00c5a7 */ /* 0x000ea4000808007f */
[----:B--2---:R-:W-:Y:S05]  /*19c70*/  @!P4 BRA `(.L_x_542) ;  /* 0xfffffffc00f0c947 */ /* 0x004fea000383ffff */
[----:B------:R-:W-:Y:S05]  /*19c80*/  BRA `(.L_x_814) ;  /* 0xfffffeb400ac7947 */ /* 0x000fea000383ffff */
.L_x_543:
[----:B------:R-:W-:Y:S01]  /*19c90*/  BSSY B1, `(.L_x_815) ;  /* 0x0000008000017945 */ /* 0x000fe20003800000 */
[----:B------:R-:W-:Y:S01]  /*19ca0*/  MOV R13, R108 ;  /* 0x0000006c000d7202 */ /* 0x000fe20000000f00 */
[----:B------:R-:W-:Y:S01]  /*19cb0*/  IMAD.MOV.U32 R12, RZ, RZ, RZ ;  /* 0x000000ffff0c7224 */ /* 0x000fe200078e00ff */
[----:B------:R-:W-:Y:S01]  /*19cc0*/  MOV R15, 0xffffffff ;  /* 0xffffffff000f7802 */ /* 0x000fe20000000f00 */
[----:B------:R-:W-:-:S07]  /*19cd0*/  IMAD.MOV.U32 R11, RZ, RZ, 0x181f ;  /* 0x0000181fff0b7424 */ /* 0x000fce00078e00ff */
[----:B-1----:R-:W-:Y:S05]  /*19ce0*/  WARPSYNC.COLLECTIVE R15, `(.L_x_816) ;  /* 0x000000000f087348 */ /* 0x002fea0003c00000 */
[----:B------:R0:W2:Y:S02]  /*19cf0*/  SHFL.IDX P6, R14, R13, R12, R11 ;  /* 0x0000000c0d0e7389 */ /* 0x0000a400000c000b */
[----:B012---:R-:W-:Y:S01]  /*19d00*/  ENDCOLLECTIVE ;  /* 0x000000000000791b */ /* 0x007fe20003800000 */
.L_x_816:
[----:B------:R-:W-:Y:S05]  /*19d10*/  BSYNC B1 ;  /* 0x0000000000017941 */ /* 0x000fea0003800000 */
.L_x_815:
[----:B------:R-:W-:Y:S01]  /*19d20*/  IMAD.MOV.U32 R13, RZ, RZ, R109 ;  /* 0x000000ffff0d7224 */ /* 0x000fe200078e006d */
[----:B------:R-:W-:Y:S01]  /*19d30*/  MOV R12, RZ ;  /* 0x000000ff000c7202 */ /* 0x000fe20000000f00 */
[----:B------:R-:W-:Y:S02]  /*19d40*/  IMAD.MOV.U32 R11, RZ, RZ, 0x181f ;  /* 0x0000181fff0b7424 */ /* 0x000fe400078e00ff */
[----:B------:R-:W-:Y:S02]  /*19d50*/  IMAD.MOV.U32 R15, RZ, RZ, -0x1 ;  /* 0xffffffffff0f7424 */ /* 0x000fe400078e00ff */
[----:B------:R-:W-:-:S07]  /*19d60*/  IMAD.MOV.U32 R107, RZ, RZ, R14 ;  /* 0x000000ffff6b7224 */ /* 0x000fce00078e000e */
[----:B------:R-:W-:Y:S05]  /*19d70*/  WARPSYNC.COLLECTIVE R15, `(.L_x_817) ;  /* 0x000000000f087348 */ /* 0x000fea0003c00000 */
[----:B------:R0:W1:Y:S02]  /*19d80*/  SHFL.IDX P6, R14, R13, R12, R11 ;  /* 0x0000000c0d0e7389 */ /* 0x00006400000c000b */
[----:B01----:R-:W-:Y:S01]  /*19d90*/  ENDCOLLECTIVE ;  /* 0x000000000000791b */ /* 0x003fe20003800000 */
.L_x_817:
[----:B------:R-:W-:Y:S01]  /*19da0*/  MOV R106, R14 ;  /* 0x0000000e006a7202 */ /* 0x000fe20000000f00 */
[----:B------:R-:W-:Y:S06]  /*19db0*/  BRA `(.L_x_818) ;  /* 0xfffffeb400787947 */ /* 0x000fec000383ffff */
.L_x_548:
[----:B------:R-:W-:Y:S01]  /*19dc0*/  BSSY B1, `(.L_x_819) ;  /* 0x0000008000017945 */ /* 0x000fe20003800000 */
[----:B----4-:R-:W-:Y:S01]  /*19dd0*/  IMAD.MOV.U32 R13, RZ, RZ, R108 ;  /* 0x000000ffff0d7224 */ /* 0x010fe200078e006c */
[----:B------:R-:W-:Y:S01]  /*19de0*/  MOV R11, 0x181f ;  /* 0x0000181f000b7802 */ /* 0x000fe20000000f00 */
[----:B------:R-:W-:Y:S02]  /*19df0*/  IMAD.MOV.U32 R12, RZ, RZ, 0x1 ;  /* 0x00000001ff0c7424 */ /* 0x000fe400078e00ff */
[----:B------:R-:W-:-:S07]  /*19e00*/  IMAD.MOV.U32 R15, RZ, RZ, -0x1 ;  /* 0xffffffffff0f7424 */ /* 0x000fce00078e00ff */
[----:B0123--:R-:W-:Y:S05]  /*19e10*/  WARPSYNC.COLLECTIVE R15, `(.L_x_820) ;  /* 0x000000000f087348 */ /* 0x00ffea0003c00000 */
[----:B------:R4:W0:Y:S02]  /*19e20*/  SHFL.IDX P6, R14, R13, R12, R11 ;  /* 0x0000000c0d0e7389 */ /* 0x00082400000c000b */
[----:B01234-:R-:W-:Y:S01]  /*19e30*/  ENDCOLLECTIVE ;  /* 0x000000000000791b */ /* 0x01ffe20003800000 */
.L_x_820:
[----:B------:R-:W-:Y:S05]  /*19e40*/  BSYNC B1 ;  /* 0x0000000000017941 */ /* 0x000fea0003800000 */
.L_x_819:
        /* <DEDUP_REMOVED lines=8> */
.L_x_821:
[----:B------:R-:W-:Y:S01]  /*19ed0*/  IMAD.MOV.U32 R50, RZ, RZ, R14 ;  /* 0x000000ffff327224 */ /* 0x000fe200078e000e */
[----:B------:R-:W-:Y:S06]  /*19ee0*/  BRA `(.L_x_822) ;  /* 0xfffffebc00147947 */ /* 0x000fec000383ffff */
.L_x_553:
        /* <DEDUP_REMOVED lines=8> */
.L_x_824:
[----:B------:R-:W-:Y:S05]  /*19f70*/  BSYNC B1 ;  /* 0x0000000000017941 */ /* 0x000fea0003800000 */
.L_x_823:
        /* <DEDUP_REMOVED lines=8> */
.L_x_825:
[----:B------:R-:W-:Y:S01]  /*1a000*/  IMAD.MOV.U32 R50, RZ, RZ, R14 ;  /* 0x000000ffff327224 */ /* 0x000fe200078e000e */
[----:B------:R-:W-:Y:S06]  /*1a010*/  BRA `(.L_x_826) ;  /* 0xfffffec000b07947 */ /* 0x000fec000383ffff */
.L_x_558:
        /* <DEDUP_REMOVED lines=8> */
.L_x_828:
[----:B------:R-:W-:Y:S05]  /*1a0a0*/  BSYNC B1 ;  /* 0x0000000000017941 */ /* 0x000fea0003800000 */
.L_x_827:
        /* <DEDUP_REMOVED lines=8> */
.L_x_829:
[----:B------:R-:W-:Y:S01]  /*1a130*/  MOV R50, R14 ;  /* 0x0000000e00327202 */ /* 0x000fe20000000f00 */
[----:B------:R-:W-:Y:S06]  /*1a140*/  BRA `(.L_x_830) ;  /* 0xfffffec8004c7947 */ /* 0x000fec000383ffff */
.L_x_563:
[----:B0-----:R0:W1:Y:S02]  /*1a150*/  SYNCS.PHASECHK.TRANS64.TRYWAIT P3, [R92+URZ+0x28890], R103 ;  /* 0x028890675c0075a7 */ /* 0x001064000806017f */
[----:B-1----:R-:W-:Y:S05]  /*1a160*/  @!P3 NANOSLEEP.SYNCS 0x989680 ;  /* 0x009896800000b95d */ /* 0x002fea0003900000 */
[----:B------:R-:W1:Y:S02]  /*1a170*/  @!P3 SYNCS.PHASECHK.TRANS64 P3, [R92+URZ+0x28890], R103 ;  /* 0x028890675c00b5a7 */ /* 0x000e64000806007f */
[----:B-1----:R-:W-:Y:S05]  /*1a180*/  @!P3 BRA `(.L_x_563) ;  /* 0xfffffffc00f0b947 */ /* 0x002fea000383ffff */
[----:B------:R-:W-:Y:S05]  /*1a190*/  BRA `(.L_x_831) ;  /* 0xfffffed000347947 */ /* 0x000fea000383ffff */
.L_x_564:
[----:B------:R-:W-:Y:S01]  /*1a1a0*/  BSSY B1, `(.L_x_832) ;  /* 0x0000008000017945 */ /* 0x000fe20003800000 */
[----:B------:R-:W-:Y:S01]  /*1a1b0*/  IMAD.MOV.U32 R13, RZ, RZ, R46 ;  /* 0x000000ffff0d7224 */ /* 0x000fe200078e002e */
[----:B------:R-:W-:Y:S01]  /*1a1c0*/  MOV R11, 0x181f ;  /* 0x0000181f000b7802 */ /* 0x000fe20000000f00 */
[----:B------:R-:W-:Y:S02]  /*1a1d0*/  IMAD.MOV.U32 R12, RZ, RZ, RZ ;  /* 0x000000ffff0c7224 */ /* 0x000fe400078e00ff */
[----:B------:R-:W-:-:S07]  /*1a1e0*/  IMAD.MOV.U32 R15, RZ, RZ, -0x1 ;  /* 0xffffffffff0f7424 */ /* 0x000fce00078e00ff */
[----:B0-----:R-:W-:Y:S05]  /*1a1f0*/  WARPSYNC.COLLECTIVE R15, `(.L_x_833) ;  /* 0x000000000f087348 */ /* 0x001fea0003c00000 */
[----:B------:R1:W2:Y:S02]  /*1a200*/  SHFL.IDX P6, R14, R13, R12, R11 ;  /* 0x0000000c0d0e7389 */ /* 0x0002a400000c000b */
[----:B012---:R-:W-:Y:S01]  /*1a210*/  ENDCOLLECTIVE ;  /* 0x000000000000791b */ /* 0x007fe20003800000 */
.L_x_833:
[----:B------:R-:W-:Y:S05]  /*1a220*/  BSYNC B1 ;  /* 0x0000000000017941 */ /* 0x000fea0003800000 */
.L_x_832:
[----:B------:R-:W-:Y:S01]  /*1a230*/  MOV R13, R44 ;  /* 0x0000002c000d7202 */ /* 0x000fe20000000f00 */
[----:B------:R-:W-:Y:S01]  /*1a240*/  IMAD.MOV.U32 R12, RZ, RZ, RZ ;  /* 0x000000ffff0c7224 */ /* 0x000fe200078e00ff */
[----:B------:R-:W-:Y:S01]  /*1a250*/  MOV R15, 0xffffffff ;  /* 0xffffffff000f7802 */ /* 0x000fe20000000f00 */
[----:B------:R-:W-:Y:S02]  /*1a260*/  IMAD.MOV.U32 R11, RZ, RZ, 0x181f ;  /* 0x0000181fff0b7424 */ /* 0x000fe400078e00ff */
[----:B------:R-:W-:-:S07]  /*1a270*/  IMAD.MOV.U32 R45, RZ, RZ, R14 ;  /* 0x000000ffff2d7224 */ /* 0x000fce00078e000e */
[----:B------:R-:W-:Y:S05]  /*1a280*/  WARPSYNC.COLLECTIVE R15, `(.L_x_834) ;  /* 0x000000000f087348 */ /* 0x000fea0003c00000 */
[----:B------:R0:W1:Y:S02]  /*1a290*/  SHFL.IDX P6, R14, R13, R12, R11 ;  /* 0x0000000c0d0e7389 */ /* 0x00006400000c000b */
[----:B01----:R-:W-:Y:S01]  /*1a2a0*/  ENDCOLLECTIVE ;  /* 0x000000000000791b */ /* 0x003fe20003800000 */
.L_x_834:
[----:B------:R-:W-:Y:S05]  /*1a2b0*/  BRA `(.L_x_835) ;  /* 0xfffffed0005c7947 */ /* 0x000fea000383ffff */
.L_x_567:
[----:B------:R-:W-:Y:S01]  /*1a2c0*/  BSSY B1, `(.L_x_836) ;  /* 0x0000008000017945 */ /* 0x000fe20003800000 */
[----:B----4-:R-:W-:Y:S01]  /*1a2d0*/  IMAD.MOV.U32 R13, RZ, RZ, R46 ;  /* 0x000000ffff0d7224 */ /* 0x010fe200078e002e */
[----:B------:R-:W-:Y:S01]  /*1a2e0*/  MOV R11, 0x181f ;  /* 0x0000181f000b7802 */ /* 0x000fe20000000f00 */
[----:B------:R-:W-:Y:S02]  /*1a2f0*/  IMAD.MOV.U32 R12, RZ, RZ, 0x1 ;  /* 0x00000001ff0c7424 */ /* 0x000fe400078e00ff */
[----:B------:R-:W-:-:S07]  /*1a300*/  IMAD.MOV.U32 R15, RZ, RZ, -0x1 ;  /* 0xffffffffff0f7424 */ /* 0x000fce00078e00ff */
[----:B0123--:R-:W-:Y:S05]  /*1a310*/  WARPSYNC.COLLECTIVE R15, `(.L_x_837) ;  /* 0x000000000f087348 */ /* 0x00ffea0003c00000 */
[----:B---3--:R3:W4:Y:S02]  /*1a320*/  SHFL.IDX P6, R14, R13, R12, R11 ;  /* 0x0000000c0d0e7389 */ /* 0x00872400000c000b */
[----:B01234-:R-:W-:Y:S01]  /*1a330*/  ENDCOLLECTIVE ;  /* 0x000000000000791b */ /* 0x01ffe20003800000 */
.L_x_837:
[----:B------:R-:W-:Y:S05]  /*1a340*/  BSYNC B1 ;  /* 0x0000000000017941 */ /* 0x000fea0003800000 */
.L_x_836:
        /* <DEDUP_REMOVED lines=8> */
.L_x_838:
[----:B------:R-:W-:Y:S05]  /*1a3d0*/  BRA `(.L_x_839) ;  /* 0xfffffed0005c7947 */ /* 0x000fea000383ffff */
.L_x_570:
        /* <DEDUP_REMOVED lines=8> */
.L_x_841:
[----:B------:R-:W-:Y:S05]  /*1a460*/  BSYNC B1 ;  /* 0x0000000000017941 */ /* 0x000fea0003800000 */
.L_x_840:
        /* <DEDUP_REMOVED lines=8> */
.L_x_842:
[----:B------:R-:W-:Y:S05]  /*1a4f0*/  BRA `(.L_x_843) ;  /* 0xfffffed000607947 */ /* 0x000fea000383ffff */
.L_x_573:
[----:B------:R-:W-:Y:S01]  /*1a500*/  BSSY B1, `(.L_x_844) ;  /* 0x0000008000017945 */ /* 0x000fe20003800000 */
[----:B0-----:R-:W-:Y:S01]  /*1a510*/  IMAD.MOV.U32 R13, RZ, RZ, R46 ;  /* 0x000000ffff0d7224 */ /* 0x001fe200078e002e */
[----:B------:R-:W-:Y:S01]  /*1a520*/  MOV R11, 0x181f ;  /* 0x0000181f000b7802 */ /* 0x000fe20000000f00 */
[----:B------:R-:W-:Y:S02]  /*1a530*/  IMAD.MOV.U32 R12, RZ, RZ, 0x3 ;  /* 0x00000003ff0c7424 */ /* 0x000fe400078e00ff */
[----:B------:R-:W-:-:S07]  /*1a540*/  IMAD.MOV.U32 R15, RZ, RZ, -0x1 ;  /* 0xffffffffff0f7424 */ /* 0x000fce00078e00ff */
[----:B-1234-:R-:W-:Y:S05]  /*1a550*/  WARPSYNC.COLLECTIVE R15, `(.L_x_845) ;  /* 0x000000000f087348 */ /* 0x01efea0003c00000 */
[----:B----4-:R0:W4:Y:S02]  /*1a560*/  SHFL.IDX P6, R14, R13, R12, R11 ;  /* 0x0000000c0d0e7389 */ /* 0x01012400000c000b */
[----:B01234-:R-:W-:Y:S01]  /*1a570*/  ENDCOLLECTIVE ;  /* 0x000000000000791b */ /* 0x01ffe20003800000 */
.L_x_845:
[----:B------:R-:W-:Y:S05]  /*1a580*/  BSYNC B1 ;  /* 0x0000000000017941 */ /* 0x000fea0003800000 */
.L_x_844:
        /* <DEDUP_REMOVED lines=8> */
.L_x_846:
[----:B------:R-:W-:Y:S05]  /*1a610*/  BRA `(.L_x_847) ;  /* 0xfffffed000647947 */ /* 0x000fea000383ffff */
.L_x_577:
[----:B------:R0:W0:Y:S02]  /*1a620*/  SYNCS.PHASECHK.TRANS64.TRYWAIT P4, [R92+URZ+0x288b0], R103 ;  /* 0x0288b0675c0075a7 */ /* 0x000024000808017f */
[----:B0-----:R-:W-:Y:S05]  /*1a630*/  @!P4 NANOSLEEP.SYNCS 0x989680 ;  /* 0x009896800000c95d */ /* 0x001fea0003900000 */
[----:B------:R-:W0:Y:S02]  /*1a640*/  @!P4 SYNCS.PHASECHK.TRANS64 P4, [R92+URZ+0x288b0], R103 ;  /* 0x0288b0675c00c5a7 */ /* 0x000e24000808007f */
[----:B0-----:R-:W-:Y:S05]  /*1a650*/  @!P4 BRA `(.L_x_577) ;  /* 0xfffffffc00f0c947 */ /* 0x001fea000383ffff */
[----:B------:R-:W-:Y:S05]  /*1a660*/  BRA `(.L_x_848) ;  /* 0xfffffed000e07947 */ /* 0x000fea000383ffff */
.L_x_589:
[----:B------:R-:W-:Y:S01]  /*1a670*/  BSSY B0, `(.L_x_849) ;  /* 0x0000008000007945 */ /* 0x000fe20003800000 */
[----:B---3--:R-:W-:Y:S01]  /*1a680*/  IMAD.MOV.U32 R13, RZ, RZ, R221 ;  /* 0x000000ffff0d7224 */ /* 0x008fe200078e00dd */
[----:B------:R-:W-:Y:S01]  /*1a690*/  MOV R11, 0x1f ;  /* 0x0000001f000b7802 */ /* 0x000fe20000000f00 */
[----:B------:R-:W-:Y:S02]  /*1a6a0*/  IMAD.MOV.U32 R12, RZ, RZ, RZ ;  /* 0x000000ffff0c7224 */ /* 0x000fe400078e00ff */
[----:B------:R-:W-:-:S07]  /*1a6b0*/  IMAD.MOV.U32 R15, RZ, RZ, -0x1 ;  /* 0xffffffffff0f7424 */ /* 0x000fce00078e00ff */
[----:B-----5:R-:W-:Y:S05]  /*1a6c0*/  WARPSYNC.COLLECTIVE R15, `(.L_x_850) ;  /* 0x000000000f087348 */ /* 0x020fea0003c00000 */
[----:B------:R0:W1:Y:S02]  /*1a6d0*/  SHFL.IDX P6, R14, R13, R12, R11 ;  /* 0x0000000c0d0e7389 */ /* 0x00006400000c000b */
[----:B01---5:R-:W-:Y:S01]  /*1a6e0*/  ENDCOLLECTIVE ;  /* 0x000000000000791b */ /* 0x023fe20003800000 */
.L_x_850:
[----:B------:R-:W-:Y:S05]  /*1a6f0*/  BSYNC B0 ;  /* 0x0000000000007941 */ /* 0x000fea0003800000 */
.L_x_849:
[----:B------:R-:W-:Y:S01]  /*1a700*/  IMAD.MOV.U32 R194, RZ, RZ, R14 ;  /* 0x000000ffffc27224 */ /* 0x000fe200078e000e */
[----:B------:R-:W-:Y:S06]  /*1a710*/  BRA `(.L_x_851) ;  /* 0xfffffedc00107947 */ /* 0x000fec000383ffff */
.L_x_599:
[----:B------:R-:W-:Y:S01]  /*1a720*/  BSSY B1, `(.L_x_852) ;  /* 0x0000008000017945 */ /* 0x000fe20003800000 */
[----:B---3--:R-:W-:Y:S01]  /*1a730*/  MOV R13, R25 ;  /* 0x00000019000d7202 */ /* 0x008fe20000000f00 */
[----:B------:R-:W-:Y:S01]  /*1a740*/  IMAD.MOV.U32 R12, RZ, RZ, RZ ;  /* 0x000000ffff0c7224 */ /* 0x000fe200078e00ff */
[----:B------:R-:W-:Y:S01]  /*1a750*/  MOV R15, 0xffffffff ;  /* 0xffffffff000f7802 */ /* 0x000fe20000000f00 */
[----:B------:R-:W-:-:S07]  /*1a760*/  IMAD.MOV.U32 R11, RZ, RZ, 0x181f ;  /* 0x0000181fff0b7424 */ /* 0x000fce00078e00ff */
[----:B0-----:R-:W-:Y:S05]  /*1a770*/  WARPSYNC.COLLECTIVE R15, `(.L_x_853) ;  /* 0x000000000f087348 */ /* 0x001fea0003c00000 */
[----:B------:R1:W2:Y:S02]  /*1a780*/  SHFL.IDX P6, R14, R13, R12, R11 ;  /* 0x0000000c0d0e7389 */ /* 0x0002a400000c000b */
[----:B012---:R-:W-:Y:S01]  /*1a790*/  ENDCOLLECTIVE ;  /* 0x000000000000791b */ /* 0x007fe20003800000 */
.L_x_853:
[----:B------:R-:W-:Y:S05]  /*1a7a0*/  BSYNC B1 ;  /* 0x0000000000017941 */ /* 0x000fea0003800000 */
.L_x_852:
        /* <DEDUP_REMOVED lines=8> */
.L_x_854:
[----:B------:R-:W-:Y:S01]  /*1a830*/  IMAD.MOV.U32 R13, RZ, RZ, R28 ;  /* 0x000000ffff0d7224 */ /* 0x000fe200078e001c */
[----:B------:R-:W-:-:S07]  /*1a840*/  MOV R3, R14 ;  /* 0x0000000e00037202 */ /* 0x000fce0000000f00 */
[----:B------:R-:W-:Y:S05]  /*1a850*/  WARPSYNC.COLLECTIVE R15, `(.L_x_855) ;  /* 0x000000000f087348 */ /* 0x000fea0003c00000 */
[----:B------:R0:W1:Y:S02]  /*1a860*/  SHFL.IDX P6, R14, R13, R12, R11 ;  /* 0x0000000c0d0e7389 */ /* 0x00006400000c000b */
[----:B01----:R-:W-:Y:S01]  /*1a870*/  ENDCOLLECTIVE ;  /* 0x000000000000791b */ /* 0x003fe20003800000 */
.L_x_855:
[----:B------:R-:W-:Y:S01]  /*1a880*/  MOV R13, R27 ;  /* 0x0000001b000d7202 */ /* 0x000fe20000000f00 */
[----:B------:R-:W-:-:S07]  /*1a890*/  IMAD.MOV.U32 R4, RZ, RZ, R14 ;  /* 0x000000ffff047224 */ /* 0x000fce00078e000e */
[----:B------:R-:W-:Y:S05]  /*1a8a0*/  WARPSYNC.COLLECTIVE R15, `(.L_x_856) ;  /* 0x000000000f087348 */ /* 0x000fea0003c00000 */
[----:B------:R0:W1:Y:S02]  /*1a8b0*/  SHFL.IDX P6, R14, R13, R12, R11 ;  /* 0x0000000c0d0e7389 */ /* 0x00006400000c000b */
[----:B01----:R-:W-:Y:S01]  /*1a8c0*/  ENDCOLLECTIVE ;  /* 0x000000000000791b */ /* 0x003fe20003800000 */
.L_x_856:
[----:B------:R-:W-:Y:S05]  /*1a8d0*/  BRA `(.L_x_857) ;  /* 0xfffffee000047947 */ /* 0x000fea000383ffff */
.L_x_603:
[----:B0-----:R0:W1:Y:S02]  /*1a8e0*/  SYNCS.PHASECHK.TRANS64.TRYWAIT P0, [R156+URZ+0x28800], R5 ;  /* 0x028800059c0075a7 */ /* 0x001064000800017f */
[----:B-1----:R-:W-:Y:S05]  /*1a8f0*/  @!P0 NANOSLEEP.SYNCS 0x989680 ;  /* 0x009896800000895d */ /* 0x002fea0003900000 */
[----:B------:R-:W1:Y:S02]  /*1a900*/  @!P0 SYNCS.PHASECHK.TRANS64 P0, [R156+URZ+0x28800], R5 ;  /* 0x028800059c0085a7 */ /* 0x000e64000800007f */
[----:B-1----:R-:W-:Y:S05]  /*1a910*/  @!P0 BRA `(.L_x_603) ;  /* 0xfffffffc00f08947 */ /* 0x002fea000383ffff */
[----:B------:R-:W-:Y:S05]  /*1a920*/  BRA `(.L_x_858) ;  /* 0xfffffee000f07947 */ /* 0x000fea000383ffff */
.L_x_619:
[----:B------:R-:W-:Y:S01]  /*1a930*/  BSSY B1, `(.L_x_859) ;  /* 0x0000008000017945 */ /* 0x000fe20003800000 */
[----:B---3--:R-:W-:Y:S01]  /*1a940*/  IMAD.MOV.U32 R13, RZ, RZ, R25 ;  /* 0x000000ffff0d7224 */ /* 0x008fe200078e0019 */
[----:B------:R-:W-:Y:S01]  /*1a950*/  MOV R11, 0x181f ;  /* 0x0000181f000b7802 */ /* 0x000fe20000000f00 */
[----:B------:R-:W-:Y:S02]  /*1a960*/  IMAD.MOV.U32 R12, RZ, RZ, RZ ;  /* 0x000000ffff0c7224 */ /* 0x000fe400078e00ff */
[----:B------:R-:W-:-:S07]  /*1a970*/  IMAD.MOV.U32 R15, RZ, RZ, -0x1 ;  /* 0xffffffffff0f7424 */ /* 0x000fce00078e00ff */
[----:B0-----:R-:W-:Y:S05]  /*1a980*/  WARPSYNC.COLLECTIVE R15, `(.L_x_860) ;  /* 0x000000000f087348 */ /* 0x001fea0003c00000 */
[----:B------:R1:W2:Y:S02]  /*1a990*/  SHFL.IDX P6, R14, R13, R12, R11 ;  /* 0x0000000c0d0e7389 */ /* 0x0002a400000c000b */
[----:B012---:R-:W-:Y:S01]  /*1a9a0*/  ENDCOLLECTIVE ;  /* 0x000000000000791b */ /* 0x007fe20003800000 */
.L_x_860:
[----:B------:R-:W-:Y:S05]  /*1a9b0*/  BSYNC B1 ;  /* 0x0000000000017941 */ /* 0x000fea0003800000 */
.L_x_859:
        /* <DEDUP_REMOVED lines=8> */
.L_x_861:
[----:B------:R-:W-:Y:S02]  /*1aa40*/  IMAD.MOV.U32 R13, RZ, RZ, R28 ;  /* 0x000000ffff0d7224 */ /* 0x000fe400078e001c */
[----:B------:R-:W-:-:S07]  /*1aa50*/  IMAD.MOV.U32 R3, RZ, RZ, R14 ;  /* 0x000000ffff037224 */ /* 0x000fce00078e000e */
[----:B------:R-:W-:Y:S05]  /*1aa60*/  WARPSYNC.COLLECTIVE R15, `(.L_x_862) ;  /* 0x000000000f087348 */ /* 0x000fea0003c00000 */
[----:B------:R0:W1:Y:S02]  /*1aa70*/  SHFL.IDX P6, R14, R13, R12, R11 ;  /* 0x0000000c0d0e7389 */ /* 0x00006400000c000b */
[----:B01----:R-:W-:Y:S01]  /*1aa80*/  ENDCOLLECTIVE ;  /* 0x000000000000791b */ /* 0x003fe20003800000 */
.L_x_862:
[----:B------:R-:W-:Y:S01]  /*1aa90*/  IMAD.MOV.U32 R13, RZ, RZ, R27 ;  /* 0x000000ffff0d7224 */ /* 0x000fe200078e001b */
[----:B------:R-:W-:-:S07]  /*1aaa0*/  MOV R20, R14 ;  /* 0x0000000e00147202 */ /* 0x000fce0000000f00 */
[----:B------:R-:W-:Y:S05]  /*1aab0*/  WARPSYNC.COLLECTIVE R15, `(.L_x_863) ;  /* 0x000000000f087348 */ /* 0x000fea0003c00000 */
[----:B------:R0:W1:Y:S02]  /*1aac0*/  SHFL.IDX P6, R14, R13, R12, R11 ;  /* 0x0000000c0d0e7389 */ /* 0x00006400000c000b */
[----:B01----:R-:W-:Y:S01]  /*1aad0*/  ENDCOLLECTIVE ;  /* 0x000000000000791b */ /* 0x003fe20003800000 */
.L_x_863:
[----:B------:R-:W-:Y:S05]  /*1aae0*/  BRA `(.L_x_864) ;  /* 0xfffffef800087947 */ /* 0x000fea000383ffff */
.L_x_623:
[----:B0-----:R0:W1:Y:S02]  /*1aaf0*/  SYNCS.PHASECHK.TRANS64.TRYWAIT P4, [R156+URZ+0x28800], R25 ;  /* 0x028800199c0075a7 */ /* 0x001064000808017f */
[----:B-1----:R-:W-:Y:S05]  /*1ab00*/  @!P4 NANOSLEEP.SYNCS 0x989680 ;  /* 0x009896800000c95d */ /* 0x002fea0003900000 */
[----:B------:R-:W1:Y:S02]  /*1ab10*/  @!P4 SYNCS.PHASECHK.TRANS64 P4, [R156+URZ+0x28800], R25 ;  /* 0x028800199c00c5a7 */ /* 0x000e64000808007f */
[----:B-1----:R-:W-:Y:S05]  /*1ab20*/  @!P4 BRA `(.L_x_623) ;  /* 0xfffffffc00f0c947 */ /* 0x002fea000383ffff */
[----:B------:R-:W-:Y:S05]  /*1ab30*/  BRA `(.L_x_865) ;  /* 0xfffffef800e87947 */ /* 0x000fea000383ffff */
.L_x_633:
[----:B--2---:R2:W4:Y:S02]  /*1ab40*/  SYNCS.PHASECHK.TRANS64.TRYWAIT P1, [R3+URZ+0x28830], R0 ;  /* 0x02883000030075a7 */ /* 0x004524000802017f */
[----:B----4-:R-:W-:Y:S05]  /*1ab50*/  @!P1 NANOSLEEP.SYNCS 0x989680 ;  /* 0x009896800000995d */ /* 0x010fea0003900000 */
[----:B------:R-:W4:Y:S02]  /*1ab60*/  @!P1 SYNCS.PHASECHK.TRANS64 P1, [R3+URZ+0x28830], R0 ;  /* 0x02883000030095a7 */ /* 0x000f24000802007f */
[----:B----4-:R-:W-:Y:S05]  /*1ab70*/  @!P1 BRA `(.L_x_633) ;  /* 0xfffffffc00f09947 */ /* 0x010fea000383ffff */
[----:B------:R-:W-:Y:S05]  /*1ab80*/  BRA `(.L_x_632) ;  /* 0xffffff1000c07947 */ /* 0x000fea000383ffff */
.L_x_640:
[----:B-1----:R1:W2:Y:S02]  /*1ab90*/  SYNCS.PHASECHK.TRANS64.TRYWAIT P2, [R5+URZ+0x28830], R4 ;  /* 0x02883004050075a7 */ /* 0x0022a4000804017f */
[----:B--2---:R-:W-:Y:S05]  /*1aba0*/  @!P2 NANOSLEEP.SYNCS 0x989680 ;  /* 0x009896800000a95d */ /* 0x004fea0003900000 */
[----:B------:R-:W2:Y:S02]  /*1abb0*/  @!P2 SYNCS.PHASECHK.TRANS64 P2, [R5+URZ+0x28830], R4 ;  /* 0x028830040500a5a7 */ /* 0x000ea4000804007f */
[----:B--2---:R-:W-:Y:S05]  /*1abc0*/  @!P2 BRA `(.L_x_640) ;  /* 0xfffffffc00f0a947 */ /* 0x004fea000383ffff */
[----:B------:R-:W-:Y:S05]  /*1abd0*/  BRA `(.L_x_639) ;  /* 0xffffff3800407947 */ /* 0x000fea000383ffff */
.L_x_644:
[----:B-1----:R1:W2:Y:S02]  /*1abe0*/  SYNCS.PHASECHK.TRANS64.TRYWAIT P1, [R5+URZ+0x28850], R4 ;  /* 0x02885004050075a7 */ /* 0x0022a4000802017f */
[----:B--2---:R-:W-:Y:S05]  /*1abf0*/  @!P1 NANOSLEEP.SYNCS 0x989680 ;  /* 0x009896800000995d */ /* 0x004fea0003900000 */
[----:B------:R-:W2:Y:S02]  /*1ac00*/  @!P1 SYNCS.PHASECHK.TRANS64 P1, [R5+URZ+0x28850], R4 ;  /* 0x02885004050095a7 */ /* 0x000ea4000802007f */
[----:B--2---:R-:W-:Y:S05]  /*1ac10*/  @!P1 BRA `(.L_x_644) ;  /* 0xfffffffc00f09947 */ /* 0x004fea000383ffff */
[----:B------:R-:W-:Y:S05]  /*1ac20*/  BRA `(.L_x_641) ;  /* 0xffffff3c004c7947 */ /* 0x000fea000383ffff */
.L_x_651:
[----:B-1----:R1:W2:Y:S02]  /*1ac30*/  SYNCS.PHASECHK.TRANS64.TRYWAIT P1, [R13+URZ+0x28850], R0 ;  /* 0x028850000d0075a7 */ /* 0x0022a4000802017f */
[----:B--2---:R-:W-:Y:S05]  /*1ac40*/  @!P1 NANOSLEEP.SYNCS 0x989680 ;  /* 0x009896800000995d */ /* 0x004fea0003900000 */
[----:B------:R-:W2:Y:S02]  /*1ac50*/  @!P1 SYNCS.PHASECHK.TRANS64 P1, [R13+URZ+0x28850], R0 ;  /* 0x028850000d0095a7 */ /* 0x000ea4000802007f */
[----:B--2---:R-:W-:Y:S05]  /*1ac60*/  @!P1 BRA `(.L_x_651) ;  /* 0xfffffffc00f09947 */ /* 0x004fea000383ffff */
[----:B------:R-:W-:Y:S05]  /*1ac70*/  BRA `(.L_x_650) ;  /* 0xffffff58008c7947 */ /* 0x000fea000383ffff */
.L_x_666:
[----:B------:R-:W-:Y:S01]  /*1ac80*/  IMAD.MOV.U32 R13, RZ, RZ, R4 ;  /* 0x000000ffff0d7224 */ /* 0x000fe200078e0004 */
[----:B------:R-:W-:Y:S01]  /*1ac90*/  MOV R12, RZ ;  /* 0x000000ff000c7202 */ /* 0x000fe20000000f00 */
[----:B------:R-:W-:Y:S02]  /*1aca0*/  IMAD.MOV.U32 R11, RZ, RZ, 0x181f ;  /* 0x0000181fff0b7424 */ /* 0x000fe400078e00ff */
[----:B------:R-:W-:-:S07]  /*1acb0*/  IMAD.MOV.U32 R15, RZ, RZ, -0x1 ;  /* 0xffffffffff0f7424 */ /* 0x000fce00078e00ff */
[----:B-1----:R-:W-:Y:S05]  /*1acc0*/  WARPSYNC.COLLECTIVE R15, `(.L_x_866) ;  /* 0x000000000f087348 */ /* 0x002fea0003c00000 */
[----:B------:R0:W2:Y:S02]  /*1acd0*/  SHFL.IDX P6, R14, R13, R12, R11 ;  /* 0x0000000c0d0e7389 */ /* 0x0000a400000c000b */
[----:B012---:R-:W-:Y:S01]  /*1ace0*/  ENDCOLLECTIVE ;  /* 0x000000000000791b */ /* 0x007fe20003800000 */
.L_x_866:
[----:B------:R-:W-:Y:S01]  /*1acf0*/  IMAD.MOV.U32 R13, RZ, RZ, R0 ;  /* 0x000000ffff0d7224 */ /* 0x000fe200078e0000 */
[----:B------:R-:W-:-:S07]  /*1ad00*/  MOV R3, R14 ;  /* 0x0000000e00037202 */ /* 0x000fce0000000f00 */
[----:B------:R-:W-:Y:S05]  /*1ad10*/  WARPSYNC.COLLECTIVE R15, `(.L_x_867) ;  /* 0x000000000f087348 */ /* 0x000fea0003c00000 */
[----:B------:R0:W1:Y:S02]  /*1ad20*/  SHFL.IDX P6, R14, R13, R12, R11 ;  /* 0x0000000c0d0e7389 */ /* 0x00006400000c000b */
[----:B01----:R-:W-:Y:S01]  /*1ad30*/  ENDCOLLECTIVE ;  /* 0x000000000000791b */ /* 0x003fe20003800000 */
.L_x_867:
[----:B------:R-:W-:Y:S05]  /*1ad40*/  BRA `(.L_x_868) ;  /* 0xffffff7c00c07947 */ /* 0x000fea000383ffff */
.L_x_669:
[----:B------:R-:W-:Y:S01]  /*1ad50*/  BSSY B1, `(.L_x_869) ;  /* 0x0000008000017945 */ /* 0x000fe20003800000 */
[----:B------:R-:W-:Y:S01]  /*1ad60*/  IMAD.MOV.U32 R13, RZ, RZ, R4 ;  /* 0x000000ffff0d7224 */ /* 0x000fe200078e0004 */
[----:B------:R-:W-:Y:S01]  /*1ad70*/  MOV R12, 0x1 ;  /* 0x00000001000c7802 */ /* 0x000fe20000000f00 */
[----:B----4-:R-:W-:Y:S02]  /*1ad80*/  IMAD.MOV.U32 R11, RZ, RZ, 0x181f ;  /* 0x0000181fff0b7424 */ /* 0x010fe400078e00ff */
[----:B------:R-:W-:-:S07]  /*1ad90*/  IMAD.MOV.U32 R15, RZ, RZ, -0x1 ;  /* 0xffffffffff0f7424 */ /* 0x000fce00078e00ff */
[----:B0123--:R-:W-:Y:S05]  /*1ada0*/  WARPSYNC.COLLECTIVE R15, `(.L_x_870) ;  /* 0x000000000f087348 */ /* 0x00ffea0003c00000 */
[----:B---3--:R3:W4:Y:S02]  /*1adb0*/  SHFL.IDX P6, R14, R13, R12, R11 ;  /* 0x0000000c0d0e7389 */ /* 0x00872400000c000b */
[----:B01234-:R-:W-:Y:S01]  /*1adc0*/  ENDCOLLECTIVE ;  /* 0x000000000000791b */ /* 0x01ffe20003800000 */
.L_x_870:
[----:B------:R-:W-:Y:S05]  /*1add0*/  BSYNC B1 ;  /* 0x0000000000017941 */ /* 0x000fea0003800000 */
.L_x_869:
        /* <DEDUP_REMOVED lines=8> */
.L_x_871:
[----:B------:R-:W-:Y:S05]  /*1ae60*/  BRA `(.L_x_872) ;  /* 0xffffff7c00c07947 */ /* 0x000fea000383ffff */
.L_x_672:
        /* <DEDUP_REMOVED lines=8> */
.L_x_874:
[----:B------:R-:W-:Y:S05]  /*1aef0*/  BSYNC B1 ;  /* 0x0000000000017941 */ /* 0x000fea0003800000 */
.L_x_873:
        /* <DEDUP_REMOVED lines=8> */
.L_x_875:
[----:B------:R-:W-:Y:S05]  /*1af80*/  BRA `(.L_x_876) ;  /* 0xffffff7c00c07947 */ /* 0x000fea000383ffff */
.L_x_675:
[----:B------:R-:W-:Y:S01]  /*1af90*/  BSSY B1, `(.L_x_877) ;  /* 0x0000008000017945 */ /* 0x000fe20003800000 */
[----:B------:R-:W-:Y:S01]  /*1afa0*/  IMAD.MOV.U32 R13, RZ, RZ, R4 ;  /* 0x000000ffff0d7224 */ /* 0x000fe200078e0004 */
[----:B------:R-:W-:Y:S01]  /*1afb0*/  MOV R12, 0x3 ;  /* 0x00000003000c7802 */ /* 0x000fe20000000f00 */
[----:B0-----:R-:W-:Y:S02]  /*1afc0*/  IMAD.MOV.U32 R11, RZ, RZ, 0x181f ;  /* 0x0000181fff0b7424 */ /* 0x001fe400078e00ff */
[----:B------:R-:W-:-:S07]  /*1afd0*/  IMAD.MOV.U32 R15, RZ, RZ, -0x1 ;  /* 0xffffffffff0f7424 */ /* 0x000fce00078e00ff */
[----:B-1234-:R-:W-:Y:S05]  /*1afe0*/  WARPSYNC.COLLECTIVE R15, `(.L_x_878) ;  /* 0x000000000f087348 */ /* 0x01efea0003c00000 */
[----:B----4-:R0:W4:Y:S02]  /*1aff0*/  SHFL.IDX P6, R14, R13, R12, R11 ;  /* 0x0000000c0d0e7389 */ /* 0x01012400000c000b */
[----:B01234-:R-:W-:Y:S01]  /*1b000*/  ENDCOLLECTIVE ;  /* 0x000000000000791b */ /* 0x01ffe20003800000 */
.L_x_878:
[----:B------:R-:W-:Y:S05]  /*1b010*/  BSYNC B1 ;  /* 0x0000000000017941 */ /* 0x000fea0003800000 */
.L_x_877:
        /* <DEDUP_REMOVED lines=8> */
.L_x_879:
[----:B------:R-:W-:Y:S05]  /*1b0a0*/  BRA `(.L_x_880) ;  /* 0xffffff7c00c07947 */ /* 0x000fea000383ffff */
.L_x_692:
[----:B------:R-:W0:Y:S01]  /*1b0b0*/  S2R R9, SR_TID.X ;  /* 0x0000000000097919 */ /* 0x000e220000002100 */
[----:B------:R-:W-:Y:S01]  /*1b0c0*/  BSSY B1, `(.L_x_881) ;  /* 0x000000a000017945 */ /* 0x000fe20003800000 */
[----:B------:R-:W-:Y:S01]  /*1b0d0*/  MOV R12, RZ ;  /* 0x000000ff000c7202 */ /* 0x000fe20000000f00 */
[----:B------:R-:W-:Y:S02]  /*1b0e0*/  IMAD.MOV.U32 R11, RZ, RZ, 0x1f ;  /* 0x0000001fff0b7424 */ /* 0x000fe400078e00ff */
[----:B------:R-:W-:Y:S01]  /*1b0f0*/  IMAD.MOV.U32 R15, RZ, RZ, -0x1 ;  /* 0xffffffffff0f7424 */ /* 0x000fe200078e00ff */
[----:B0-----:R-:W-:-:S04]  /*1b100*/  SHF.R.U32.HI R9, RZ, 0x5, R9 ;  /* 0x00000005ff097819 */ /* 0x001fc80000011609 */
[----:B------:R-:W-:-:S05]  /*1b110*/  LOP3.LUT R9, R9, 0x3, RZ, 0xc0, !PT ;  /* 0x0000000309097812 */ /* 0x000fca00078ec0ff */
[----:B------:R-:W-:-:S07]  /*1b120*/  IMAD.MOV.U32 R13, RZ, RZ, R9 ;  /* 0x000000ffff0d7224 */ /* 0x000fce00078e0009 */
[----:B------:R-:W-:Y:S05]  /*1b130*/  WARPSYNC.COLLECTIVE R15, `(.L_x_882) ;  /* 0x000000000f087348 */ /* 0x000fea0003c00000 */
[----:B------:R0:W1:Y:S02]  /*1b140*/  SHFL.IDX P6, R14, R13, R12, R11 ;  /* 0x0000000c0d0e7389 */ /* 0x00006400000c000b */
[----:B01----:R-:W-:Y:S01]  /*1b150*/  ENDCOLLECTIVE ;  /* 0x000000000000791b */ /* 0x003fe20003800000 */
.L_x_882:
[----:B------:R-:W-:Y:S05]  /*1b160*/  BSYNC B1 ;  /* 0x0000000000017941 */ /* 0x000fea0003800000 */
.L_x_881:
[----:B------:R-:W-:Y:S05]  /*1b170*/  BRA `(.L_x_883) ;  /* 0xffffff90002c7947 */ /* 0x000fea000383ffff */
.L_x_694:
[----:B------:R-:W-:Y:S01]  /*1b180*/  BSSY B1, `(.L_x_884) ;  /* 0x0000006000017945 */ /* 0x000fe20003800000 */
[----:B------:R-:W-:-:S07]  /*1b190*/  MOV R15, 0xffffffff ;  /* 0xffffffff000f7802 */ /* 0x000fce0000000f00 */
[----:B0-----:R-:W-:Y:S05]  /*1b1a0*/  WARPSYNC.COLLECTIVE R15, `(.L_x_885) ;  /* 0x000000000f0c7348 */ /* 0x001fea0003c00000 */
[----:B------:R-:W-:Y:S02]  /*1b1b0*/  ELECT P6, UR62, PT ;  /* 0x00000000003e782f */ /* 0x000fe400038c0000 */
[----:B------:R-:W-:Y:S01]  /*1b1c0*/  MOV R14, UR62 ;  /* 0x0000003e000e7c02 */ /* 0x000fe20008000f00 */
[----:B0-----:R-:W-:Y:S10]  /*1b1d0*/  ENDCOLLECTIVE ;  /* 0x000000000000791b */ /* 0x001ff40003800000 */
.L_x_885:
[----:B------:R-:W-:Y:S05]  /*1b1e0*/  BSYNC B1 ;  /* 0x0000000000017941 */ /* 0x000fea0003800000 */
.L_x_884:
[----:B------:R-:W-:Y:S05]  /*1b1f0*/  BRA `(.L_x_693) ;  /* 0xffffff9000247947 */ /* 0x000fea000383ffff */
.L_x_696:
[----:B0-----:R0:W1:Y:S02]  /*1b200*/  SYNCS.PHASECHK.TRANS64.TRYWAIT P0, [R22+URZ+0x28820], R5 ;  /* 0x02882005160075a7 */ /* 0x001064000800017f */
[----:B-1----:R-:W-:Y:S05]  /*1b210*/  @!P0 NANOSLEEP.SYNCS 0x989680 ;  /* 0x009896800000895d */ /* 0x002fea0003900000 */
[----:B------:R-:W1:Y:S02]  /*1b220*/  @!P0 SYNCS.PHASECHK.TRANS64 P0, [R22+URZ+0x28820], R5 ;  /* 0x02882005160085a7 */ /* 0x000e64000800007f */
[----:B-1----:R-:W-:Y:S05]  /*1b230*/  @!P0 BRA `(.L_x_696) ;  /* 0xfffffffc00f08947 */ /* 0x002fea000383ffff */
[----:B------:R-:W-:Y:S05]  /*1b240*/  BRA `(.L_x_886) ;  /* 0xffffff9000347947 */ /* 0x000fea000383ffff */
.L_x_700:
[----:B0-----:R0:W1:Y:S02]  /*1b250*/  SYNCS.PHASECHK.TRANS64.TRYWAIT P0, [R5+URZ+0x288a0], R6 ;  /* 0x0288a006050075a7 */ /* 0x001064000800017f */
[----:B-1----:R-:W-:Y:S05]  /*1b260*/  @!P0 NANOSLEEP.SYNCS 0x989680 ;  /* 0x009896800000895d */ /* 0x002fea0003900000 */
[----:B------:R-:W1:Y:S02]  /*1b270*/  @!P0 SYNCS.PHASECHK.TRANS64 P0, [R5+URZ+0x288a0], R6 ;  /* 0x0288a006050085a7 */ /* 0x000e64000800007f */
[----:B-1----:R-:W-:Y:S05]  /*1b280*/  @!P0 BRA `(.L_x_700) ;  /* 0xfffffffc00f08947 */ /* 0x002fea000383ffff */
[----:B------:R-:W-:Y:S05]  /*1b290*/  BRA `(.L_x_887) ;  /* 0xffffff90004c7947 */ /* 0x000fea000383ffff */
.L_x_706:
[----:B-1----:R1:W2:Y:S02]  /*1b2a0*/  SYNCS.PHASECHK.TRANS64.TRYWAIT P0, [R5+URZ+0x288c0], R6 ;  /* 0x0288c006050075a7 */ /* 0x0022a4000800017f */
[----:B--2---:R-:W-:Y:S05]  /*1b2b0*/  @!P0 NANOSLEEP.SYNCS 0x989680 ;  /* 0x009896800000895d */ /* 0x004fea0003900000 */
[----:B------:R-:W2:Y:S02]  /*1b2c0*/  @!P0 SYNCS.PHASECHK.TRANS64 P0, [R5+URZ+0x288c0], R6 ;  /* 0x0288c006050085a7 */ /* 0x000ea4000800007f */
[----:B--2---:R-:W-:Y:S05]  /*1b2d0*/  @!P0 BRA `(.L_x_706) ;  /* 0xfffffffc00f08947 */ /* 0x004fea000383ffff */
[----:B------:R-:W-:Y:S05]  /*1b2e0*/  BRA `(.L_x_888) ;  /* 0xffffff94000c7947 */ /* 0x000fea000383ffff */
.L_x_714:
[----:B-1----:R1:W2:Y:S02]  /*1b2f0*/  SYNCS.PHASECHK.TRANS64.TRYWAIT P1, [R8+URZ+0x288a0], R7 ;  /* 0x0288a007080075a7 */ /* 0x0022a4000802017f */
[----:B--2---:R-:W-:Y:S05]  /*1b300*/  @!P1 NANOSLEEP.SYNCS 0x989680 ;  /* 0x009896800000995d */ /* 0x004fea0003900000 */
[----:B------:R-:W2:Y:S02]  /*1b310*/  @!P1 SYNCS.PHASECHK.TRANS64 P1, [R8+URZ+0x288a0], R7 ;  /* 0x0288a007080095a7 */ /* 0x000ea4000802007f */
[----:B--2---:R-:W-:Y:S05]  /*1b320*/  @!P1 BRA `(.L_x_714) ;  /* 0xfffffffc00f09947 */ /* 0x004fea000383ffff */
[----:B------:R-:W-:Y:S05]  /*1b330*/  BRA `(.L_x_889) ;  /* 0xffffff9800087947 */ /* 0x000fea000383ffff */
.L_x_720:
[----:B0-----:R0:W2:Y:S02]  /*1b340*/  SYNCS.PHASECHK.TRANS64.TRYWAIT P1, [R8+URZ+0x288c0], R7 ;  /* 0x0288c007080075a7 */ /* 0x0010a4000802017f */
[----:B--2---:R-:W-:Y:S05]  /*1b350*/  @!P1 NANOSLEEP.SYNCS 0x989680 ;  /* 0x009896800000995d */ /* 0x004fea0003900000 */
[----:B------:R-:W2:Y:S02]  /*1b360*/  @!P1 SYNCS.PHASECHK.TRANS64 P1, [R8+URZ+0x288c0], R7 ;  /* 0x0288c007080095a7 */ /* 0x000ea4000802007f */
[----:B--2---:R-:W-:Y:S05]  /*1b370*/  @!P1 BRA `(.L_x_720) ;  /* 0xfffffffc00f09947 */ /* 0x004fea000383ffff */
[----:B------:R-:W-:Y:S05]  /*1b380*/  BRA `(.L_x_890) ;  /* 0xffffff9800c07947 */ /* 0x000fea000383ffff */
.L_x_734:
        /* <DEDUP_REMOVED lines=11> */
.L_x_892:
[----:B------:R-:W-:Y:S05]  /*1b440*/  BSYNC B0 ;  /* 0x0000000000007941 */ /* 0x000fea0003800000 */
.L_x_891:
[----:B------:R-:W-:Y:S05]  /*1b450*/  BRA `(.L_x_893) ;  /* 0xffffffa400807947 */ /* 0x000fea000383ffff */
.L_x_737:
[----:B0-----:R0:W1:Y:S02]  /*1b460*/  SYNCS.PHASECHK.TRANS64.TRYWAIT P0, [R7+URZ+0x28840], R2 ;  /* 0x02884002070075a7 */ /* 0x001064000800017f */
[----:B-1----:R-:W-:Y:S05]  /*1b470*/  @!P0 NANOSLEEP.SYNCS 0x989680 ;  /* 0x009896800000895d */ /* 0x002fea0003900000 */
[----:B------:R-:W1:Y:S02]  /*1b480*/  @!P0 SYNCS.PHASECHK.TRANS64 P0, [R7+URZ+0x28840], R2 ;  /* 0x02884002070085a7 */ /* 0x000e64000800007f */
[----:B-1----:R-:W-:Y:S05]  /*1b490*/  @!P0 BRA `(.L_x_737) ;  /* 0xfffffffc00f08947 */ /* 0x002fea000383ffff */
[----:B------:R-:W-:Y:S05]  /*1b4a0*/  BRA `(.L_x_894) ;  /* 0xffffffa400dc7947 */ /* 0x000fea000383ffff */
.L_x_738:
[----:B------:R-:W-:Y:S01]  /*1b4b0*/  BSSY B0, `(.L_x_895) ;  /* 0x0000008000007945 */ /* 0x000fe20003800000 */
[----:B------:R-:W-:Y:S01]  /*1b4c0*/  IMAD.MOV.U32 R13, RZ, RZ, R0 ;  /* 0x000000ffff0d7224 */ /* 0x000fe200078e0000 */
[----:B------:R-:W-:Y:S01]  /*1b4d0*/  MOV R12, RZ ;  /* 0x000000ff000c7202 */ /* 0x000fe20000000f00 */
[----:B------:R-:W-:Y:S02]  /*1b4e0*/  IMAD.MOV.U32 R11, RZ, RZ, 0x181f ;  /* 0x0000181fff0b7424 */ /* 0x000fe400078e00ff */
[----:B------:R-:W-:-:S07]  /*1b4f0*/  IMAD.MOV.U32 R15, RZ, RZ, -0x1 ;  /* 0xffffffffff0f7424 */ /* 0x000fce00078e00ff */
[----:B------:R-:W-:Y:S05]  /*1b500*/  WARPSYNC.COLLECTIVE R15, `(.L_x_896) ;  /* 0x000000000f087348 */ /* 0x000fea0003c00000 */
[----:B------:R0:W1:Y:S02]  /*1b510*/  SHFL.IDX P6, R14, R13, R12, R11 ;  /* 0x0000000c0d0e7389 */ /* 0x00006400000c000b */
[----:B01----:R-:W-:Y:S01]  /*1b520*/  ENDCOLLECTIVE ;  /* 0x000000000000791b */ /* 0x003fe20003800000 */
.L_x_896:
[----:B------:R-:W-:Y:S05]  /*1b530*/  BSYNC B0 ;  /* 0x0000000000007941 */ /* 0x000fea0003800000 */
.L_x_895:
[----:B------:R-:W-:Y:S01]  /*1b540*/  IMAD.MOV.U32 R13, RZ, RZ, R4 ;  /* 0x000000ffff0d7224 */ /* 0x000fe200078e0004 */
[----:B------:R-:W-:Y:S01]  /*1b550*/  MOV R11, 0x181f ;  /* 0x0000181f000b7802 */ /* 0x000fe20000000f00 */
[----:B------:R-:W-:Y:S01]  /*1b560*/  IMAD.MOV.U32 R12, RZ, RZ, RZ ;  /* 0x000000ffff0c7224 */ /* 0x000fe200078e00ff */
[----:B------:R-:W-:Y:S01]  /*1b570*/  MOV R2, R14 ;  /* 0x0000000e00027202 */ /* 0x000fe20000000f00 */
[----:B------:R-:W-:Y:S02]  /*1b580*/  IMAD.MOV.U32 R15, RZ, RZ, -0x1 ;  /* 0xffffffffff0f7424 */ /* 0x000fe400078e00ff */
[----:B------:R-:W-:-:S07]  /*1b590*/  @P0 IMAD R8, R5, 0x2, R22 ;  /* 0x0000000205080824 */ /* 0x000fce00078e0216 */
[----:B------:R-:W-:Y:S05]  /*1b5a0*/  WARPSYNC.COLLECTIVE R15, `(.L_x_897) ;  /* 0x000000000f087348 */ /* 0x000fea0003c00000 */
[----:B------:R0:W1:Y:S02]  /*1b5b0*/  SHFL.IDX P6, R14, R13, R12, R11 ;  /* 0x0000000c0d0e7389 */ /* 0x00006400000c000b */
[----:B01----:R-:W-:Y:S01]  /*1b5c0*/  ENDCOLLECTIVE ;  /* 0x000000000000791b */ /* 0x003fe20003800000 */
.L_x_897:
[----:B------:R-:W-:Y:S01]  /*1b5d0*/  IMAD.MOV.U32 R13, RZ, RZ, R0 ;  /* 0x000000ffff0d7224 */ /* 0x000fe200078e0000 */
[----:B------:R-:W-:Y:S01]  /*1b5e0*/  MOV R12, 0x1 ;  /* 0x00000001000c7802 */ /* 0x000fe20000000f00 */
[----:B------:R-:W-:-:S07]  /*1b5f0*/  IMAD.MOV.U32 R3, RZ, RZ, R14 ;  /* 0x000000ffff037224 */ /* 0x000fce00078e000e */
[----:B------:R-:W-:Y:S05]  /*1b600*/  WARPSYNC.COLLECTIVE R15, `(.L_x_898) ;  /* 0x000000000f087348 */ /* 0x000fea0003c00000 */
[----:B------:R0:W1:Y:S02]  /*1b610*/  SHFL.IDX P6, R14, R13, R12, R11 ;  /* 0x0000000c0d0e7389 */ /* 0x00006400000c000b */
[----:B01----:R-:W-:Y:S01]  /*1b620*/  ENDCOLLECTIVE ;  /* 0x000000000000791b */ /* 0x003fe20003800000 */
.L_x_898:
        /* <DEDUP_REMOVED lines=16> */
.L_x_899:
[----:B------:R-:W-:Y:S01]  /*1b730*/  @P0 IMAD R8, R5, 0x2, R22 ;  /* 0x0000000205080824 */ /* 0x000fe200078e0216 */
[----:B------:R-:W-:Y:S01]  /*1b740*/  MOV R13, R0 ;  /* 0x00000000000d7202 */ /* 0x000fe20000000f00 */
[----:B------:R-:W-:Y:S01]  /*1b750*/  IMAD.MOV.U32 R12, RZ, RZ, 0x2 ;  /* 0x00000002ff0c7424 */ /* 0x000fe200078e00ff */
[----:B------:R-:W-:-:S07]  /*1b760*/  MOV R3, R14 ;  /* 0x0000000e00037202 */ /* 0x000fce0000000f00 */
[----:B------:R-:W-:Y:S05]  /*1b770*/  WARPSYNC.COLLECTIVE R15, `(.L_x_900) ;  /* 0x000000000f087348 */ /* 0x000fea0003c00000 */
[----:B------:R0:W1:Y:S02]  /*1b780*/  SHFL.IDX P6, R14, R13, R12, R11 ;  /* 0x0000000c0d0e7389 */ /* 0x00006400000c000b */
[----:B01----:R-:W-:Y:S01]  /*1b790*/  ENDCOLLECTIVE ;  /* 0x000000000000791b */ /* 0x003fe20003800000 */
.L_x_900:
[----:B------:R-:W-:-:S05]  /*1b7a0*/  @P0 LEA R3, P1, R31, R3, 0x1 ;  /* 0x000000031f030211 */ /* 0x000fca00078208ff */
[----:B------:R-:W-:-:S05]  /*1b7b0*/  @P0 IMAD.X R2, RZ, RZ, R2, P1 ;  /* 0x000000ffff020224 */ /* 0x000fca00008e0602 */
[----:B------:R-:W-:Y:S02]  /*1b7c0*/  @P0 LOP3.LUT R3, R3, R2, RZ, 0x3c, !PT ;  /* 0x0000000203030212 */ /* 0x000fe400078e3cff */
[----:B------:R-:W-:Y:S02]  /*1b7d0*/  MOV R13, R4 ;  /* 0x00000004000d7202 */ /* 0x000fe40000000f00 */
        /* <DEDUP_REMOVED lines=12> */
.L_x_901:
[----:B------:R-:W-:Y:S01]  /*1b8a0*/  @P0 LEA R8, R5, R22, 0x1 ;  /* 0x0000001605080211 */ /* 0x000fe200078e08ff */
[----:B------:R-:W-:Y:S02]  /*1b8b0*/  IMAD.MOV.U32 R13, RZ, RZ, R0 ;  /* 0x000000ffff0d7224 */ /* 0x000fe400078e0000 */
[----:B------:R-:W-:Y:S02]  /*1b8c0*/  IMAD.MOV.U32 R12, RZ, RZ, 0x3 ;  /* 0x00000003ff0c7424 */ /* 0x000fe400078e00ff */
[----:B------:R-:W-:-:S07]  /*1b8d0*/  IMAD.MOV.U32 R3, RZ, RZ, R14 ;  /* 0x000000ffff037224 */ /* 0x000fce00078e000e */
[----:B------:R-:W-:Y:S05]  /*1b8e0*/  WARPSYNC.COLLECTIVE R15, `(.L_x_902) ;  /* 0x000000000f087348 */ /* 0x000fea0003c00000 */
[----:B------:R0:W1:Y:S02]  /*1b8f0*/  SHFL.IDX P6, R14, R13, R12, R11 ;  /* 0x0000000c0d0e7389 */ /* 0x00006400000c000b */
[----:B01----:R-:W-:Y:S01]  /*1b900*/  ENDCOLLECTIVE ;  /* 0x000000000000791b */ /* 0x003fe20003800000 */
.L_x_902:
        /* <DEDUP_REMOVED lines=11> */
[----:B------:R-:W-:Y:S02]  /*1b9c0*/  ISETP.GE.AND P0, PT, R6, 0x31, PT ;  /* 0x000000310600780c */ /* 0x000fe40003f06270 */
[----:B0-----:R-:W-:-:S11]  /*1b9d0*/  MOV R2, R14 ;  /* 0x0000000e00027202 */ /* 0x001fd60000000f00 */
[----:B------:R-:W-:Y:S05]  /*1b9e0*/  WARPSYNC.COLLECTIVE R15, `(.L_x_903) ;  /* 0x000000000f087348 */ /* 0x000fea0003c00000 */
[----:B------:R0:W1:Y:S02]  /*1b9f0*/  SHFL.IDX P6, R14, R13, R12, R11 ;  /* 0x0000000c0d0e7389 */ /* 0x00006400000c000b */
[----:B01----:R-:W-:Y:S01]  /*1ba00*/  ENDCOLLECTIVE ;  /* 0x000000000000791b */ /* 0x003fe20003800000 */
.L_x_903:
[----:B------:R-:W-:Y:S02]  /*1ba10*/  @P0 IMAD R8, R5, 0x2, R22 ;  /* 0x0000000205080824 */ /* 0x000fe400078e0216 */
[----:B------:R-:W-:Y:S01]  /*1ba20*/  IMAD.MOV.U32 R13, RZ, RZ, R0 ;  /* 0x000000ffff0d7224 */ /* 0x000fe200078e0000 */
[----:B------:R-:W-:Y:S01]  /*1ba30*/  MOV R12, 0x4 ;  /* 0x00000004000c7802 */ /* 0x000fe20000000f00 */
[----:B------:R-:W-:-:S07]  /*1ba40*/  IMAD.MOV.U32 R3, RZ, RZ, R14 ;  /* 0x000000ffff037224 */ /* 0x000fce00078e000e */
[----:B------:R-:W-:Y:S05]  /*1ba50*/  WARPSYNC.COLLECTIVE R15, `(.L_x_904) ;  /* 0x000000000f087348 */ /* 0x000fea0003c00000 */
[----:B------:R0:W1:Y:S02]  /*1ba60*/  SHFL.IDX P6, R14, R13, R12, R11 ;  /* 0x0000000c0d0e7389 */ /* 0x00006400000c000b */
[----:B01----:R-:W-:Y:S01]  /*1ba70*/  ENDCOLLECTIVE ;  /* 0x000000000000791b */ /* 0x003fe20003800000 */
.L_x_904:
        /* <DEDUP_REMOVED lines=16> */
.L_x_905:
[----:B------:R-:W-:Y:S01]  /*1bb80*/  @P0 IMAD R8, R5, 0x2, R22 ;  /* 0x0000000205080824 */ /* 0x000fe200078e0216 */
[----:B------:R-:W-:Y:S01]  /*1bb90*/  MOV R13, R0 ;  /* 0x00000000000d7202 */ /* 0x000fe20000000f00 */
[----:B------:R-:W-:Y:S01]  /*1bba0*/  IMAD.MOV.U32 R12, RZ, RZ, 0x5 ;  /* 0x00000005ff0c7424 */ /* 0x000fe200078e00ff */
[----:B------:R-:W-:-:S07]  /*1bbb0*/  MOV R3, R14 ;  /* 0x0000000e00037202 */ /* 0x000fce0000000f00 */
[----:B------:R-:W-:Y:S05]  /*1bbc0*/  WARPSYNC.COLLECTIVE R15, `(.L_x_906) ;  /* 0x000000000f087348 */ /* 0x000fea0003c00000 */
[----:B------:R0:W1:Y:S02]  /*1bbd0*/  SHFL.IDX P6, R14, R13, R12, R11 ;  /* 0x0000000c0d0e7389 */ /* 0x00006400000c000b */
[----:B01----:R-:W-:Y:S01]  /*1bbe0*/  ENDCOLLECTIVE ;  /* 0x000000000000791b */ /* 0x003fe20003800000 */
.L_x_906:
        /* <DEDUP_REMOVED lines=16> */
.L_x_907:
[----:B------:R-:W-:Y:S01]  /*1bcf0*/  @P0 LEA R8, R5, R22, 0x1 ;  /* 0x0000001605080211 */ /* 0x000fe200078e08ff */
[----:B------:R-:W-:Y:S02]  /*1bd00*/  IMAD.MOV.U32 R13, RZ, RZ, R0 ;  /* 0x000000ffff0d7224 */ /* 0x000fe400078e0000 */
[----:B------:R-:W-:Y:S02]  /*1bd10*/  IMAD.MOV.U32 R12, RZ, RZ, 0x6 ;  /* 0x00000006ff0c7424 */ /* 0x000fe400078e00ff */
[----:B------:R-:W-:-:S07]  /*1bd20*/  IMAD.MOV.U32 R3, RZ, RZ, R14 ;  /* 0x000000ffff037224 */ /* 0x000fce00078e000e */
[----:B------:R-:W-:Y:S05]  /*1bd30*/  WARPSYNC.COLLECTIVE R15, `(.L_x_908) ;  /* 0x000000000f087348 */ /* 0x000fea0003c00000 */
[----:B------:R0:W1:Y:S02]  /*1bd40*/  SHFL.IDX P6, R14, R13, R12, R11 ;  /* 0x0000000c0d0e7389 */ /* 0x00006400000c000b */
[----:B01----:R-:W-:Y:S01]  /*1bd50*/  ENDCOLLECTIVE ;  /* 0x000000000000791b */ /* 0x003fe20003800000 */
.L_x_908:
        /* <DEDUP_REMOVED lines=16> */
.L_x_909:
[----:B------:R-:W-:Y:S02]  /*1be60*/  @P0 IMAD R8, R5, 0x2, R22 ;  /* 0x0000000205080824 */ /* 0x000fe400078e0216 */
[----:B------:R-:W-:Y:S01]  /*1be70*/  IMAD.MOV.U32 R13, RZ, RZ, R0 ;  /* 0x000000ffff0d7224 */ /* 0x000fe200078e0000 */
[----:B------:R-:W-:Y:S01]  /*1be80*/  MOV R12, 0x7 ;  /* 0x00000007000c7802 */ /* 0x000fe20000000f00 */
[----:B------:R-:W-:-:S07]  /*1be90*/  IMAD.MOV.U32 R3, RZ, RZ, R14 ;  /* 0x000000ffff037224 */ /* 0x000fce00078e000e */
[----:B------:R-:W-:Y:S05]  /*1bea0*/  WARPSYNC.COLLECTIVE R15, `(.L_x_910) ;  /* 0x000000000f087348 */ /* 0x000fea0003c00000 */
[----:B------:R0:W1:Y:S02]  /*1beb0*/  SHFL.IDX P6, R14, R13, R12, R11 ;  /* 0x0000000c0d0e7389 */ /* 0x00006400000c000b */
[----:B01----:R-:W-:Y:S01]  /*1bec0*/  ENDCOLLECTIVE ;  /* 0x000000000000791b */ /* 0x003fe20003800000 */
.L_x_910:
[----:B------:R-:W-:-:S04]  /*1bed0*/  @P0 LEA R3, P1, R31, R3, 0x1 ;  /* 0x000000031f030211 */ /* 0x000fc800078208ff */
[----:B------:R-:W-:-:S04]  /*1bee0*/  @P0 IADD3.X R2, RZ, R2, RZ, P1, !PT ;  /* 0x00000002ff020210 */ /* 0x000fc80000ffe4ff */
[----:B------:R-:W-:Y:S01]  /*1bef0*/  @P0 LOP3.LUT R3, R3, R2, RZ, 0x3c, !PT ;  /* 0x0000000203030212 */ /* 0x000fe200078e3cff */
[----:B------:R-:W-:-:S03]  /*1bf00*/  IMAD.MOV.U32 R13, RZ, RZ, R4 ;  /* 0x000000ffff0d7224 */ /* 0x000fc600078e0004 */
[----:B------:R-:W-:-:S04]  /*1bf10*/  @P0 LOP3.LUT R2, R3, R2, RZ, 0x3c, !PT ;  /* 0x0000000203020212 */ /* 0x000fc800078e3cff */
[----:B------:R-:W-:Y:S01]  /*1bf20*/  @P0 LOP3.LUT R3, R3, R2, RZ, 0x3c, !PT ;  /* 0x0000000203030212 */ /* 0x000fe200078e3cff */
[----:B------:R-:W-:-:S04]  /*1bf30*/  IMAD.MOV.U32 R0, RZ, RZ, R14 ;  /* 0x000000ffff007224 */ /* 0x000fc800078e000e */
[----:B------:R-:W-:Y:S01]  /*1bf40*/  @!PT LDS RZ, [RZ] ;  /* 0x00000000fffff984 */ /* 0x000fe20000000800 */
[----:B------:R-:W-:Y:S01]  /*1bf50*/  @!PT LDS RZ, [RZ] ;  /* 0x00000000fffff984 */ /* 0x000fe20000000800 */
[----:B------:R-:W-:Y:S01]  /*1bf60*/  @!PT LDS RZ, [RZ] ;  /* 0x00000000fffff984 */ /* 0x000fe20000000800 */
[----:B------:R0:W-:Y:S03]  /*1bf70*/  @P0 LDGSTS.E.BYPASS.LTC128B.128 [R8+0x1b400], desc[UR38][R2.64], !P3 ;  /* 0x1b40000002080fae */ /* 0x0001e6000d901d66 */
[----:B0-----:R-:W-:Y:S05]  /*1bf80*/  WARPSYNC.COLLECTIVE R15, `(.L_x_911) ;  /* 0x000000000f087348 */ /* 0x001fea0003c00000 */
[----:B------:R1:W2:Y:S02]  /*1bf90*/  SHFL.IDX P6, R14, R13, R12, R11 ;  /* 0x0000000c0d0e7389 */ /* 0x0002a400000c000b */
[----:B012---:R-:W-:Y:S01]  /*1bfa0*/  ENDCOLLECTIVE ;  /* 0x000000000000791b */ /* 0x007fe20003800000 */
.L_x_911:
[----:B------:R-:W-:Y:S01]  /*1bfb0*/  @!PT LDS RZ, [RZ] ;  /* 0x00000000fffff984 */ /* 0x000fe20000000800 */
[----:B------:R-:W-:Y:S01]  /*1bfc0*/  @!PT LDS RZ, [RZ] ;  /* 0x00000000fffff984 */ /* 0x000fe20000000800 */
[----:B------:R-:W-:Y:S01]  /*1bfd0*/  @!PT LDS RZ, [RZ] ;  /* 0x00000000fffff984 */ /* 0x000fe20000000800 */
[----:B------:R0:W-:Y:S02]  /*1bfe0*/  @P0 LDGSTS.E.BYPASS.LTC128B.128 [R8+0x1f400], desc[UR38][R2.64+0x80], !P2 ;  /* 0x1f40008002080fae */ /* 0x0001e4000d101d66 */
[----:B0-----:R-:W-:Y:S01]  /*1bff0*/  MOV R2, R14 ;  /* 0x0000000e00027202 */ /* 0x001fe20000000f00 */
[----:B------:R-:W-:Y:S06]  /*1c000*/  BRA `(.L_x_912) ;  /* 0xffffffa000b47947 */ /* 0x000fec000383ffff */
.L_x_743:
[----:B------:R-:W-:Y:S01]  /*1c010*/  IMAD.MOV.U32 R13, RZ, RZ, R5 ;  /* 0x000000ffff0d7224 */ /* 0x000fe200078e0005 */
[----:B------:R-:W-:Y:S01]  /*1c020*/  MOV R11, 0x181f ;  /* 0x0000181f000b7802 */ /* 0x000fe20000000f00 */
[----:B------:R-:W-:Y:S02]  /*1c030*/  IMAD.MOV.U32 R12, RZ, RZ, RZ ;  /* 0x000000ffff0c7224 */ /* 0x000fe400078e00ff */
[----:B------:R-:W-:Y:S02]  /*1c040*/  IMAD.MOV.U32 R15, RZ, RZ, -0x1 ;  /* 0xffffffffff0f7424 */ /* 0x000fe400078e00ff */
[----:B-----5:R-:W-:Y:S02]  /*1c050*/  IMAD R6, R20, R8, RZ ;  /* 0x0000000814067224 */ /* 0x020fe400078e02ff */
[----:B------:R-:W-:-:S07]  /*1c060*/  IMAD.IADD R4, R10, 0x1, R4 ;  /* 0x000000010a047824 */ /* 0x000fce00078e0204 */
[----:B------:R-:W-:Y:S05]  /*1c070*/  WARPSYNC.COLLECTIVE R15, `(.L_x_913) ;  /* 0x000000000f087348 */ /* 0x000fea0003c00000 */
[----:B------:R0:W1:Y:S02]  /*1c080*/  SHFL.IDX P6, R14, R13, R12, R11 ;  /* 0x0000000c0d0e7389 */ /* 0x00006400000c000b */
[----:B01----:R-:W-:Y:S01]  /*1c090*/  ENDCOLLECTIVE ;  /* 0x000000000000791b */ /* 0x003fe20003800000 */
.L_x_913:
[C---:B------:R-:W-:Y:S01]  /*1c0a0*/  VIADD R7, R4.reuse, 0x10 ;  /* 0x0000001004077836 */ /* 0x040fe20000000000 */
[----:B------:R-:W-:Y:S02]  /*1c0b0*/  ISETP.GE.AND P3, PT, R4, R6, PT ;  /* 0x000000060400720c */ /* 0x000fe40003f66270 */
[----:B------:R-:W-:Y:S01]  /*1c0c0*/  MOV R13, R0 ;  /* 0x00000000000d7202 */ /* 0x000fe20000000f00 */
[----:B------:R-:W-:-:S10]  /*1c0d0*/  IMAD.MOV.U32 R2, RZ, RZ, R14 ;  /* 0x000000ffff027224 */ /* 0x000fd400078e000e */
[----:B------:R-:W-:Y:S05]  /*1c0e0*/  WARPSYNC.COLLECTIVE R15, `(.L_x_914) ;  /* 0x000000000f087348 */ /* 0x000fea0003c00000 */
[----:B------:R0:W1:Y:S02]  /*1c0f0*/  SHFL.IDX P6, R14, R13, R12, R11 ;  /* 0x0000000c0d0e7389 */ /* 0x00006400000c000b */
[----:B01----:R-:W-:Y:S01]  /*1c100*/  ENDCOLLECTIVE ;  /* 0x000000000000791b */ /* 0x003fe20003800000 */
.L_x_914:
[----:B------:R-:W-:Y:S01]  /*1c110*/  IMAD.MOV.U32 R13, RZ, RZ, R5 ;  /* 0x000000ffff0d7224 */ /* 0x000fe200078e0005 */
[----:B------:R-:W-:Y:S02]  /*1c120*/  MOV R12, 0x1 ;  /* 0x00000001000c7802 */ /* 0x000fe40000000f00 */
[----:B------:R-:W-:-:S05]  /*1c130*/  @!P3 LEA R14, P2, R31, R14, 0x1 ;  /* 0x0000000e1f0eb211 */ /* 0x000fca00078408ff */
[----:B------:R-:W-:Y:S01]  /*1c140*/  @!P3 IMAD.X R3, RZ, RZ, R2, P2 ;  /* 0x000000ffff03b224 */ /* 0x000fe200010e0602 */
[----:B------:R-:W-:-:S07]  /*1c150*/  @!P3 MOV R2, R14 ;  /* 0x0000000e0002b202 */ /* 0x000fce0000000f00 */
[----:B------:R-:W-:Y:S05]  /*1c160*/  WARPSYNC.COLLECTIVE R15, `(.L_x_915) ;  /* 0x000000000f087348 */ /* 0x000fea0003c00000 */
[----:B------:R0:W1:Y:S02]  /*1c170*/  SHFL.IDX P6, R14, R13, R12, R11 ;  /* 0x0000000c0d0e7389 */ /* 0x00006400000c000b */
[----:B01----:R-:W-:Y:S01]  /*1c180*/  ENDCOLLECTIVE ;  /* 0x000000000000791b */ /* 0x003fe20003800000 */
.L_x_915:
[----:B------:R-:W-:Y:S01]  /*1c190*/  @!PT LDS RZ, [RZ] ;  /* 0x00000000fffff984 */ /* 0x000fe20000000800 */
[----:B------:R-:W-:Y:S01]  /*1c1a0*/  @!PT LDS RZ, [RZ] ;  /* 0x00000000fffff984 */ /* 0x000fe20000000800 */
[----:B------:R-:W-:Y:S01]  /*1c1b0*/  @!PT LDS RZ, [RZ] ;  /* 0x00000000fffff984 */ /* 0x000fe20000000800 */
[----:B------:R-:W-:Y:S04]  /*1c1c0*/  @!P3 LDGSTS.E.BYPASS.LTC128B.128 [R9+0x10400], desc[UR38][R2.64], !P0 ;  /* 0x104000000209bfae */ /* 0x000fe8000c101d66 */
[----:B------:R0:W-:Y:S01]  /*1c1d0*/  @!P3 LDGSTS.E.BYPASS.LTC128B.128 [R9+0x14400], desc[UR38][R2.64+0x80], !P1 ;  /* 0x144000800209bfae */ /* 0x0001e2000c901d66 */
[----:B------:R-:W-:Y:S01]  /*1c1e0*/  ISETP.GE.AND P3, PT, R7, R6, PT ;  /* 0x000000060700720c */ /* 0x000fe20003f66270 */
[----:B------:R-:W-:Y:S02]  /*1c1f0*/  IMAD.MOV.U32 R13, RZ, RZ, R0 ;  /* 0x000000ffff0d7224 */ /* 0x000fe400078e0000 */
[----:B0-----:R-:W-:-:S10]  /*1c200*/  IMAD.MOV.U32 R2, RZ, RZ, R14 ;  /* 0x000000ffff027224 */ /* 0x001fd400078e000e */
[----:B------:R-:W-:Y:S05]  /*1c210*/  WARPSYNC.COLLECTIVE R15, `(.L_x_916) ;  /* 0x000000000f087348 */ /* 0x000fea0003c00000 */
[----:B------:R0:W1:Y:S02]  /*1c220*/  SHFL.IDX P6, R14, R13, R12, R11 ;  /* 0x0000000c0d0e7389 */ /* 0x00006400000c000b */
[----:B01----:R-:W-:Y:S01]  /*1c230*/  ENDCOLLECTIVE ;  /* 0x000000000000791b */ /* 0x003fe20003800000 */
.L_x_916:
        /* <DEDUP_REMOVED lines=8> */
.L_x_917:
[----:B------:R-:W-:Y:S01]  /*1c2c0*/  @!P3 IMAD.MOV.U32 R3, RZ, RZ, R7 ;  /* 0x000000ffff03b224 */ /* 0x000fe200078e0007 */
[----:B------:R-:W-:-:S04]  /*1c2d0*/  IADD3 R7, R4, 0x20, RZ ;  /* 0x0000002004077810 */ /* 0x000fc80007ffe0ff */
[----:B------:R-:W-:Y:S01]  /*1c2e0*/  @!PT LDS RZ, [RZ] ;  /* 0x00000000fffff984 */ /* 0x000fe20000000800 */
[----:B------:R-:W-:Y:S01]  /*1c2f0*/  @!PT LDS RZ, [RZ] ;  /* 0x00000000fffff984 */ /* 0x000fe20000000800 */
[----:B------:R-:W-:Y:S01]  /*1c300*/  @!PT LDS RZ, [RZ] ;  /* 0x00000000fffff984 */ /* 0x000fe20000000800 */
[----:B------:R-:W-:Y:S04]  /*1c310*/  @!P3 LDGSTS.E.BYPASS.LTC128B.128 [R9+0x10c00], desc[UR38][R2.64], !P0 ;  /* 0x10c000000209bfae */ /* 0x000fe8000c101d66 */
[----:B------:R0:W-:Y:S01]  /*1c320*/  @!P3 LDGSTS.E.BYPASS.LTC128B.128 [R9+0x14c00], desc[UR38][R2.64+0x80], !P1 ;  /* 0x14c000800209bfae */ /* 0x0001e2000c901d66 */
[----:B------:R-:W-:Y:S01]  /*1c330*/  ISETP.GE.AND P3, PT, R7, R6, PT ;  /* 0x000000060700720c */ /* 0x000fe20003f66270 */
[----:B------:R-:W-:Y:S01]  /*1c340*/  IMAD.MOV.U32 R13, RZ, RZ, R0 ;  /* 0x000000ffff0d7224 */ /* 0x000fe200078e0000 */
[----:B0-----:R-:W-:-:S11]  /*1c350*/  MOV R2, R14 ;  /* 0x0000000e00027202 */ /* 0x001fd60000000f00 */
[----:B------:R-:W-:Y:S05]  /*1c360*/  WARPSYNC.COLLECTIVE R15, `(.L_x_918) ;  /* 0x000000000f087348 */ /* 0x000fea0003c00000 */
[----:B------:R0:W1:Y:S02]  /*1c370*/  SHFL.IDX P6, R14, R13, R12, R11 ;  /* 0x0000000c0d0e7389 */ /* 0x00006400000c000b */
[----:B01----:R-:W-:Y:S01]  /*1c380*/  ENDCOLLECTIVE ;  /* 0x000000000000791b */ /* 0x003fe20003800000 */
.L_x_918:
[----:B------:R-:W-:Y:S01]  /*1c390*/  MOV R13, R5 ;  /* 0x00000005000d7202 */ /* 0x000fe20000000f00 */
[----:B------:R-:W-:Y:S01]  /*1c3a0*/  IMAD.MOV.U32 R12, RZ, RZ, 0x3 ;  /* 0x00000003ff0c7424 */ /* 0x000fe200078e00ff */
[----:B------:R-:W-:-:S05]  /*1c3b0*/  @!P3 LEA R14, P2, R31, R14, 0x1 ;  /* 0x0000000e1f0eb211 */ /* 0x000fca00078408ff */
[----:B------:R-:W-:Y:S01]  /*1c3c0*/  @!P3 IMAD.X R7, RZ, RZ, R2, P2 ;  /* 0x000000ffff07b224 */ /* 0x000fe200010e0602 */
[----:B------:R-:W-:-:S07]  /*1c3d0*/  @!P3 MOV R2, R14 ;  /* 0x0000000e0002b202 */ /* 0x000fce0000000f00 */
[----:B------:R-:W-:Y:S05]  /*1c3e0*/  WARPSYNC.COLLECTIVE R15, `(.L_x_919) ;  /* 0x000000000f087348 */ /* 0x000fea0003c00000 */
[----:B------:R0:W1:Y:S02]  /*1c3f0*/  SHFL.IDX P6, R14, R13, R12, R11 ;  /* 0x0000000c0d0e7389 */ /* 0x00006400000c000b */
[----:B01----:R-:W-:Y:S01]  /*1c400*/  ENDCOLLECTIVE ;  /* 0x000000000000791b */ /* 0x003fe20003800000 */
.L_x_919:
        /* <DEDUP_REMOVED lines=13> */
.L_x_920:
[----:B------:R-:W-:Y:S01]  /*1c4e0*/  IMAD.MOV.U32 R13, RZ, RZ, R5 ;  /* 0x000000ffff0d7224 */ /* 0x000fe200078e0005 */
[----:B------:R-:W-:Y:S02]  /*1c4f0*/  MOV R12, 0x4 ;  /* 0x00000004000c7802 */ /* 0x000fe40000000f00 */
[----:B------:R-:W-:-:S05]  /*1c500*/  @!P3 LEA R14, P2, R31, R14, 0x1 ;  /* 0x0000000e1f0eb211 */ /* 0x000fca00078408ff */
[----:B------:R-:W-:Y:S02]  /*1c510*/  @!P3 IMAD.X R7, RZ, RZ, R2, P2 ;  /* 0x000000ffff07b224 */ /* 0x000fe400010e0602 */
[----:B------:R-:W-:-:S07]  /*1c520*/  @!P3 IMAD.MOV.U32 R2, RZ, RZ, R14 ;  /* 0x000000ffff02b224 */ /* 0x000fce00078e000e */
[----:B------:R-:W-:Y:S05]  /*1c530*/  WARPSYNC.COLLECTIVE R15, `(.L_x_921) ;  /* 0x000000000f087348 */ /* 0x000fea0003c00000 */
[----:B------:R0:W1:Y:S02]  /*1c540*/  SHFL.IDX P6, R14, R13, R12, R11 ;  /* 0x0000000c0d0e7389 */ /* 0x00006400000c000b */
[----:B01----:R-:W-:Y:S01]  /*1c550*/  ENDCOLLECTIVE ;  /* 0x000000000000791b */ /* 0x003fe20003800000 */
.L_x_921:
[----:B------:R-:W-:Y:S01]  /*1c560*/  @!P3 MOV R3, R7 ;  /* 0x000000070003b202 */ /* 0x000fe20000000f00 */
[----:B------:R-:W-:-:S04]  /*1c570*/  VIADD R7, R4, 0x40 ;  /* 0x0000004004077836 */ /* 0x000fc80000000000 */
        /* <DEDUP_REMOVED lines=11> */
.L_x_922:
        /* <DEDUP_REMOVED lines=8> */
.L_x_923:
        /* <DEDUP_REMOVED lines=13> */
.L_x_924:
        /* <DEDUP_REMOVED lines=8> */
.L_x_925:
[----:B------:R-:W-:-:S05]  /*1c800*/  @!P3 IMAD.MOV.U32 R3, RZ, RZ, R7 ;  /* 0x000000ffff03b224 */ /* 0x000fca00078e0007 */
[----:B------:R-:W-:Y:S01]  /*1c810*/  @!PT LDS RZ, [RZ] ;  /* 0x00000000fffff984 */ /* 0x000fe20000000800 */
[----:B------:R-:W-:Y:S01]  /*1c820*/  @!PT LDS RZ, [RZ] ;  /* 0x00000000fffff984 */ /* 0x000fe20000000800 */
[----:B------:R-:W-:Y:S01]  /*1c830*/  @!PT LDS RZ, [RZ] ;  /* 0x00000000fffff984 */ /* 0x000fe20000000800 */
[----:B------:R-:W-:Y:S04]  /*1c840*/  @!P3 LDGSTS.E.BYPASS.LTC128B.128 [R9+0x12c00], desc[UR38][R2.64], !P0 ;  /* 0x12c000000209bfae */ /* 0x000fe8000c101d66 */
[----:B------:R0:W-:Y:S01]  /*1c850*/  @!P3 LDGSTS.E.BYPASS.LTC128B.128 [R9+0x16c00], desc[UR38][R2.64+0x80], !P1 ;  /* 0x16c000800209bfae */ /* 0x0001e2000c901d66 */
[----:B------:R-:W-:Y:S01]  /*1c860*/  IMAD.MOV.U32 R13, RZ, RZ, R0 ;  /* 0x000000ffff0d7224 */ /* 0x000fe200078e0000 */
[----:B0-----:R-:W-:Y:S01]  /*1c870*/  IADD3 R3, R4, 0x60, RZ ;  /* 0x0000006004037810 */ /* 0x001fe20007ffe0ff */
[----:B------:R-:W-:-:S07]  /*1c880*/  IMAD.MOV.U32 R2, RZ, RZ, R14 ;  /* 0x000000ffff027224 */ /* 0x000fce00078e000e */
[----:B------:R-:W-:Y:S05]  /*1c890*/  WARPSYNC.COLLECTIVE R15, `(.L_x_926) ;  /* 0x000000000f087348 */ /* 0x000fea0003c00000 */
[----:B------:R0:W1:Y:S02]  /*1c8a0*/  SHFL.IDX P6, R14, R13, R12, R11 ;  /* 0x0000000c0d0e7389 */ /* 0x00006400000c000b */
[----:B01----:R-:W-:Y:S01]  /*1c8b0*/  ENDCOLLECTIVE ;  /* 0x000000000000791b */ /* 0x003fe20003800000 */
.L_x_926:
[----:B------:R-:W-:Y:S01]  /*1c8c0*/  ISETP.GE.AND P3, PT, R3, R6, PT ;  /* 0x000000060300720c */ /* 0x000fe20003f66270 */
[----:B------:R-:W-:Y:S02]  /*1c8d0*/  IMAD.MOV.U32 R13, RZ, RZ, R5 ;  /* 0x000000ffff0d7224 */ /* 0x000fe400078e0005 */
[----:B------:R-:W-:-:S10]  /*1c8e0*/  IMAD.MOV.U32 R12, RZ, RZ, 0x7 ;  /* 0x00000007ff0c7424 */ /* 0x000fd400078e00ff */
[----:B------:R-:W-:-:S05]  /*1c8f0*/  @!P3 LEA R14, P2, R31, R14, 0x1 ;  /* 0x0000000e1f0eb211 */ /* 0x000fca00078408ff */
[----:B------:R-:W-:Y:S02]  /*1c900*/  @!P3 IMAD.X R7, RZ, RZ, R2, P2 ;  /* 0x000000ffff07b224 */ /* 0x000fe400010e0602 */
[----:B------:R-:W-:-:S07]  /*1c910*/  @!P3 IMAD.MOV.U32 R2, RZ, RZ, R14 ;  /* 0x000000ffff02b224 */ /* 0x000fce00078e000e */
[----:B------:R-:W-:Y:S05]  /*1c920*/  WARPSYNC.COLLECTIVE R15, `(.L_x_927) ;  /* 0x000000000f087348 */ /* 0x000fea0003c00000 */
[----:B------:R0:W1:Y:S02]  /*1c930*/  SHFL.IDX P6, R14, R13, R12, R11 ;  /* 0x0000000c0d0e7389 */ /* 0x00006400000c000b */
[----:B01----:R-:W-:Y:S01]  /*1c940*/  ENDCOLLECTIVE ;  /* 0x000000000000791b */ /* 0x003fe20003800000 */
.L_x_927:
[----:B------:R-:W-:-:S05]  /*1c950*/  @!P3 MOV R3, R7 ;  /* 0x000000070003b202 */ /* 0x000fca0000000f00 */
[----:B------:R-:W-:Y:S01]  /*1c960*/  @!PT LDS RZ, [RZ] ;  /* 0x00000000fffff984 */ /* 0x000fe20000000800 */
[----:B------:R-:W-:Y:S01]  /*1c970*/  @!PT LDS RZ, [RZ] ;  /* 0x00000000fffff984 */ /* 0x000fe20000000800 */
[----:B------:R-:W-:Y:S01]  /*1c980*/  @!PT LDS RZ, [RZ] ;  /* 0x00000000fffff984 */ /* 0x000fe20000000800 */
[----:B------:R0:W-:Y:S04]  /*1c990*/  @!P3 LDGSTS.E.BYPASS.LTC128B.128 [R9+0x13400], desc[UR38][R2.64], !P0 ;  /* 0x134000000209bfae */ /* 0x0001e8000c101d66 */
[----:B------:R0:W-:Y:S01]  /*1c9a0*/  @!P3 LDGSTS.E.BYPASS.LTC128B.128 [R9+0x17400], desc[UR38][R2.64+0x80], !P1 ;  /* 0x174000800209bfae */ /* 0x0001e2000c901d66 */
[----:B------:R-:W-:Y:S01]  /*1c9b0*/  IMAD.MOV.U32 R13, RZ, RZ, R0 ;  /* 0x000000ffff0d7224 */ /* 0x000fe200078e0000 */
[----:B------:R-:W-:-:S07]  /*1c9c0*/  MOV R5, R14 ;  /* 0x0000000e00057202 */ /* 0x000fce0000000f00 */
[----:B0-----:R-:W-:Y:S05]  /*1c9d0*/  WARPSYNC.COLLECTIVE R15, `(.L_x_928) ;  /* 0x000000000f087348 */ /* 0x001fea0003c00000 */
[----:B------:R1:W2:Y:S02]  /*1c9e0*/  SHFL.IDX P6, R14, R13, R12, R11 ;  /* 0x0000000c0d0e7389 */ /* 0x0002a400000c000b */
[----:B012---:R-:W-:Y:S01]  /*1c9f0*/  ENDCOLLECTIVE ;  /* 0x000000000000791b */ /* 0x007fe20003800000 */
.L_x_928:
[----:B------:R-:W-:Y:S05]  /*1ca00*/  BRA `(.L_x_929) ;  /* 0xffffffa400207947 */ /* 0x000fea000383ffff */
.L_x_748:
[----:B0-----:R0:W1:Y:S02]  /*1ca10*/  SYNCS.PHASECHK.TRANS64.TRYWAIT P0, [R22+URZ+0x28820], R3 ;  /* 0x02882003160075a7 */ /* 0x001064000800017f */
[----:B-1----:R-:W-:Y:S05]  /*1ca20*/  @!P0 NANOSLEEP.SYNCS 0x989680 ;  /* 0x009896800000895d */ /* 0x002fea0003900000 */
[----:B------:R-:W1:Y:S02]  /*1ca30*/  @!P0 SYNCS.PHASECHK.TRANS64 P0, [R22+URZ+0x28820], R3 ;  /* 0x02882003160085a7 */ /* 0x000e64000800007f */
[----:B-1----:R-:W-:Y:S05]  /*1ca40*/  @!P0 BRA `(.L_x_748) ;  /* 0xfffffffc00f08947 */ /* 0x002fea000383ffff */
[----:B------:R-:W-:Y:S05]  /*1ca50*/  BRA `(.L_x_930) ;  /* 0xffffffa400907947 */ /* 0x000fea000383ffff */
.L_x_753:
[----:B0-----:R0:W1:Y:S02]  /*1ca60*/  SYNCS.PHASECHK.TRANS64.TRYWAIT P0, [R6+URZ+0x28840], R3 ;  /* 0x02884003060075a7 */ /* 0x001064000800017f */
[----:B-1----:R-:W-:Y:S05]  /*1ca70*/  @!P0 NANOSLEEP.SYNCS 0x989680 ;  /* 0x009896800000895d */ /* 0x002fea0003900000 */
[----:B------:R-:W1:Y:S02]  /*1ca80*/  @!P0 SYNCS.PHASECHK.TRANS64 P0, [R6+URZ+0x28840], R3 ;  /* 0x02884003060085a7 */ /* 0x000e64000800007f */
[----:B-1----:R-:W-:Y:S05]  /*1ca90*/  @!P0 BRA `(.L_x_753) ;  /* 0xfffffffc00f08947 */ /* 0x002fea000383ffff */
[----:B------:R-:W-:Y:S05]  /*1caa0*/  BRA `(.L_x_931) ;  /* 0xffffffa800607947 */ /* 0x000fea000383ffff */
.L_x_754:
        /* <DEDUP_REMOVED lines=8> */
.L_x_933:
[----:B------:R-:W-:Y:S05]  /*1cb30*/  BSYNC B1 ;  /* 0x0000000000017941 */ /* 0x000fea0003800000 */
.L_x_932:
[----:B------:R-:W-:Y:S01]  /*1cb40*/  IMAD.MOV.U32 R13, RZ, RZ, R7 ;  /* 0x000000ffff0d7224 */ /* 0x000fe200078e0007 */
[----:B------:R-:W-:Y:S01]  /*1cb50*/  MOV R11, 0x181f ;  /* 0x0000181f000b7802 */ /* 0x000fe20000000f00 */
[----:B------:R-:W-:Y:S01]  /*1cb60*/  IMAD.MOV.U32 R12, RZ, RZ, RZ ;  /* 0x000000ffff0c7224 */ /* 0x000fe200078e00ff */
[----:B------:R-:W-:Y:S01]  /*1cb70*/  MOV R3, R14 ;  /* 0x0000000e00037202 */ /* 0x000fe20000000f00 */
[----:B------:R-:W-:Y:S01]  /*1cb80*/  IMAD.MOV.U32 R15, RZ, RZ, -0x1 ;  /* 0xffffffffff0f7424 */ /* 0x000fe200078e00ff */
[----:B------:R-:W-:Y:S01]  /*1cb90*/  SHF.L.U32 R5, R31, 0x1, RZ ;  /* 0x000000011f057819 */ /* 0x000fe200000006ff */
[----:B------:R-:W-:-:S07]  /*1cba0*/  IMAD R8, R8, 0x2, R22 ;  /* 0x0000000208087824 */ /* 0x000fce00078e0216 */
[----:B------:R-:W-:Y:S05]  /*1cbb0*/  WARPSYNC.COLLECTIVE R15, `(.L_x_934) ;  /* 0x000000000f087348 */ /* 0x000fea0003c00000 */
[----:B------:R0:W1:Y:S02]  /*1cbc0*/  SHFL.IDX P6, R14, R13, R12, R11 ;  /* 0x0000000c0d0e7389 */ /* 0x00006400000c000b */
[----:B01----:R-:W-:Y:S01]  /*1cbd0*/  ENDCOLLECTIVE ;  /* 0x000000000000791b */ /* 0x003fe20003800000 */
.L_x_934:
[----:B------:R-:W-:Y:S01]  /*1cbe0*/  MOV R13, R9 ;  /* 0x00000009000d7202 */ /* 0x000fe20000000f00 */
[----:B------:R-:W-:Y:S02]  /*1cbf0*/  IMAD.MOV.U32 R12, RZ, RZ, 0x1 ;  /* 0x00000001ff0c7424 */ /* 0x000fe400078e00ff */
[----:B------:R-:W-:-:S07]  /*1cc00*/  IMAD.MOV.U32 R2, RZ, RZ, R14 ;  /* 0x000000ffff027224 */ /* 0x000fce00078e000e */
[----:B------:R-:W-:Y:S05]  /*1cc10*/  WARPSYNC.COLLECTIVE R15, `(.L_x_935) ;  /* 0x000000000f087348 */ /* 0x000fea0003c00000 */
[----:B------:R0:W1:Y:S02]  /*1cc20*/  SHFL.IDX P6, R14, R13, R12, R11 ;  /* 0x0000000c0d0e7389 */ /* 0x00006400000c000b */
[----:B01----:R-:W-:Y:S01]  /*1cc30*/  ENDCOLLECTIVE ;  /* 0x000000000000791b */ /* 0x003fe20003800000 */
.L_x_935:
        /* <DEDUP_REMOVED lines=12> */
.L_x_936:
[----:B------:R-:W-:Y:S01]  /*1cd00*/  MOV R13, R9 ;  /* 0x00000009000d7202 */ /* 0x000fe20000000f00 */
[----:B------:R-:W-:Y:S02]  /*1cd10*/  IMAD.MOV.U32 R12, RZ, RZ, 0x2 ;  /* 0x00000002ff0c7424 */ /* 0x000fe400078e00ff */
[----:B------:R-:W-:-:S07]  /*1cd20*/  IMAD.MOV.U32 R2, RZ, RZ, R14 ;  /* 0x000000ffff027224 */ /* 0x000fce00078e000e */
[----:B------:R-:W-:Y:S05]  /*1cd30*/  WARPSYNC.COLLECTIVE R15, `(.L_x_937) ;  /* 0x000000000f087348 */ /* 0x000fea0003c00000 */
[----:B------:R0:W1:Y:S02]  /*1cd40*/  SHFL.IDX P6, R14, R13, R12, R11 ;  /* 0x0000000c0d0e7389 */ /* 0x00006400000c000b */
[----:B01----:R-:W-:Y:S01]  /*1cd50*/  ENDCOLLECTIVE ;  /* 0x000000000000791b */ /* 0x003fe20003800000 */
.L_x_937:
        /* <DEDUP_REMOVED lines=12> */
.L_x_938:
[----:B------:R-:W-:Y:S01]  /*1ce20*/  MOV R13, R9 ;  /* 0x00000009000d7202 */ /* 0x000fe20000000f00 */
[----:B------:R-:W-:Y:S02]  /*1ce30*/  IMAD.MOV.U32 R12, RZ, RZ, 0x3 ;  /* 0x00000003ff0c7424 */ /* 0x000fe400078e00ff */
[----:B------:R-:W-:-:S07]  /*1ce40*/  IMAD.MOV.U32 R2, RZ, RZ, R14 ;  /* 0x000000ffff027224 */ /* 0x000fce00078e000e */
[----:B------:R-:W-:Y:S05]  /*1ce50*/  WARPSYNC.COLLECTIVE R15, `(.L_x_939) ;  /* 0x000000000f087348 */ /* 0x000fea0003c00000 */
[----:B------:R0:W1:Y:S02]  /*1ce60*/  SHFL.IDX P6, R14, R13, R12, R11 ;  /* 0x0000000c0d0e7389 */ /* 0x00006400000c000b */
[----:B01----:R-:W-:Y:S01]  /*1ce70*/  ENDCOLLECTIVE ;  /* 0x000000000000791b */ /* 0x003fe20003800000 */
.L_x_939:
        /* <DEDUP_REMOVED lines=12> */
.L_x_940:
[----:B------:R-:W-:Y:S01]  /*1cf40*/  MOV R13, R9 ;  /* 0x00000009000d7202 */ /* 0x000fe20000000f00 */
[----:B------:R-:W-:Y:S02]  /*1cf50*/  IMAD.MOV.U32 R12, RZ, RZ, 0x4 ;  /* 0x00000004ff0c7424 */ /* 0x000fe400078e00ff */
[----:B------:R-:W-:-:S07]  /*1cf60*/  IMAD.MOV.U32 R2, RZ, RZ, R14 ;  /* 0x000000ffff027224 */ /* 0x000fce00078e000e */
[----:B------:R-:W-:Y:S05]  /*1cf70*/  WARPSYNC.COLLECTIVE R15, `(.L_x_941) ;  /* 0x000000000f087348 */ /* 0x000fea0003c00000 */
[----:B------:R0:W1:Y:S02]  /*1cf80*/  SHFL.IDX P6, R14, R13, R12, R11 ;  /* 0x0000000c0d0e7389 */ /* 0x00006400000c000b */
[----:B01----:R-:W-:Y:S01]  /*1cf90*/  ENDCOLLECTIVE ;  /* 0x000000000000791b */ /* 0x003fe20003800000 */
.L_x_941:
        /* <DEDUP_REMOVED lines=12> */
.L_x_942:
[----:B------:R-:W-:Y:S01]  /*1d060*/  MOV R13, R9 ;  /* 0x00000009000d7202 */ /* 0x000fe20000000f00 */
[----:B------:R-:W-:Y:S02]  /*1d070*/  IMAD.MOV.U32 R12, RZ, RZ, 0x5 ;  /* 0x00000005ff0c7424 */ /* 0x000fe400078e00ff */
[----:B------:R-:W-:-:S07]  /*1d080*/  IMAD.MOV.U32 R2, RZ, RZ, R14 ;  /* 0x000000ffff027224 */ /* 0x000fce00078e000e */
[----:B------:R-:W-:Y:S05]  /*1d090*/  WARPSYNC.COLLECTIVE R15, `(.L_x_943) ;  /* 0x000000000f087348 */ /* 0x000fea0003c00000 */
[----:B------:R0:W1:Y:S02]  /*1d0a0*/  SHFL.IDX P6, R14, R13, R12, R11 ;  /* 0x0000000c0d0e7389 */ /* 0x00006400000c000b */
[----:B01----:R-:W-:Y:S01]  /*1d0b0*/  ENDCOLLECTIVE ;  /* 0x000000000000791b */ /* 0x003fe20003800000 */
.L_x_943:
        /* <DEDUP_REMOVED lines=12> */
.L_x_944:
[----:B------:R-:W-:Y:S01]  /*1d180*/  MOV R13, R9 ;  /* 0x00000009000d7202 */ /* 0x000fe20000000f00 */
[----:B------:R-:W-:Y:S02]  /*1d190*/  IMAD.MOV.U32 R12, RZ, RZ, 0x6 ;  /* 0x00000006ff0c7424 */ /* 0x000fe400078e00ff */
[----:B------:R-:W-:-:S07]  /*1d1a0*/  IMAD.MOV.U32 R2, RZ, RZ, R14 ;  /* 0x000000ffff027224 */ /* 0x000fce00078e000e */
[----:B------:R-:W-:Y:S05]  /*1d1b0*/  WARPSYNC.COLLECTIVE R15, `(.L_x_945) ;  /* 0x000000000f087348 */ /* 0x000fea0003c00000 */
[----:B------:R0:W1:Y:S02]  /*1d1c0*/  SHFL.IDX P6, R14, R13, R12, R11 ;  /* 0x0000000c0d0e7389 */ /* 0x00006400000c000b */
[----:B01----:R-:W-:Y:S01]  /*1d1d0*/  ENDCOLLECTIVE ;  /* 0x000000000000791b */ /* 0x003fe20003800000 */
.L_x_945:
        /* <DEDUP_REMOVED lines=12> */
.L_x_946:
[----:B------:R-:W-:Y:S01]  /*1d2a0*/  MOV R13, R9 ;  /* 0x00000009000d7202 */ /* 0x000fe20000000f00 */
[----:B------:R-:W-:Y:S02]  /*1d2b0*/  IMAD.MOV.U32 R12, RZ, RZ, 0x7 ;  /* 0x00000007ff0c7424 */ /* 0x000fe400078e00ff */
[----:B------:R-:W-:-:S07]  /*1d2c0*/  IMAD.MOV.U32 R2, RZ, RZ, R14 ;  /* 0x000000ffff027224 */ /* 0x000fce00078e000e */
[----:B------:R-:W-:Y:S05]  /*1d2d0*/  WARPSYNC.COLLECTIVE R15, `(.L_x_947) ;  /* 0x000000000f087348 */ /* 0x000fea0003c00000 */
[----:B------:R0:W1:Y:S02]  /*1d2e0*/  SHFL.IDX P6, R14, R13, R12, R11 ;  /* 0x0000000c0d0e7389 */ /* 0x00006400000c000b */
[----:B01----:R-:W-:Y:S01]  /*1d2f0*/  ENDCOLLECTIVE ;  /* 0x000000000000791b */ /* 0x003fe20003800000 */
.L_x_947:
[----:B------:R-:W-:-:S05]  /*1d300*/  IADD3 R2, P0, R2, R5, RZ ;  /* 0x0000000502027210 */ /* 0x000fca0007f1e0ff */
[----:B------:R-:W-:-:S05]  /*1d310*/  IMAD.X R3, RZ, RZ, R3, P0 ;  /* 0x000000ffff037224 */ /* 0x000fca00000e0603 */
[----:B------:R-:W-:Y:S01]  /*1d320*/  @!PT LDS RZ, [RZ] ;  /* 0x00000000fffff984 */ /* 0x000fe20000000800 */
[----:B------:R-:W-:Y:S01]  /*1d330*/  @!PT LDS RZ, [RZ] ;  /* 0x00000000fffff984 */ /* 0x000fe20000000800 */
[----:B------:R-:W-:Y:S01]  /*1d340*/  @!PT LDS RZ, [RZ] ;  /* 0x00000000fffff984 */ /* 0x000fe20000000800 */
[----:B------:R0:W-:Y:S01]  /*1d350*/  LDGSTS.E.BYPASS.LTC128B.128 [R8+0x1b400], desc[UR38][R2.64], !P4 ;  /* 0x1b40000002087fae */ /* 0x0001e2000e101d66 */
[----:B------:R-:W-:-:S03]  /*1d360*/  MOV R13, R7 ;  /* 0x00000007000d7202 */ /* 0x000fc60000000f00 */
[----:B------:R0:W-:Y:S01]  /*1d370*/  LDGSTS.E.BYPASS.LTC128B.128 [R8+0x1f400], desc[UR38][R2.64+0x80], !P3 ;  /* 0x1f40008002087fae */ /* 0x0001e2000d901d66 */
[----:B------:R-:W-:-:S07]  /*1d380*/  IMAD.MOV.U32 R9, RZ, RZ, R14 ;  /* 0x000000ffff097224 */ /* 0x000fce00078e000e */
[----:B0-----:R-:W-:Y:S05]  /*1d390*/  WARPSYNC.COLLECTIVE R15, `(.L_x_948) ;  /* 0x000000000f087348 */ /* 0x001fea0003c00000 */
[----:B------:R1:W2:Y:S02]  /*1d3a0*/  SHFL.IDX P6, R14, R13, R12, R11 ;  /* 0x0000000c0d0e7389 */ /* 0x0002a400000c000b */
[----:B012---:R-:W-:Y:S01]  /*1d3b0*/  ENDCOLLECTIVE ;  /* 0x000000000000791b */ /* 0x007fe20003800000 */
.L_x_948:
[----:B------:R-:W-:Y:S01]  /*1d3c0*/  IMAD.MOV.U32 R2, RZ, RZ, R14 ;  /* 0x000000ffff027224 */ /* 0x000fe200078e000e */
[----:B------:R-:W-:Y:S06]  /*1d3d0*/  BRA `(.L_x_949) ;  /* 0xffffffa400347947 */ /* 0x000fec000383ffff */
.L_x_759:
[----:B-1----:R1:W2:Y:S02]  /*1d3e0*/  SYNCS.PHASECHK.TRANS64.TRYWAIT P0, [R6+URZ+0x28860], R2 ;  /* 0x02886002060075a7 */ /* 0x0022a4000800017f */
[----:B--2---:R-:W-:Y:S05]  /*1d3f0*/  @!P0 NANOSLEEP.SYNCS 0x989680 ;  /* 0x009896800000895d */ /* 0x004fea0003900000 */
[----:B------:R-:W2:Y:S02]  /*1d400*/  @!P0 SYNCS.PHASECHK.TRANS64 P0, [R6+URZ+0x28860], R2 ;  /* 0x02886002060085a7 */ /* 0x000ea4000800007f */
[----:B--2---:R-:W-:Y:S05]  /*1d410*/  @!P0 BRA `(.L_x_759) ;  /* 0xfffffffc00f08947 */ /* 0x004fea000383ffff */
[----:B------:R-:W-:Y:S05]  /*1d420*/  BRA `(.L_x_950) ;  /* 0xffffffa400907947 */ /* 0x000fea000383ffff */
.L_x_760:
[----:B------:R-:W-:Y:S01]  /*1d430*/  BSSY B1, `(.L_x_951) ;  /* 0x0000008000017945 */ /* 0x000fe20003800000 */
[----:B------:R-:W-:Y:S01]  /*1d440*/  IMAD.MOV.U32 R13, RZ, RZ, R24 ;  /* 0x000000ffff0d7224 */ /* 0x000fe200078e0018 */
[----:B------:R-:W-:Y:S01]  /*1d450*/  MOV R12, RZ ;  /* 0x000000ff000c7202 */ /* 0x000fe20000000f00 */
[----:B------:R-:W-:Y:S02]  /*1d460*/  IMAD.MOV.U32 R11, RZ, RZ, 0x181f ;  /* 0x0000181fff0b7424 */ /* 0x000fe400078e00ff */
[----:B------:R-:W-:-:S07]  /*1d470*/  IMAD.MOV.U32 R15, RZ, RZ, -0x1 ;  /* 0xffffffffff0f7424 */ /* 0x000fce00078e00ff */
[----:B-1----:R-:W-:Y:S05]  /*1d480*/  WARPSYNC.COLLECTIVE R15, `(.L_x_952) ;  /* 0x000000000f087348 */ /* 0x002fea0003c00000 */
[----:B------:R0:W2:Y:S02]  /*1d490*/  SHFL.IDX P6, R14, R13, R12, R11 ;  /* 0x0000000c0d0e7389 */ /* 0x0000a400000c000b */
[----:B012---:R-:W-:Y:S01]  /*1d4a0*/  ENDCOLLECTIVE ;  /* 0x000000000000791b */ /* 0x007fe20003800000 */
.L_x_952:
[----:B------:R-:W-:Y:S05]  /*1d4b0*/  BSYNC B1 ;  /* 0x0000000000017941 */ /* 0x000fea0003800000 */
.L_x_951:
[----:B------:R-:W-:Y:S01]  /*1d4c0*/  IMAD.MOV.U32 R13, RZ, RZ, R23 ;  /* 0x000000ffff0d7224 */ /* 0x000fe200078e0017 */
[----:B------:R-:W-:Y:S01]  /*1d4d0*/  MOV R11, 0x181f ;  /* 0x0000181f000b7802 */ /* 0x000fe20000000f00 */
[----:B------:R-:W-:Y:S01]  /*1d4e0*/  IMAD.MOV.U32 R12, RZ, RZ, RZ ;  /* 0x000000ffff0c7224 */ /* 0x000fe200078e00ff */
[----:B------:R-:W-:Y:S01]  /*1d4f0*/  MOV R3, R14 ;  /* 0x0000000e00037202 */ /* 0x000fe20000000f00 */
[----:B------:R-:W-:Y:S02]  /*1d500*/  IMAD.MOV.U32 R15, RZ, RZ, -0x1 ;  /* 0xffffffffff0f7424 */ /* 0x000fe400078e00ff */
[----:B------:R-:W-:-:S07]  /*1d510*/  IMAD R7, R7, 0x2, R22 ;  /* 0x0000000207077824 */ /* 0x000fce00078e0216 */
[----:B------:R-:W-:Y:S05]  /*1d520*/  WARPSYNC.COLLECTIVE R15, `(.L_x_953) ;  /* 0x000000000f087348 */ /* 0x000fea0003c00000 */
[----:B------:R0:W1:Y:S02]  /*1d530*/  SHFL.IDX P6, R14, R13, R12, R11 ;  /* 0x0000000c0d0e7389 */ /* 0x00006400000c000b */
[----:B01----:R-:W-:Y:S01]  /*1d540*/  ENDCOLLECTIVE ;  /* 0x000000000000791b */ /* 0x003fe20003800000 */
.L_x_953:
[----:B------:R-:W-:Y:S01]  /*1d550*/  IMAD.MOV.U32 R13, RZ, RZ, R24 ;  /* 0x000000ffff0d7224 */ /* 0x000fe200078e0018 */
[----:B------:R-:W-:Y:S01]  /*1d560*/  MOV R12, 0x1 ;  /* 0x00000001000c7802 */ /* 0x000fe20000000f00 */
[----:B------:R-:W-:-:S07]  /*1d570*/  IMAD.MOV.U32 R2, RZ, RZ, R14 ;  /* 0x000000ffff027224 */ /* 0x000fce00078e000e */
[----:B------:R-:W-:Y:S05]  /*1d580*/  WARPSYNC.COLLECTIVE R15, `(.L_x_954) ;  /* 0x000000000f087348 */ /* 0x000fea0003c00000 */
[----:B------:R0:W1:Y:S02]  /*1d590*/  SHFL.IDX P6, R14, R13, R12, R11 ;  /* 0x0000000c0d0e7389 */ /* 0x00006400000c000b */
[----:B01----:R-:W-:Y:S01]  /*1d5a0*/  ENDCOLLECTIVE ;  /* 0x000000000000791b */ /* 0x003fe20003800000 */
.L_x_954:
[----:B------:R-:W-:-:S04]  /*1d5b0*/  IADD3 R2, P0, R2, R5, RZ ;  /* 0x0000000502027210 */ /* 0x000fc80007f1e0ff */
[----:B------:R-:W-:Y:S02]  /*1d5c0*/  IADD3.X R3, RZ, R3, RZ, P0, !PT ;  /* 0x00000003ff037210 */ /* 0x000fe400007fe4ff */
        /* <DEDUP_REMOVED lines=12> */
.L_x_955:
[----:B------:R-:W-:Y:S01]  /*1d690*/  IMAD.MOV.U32 R13, RZ, RZ, R24 ;  /* 0x000000ffff0d7224 */ /* 0x000fe200078e0018 */
[----:B------:R-:W-:Y:S02]  /*1d6a0*/  MOV R12, 0x2 ;  /* 0x00000002000c7802 */ /* 0x000fe40000000f00 */
[----:B------:R-:W-:-:S07]  /*1d6b0*/  MOV R2, R14 ;  /* 0x0000000e00027202 */ /* 0x000fce0000000f00 */
[----:B------:R-:W-:Y:S05]  /*1d6c0*/  WARPSYNC.COLLECTIVE R15, `(.L_x_956) ;  /* 0x000000000f087348 */ /* 0x000fea0003c00000 */
[----:B------:R0:W1:Y:S02]  /*1d6d0*/  SHFL.IDX P6, R14, R13, R12, R11 ;  /* 0x0000000c0d0e7389 */ /* 0x00006400000c000b */
[----:B01----:R-:W-:Y:S01]  /*1d6e0*/  ENDCOLLECTIVE ;  /* 0x000000000000791b */ /* 0x003fe20003800000 */
.L_x_956:
[----:B------:R-:W-:-:S05]  /*1d6f0*/  IADD3 R2, P0, R2, R5, RZ ;  /* 0x0000000502027210 */ /* 0x000fca0007f1e0ff */
        /* <DEDUP_REMOVED lines=13> */
.L_x_957:
[----:B------:R-:W-:Y:S01]  /*1d7d0*/  IMAD.MOV.U32 R13, RZ, RZ, R24 ;  /* 0x000000ffff0d7224 */ /* 0x000fe200078e0018 */
[----:B------:R-:W-:Y:S02]  /*1d7e0*/  MOV R12, 0x3 ;  /* 0x00000003000c7802 */ /* 0x000fe40000000f00 */
[----:B------:R-:W-:-:S07]  /*1d7f0*/  MOV R2, R14 ;  /* 0x0000000e00027202 */ /* 0x000fce0000000f00 */
[----:B------:R-:W-:Y:S05]  /*1d800*/  WARPSYNC.COLLECTIVE R15, `(.L_x_958) ;  /* 0x000000000f087348 */ /* 0x000fea0003c00000 */
[----:B------:R0:W1:Y:S02]  /*1d810*/  SHFL.IDX P6, R14, R13, R12, R11 ;  /* 0x0000000c0d0e7389 */ /* 0x00006400000c000b */
[----:B01----:R-:W-:Y:S01]  /*1d820*/  ENDCOLLECTIVE ;  /* 0x000000000000791b */ /* 0x003fe20003800000 */
.L_x_958:
        /* <DEDUP_REMOVED lines=14> */
.L_x_959:
[----:B------:R-:W-:Y:S01]  /*1d910*/  IMAD.MOV.U32 R13, RZ, RZ, R24 ;  /* 0x000000ffff0d7224 */ /* 0x000fe200078e0018 */
[----:B------:R-:W-:Y:S02]  /*1d920*/  MOV R12, 0x4 ;  /* 0x00000004000c7802 */ /* 0x000fe40000000f00 */
[----:B------:R-:W-:-:S07]  /*1d930*/  MOV R2, R14 ;  /* 0x0000000e00027202 */ /* 0x000fce0000000f00 */
[----:B------:R-:W-:Y:S05]  /*1d940*/  WARPSYNC.COLLECTIVE R15, `(.L_x_960) ;  /* 0x000000000f087348 */ /* 0x000fea0003c00000 */
[----:B------:R0:W1:Y:S02]  /*1d950*/  SHFL.IDX P6, R14, R13, R12, R11 ;  /* 0x0000000c0d0e7389 */ /* 0x00006400000c000b */
[----:B01----:R-:W-:Y:S01]  /*1d960*/  ENDCOLLECTIVE ;  /* 0x000000000000791b */ /* 0x003fe20003800000 */
.L_x_960:
        /* <DEDUP_REMOVED lines=14> */
.L_x_961:
[----:B------:R-:W-:Y:S01]  /*1da50*/  IMAD.MOV.U32 R13, RZ, RZ, R24 ;  /* 0x000000ffff0d7224 */ /* 0x000fe200078e0018 */
[----:B------:R-:W-:Y:S02]  /*1da60*/  MOV R12, 0x5 ;  /* 0x00000005000c7802 */ /* 0x000fe40000000f00 */
[----:B------:R-:W-:-:S07]  /*1da70*/  MOV R2, R14 ;  /* 0x0000000e00027202 */ /* 0x000fce0000000f00 */
[----:B------:R-:W-:Y:S05]  /*1da80*/  WARPSYNC.COLLECTIVE R15, `(.L_x_962) ;  /* 0x000000000f087348 */ /* 0x000fea0003c00000 */
[----:B------:R0:W1:Y:S02]  /*1da90*/  SHFL.IDX P6, R14, R13, R12, R11 ;  /* 0x0000000c0d0e7389 */ /* 0x00006400000c000b */
[----:B01----:R-:W-:Y:S01]  /*1daa0*/  ENDCOLLECTIVE ;  /* 0x000000000000791b */ /* 0x003fe20003800000 */
.L_x_962:
        /* <DEDUP_REMOVED lines=14> */
.L_x_963:
[----:B------:R-:W-:Y:S01]  /*1db90*/  IMAD.MOV.U32 R13, RZ, RZ, R24 ;  /* 0x000000ffff0d7224 */ /* 0x000fe200078e0018 */
[----:B------:R-:W-:Y:S02]  /*1dba0*/  MOV R12, 0x6 ;  /* 0x00000006000c7802 */ /* 0x000fe40000000f00 */
[----:B------:R-:W-:-:S07]  /*1dbb0*/  MOV R2, R14 ;  /* 0x0000000e00027202 */ /* 0x000fce0000000f00 */
[----:B------:R-:W-:Y:S05]  /*1dbc0*/  WARPSYNC.COLLECTIVE R15, `(.L_x_964) ;  /* 0x000000000f087348 */ /* 0x000fea0003c00000 */
[----:B------:R0:W1:Y:S02]  /*1dbd0*/  SHFL.IDX P6, R14, R13, R12, R11 ;  /* 0x0000000c0d0e7389 */ /* 0x00006400000c000b */
[----:B01----:R-:W-:Y:S01]  /*1dbe0*/  ENDCOLLECTIVE ;  /* 0x000000000000791b */ /* 0x003fe20003800000 */
.L_x_964:
        /* <DEDUP_REMOVED lines=14> */
.L_x_965:
[----:B------:R-:W-:Y:S01]  /*1dcd0*/  IMAD.MOV.U32 R13, RZ, RZ, R24 ;  /* 0x000000ffff0d7224 */ /* 0x000fe200078e0018 */
[----:B------:R-:W-:Y:S02]  /*1dce0*/  MOV R12, 0x7 ;  /* 0x00000007000c7802 */ /* 0x000fe40000000f00 */
[----:B------:R-:W-:-:S07]  /*1dcf0*/  MOV R2, R14 ;  /* 0x0000000e00027202 */ /* 0x000fce0000000f00 */
[----:B------:R-:W-:Y:S05]  /*1dd00*/  WARPSYNC.COLLECTIVE R15, `(.L_x_966) ;  /* 0x000000000f087348 */ /* 0x000fea0003c00000 */
[----:B------:R0:W1:Y:S02]  /*1dd10*/  SHFL.IDX P6, R14, R13, R12, R11 ;  /* 0x0000000c0d0e7389 */ /* 0x00006400000c000b */
[----:B01----:R-:W-:Y:S01]  /*1dd20*/  ENDCOLLECTIVE ;  /* 0x000000000000791b */ /* 0x003fe20003800000 */
.L_x_966:
[----:B------:R-:W-:-:S05]  /*1dd30*/  IADD3 R2, P0, R2, R5, RZ ;  /* 0x0000000502027210 */ /* 0x000fca0007f1e0ff */
        /* <DEDUP_REMOVED lines=12> */
.L_x_967:
[----:B------:R-:W-:Y:S01]  /*1de00*/  @!PT LDS RZ, [RZ] ;  /* 0x00000000fffff984 */ /* 0x000fe20000000800 */
[----:B------:R-:W-:Y:S01]  /*1de10*/  @!PT LDS RZ, [RZ] ;  /* 0x00000000fffff984 */ /* 0x000fe20000000800 */
[----:B------:R-:W-:Y:S01]  /*1de20*/  @!PT LDS RZ, [RZ] ;  /* 0x00000000fffff984 */ /* 0x000fe20000000800 */
[----:B------:R0:W-:Y:S01]  /*1de30*/  LDGSTS.E.BYPASS.LTC128B.128 [R7+0x7400], desc[UR38][R2.64+0x80], !P0 ;  /* 0x0740008002077fae */ /* 0x0001e2000c101d66 */
[----:B------:R-:W-:Y:S05]  /*1de40*/  BRA `(.L_x_968) ;  /* 0xffffffa000187947 */ /* 0x000fea000383ffff */
.L_x_768:
[----:B0-----:R0:W1:Y:S02]  /*1de50*/  SYNCS.PHASECHK.TRANS64.TRYWAIT P0, [R0+URZ+0x28860], R3 ;  /* 0x02886003000075a7 */ /* 0x001064000800017f */
[----:B-1----:R-:W-:Y:S05]  /*1de60*/  @!P0 NANOSLEEP.SYNCS 0x989680 ;  /* 0x009896800000895d */ /* 0x002fea0003900000 */
[----:B------:R-:W1:Y:S02]  /*1de70*/  @!P0 SYNCS.PHASECHK.TRANS64 P0, [R0+URZ+0x28860], R3 ;  /* 0x02886003000085a7 */ /* 0x000e64000800007f */
[----:B-1----:R-:W-:Y:S05]  /*1de80*/  @!P0 BRA `(.L_x_768) ;  /* 0xfffffffc00f08947 */ /* 0x002fea000383ffff */
[----:B------:R-:W-:Y:S05]  /*1de90*/  BRA `(.L_x_969) ;  /* 0xffffffa400347947 */ /* 0x000fea000383ffff */
.L_x_769:
[----:B------:R-:W-:Y:S01]  /*1dea0*/  BSSY B0, `(.L_x_970) ;  /* 0x0000008000007945 */ /* 0x000fe20003800000 */
[----:B------:R-:W-:Y:S01]  /*1deb0*/  MOV R13, R24 ;  /* 0x00000018000d7202 */ /* 0x000fe20000000f00 */
[----:B------:R-:W-:Y:S01]  /*1dec0*/  IMAD.MOV.U32 R12, RZ, RZ, RZ ;  /* 0x000000ffff0c7224 */ /* 0x000fe200078e00ff */
[----:B------:R-:W-:Y:S01]  /*1ded0*/  MOV R15, 0xffffffff ;  /* 0xffffffff000f7802 */ /* 0x000fe20000000f00 */
[----:B------:R-:W-:-:S07]  /*1dee0*/  IMAD.MOV.U32 R11, RZ, RZ, 0x181f ;  /* 0x0000181fff0b7424 */ /* 0x000fce00078e00ff */
[----:B0-2---:R-:W-:Y:S05]  /*1def0*/  WARPSYNC.COLLECTIVE R15, `(.L_x_971) ;  /* 0x000000000f087348 */ /* 0x005fea0003c00000 */
[----:B--2---:R1:W2:Y:S02]  /*1df00*/  SHFL.IDX P6, R14, R13, R12, R11 ;  /* 0x0000000c0d0e7389 */ /* 0x0042a400000c000b */
[----:B012---:R-:W-:Y:S01]  /*1df10*/  ENDCOLLECTIVE ;  /* 0x000000000000791b */ /* 0x007fe20003800000 */
.L_x_971:
[----:B------:R-:W-:Y:S05]  /*1df20*/  BSYNC B0 ;  /* 0x0000000000007941 */ /* 0x000fea0003800000 */
.L_x_970:
[----:B------:R-:W-:Y:S01]  /*1df30*/  IMAD.MOV.U32 R13, RZ, RZ, R23 ;  /* 0x000000ffff0d7224 */ /* 0x000fe200078e0017 */
[----:B------:R-:W-:Y:S01]  /*1df40*/  MOV R12, RZ ;  /* 0x000000ff000c7202 */ /* 0x000fe20000000f00 */
[----:B------:R-:W-:Y:S01]  /*1df50*/  IMAD.MOV.U32 R11, RZ, RZ, 0x181f ;  /* 0x0000181fff0b7424 */ /* 0x000fe200078e00ff */
[----:B------:R-:W-:Y:S01]  /*1df60*/  SHF.L.U32 R5, R31, 0x1, RZ ;  /* 0x000000011f057819 */ /* 0x000fe200000006ff */
[----:B------:R-:W-:Y:S02]  /*1df70*/  IMAD.MOV.U32 R15, RZ, RZ, -0x1 ;  /* 0xffffffffff0f7424 */ /* 0x000fe400078e00ff */
[----:B------:R-:W-:Y:S02]  /*1df80*/  IMAD.MOV.U32 R3, RZ, RZ, R14 ;  /* 0x000000ffff037224 */ /* 0x000fe400078e000e */
[----:B------:R-:W-:-:S07]  /*1df90*/  IMAD R4, R9, 0x2, R22 ;  /* 0x0000000209047824 */ /* 0x000fce00078e0216 */
[----:B------:R-:W-:Y:S05]  /*1dfa0*/  WARPSYNC.COLLECTIVE R15, `(.L_x_972) ;  /* 0x000000000f087348 */ /* 0x000fea0003c00000 */
[----:B------:R0:W1:Y:S02]  /*1dfb0*/  SHFL.IDX P6, R14, R13, R12, R11 ;  /* 0x0000000c0d0e7389 */ /* 0x00006400000c000b */
[----:B01----:R-:W-:Y:S01]  /*1dfc0*/  ENDCOLLECTIVE ;  /* 0x000000000000791b */ /* 0x003fe20003800000 */
.L_x_972:
[----:B------:R-:W-:Y:S02]  /*1dfd0*/  ULDC UR4, c[0x0][0x2f4] ;  /* 0x0000bd0000047ab9 */ /* 0x000fe40000000800 */
[----:B------:R-:W-:Y:S02]  /*1dfe0*/  ISETP.GE.AND P1, PT, R31, UR4, PT ;  /* 0x000000041f007c0c */ /* 0x000fe4000bf26270 */
[----:B------:R-:W-:Y:S02]  /*1dff0*/  ISETP.GE.AND P0, PT, R30, UR4, PT ;  /* 0x000000041e007c0c */ /* 0x000fe4000bf06270 */
[C---:B------:R-:W-:Y:S02]  /*1e000*/  ISETP.LT.OR P3, PT, R6.reuse, 0x1, P1 ;  /* 0x000000010600780c */ /* 0x040fe40000f61670 */
[----:B------:R-:W-:Y:S02]  /*1e010*/  ISETP.LT.OR P4, PT, R6, 0x1, P0 ;  /* 0x000000010600780c */ /* 0x000fe40000781670 */
[----:B------:R-:W-:Y:S01]  /*1e020*/  MOV R13, R24 ;  /* 0x00000018000d7202 */ /* 0x000fe20000000f00 */
[----:B------:R-:W-:Y:S01]  /*1e030*/  IMAD.MOV.U32 R12, RZ, RZ, 0x1 ;  /* 0x00000001ff0c7424 */ /* 0x000fe200078e00ff */
[----:B------:R-:W-:-:S13]  /*1e040*/  IADD3 R2, P2, R14, R5, RZ ;  /* 0x000000050e027210 */ /* 0x000fda0007f5e0ff */
[----:B------:R-:W-:Y:S05]  /*1e050*/  WARPSYNC.COLLECTIVE R15, `(.L_x_973) ;  /* 0x000000000f087348 */ /* 0x000fea0003c00000 */
[----:B------:R0:W1:Y:S02]  /*1e060*/  SHFL.IDX P6, R14, R13, R12, R11 ;  /* 0x0000000c0d0e7389 */ /* 0x00006400000c000b */
[----:B01----:R-:W-:Y:S01]  /*1e070*/  ENDCOLLECTIVE ;  /* 0x000000000000791b */ /* 0x003fe20003800000 */
.L_x_973:
[----:B------:R-:W-:-:S05]  /*1e080*/  IMAD.X R3, RZ, RZ, R3, P2 ;  /* 0x000000ffff037224 */ /* 0x000fca00010e0603 */
[----:B------:R-:W-:Y:S01]  /*1e090*/  @!PT LDS RZ, [RZ] ;  /* 0x00000000fffff984 */ /* 0x000fe20000000800 */
[----:B------:R-:W-:Y:S01]  /*1e0a0*/  @!PT LDS RZ, [RZ] ;  /* 0x00000000fffff984 */ /* 0x000fe20000000800 */
[----:B------:R-:W-:Y:S01]  /*1e0b0*/  @!PT LDS RZ, [RZ] ;  /* 0x00000000fffff984 */ /* 0x000fe20000000800 */
[----:B------:R0:W-:Y:S01]  /*1e0c0*/  LDGSTS.E.BYPASS.LTC128B.128 [R4+0x400], desc[UR38][R2.64], !P3 ;  /* 0x0040000002047fae */ /* 0x0001e2000d901d66 */
[----:B------:R-:W-:-:S03]  /*1e0d0*/  ISETP.LT.OR P3, PT, R6, 0x11, P1 ;  /* 0x000000110600780c */ /* 0x000fc60000f61670 */
[----:B------:R0:W-:Y:S01]  /*1e0e0*/  LDGSTS.E.BYPASS.LTC128B.128 [R4+0x4400], desc[UR38][R2.64+0x80], !P4 ;  /* 0x0440008002047fae */ /* 0x0001e2000e101d66 */
[----:B------:R-:W-:Y:S02]  /*1e0f0*/  ISETP.LT.OR P4, PT, R6, 0x11, P0 ;  /* 0x000000110600780c */ /* 0x000fe40000781670 */
[----:B------:R-:W-:Y:S01]  /*1e100*/  MOV R13, R23 ;  /* 0x00000017000d7202 */ /* 0x000fe20000000f00 */
[----:B------:R-:W-:-:S10]  /*1e110*/  IMAD.MOV.U32 R7, RZ, RZ, R14 ;  /* 0x000000ffff077224 */ /* 0x000fd400078e000e */
[----:B0-----:R-:W-:Y:S05]  /*1e120*/  WARPSYNC.COLLECTIVE R15, `(.L_x_974) ;  /* 0x000000000f087348 */ /* 0x001fea0003c00000 */
[----:B------:R1:W2:Y:S02]  /*1e130*/  SHFL.IDX P6, R14, R13, R12, R11 ;  /* 0x0000000c0d0e7389 */ /* 0x0002a400000c000b */
[----:B012---:R-:W-:Y:S01]  /*1e140*/  ENDCOLLECTIVE ;  /* 0x000000000000791b */ /* 0x007fe20003800000 */
.L_x_974:
[----:B------:R-:W-:Y:S01]  /*1e150*/  MOV R13, R24 ;  /* 0x00000018000d7202 */ /* 0x000fe20000000f00 */
[----:B------:R-:W-:Y:S02]  /*1e160*/  IMAD.MOV.U32 R12, RZ, RZ, 0x2 ;  /* 0x00000002ff0c7424 */ /* 0x000fe400078e00ff */
[----:B------:R-:W-:-:S07]  /*1e170*/  IMAD.MOV.U32 R10, RZ, RZ, R14 ;  /* 0x000000ffff0a7224 */ /* 0x000fce00078e000e */
[----:B------:R-:W-:Y:S05]  /*1e180*/  WARPSYNC.COLLECTIVE R15, `(.L_x_975) ;  /* 0x000000000f087348 */ /* 0x000fea0003c00000 */
[----:B------:R0:W1:Y:S02]  /*1e190*/  SHFL.IDX P6, R14, R13, R12, R11 ;  /* 0x0000000c0d0e7389 */ /* 0x00006400000c000b */
[----:B01----:R-:W-:Y:S01]  /*1e1a0*/  ENDCOLLECTIVE ;  /* 0x000000000000791b */ /* 0x003fe20003800000 */
.L_x_975:
        /* <DEDUP_REMOVED lines=14> */
.L_x_976:
[----:B------:R-:W-:Y:S01]  /*1e290*/  IMAD.MOV.U32 R13, RZ, RZ, R24 ;  /* 0x000000ffff0d7224 */ /* 0x000fe200078e0018 */
[----:B------:R-:W-:Y:S02]  /*1e2a0*/  MOV R12, 0x3 ;  /* 0x00000003000c7802 */ /* 0x000fe40000000f00 */
[----:B------:R-:W-:-:S13]  /*1e2b0*/  IADD3 R2, P2, R14, R5, RZ ;  /* 0x000000050e027210 */ /* 0x000fda0007f5e0ff */
[----:B------:R-:W-:Y:S05]  /*1e2c0*/  WARPSYNC.COLLECTIVE R15, `(.L_x_977) ;  /* 0x000000000f087348 */ /* 0x000fea0003c00000 */
[----:B------:R0:W1:Y:S02]  /*1e2d0*/  SHFL.IDX P6, R14, R13, R12, R11 ;  /* 0x0000000c0d0e7389 */ /* 0x00006400000c000b */
[----:B01----:R-:W-:Y:S01]  /*1e2e0*/  ENDCOLLECTIVE ;  /* 0x000000000000791b */ /* 0x003fe20003800000 */
.L_x_977:
        /* <DEDUP_REMOVED lines=13> */
.L_x_978:
[----:B------:R-:W-:Y:S02]  /*1e3c0*/  IMAD.MOV.U32 R13, RZ, RZ, R24 ;  /* 0x000000ffff0d7224 */ /* 0x000fe400078e0018 */
[----:B------:R-:W-:Y:S01]  /*1e3d0*/  IMAD.MOV.U32 R12, RZ, RZ, 0x4 ;  /* 0x00000004ff0c7424 */ /* 0x000fe200078e00ff */
[----:B------:R-:W-:-:S13]  /*1e3e0*/  IADD3 R2, P2, R14, R5, RZ ;  /* 0x000000050e027210 */ /* 0x000fda0007f5e0ff */
[----:B------:R-:W-:Y:S05]  /*1e3f0*/  WARPSYNC.COLLECTIVE R15, `(.L_x_979) ;  /* 0x000000000f087348 */ /* 0x000fea0003c00000 */
[----:B------:R0:W1:Y:S02]  /*1e400*/  SHFL.IDX P6, R14, R13, R12, R11 ;  /* 0x0000000c0d0e7389 */ /* 0x00006400000c000b */
[----:B01----:R-:W-:Y:S01]  /*1e410*/  ENDCOLLECTIVE ;  /* 0x000000000000791b */ /* 0x003fe20003800000 */
.L_x_979:
[----:B------:R-:W-:-:S05]  /*1e420*/  IADD3.X R3, RZ, R7, RZ, P2, !PT ;  /* 0x00000007ff037210 */ /* 0x000fca00017fe4ff */
[----:B------:R-:W-:Y:S01]  /*1e430*/  @!PT LDS RZ, [RZ] ;  /* 0x00000000fffff984 */ /* 0x000fe20000000800 */
[----:B------:R-:W-:Y:S01]  /*1e440*/  @!PT LDS RZ, [RZ] ;  /* 0x00000000fffff984 */ /* 0x000fe20000000800 */
[----:B------:R-:W-:Y:S01]  /*1e450*/  @!PT LDS RZ, [RZ] ;  /* 0x00000000fffff984 */ /* 0x000fe20000000800 */
[----:B------:R0:W-:Y:S01]  /*1e460*/  LDGSTS.E.BYPASS.LTC128B.128 [R4+0x1c00], desc[UR38][R2.64], !P3 ;  /* 0x01c0000002047fae */ /* 0x0001e2000d901d66 */
[----:B------:R-:W-:-:S03]  /*1e470*/  ISETP.LT.OR P3, PT, R6, 0x41, P1 ;  /* 0x000000410600780c */ /* 0x000fc60000f61670 */
[----:B------:R0:W-:Y:S01]  /*1e480*/  LDGSTS.E.BYPASS.LTC128B.128 [R4+0x5c00], desc[UR38][R2.64+0x80], !P4 ;  /* 0x05c0008002047fae */ /* 0x0001e2000e101d66 */
[----:B------:R-:W-:Y:S01]  /*1e490*/  ISETP.LT.OR P4, PT, R6, 0x41, P0 ;  /* 0x000000410600780c */ /* 0x000fe20000781670 */
[----:B------:R-:W-:Y:S01]  /*1e4a0*/  IMAD.MOV.U32 R13, RZ, RZ, R23 ;  /* 0x000000ffff0d7224 */ /* 0x000fe200078e0017 */
[----:B------:R-:W-:-:S11]  /*1e4b0*/  MOV R8, R14 ;  /* 0x0000000e00087202 */ /* 0x000fd60000000f00 */
[----:B0-----:R-:W-:Y:S05]  /*1e4c0*/  WARPSYNC.COLLECTIVE R15, `(.L_x_980) ;  /* 0x000000000f087348 */ /* 0x001fea0003c00000 */
[----:B------:R1:W2:Y:S02]  /*1e4d0*/  SHFL.IDX P6, R14, R13, R12, R11 ;  /* 0x0000000c0d0e7389 */ /* 0x0002a400000c000b */
[----:B012---:R-:W-:Y:S01]  /*1e4e0*/  ENDCOLLECTIVE ;  /* 0x000000000000791b */ /* 0x007fe20003800000 */
.L_x_980:
[----:B------:R-:W-:Y:S02]  /*1e4f0*/  IMAD.MOV.U32 R13, RZ, RZ, R24 ;  /* 0x000000ffff0d7224 */ /* 0x000fe400078e0018 */
[----:B------:R-:W-:Y:S02]  /*1e500*/  IMAD.MOV.U32 R12, RZ, RZ, 0x5 ;  /* 0x00000005ff0c7424 */ /* 0x000fe400078e00ff */
[----:B------:R-:W-:-:S07]  /*1e510*/  IMAD.MOV.U32 R10, RZ, RZ, R14 ;  /* 0x000000ffff0a7224 */ /* 0x000fce00078e000e */
[----:B------:R-:W-:Y:S05]  /*1e520*/  WARPSYNC.COLLECTIVE R15, `(.L_x_981) ;  /* 0x000000000f087348 */ /* 0x000fea0003c00000 */
[----:B------:R0:W1:Y:S02]  /*1e530*/  SHFL.IDX P6, R14, R13, R12, R11 ;  /* 0x0000000c0d0e7389 */ /* 0x00006400000c000b */
[----:B01----:R-:W-:Y:S01]  /*1e540*/  ENDCOLLECTIVE ;  /* 0x000000000000791b */ /* 0x003fe20003800000 */
.L_x_981:
[----:B------:R-:W-:-:S04]  /*1e550*/  IADD3 R2, P2, R10, R5, RZ ;  /* 0x000000050a027210 */ /* 0x000fc80007f5e0ff */
[----:B------:R-:W-:-:S05]  /*1e560*/  IADD3.X R3, RZ, R8, RZ, P2, !PT ;  /* 0x00000008ff037210 */ /* 0x000fca00017fe4ff */
[----:B------:R-:W-:Y:S01]  /*1e570*/  @!PT LDS RZ, [RZ] ;  /* 0x00000000fffff984 */ /* 0x000fe20000000800 */
[----:B------:R-:W-:Y:S01]  /*1e580*/  @!PT LDS RZ, [RZ] ;  /* 0x00000000fffff984 */ /* 0x000fe20000000800 */
[----:B------:R-:W-:Y:S01]  /*1e590*/  @!PT LDS RZ, [RZ] ;  /* 0x00000000fffff984 */ /* 0x000fe20000000800 */
[----:B------:R0:W-:Y:S01]  /*1e5a0*/  LDGSTS.E.BYPASS.LTC128B.128 [R4+0x2400], desc[UR38][R2.64], !P3 ;  /* 0x0240000002047fae */ /* 0x0001e2000d901d66 */
[C---:B------:R-:W-:Y:S01]  /*1e5b0*/  ISETP.LT.OR P3, PT, R6.reuse, 0x51, P1 ;  /* 0x000000510600780c */ /* 0x040fe20000f61670 */
[----:B------:R-:W-:Y:S02]  /*1e5c0*/  IMAD.MOV.U32 R13, RZ, RZ, R23 ;  /* 0x000000ffff0d7224 */ /* 0x000fe400078e0017 */
[----:B------:R0:W-:Y:S01]  /*1e5d0*/  LDGSTS.E.BYPASS.LTC128B.128 [R4+0x6400], desc[UR38][R2.64+0x80], !P4 ;  /* 0x0640008002047fae */ /* 0x0001e2000e101d66 */
[----:B------:R-:W-:Y:S02]  /*1e5e0*/  ISETP.LT.OR P4, PT, R6, 0x51, P0 ;  /* 0x000000510600780c */ /* 0x000fe40000781670 */
[----:B------:R-:W-:-:S11]  /*1e5f0*/  MOV R7, R14 ;  /* 0x0000000e00077202 */ /* 0x000fd60000000f00 */
[----:B0-----:R-:W-:Y:S05]  /*1e600*/  WARPSYNC.COLLECTIVE R15, `(.L_x_982) ;  /* 0x000000000f087348 */ /* 0x001fea0003c00000 */
[----:B------:R1:W2:Y:S02]  /*1e610*/  SHFL.IDX P6, R14, R13, R12, R11 ;  /* 0x0000000c0d0e7389 */ /* 0x0002a400000c000b */
[----:B012---:R-:W-:Y:S01]  /*1e620*/  ENDCOLLECTIVE ;  /* 0x000000000000791b */ /* 0x007fe20003800000 */
.L_x_982:
[----:B------:R-:W-:Y:S01]  /*1e630*/  MOV R13, R24 ;  /* 0x00000018000d7202 */ /* 0x000fe20000000f00 */
[----:B------:R-:W-:Y:S01]  /*1e640*/  IMAD.MOV.U32 R12, RZ, RZ, 0x6 ;  /* 0x00000006ff0c7424 */ /* 0x000fe200078e00ff */
[----:B------:R-:W-:-:S13]  /*1e650*/  IADD3 R2, P2, R14, R5, RZ ;  /* 0x000000050e027210 */ /* 0x000fda0007f5e0ff */
[----:B------:R-:W-:Y:S05]  /*1e660*/  WARPSYNC.COLLECTIVE R15, `(.L_x_983) ;  /* 0x000000000f087348 */ /* 0x000fea0003c00000 */
[----:B------:R0:W1:Y:S02]  /*1e670*/  SHFL.IDX P6, R14, R13, R12, R11 ;  /* 0x0000000c0d0e7389 */ /* 0x00006400000c000b */
[----:B01----:R-:W-:Y:S01]  /*1e680*/  ENDCOLLECTIVE ;  /* 0x000000000000791b */ /* 0x003fe20003800000 */
.L_x_983:
        /* <DEDUP_REMOVED lines=13> */
.L_x_984:
[----:B------:R-:W-:Y:S01]  /*1e760*/  MOV R13, R24 ;  /* 0x00000018000d7202 */ /* 0x000fe20000000f00 */
[----:B------:R-:W-:Y:S02]  /*1e770*/  IMAD.MOV.U32 R12, RZ, RZ, 0x7 ;  /* 0x00000007ff0c7424 */ /* 0x000fe400078e00ff */
[----:B------:R-:W-:-:S07]  /*1e780*/  IMAD.MOV.U32 R10, RZ, RZ, R14 ;  /* 0x000000ffff0a7224 */ /* 0x000fce00078e000e */
[----:B------:R-:W-:Y:S05]  /*1e790*/  WARPSYNC.COLLECTIVE R15, `(.L_x_985) ;  /* 0x000000000f087348 */ /* 0x000fea0003c00000 */
[----:B------:R0:W1:Y:S02]  /*1e7a0*/  SHFL.IDX P6, R14, R13, R12, R11 ;  /* 0x0000000c0d0e7389 */ /* 0x00006400000c000b */
[----:B01----:R-:W-:Y:S01]  /*1e7b0*/  ENDCOLLECTIVE ;  /* 0x000000000000791b */ /* 0x003fe20003800000 */
.L_x_985:
        /* <DEDUP_REMOVED lines=12> */
.L_x_986:
[----:B------:R-:W-:Y:S05]  /*1e880*/  BRA `(.L_x_987) ;  /* 0xffffff9c00d47947 */ /* 0x000fea000383ffff */
.L_x_774:
        /* <DEDUP_REMOVED lines=8> */
.L_x_989:
[----:B------:R-:W-:Y:S05]  /*1e910*/  BSYNC B0 ;  /* 0x0000000000007941 */ /* 0x000fea0003800000 */
.L_x_988:
[----:B------:R-:W-:Y:S01]  /*1e920*/  MOV R13, R16 ;  /* 0x00000010000d7202 */ /* 0x000fe20000000f00 */
[----:B------:R-:W-:Y:S01]  /*1e930*/  IMAD.MOV.U32 R12, RZ, RZ, 0x1 ;  /* 0x00000001ff0c7424 */ /* 0x000fe200078e00ff */
[----:B------:R-:W-:Y:S01]  /*1e940*/  MOV R15, 0xffffffff ;  /* 0xffffffff000f7802 */ /* 0x000fe20000000f00 */
[----:B------:R-:W-:Y:S02]  /*1e950*/  IMAD.MOV.U32 R11, RZ, RZ, 0x1f ;  /* 0x0000001fff0b7424 */ /* 0x000fe400078e00ff */
[----:B------:R-:W-:Y:S02]  /*1e960*/  IMAD.IADD R7, R19, 0x1, R8 ;  /* 0x0000000113077824 */ /* 0x000fe400078e0208 */
[----:B------:R-:W-:-:S07]  /*1e970*/  IMAD.MOV.U32 R5, RZ, RZ, R14 ;  /* 0x000000ffff057224 */ /* 0x000fce00078e000e */
[----:B------:R-:W-:Y:S05]  /*1e980*/  WARPSYNC.COLLECTIVE R15, `(.L_x_990) ;  /* 0x000000000f087348 */ /* 0x000fea0003c00000 */
[----:B------:R0:W1:Y:S02]  /*1e990*/  SHFL.IDX P6, R14, R13, R12, R11 ;  /* 0x0000000c0d0e7389 */ /* 0x00006400000c000b */
[----:B01----:R-:W-:Y:S01]  /*1e9a0*/  ENDCOLLECTIVE ;  /* 0x000000000000791b */ /* 0x003fe20003800000 */
.L_x_990:
[----:B------:R-:W-:Y:S02]  /*1e9b0*/  ULDC UR4, c[0x0][0xc3c] ;  /* 0x00030f0000047ab9 */ /* 0x000fe40000000800 */
[----:B------:R-:W-:-:S13]  /*1e9c0*/  ISETP.GE.OR P1, PT, R7, UR4, !P0 ;  /* 0x0000000407007c0c */ /* 0x000fda000c726670 */
[----:B------:R-:W0:Y:S01]  /*1e9d0*/  @!P1 LDC.64 R2, c[0x0][0xc80] ;  /* 0x00032000ff029b82 */ /* 0x000e220000000a00 */
[----:B------:R-:W-:Y:S02]  /*1e9e0*/  MOV R4, RZ ;  /* 0x000000ff00047202 */ /* 0x000fe40000000f00 */
[----:B------:R-:W-:Y:S01]  /*1e9f0*/  MOV R11, RZ ;  /* 0x000000ff000b7202 */ /* 0x000fe20000000f00 */
[----:B------:R-:W-:Y:S02]  /*1ea00*/  IMAD.MOV.U32 R0, RZ, RZ, R14 ;  /* 0x000000ffff007224 */ /* 0x000fe400078e000e */
[----:B0-----:R-:W-:-:S06]  /*1ea10*/  @!P1 IMAD.WIDE R2, R7, 0x4, R2 ;  /* 0x0000000407029825 */ /* 0x001fcc00078e0202 */
[----:B------:R-:W2:Y:S01]  /*1ea20*/  @!P1 LDG.E R2, desc[UR38][R2.64] ;  /* 0x0000002602029981 */ /* 0x000ea2000c1e1900 */
[C---:B------:R-:W-:Y:S02]  /*1ea30*/  ISETP.GE.U32.AND P2, PT, R8.reuse, 0x2, PT ;  /* 0x000000020800780c */ /* 0x040fe40003f46070 */
[C---:B------:R-:W-:Y:S02]  /*1ea40*/  ISETP.GE.U32.AND P3, PT, R8.reuse, 0x4, PT ;  /* 0x000000040800780c */ /* 0x040fe40003f66070 */
[C---:B------:R-:W-:Y:S02]  /*1ea50*/  ISETP.GE.U32.AND P4, PT, R8.reuse, 0x8, PT ;  /* 0x000000080800780c */ /* 0x040fe40003f86070 */
[C---:B------:R-:W-:Y:S01]  /*1ea60*/  ISETP.GE.U32.AND P5, PT, R8.reuse, 0x10, PT ;  /* 0x000000100800780c */ /* 0x040fe20003fa6070 */
[----:B--2---:R-:W-:Y:S01]  /*1ea70*/  @!P1 IMAD.MOV.U32 R4, RZ, RZ, R2 ;  /* 0x000000ffff049224 */ /* 0x004fe200078e0002 */
[----:B------:R-:W-:-:S03]  /*1ea80*/  ISETP.NE.AND P1, PT, R8, RZ, PT ;  /* 0x000000ff0800720c */ /* 0x000fc60003f25270 */
[----:B------:R-:W-:-:S10]  /*1ea90*/  IMAD.MOV.U32 R13, RZ, RZ, R4 ;  /* 0x000000ffff0d7224 */ /* 0x000fd400078e0004 */
[----:B------:R-:W-:Y:S05]  /*1eaa0*/  WARPSYNC.COLLECTIVE R15, `(.L_x_991) ;  /* 0x000000000f087348 */ /* 0x000fea0003c00000 */
[----:B------:R0:W1:Y:S02]  /*1eab0*/  SHFL.UP P6, R14, R13, R12, R11 ;  /* 0x0400000c0d0e7389 */ /* 0x00006400000c000b */
[----:B01----:R-:W-:Y:S01]  /*1eac0*/  ENDCOLLECTIVE ;  /* 0x000000000000791b */ /* 0x003fe20003800000 */
.L_x_991:
[----:B------:R-:W-:Y:S02]  /*1ead0*/  MOV R12, 0x2 ;  /* 0x00000002000c7802 */ /* 0x000fe40000000f00 */
[----:B------:R-:W-:-:S05]  /*1eae0*/  SEL R7, R14, RZ, P1 ;  /* 0x000000ff0e077207 */ /* 0x000fca0000800000 */
[----:B------:R-:W-:-:S04]  /*1eaf0*/  IMAD.IADD R6, R4, 0x1, R7 ;  /* 0x0000000104067824 */ /* 0x000fc800078e0207 */
[----:B------:R-:W-:-:S07]  /*1eb00*/  IMAD.MOV.U32 R13, RZ, RZ, R6 ;  /* 0x000000ffff0d7224 */ /* 0x000fce00078e0006 */
[----:B------:R-:W-:Y:S05]  /*1eb10*/  WARPSYNC.COLLECTIVE R15, `(.L_x_992) ;  /* 0x000000000f087348 */ /* 0x000fea0003c00000 */
[----:B------:R0:W1:Y:S02]  /*1eb20*/  SHFL.UP P6, R14, R13, R12, R11 ;  /* 0x0400000c0d0e7389 */ /* 0x00006400000c000b */
[----:B01----:R-:W-:Y:S01]  /*1eb30*/  ENDCOLLECTIVE ;  /* 0x000000000000791b */ /* 0x003fe20003800000 */
.L_x_992:
[----:B------:R-:W-:Y:S02]  /*1eb40*/  MOV R12, 0x4 ;  /* 0x00000004000c7802 */ /* 0x000fe40000000f00 */
[----:B------:R-:W-:-:S05]  /*1eb50*/  SEL R7, R14, RZ, P2 ;  /* 0x000000ff0e077207 */ /* 0x000fca0001000000 */
[----:B------:R-:W-:-:S04]  /*1eb60*/  IMAD.IADD R7, R6, 0x1, R7 ;  /* 0x0000000106077824 */ /* 0x000fc800078e0207 */
[----:B------:R-:W-:-:S07]  /*1eb70*/  IMAD.MOV.U32 R13, RZ, RZ, R7 ;  /* 0x000000ffff0d7224 */ /* 0x000fce00078e0007 */
[----:B------:R-:W-:Y:S05]  /*1eb80*/  WARPSYNC.COLLECTIVE R15, `(.L_x_993) ;  /* 0x000000000f087348 */ /* 0x000fea0003c00000 */
[----:B------:R0:W1:Y:S02]  /*1eb90*/  SHFL.UP P6, R14, R13, R12, R11 ;  /* 0x0400000c0d0e7389 */ /* 0x00006400000c000b */
[----:B01----:R-:W-:Y:S01]  /*1eba0*/  ENDCOLLECTIVE ;  /* 0x000000000000791b */ /* 0x003fe20003800000 */
.L_x_993:
[----:B------:R-:W-:Y:S02]  /*1ebb0*/  MOV R12, 0x8 ;  /* 0x00000008000c7802 */ /* 0x000fe40000000f00 */
[----:B------:R-:W-:-:S05]  /*1ebc0*/  SEL R2, R14, RZ, P3 ;  /* 0x000000ff0e027207 */ /* 0x000fca0001800000 */
[----:B------:R-:W-:-:S04]  /*1ebd0*/  IMAD.IADD R2, R7, 0x1, R2 ;  /* 0x0000000107027824 */ /* 0x000fc800078e0202 */
[----:B------:R-:W-:-:S07]  /*1ebe0*/  IMAD.MOV.U32 R13, RZ, RZ, R2 ;  /* 0x000000ffff0d7224 */ /* 0x000fce00078e0002 */
[----:B------:R-:W-:Y:S05]  /*1ebf0*/  WARPSYNC.COLLECTIVE R15, `(.L_x_994) ;  /* 0x000000000f087348 */ /* 0x000fea0003c00000 */
[----:B------:R0:W1:Y:S02]  /*1ec00*/  SHFL.UP P6, R14, R13, R12, R11 ;  /* 0x0400000c0d0e7389 */ /* 0x00006400000c000b */
[----:B01----:R-:W-:Y:S01]  /*1ec10*/  ENDCOLLECTIVE ;  /* 0x000000000000791b */ /* 0x003fe20003800000 */
.L_x_994:
[----:B------:R-:W-:Y:S02]  /*1ec20*/  MOV R12, 0x10 ;  /* 0x00000010000c7802 */ /* 0x000fe40000000f00 */
[----:B------:R-:W-:-:S05]  /*1ec30*/  SEL R3, R14, RZ, P4 ;  /* 0x000000ff0e037207 */ /* 0x000fca0002000000 */
[----:B------:R-:W-:-:S04]  /*1ec40*/  IMAD.IADD R3, R2, 0x1, R3 ;  /* 0x0000000102037824 */ /* 0x000fc800078e0203 */
[----:B------:R-:W-:-:S07]  /*1ec50*/  IMAD.MOV.U32 R13, RZ, RZ, R3 ;  /* 0x000000ffff0d7224 */ /* 0x000fce00078e0003 */
[----:B------:R-:W-:Y:S05]  /*1ec60*/  WARPSYNC.COLLECTIVE R15, `(.L_x_995) ;  /* 0x000000000f087348 */ /* 0x000fea0003c00000 */
[----:B------:R0:W1:Y:S02]  /*1ec70*/  SHFL.UP P6, R14, R13, R12, R11 ;  /* 0x0400000c0d0e7389 */ /* 0x00006400000c000b */
[----:B01----:R-:W-:Y:S01]  /*1ec80*/  ENDCOLLECTIVE ;  /* 0x000000000000791b */ /* 0x003fe20003800000 */
.L_x_995:
[----:B------:R-:W-:Y:S01]  /*1ec90*/  MOV R12, 0x1f ;  /* 0x0000001f000c7802 */ /* 0x000fe20000000f00 */
[----:B------:R-:W-:Y:S01]  /*1eca0*/  IMAD.MOV.U32 R11, RZ, RZ, 0x1f ;  /* 0x0000001fff0b7424 */ /* 0x000fe200078e00ff */
[----:B------:R-:W-:-:S05]  /*1ecb0*/  SEL R2, R14, RZ, P5 ;  /* 0x000000ff0e027207 */ /* 0x000fca0002800000 */
[----:B------:R-:W-:-:S04]  /*1ecc0*/  IMAD.IADD R2, R3, 0x1, R2 ;  /* 0x0000000103027824 */ /* 0x000fc800078e0202 */
[----:B------:R-:W-:-:S07]  /*1ecd0*/  IMAD.MOV.U32 R13, RZ, RZ, R2 ;  /* 0x000000ffff0d7224 */ /* 0x000fce00078e0002 */
[----:B------:R-:W-:Y:S05]  /*1ece0*/  WARPSYNC.COLLECTIVE R15, `(.L_x_996) ;  /* 0x000000000f087348 */ /* 0x000fea0003c00000 */
[----:B------:R0:W1:Y:S02]  /*1ecf0*/  SHFL.IDX P6, R14, R13, R12, R11 ;  /* 0x0000000c0d0e7389 */ /* 0x00006400000c000b */
[----:B01----:R-:W-:Y:S01]  /*1ed00*/  ENDCOLLECTIVE ;  /* 0x000000000000791b */ /* 0x003fe20003800000 */
.L_x_996:
[----:B------:R-:W-:Y:S05]  /*1ed10*/  BRA `(.L_x_997) ;  /* 0xffffff9c00e07947 */ /* 0x000fea000383ffff */
.L_x_779:
[----:B------:R-:W-:Y:S01]  /*1ed20*/  BSSY B0, `(.L_x_998) ;  /* 0x0000008000007945 */ /* 0x000fe20003800000 */
[----:B-----5:R-:W-:Y:S01]  /*1ed30*/  IMAD.MOV.U32 R13, RZ, RZ, R4 ;  /* 0x000000ffff0d7224 */ /* 0x020fe200078e0004 */
[----:B------:R-:W-:Y:S01]  /*1ed40*/  MOV R12, 0x1 ;  /* 0x00000001000c7802 */ /* 0x000fe20000000f00 */
[----:B------:R-:W-:Y:S02]  /*1ed50*/  IMAD.MOV.U32 R11, RZ, RZ, RZ ;  /* 0x000000ffff0b7224 */ /* 0x000fe400078e00ff */
[----:B------:R-:W-:-:S07]  /*1ed60*/  IMAD.MOV.U32 R15, RZ, RZ, -0x1 ;  /* 0xffffffffff0f7424 */ /* 0x000fce00078e00ff */
[----:B0-----:R-:W-:Y:S05]  /*1ed70*/  WARPSYNC.COLLECTIVE R15, `(.L_x_999) ;  /* 0x000000000f087348 */ /* 0x001fea0003c00000 */
[----:B------:R1:W2:Y:S02]  /*1ed80*/  SHFL.UP P6, R14, R13, R12, R11 ;  /* 0x0400000c0d0e7389 */ /* 0x0002a400000c000b */
[----:B012---:R-:W-:Y:S01]  /*1ed90*/  ENDCOLLECTIVE ;  /* 0x000000000000791b */ /* 0x007fe20003800000 */
.L_x_999:
[----:B------:R-:W-:Y:S05]  /*1eda0*/  BSYNC B0 ;  /* 0x0000000000007941 */ /* 0x000fea0003800000 */
.L_x_998:
[----:B------:R-:W-:Y:S01]  /*1edb0*/  SEL R13, R14, RZ, P1 ;  /* 0x000000ff0e0d7207 */ /* 0x000fe20000800000 */
[----:B------:R-:W-:Y:S01]  /*1edc0*/  IMAD.MOV.U32 R12, RZ, RZ, 0x2 ;  /* 0x00000002ff0c7424 */ /* 0x000fe200078e00ff */
[----:B------:R-:W-:Y:S01]  /*1edd0*/  MOV R15, 0xffffffff ;  /* 0xffffffff000f7802 */ /* 0x000fe20000000f00 */
[----:B------:R-:W-:Y:S01]  /*1ede0*/  IMAD.MOV.U32 R11, RZ, RZ, RZ ;  /* 0x000000ffff0b7224 */ /* 0x000fe200078e00ff */
[----:B------:R-:W-:-:S07]  /*1edf0*/  IADD3 R13, R4, R13, RZ ;  /* 0x0000000d040d7210 */ /* 0x000fce0007ffe0ff */
[----:B------:R-:W-:Y:S05]  /*1ee00*/  WARPSYNC.COLLECTIVE R15, `(.L_x_1000) ;  /* 0x000000000f087348 */ /* 0x000fea0003c00000 */
[----:B------:R0:W1:Y:S02]  /*1ee10*/  SHFL.UP P6, R14, R13, R12, R11 ;  /* 0x0400000c0d0e7389 */ /* 0x00006400000c000b */
[----:B01----:R-:W-:Y:S01]  /*1ee20*/  ENDCOLLECTIVE ;  /* 0x000000000000791b */ /* 0x003fe20003800000 */
.L_x_1000:
[----:B------:R-:W-:Y:S02]  /*1ee30*/  MOV R12, 0x4 ;  /* 0x00000004000c7802 */ /* 0x000fe40000000f00 */
[----:B------:R-:W-:-:S05]  /*1ee40*/  SEL R0, R14, RZ, P2 ;  /* 0x000000ff0e007207 */ /* 0x000fca0001000000 */
[----:B------:R-:W-:-:S04]  /*1ee50*/  IMAD.IADD R0, R13, 0x1, R0 ;  /* 0x000000010d007824 */ /* 0x000fc800078e0200 */
[----:B------:R-:W-:-:S07]  /*1ee60*/  IMAD.MOV.U32 R13, RZ, RZ, R0 ;  /* 0x000000ffff0d7224 */ /* 0x000fce00078e0000 */
[----:B------:R-:W-:Y:S05]  /*1ee70*/  WARPSYNC.COLLECTIVE R15, `(.L_x_1001) ;  /* 0x000000000f087348 */ /* 0x000fea0003c00000 */
[----:B------:R0:W1:Y:S02]  /*1ee80*/  SHFL.UP P6, R14, R13, R12, R11 ;  /* 0x0400000c0d0e7389 */ /* 0x00006400000c000b */
[----:B01----:R-:W-:Y:S01]  /*1ee90*/  ENDCOLLECTIVE ;  /* 0x000000000000791b */ /* 0x003fe20003800000 */
.L_x_1001:
[----:B------:R-:W-:Y:S02]  /*1eea0*/  MOV R12, 0x8 ;  /* 0x00000008000c7802 */ /* 0x000fe40000000f00 */
[----:B------:R-:W-:-:S05]  /*1eeb0*/  SEL R3, R14, RZ, P3 ;  /* 0x000000ff0e037207 */ /* 0x000fca0001800000 */
[----:B------:R-:W-:-:S04]  /*1eec0*/  IMAD.IADD R2, R0, 0x1, R3 ;  /* 0x0000000100027824 */ /* 0x000fc800078e0203 */
[----:B------:R-:W-:-:S07]  /*1eed0*/  IMAD.MOV.U32 R13, RZ, RZ, R2 ;  /* 0x000000ffff0d7224 */ /* 0x000fce00078e0002 */
[----:B------:R-:W-:Y:S05]  /*1eee0*/  WARPSYNC.COLLECTIVE R15, `(.L_x_1002) ;  /* 0x000000000f087348 */ /* 0x000fea0003c00000 */
[----:B------:R0:W1:Y:S02]  /*1eef0*/  SHFL.UP P6, R14, R13, R12, R11 ;  /* 0x0400000c0d0e7389 */ /* 0x00006400000c000b */
[----:B01----:R-:W-:Y:S01]  /*1ef00*/  ENDCOLLECTIVE ;  /* 0x000000000000791b */ /* 0x003fe20003800000 */
.L_x_1002:
[----:B------:R-:W-:Y:S02]  /*1ef10*/  MOV R12, 0x10 ;  /* 0x00000010000c7802 */ /* 0x000fe40000000f00 */
[----:B------:R-:W-:-:S05]  /*1ef20*/  SEL R3, R14, RZ, P4 ;  /* 0x000000ff0e037207 */ /* 0x000fca0002000000 */
[----:B------:R-:W-:-:S04]  /*1ef30*/  IMAD.IADD R3, R2, 0x1, R3 ;  /* 0x0000000102037824 */ /* 0x000fc800078e0203 */
[----:B------:R-:W-:-:S07]  /*1ef40*/  IMAD.MOV.U32 R13, RZ, RZ, R3 ;  /* 0x000000ffff0d7224 */ /* 0x000fce00078e0003 */
[----:B------:R-:W-:Y:S05]  /*1ef50*/  WARPSYNC.COLLECTIVE R15, `(.L_x_1003) ;  /* 0x000000000f087348 */ /* 0x000fea0003c00000 */
[----:B------:R0:W1:Y:S02]  /*1ef60*/  SHFL.UP P6, R14, R13, R12, R11 ;  /* 0x0400000c0d0e7389 */ /* 0x00006400000c000b */
[----:B01----:R-:W-:Y:S01]  /*1ef70*/  ENDCOLLECTIVE ;  /* 0x000000000000791b */ /* 0x003fe20003800000 */
.L_x_1003:
        /* <DEDUP_REMOVED lines=8> */
.L_x_1004:
[----:B------:R-:W-:Y:S05]  /*1f000*/  BRA `(.L_x_1005) ;  /* 0xffffff9c00c07947 */ /* 0x000fea000383ffff */
.L_x_781:
[----:B------:R-:W-:Y:S01]  /*1f010*/  BSSY B0, `(.L_x_1006) ;  /* 0x0000006000007945 */ /* 0x000fe20003800000 */
[----:B------:R-:W-:Y:S01]  /*1f020*/  PLOP3.LUT P6, PT, P6, PT, PT, 0x8, 0x0 ;  /* 0x000000000000781c */ /* 0x000fe200037ce170 */
[----:B------:R-:W-:-:S12]  /*1f030*/  IMAD.MOV.U32 R15, RZ, RZ, -0x1 ;  /* 0xffffffffff0f7424 */ /* 0x000fd800078e00ff */
[----:B0-----:R-:W-:Y:S05]  /*1f040*/  WARPSYNC.COLLECTIVE R15, `(.L_x_1007) ;  /* 0x000000000f087348 */ /* 0x001fea0003c00000 */
[----:B------:R-:W-:Y:S01]  /*1f050*/  VOTE.ANY R14, PT, P6 ;  /* 0x00000000000e7806 */ /* 0x000fe200030e0100 */
[----:B0-----:R-:W-:Y:S06]  /*1f060*/  ENDCOLLECTIVE ;  /* 0x000000000000791b */ /* 0x001fec0003800000 */
.L_x_1007:
[----:B------:R-:W-:Y:S05]  /*1f070*/  BSYNC B0 ;  /* 0x0000000000007941 */ /* 0x000fea0003800000 */
.L_x_1006:
[----:B------:R-:W-:Y:S01]  /*1f080*/  MOV R3, R14 ;  /* 0x0000000e00037202 */ /* 0x000fe20000000f00 */
[----:B------:R-:W-:Y:S01]  /*1f090*/  IMAD.MOV.U32 R13, RZ, RZ, R4 ;  /* 0x000000ffff0d7224 */ /* 0x000fe200078e0004 */
[----:B------:R-:W-:Y:S01]  /*1f0a0*/  MOV R11, 0x1f ;  /* 0x0000001f000b7802 */ /* 0x000fe20000000f00 */
[----:B------:R-:W-:Y:S01]  /*1f0b0*/  IMAD.MOV.U32 R15, RZ, RZ, -0x1 ;  /* 0xffffffffff0f7424 */ /* 0x000fe200078e00ff */
[----:B------:R-:W0:Y:S02]  /*1f0c0*/  POPC R0, R3 ;  /* 0x0000000300007309 */ /* 0x000e240000000000 */
[----:B0-----:R-:W-:-:S07]  /*1f0d0*/  IMAD.MOV.U32 R12, RZ, RZ, R0 ;  /* 0x000000ffff0c7224 */ /* 0x001fce00078e0000 */
[----:B------:R-:W-:Y:S05]  /*1f0e0*/  WARPSYNC.COLLECTIVE R15, `(.L_x_1008) ;  /* 0x000000000f087348 */ /* 0x000fea0003c00000 */
[----:B------:R0:W1:Y:S02]  /*1f0f0*/  SHFL.IDX P6, R14, R13, R12, R11 ;  /* 0x0000000c0d0e7389 */ /* 0x00006400000c000b */
[----:B01----:R-:W-:Y:S01]  /*1f100*/  ENDCOLLECTIVE ;  /* 0x000000000000791b */ /* 0x003fe20003800000 */
.L_x_1008:
[----:B------:R-:W-:Y:S01]  /*1f110*/  IMAD.MOV.U32 R4, RZ, RZ, R14 ;  /* 0x000000ffff047224 */ /* 0x000fe200078e000e */
[----:B------:R-:W-:Y:S06]  /*1f120*/  BRA `(.L_x_1009) ;  /* 0xffffff9c00b07947 */ /* 0x000fec000383ffff */
.L_x_783:
[----:B------:R-:W-:Y:S01]  /*1f130*/  BSSY B0, `(.L_x_1010) ;  /* 0x0000007000007945 */ /* 0x000fe20003800000 */
[----:B------:R-:W-:Y:S01]  /*1f140*/  MOV R13, R2 ;  /* 0x00000002000d7202 */ /* 0x000fe20000000f00 */
[----:B------:R-:W-:Y:S02]  /*1f150*/  IMAD.MOV.U32 R11, RZ, RZ, 0x1f ;  /* 0x0000001fff0b7424 */ /* 0x000fe400078e00ff */
[----:B------:R-:W-:-:S07]  /*1f160*/  IMAD.MOV.U32 R15, RZ, RZ, -0x1 ;  /* 0xffffffffff0f7424 */ /* 0x000fce00078e00ff */
[----:B012---:R-:W-:Y:S05]  /*1f170*/  WARPSYNC.COLLECTIVE R15, `(.L_x_1011) ;  /* 0x000000000f087348 */ /* 0x007fea0003c00000 */
[----:B------:R3:W4:Y:S02]  /*1f180*/  SHFL.IDX P6, R14, R13, R12, R11 ;  /* 0x0000000c0d0e7389 */ /* 0x00072400000c000b */
[----:B01234-:R-:W-:Y:S01]  /*1f190*/  ENDCOLLECTIVE ;  /* 0x000000000000791b */ /* 0x01ffe20003800000 */
.L_x_1011:
[----:B------:R-:W-:Y:S05]  /*1f1a0*/  BSYNC B0 ;  /* 0x0000000000007941 */ /* 0x000fea0003800000 */
.L_x_1010:
[----:B------:R-:W-:Y:S05]  /*1f1b0*/  BRA `(.L_x_782) ;  /* 0xffffff9c00a87947 */ /* 0x000fea000383ffff */
.L_x_787:
[----:B0-----:R0:W1:Y:S02]  /*1f1c0*/  SYNCS.PHASECHK.TRANS64.TRYWAIT P0, [R4+URZ+0x28820], R0 ;  /* 0x02882000040075a7 */ /* 0x001064000800017f */
[----:B-1----:R-:W-:Y:S05]  /*1f1d0*/  @!P0 NANOSLEEP.SYNCS 0x989680 ;  /* 0x009896800000895d */ /* 0x002fea0003900000 */
[----:B------:R-:W1:Y:S02]  /*1f1e0*/  @!P0 SYNCS.PHASECHK.TRANS64 P0, [R4+URZ+0x28820], R0 ;  /* 0x02882000040085a7 */ /* 0x000e64000800007f */
[----:B-1----:R-:W-:Y:S05]  /*1f1f0*/  @!P0 BRA `(.L_x_787) ;  /* 0xfffffffc00f08947 */ /* 0x002fea000383ffff */
[----:B------:R-:W-:Y:S05]  /*1f200*/  BRA `(.L_x_1012) ;  /* 0xffffffa000947947 */ /* 0x000fea000383ffff */
.L_x_788:
[----:B------:R-:W1:Y:S01]  /*1f210*/  S2R R2, SR_TID.X ;  /* 0x0000000000027919 */ /* 0x000e620000002100 */
[----:B------:R-:W-:Y:S01]  /*1f220*/  BSSY B0, `(.L_x_1013) ;  /* 0x000000a000007945 */ /* 0x000fe20003800000 */
[----:B------:R-:W-:Y:S01]  /*1f230*/  IMAD.MOV.U32 R12, RZ, RZ, RZ ;  /* 0x000000ffff0c7224 */ /* 0x000fe200078e00ff */
[----:B------:R-:W-:Y:S01]  /*1f240*/  MOV R15, 0xffffffff ;  /* 0xffffffff000f7802 */ /* 0x000fe20000000f00 */
[----:B------:R-:W-:Y:S01]  /*1f250*/  IMAD.MOV.U32 R11, RZ, RZ, 0x1f ;  /* 0x0000001fff0b7424 */ /* 0x000fe200078e00ff */
[----:B-1----:R-:W-:-:S04]  /*1f260*/  SHF.R.U32.HI R2, RZ, 0x5, R2 ;  /* 0x00000005ff027819 */ /* 0x002fc80000011602 */
[----:B------:R-:W-:-:S04]  /*1f270*/  LOP3.LUT R2, R2, 0x3, RZ, 0xc0, !PT ;  /* 0x0000000302027812 */ /* 0x000fc800078ec0ff */
[----:B------:R-:W-:-:S07]  /*1f280*/  MOV R13, R2 ;  /* 0x00000002000d7202 */ /* 0x000fce0000000f00 */
[----:B0-2---:R-:W-:Y:S05]  /*1f290*/  WARPSYNC.COLLECTIVE R15, `(.L_x_1014) ;  /* 0x000000000f087348 */ /* 0x005fea0003c00000 */
[----:B------:R1:W3:Y:S02]  /*1f2a0*/  SHFL.IDX P6, R14, R13, R12, R11 ;  /* 0x0000000c0d0e7389 */ /* 0x0002e400000c000b */
[----:B0123--:R-:W-:Y:S01]  /*1f2b0*/  ENDCOLLECTIVE ;  /* 0x000000000000791b */ /* 0x00ffe20003800000 */
.L_x_1014:
[----:B------:R-:W-:Y:S05]  /*1f2c0*/  BSYNC B0 ;  /* 0x0000000000007941 */ /* 0x000fea0003800000 */
.L_x_1013:
[----:B------:R-:W-:Y:S05]  /*1f2d0*/  BRA `(.L_x_1015) ;  /* 0xffffffa0007c7947 */ /* 0x000fea000383ffff */
.L_x_789:
[----:B------:R-:W-:Y:S01]  /*1f2e0*/  BSSY B0, `(.L_x_1016) ;  /* 0x0000006000007945 */ /* 0x000fe20003800000 */
[----:B------:R-:W-:-:S07]  /*1f2f0*/  IMAD.MOV.U32 R15, RZ, RZ, -0x1 ;  /* 0xffffffffff0f7424 */ /* 0x000fce00078e00ff */
[----:B0-2---:R-:W-:Y:S05]  /*1f300*/  WARPSYNC.COLLECTIVE R15, `(.L_x_1017) ;  /* 0x000000000f0c7348 */ /* 0x005fea0003c00000 */
[----:B------:R-:W-:Y:S02]  /*1f310*/  ELECT P6, UR62, PT ;  /* 0x00000000003e782f */ /* 0x000fe400038c0000 */
[----:B------:R-:W-:Y:S01]  /*1f320*/  MOV R14, UR62 ;  /* 0x0000003e000e7c02 */ /* 0x000fe20008000f00 */
[----:B0-2---:R-:W-:Y:S10]  /*1f330*/  ENDCOLLECTIVE ;  /* 0x000000000000791b */ /* 0x005ff40003800000 */
.L_x_1017:
[----:B------:R-:W-:Y:S05]  /*1f340*/  BSYNC B0 ;  /* 0x0000000000007941 */ /* 0x000fea0003800000 */
.L_x_1016:
[----:B------:R-:W-:Y:S05]  /*1f350*/  BRA `(.L_x_1018) ;  /* 0xffffffa000707947 */ /* 0x000fea000383ffff */
.L_x_791:
[----:B0-----:R0:W1:Y:S02]  /*1f360*/  SYNCS.PHASECHK.TRANS64.TRYWAIT P1, [R5+URZ+0x28840], R0 ;  /* 0x02884000050075a7 */ /* 0x001064000802017f */
[----:B-1----:R-:W-:Y:S05]  /*1f370*/  @!P1 NANOSLEEP.SYNCS 0x989680 ;  /* 0x009896800000995d */ /* 0x002fea0003900000 */
[----:B------:R-:W1:Y:S02]  /*1f380*/  @!P1 SYNCS.PHASECHK.TRANS64 P1, [R5+URZ+0x28840], R0 ;  /* 0x02884000050095a7 */ /* 0x000e64000802007f */
[----:B-1----:R-:W-:Y:S05]  /*1f390*/  @!P1 BRA `(.L_x_791) ;  /* 0xfffffffc00f09947 */ /* 0x002fea000383ffff */
[----:B------:R-:W-:Y:S05]  /*1f3a0*/  BRA `(.L_x_1019) ;  /* 0xffffffa000907947 */ /* 0x000fea000383ffff */
.L_x_793:
[----:B-1----:R1:W3:Y:S02]  /*1f3b0*/  SYNCS.PHASECHK.TRANS64.TRYWAIT P1, [R25+URZ+0x28840], R2 ;  /* 0x02884002190075a7 */ /* 0x0022e4000802017f */
[----:B---3--:R-:W-:Y:S05]  /*1f3c0*/  @!P1 NANOSLEEP.SYNCS 0x989680 ;  /* 0x009896800000995d */ /* 0x008fea0003900000 */
[----:B------:R-:W3:Y:S02]  /*1f3d0*/  @!P1 SYNCS.PHASECHK.TRANS64 P1, [R25+URZ+0x28840], R2 ;  /* 0x02884002190095a7 */ /* 0x000ee4000802007f */
[----:B---3--:R-:W-:Y:S05]  /*1f3e0*/  @!P1 BRA `(.L_x_793) ;  /* 0xfffffffc00f09947 */ /* 0x008fea000383ffff */
[----:B------:R-:W-:Y:S05]  /*1f3f0*/  BRA `(.L_x_1020) ;  /* 0xffffffa0009c7947 */ /* 0x000fea000383ffff */
.L_x_795:
[----:B---3--:R3:W4:Y:S02]  /*1f400*/  SYNCS.PHASECHK.TRANS64.TRYWAIT P1, [R5+URZ+0x28860], R0 ;  /* 0x02886000050075a7 */ /* 0x008724000802017f */
[----:B----4-:R-:W-:Y:S05]  /*1f410*/  @!P1 NANOSLEEP.SYNCS 0x989680 ;  /* 0x009896800000995d */ /* 0x010fea0003900000 */
[----:B------:R-:W4:Y:S02]  /*1f420*/  @!P1 SYNCS.PHASECHK.TRANS64 P1, [R5+URZ+0x28860], R0 ;  /* 0x02886000050095a7 */ /* 0x000f24000802007f */
[----:B----4-:R-:W-:Y:S05]  /*1f430*/  @!P1 BRA `(.L_x_795) ;  /* 0xfffffffc00f09947 */ /* 0x010fea000383ffff */
[----:B------:R-:W-:Y:S05]  /*1f440*/  BRA `(.L_x_1021) ;  /* 0xffffffa000987947 */ /* 0x000fea000383ffff */
.L_x_1022:
        /* <DEDUP_REMOVED lines=11> */
.L_x_3480:


//--------------------- .text._ZN7cutlass13device_kernelIN5flash11enable_sm90INS1_16FlashAttnFwdSm90INS1_25CollectiveMainloopFwdSm90ILi2EN4cute5tupleIJNS5_1CILi1EEES8_S8_EEENS6_IJNS7_ILi128EEESA_SA_EEELi128ENS_6half_tEfNS_4arch4Sm90ELb0ELb1ELb0ELb0ELb1ELb0ELb0ELb1ELb1ELb1ELb0ELb0EEENS1_21CollectiveEpilogueFwdISB_S9_SC_SE_Li256ELb0ELb1ELb0ELb0EEENS1_30DynamicPersistentTileSchedulerILi256ELi128ELb0ELb1ELb1EEEEEEEEEvNT_6ParamsE --------------------------
	.section	.text._ZN7cutlass13device_kernelIN5flash11enable_sm90INS1_16FlashAttnFwdSm90INS1_25CollectiveMainloopFwdSm90ILi2EN4cute5tupleIJNS5_1CILi1EEES8_S8_EEENS6_IJNS7_ILi128EEESA_SA_EEELi128ENS_6half_tEfNS_4arch4Sm90ELb0ELb1ELb0ELb0ELb1ELb0ELb0ELb1ELb1ELb1ELb0ELb0EEENS1_21CollectiveEpilogueFwdISB_S9_SC_SE_Li256ELb0ELb1ELb0ELb0EEENS1_30DynamicPersistentTileSchedulerILi256ELi128ELb0ELb1ELb1EEEEEEEEEvNT_6ParamsE,"ax",@progbits
	.align	128
.text._ZN7cutlass13device_kernelIN5flash11enable_sm90INS1_16FlashAttnFwdSm90INS1_25CollectiveMainloopFwdSm90ILi2EN4cute5tupleIJNS5_1CILi1EEES8_S8_EEENS6_IJNS7_ILi128EEESA_SA_EEELi128ENS_6half_tEfNS_4arch4Sm90ELb0ELb1ELb0ELb0ELb1ELb0ELb0ELb1ELb1ELb1ELb0ELb0EEENS1_21CollectiveEpilogueFwdISB_S9_SC_SE_Li256ELb0ELb1ELb0ELb0EEENS1_30DynamicPersistentTileSchedulerILi256ELi128ELb0ELb1ELb1EEEEEEEEEvNT_6ParamsE:
        .type           _ZN7cutlass13device_kernelIN5flash11enable_sm90INS1_16FlashAttnFwdSm90INS1_25CollectiveMainloopFwdSm90ILi2EN4cute5tupleIJNS5_1CILi1EEES8_S8_EEENS6_IJNS7_ILi128EEESA_SA_EEELi128ENS_6half_tEfNS_4arch4Sm90ELb0ELb1ELb0ELb0ELb1ELb0ELb0ELb1ELb1ELb1ELb0ELb0EEENS1_21CollectiveEpilogueFwdISB_S9_SC_SE_Li256ELb0ELb1ELb0ELb0EEENS1_30DynamicPersistentTileSchedulerILi256ELi128ELb0ELb1ELb1EEEEEEEEEvNT_6ParamsE,@function
        .size           _ZN7cutlass13device_kernelIN5flash11enable_sm90INS1_16FlashAttnFwdSm90INS1_25CollectiveMainloopFwdSm90ILi2EN4cute5tupleIJNS5_1CILi1EEES8_S8_EEENS6_IJNS7_ILi128EEESA_SA_EEELi128ENS_6half_tEfNS_4arch4Sm90ELb0ELb1ELb0ELb0ELb1ELb0ELb0ELb1ELb1ELb1ELb0ELb0EEENS1_21CollectiveEpilogueFwdISB_S9_SC_SE_Li256ELb0ELb1ELb0ELb0EEENS1_30DynamicPersistentTileSchedulerILi256ELi128ELb0ELb1ELb1EEEEEEEEEvNT_6ParamsE,(.L_x_3481 - _ZN7cutlass13device_kernelIN5flash11enable_sm90INS1_16FlashAttnFwdSm90INS1_25CollectiveMainloopFwdSm90ILi2EN4cute5tupleIJNS5_1CILi1EEES8_S8_EEENS6_IJNS7_ILi128EEESA_SA_EEELi128ENS_6half_tEfNS_4arch4Sm90ELb0ELb1ELb0ELb0ELb1ELb0ELb0ELb1ELb1ELb1ELb0ELb0EEENS1_21CollectiveEpilogueFwdISB_S9_SC_SE_Li256ELb0ELb1ELb0ELb0EEENS1_30DynamicPersistentTileSchedulerILi256ELi128ELb0ELb1ELb1EEEEEEEEEvNT_6ParamsE)
        .other          _ZN7cutlass13device_kernelIN5flash11enable_sm90INS1_16FlashAttnFwdSm90INS1_25CollectiveMainloopFwdSm90ILi2EN4cute5tupleIJNS5_1CILi1EEES8_S8_EEENS6_IJNS7_ILi128EEESA_SA_EEELi128ENS_6half_tEfNS_4arch4Sm90ELb0ELb1ELb0ELb0ELb1ELb0ELb0ELb1ELb1ELb1ELb0ELb0EEENS1_21CollectiveEpilogueFwdISB_S9_SC_SE_Li256ELb0ELb1ELb0ELb0EEENS1_30DynamicPersistentTileSchedulerILi256ELi128ELb0ELb1ELb1EEEEEEEEEvNT_6ParamsE,@"STO_CUDA_ENTRY STV_DEFAULT"
_ZN7cutlass13device_kernelIN5flash11enable_sm90INS1_16FlashAttnFwdSm90INS1_25CollectiveMainloopFwdSm90ILi2EN4cute5tupleIJNS5_1CILi1EEES8_S8_EEENS6_IJNS7_ILi128EEESA_SA_EEELi128ENS_6half_tEfNS_4arch4Sm90ELb0ELb1ELb0ELb0ELb1ELb0ELb0ELb1ELb1ELb1ELb0ELb0EEENS1_21CollectiveEpilogueFwdISB_S9_SC_SE_Li256ELb0ELb1ELb0ELb0EEENS1_30DynamicPersistentTileSchedulerILi256ELi128ELb0ELb1ELb1EEEEEEEEEvNT_6ParamsE:
[----:B------:R-:W0:Y:S01]  /*0000*/  LDC R1, c[0x0][0x28] ;  /* 0x00000a00ff017b82 */ /* 0x000e220000000800 */
[----:B------:R-:W1:Y:S01]  /*0010*/  S2R R3, SR_TID.X ;  /* 0x0000000000037919 */ /* 0x000e620000002100 */
[----:B------:R-:W-:Y:S01]  /*0020*/  ELECT P0, URZ, PT ;  /* 0x00000000003f782f */ /* 0x000fe20003800000 */
[----:B------:R-:W-:Y:S01]  /*0030*/  UMOV UR4, 0x80 ;  /* 0x0000008000047882 */ /* 0x000fe20000000000 */
[----:B------:R-:W-:Y:S01]  /*0040*/  UMOV UR7, 0x100 ;  /* 0x0000010000077882 */ /* 0x000fe20000000000 */
[--C-:B-1----:R-:W-:Y:S02]  /*0050*/  SHF.R.U32.HI R0, RZ, 0x5, R3.reuse ;  /* 0x00000005ff007819 */ /* 0x102fe40000011603 */
[----:B------:R-:W-:-:S03]  /*0060*/  SHF.R.U32.HI R23, RZ, 0x7, R3 ;  /* 0x00000007ff177819 */ /* 0x000fc60000011603 */
[----:B------:R-:W1:Y:S04]  /*0070*/  SHFL.IDX PT, R2, R0, RZ, 0x1f ;  /* 0x00001fff00027589 */ /* 0x000e6800000e0000 */
[----:B------:R2:W3:Y:S01]  /*0080*/  SHFL.IDX PT, R3, R23, RZ, 0x1f ;  /* 0x00001fff17037589 */ /* 0x0004e200000e0000 */
[C---:B-1----:R-:W-:Y:S02]  /*0090*/  ISETP.NE.OR P0, PT, R2.reuse, RZ, !P0 ;  /* 0x000000ff0200720c */ /* 0x042fe40004705670 */
[----:B------:R-:W-:-:S11]  /*00a0*/  ISETP.NE.AND P1, PT, R2, RZ, PT ;  /* 0x000000ff0200720c */ /* 0x000fd60003f25270 */
[----:B------:R-:W-:Y:S01]  /*00b0*/  VOTEU.ALL UP0, P0 ;  /* 0x00000000003f7886 */ /* 0x000fe20000000000 */
[----:B------:R-:W-:-:S04]  /*00c0*/  VOTEU.ALL UP1, P0 ;  /* 0x00000000003f7886 */ /* 0x000fc80000020000 */
[----:B------:R-:W1:Y:S01]  /*00d0*/  @!UP0 S2UR UR8, SR_CgaCtaId ;  /* 0x00000000000889c3 */ /* 0x000e620000008800 */
[----:B------:R-:W-:Y:S01]  /*00e0*/  @!UP0 UMOV UR6, 0x400 ;  /* 0x0000040000068882 */ /* 0x000fe20000000000 */
[----:B------:R-:W-:-:S04]  /*00f0*/  @!UP0 UIADD3 UR4, -UR4, 0x100000, URZ ;  /* 0x0010000004048890 */ /* 0x000fc8000fffe13f */
[----:B------:R-:W-:Y:S02]  /*0100*/  @!UP0 USHF.L.U32 UR5, UR4, 0xb, URZ ;  /* 0x0000000b04058899 */ /* 0x000fe4000800063f */
[----:B------:R-:W-:Y:S02]  /*0110*/  @!UP0 USHF.L.U32 UR4, UR4, 0x1, URZ ;  /* 0x0000000104048899 */ /* 0x000fe4000800063f */
[----:B-1----:R-:W-:Y:S02]  /*0120*/  @!UP0 ULEA UR8, UR8, UR6, 0x18 ;  /* 0x0000000608088291 */ /* 0x002fe4000f8ec03f */
[----:B------:R-:W-:-:S04]  /*0130*/  @!UP0 UIADD3 UR6, -UR7, 0x100000, URZ ;  /* 0x0010000007068890 */ /* 0x000fc8000fffe13f */
[----:B------:R-:W-:Y:S02]  /*0140*/  @!UP0 USHF.L.U32 UR7, UR6, 0xb, URZ ;  /* 0x0000000b06078899 */ /* 0x000fe4000800063f */
[----:B------:R-:W-:Y:S01]  /*0150*/  @!UP0 USHF.L.U32 UR6, UR6, 0x1, URZ ;  /* 0x0000000106068899 */ /* 0x000fe2000800063f */
[----:B------:R-:W-:-:S05]  /*0160*/  VOTEU.ALL UP0, P0 ;  /* 0x00000000003f7886 */ /* 0x000fca0000000000 */
[----:B------:R2:W1:Y:S06]  /*0170*/  @!UP0 SYNCS.EXCH.64 URZ, [UR8+0x28800], UR4 ;  /* 0x02880004083f85b2 */ /* 0x00046c0008000100 */
[----:B------:R2:W4:Y:S02]  /*0180*/  @!UP1 SYNCS.EXCH.64 URZ, [UR8+0x28820], UR6 ;  /* 0x02882006083f95b2 */ /* 0x0005240008000100 */
[----:B0-23--:R-:W-:Y:S05]  /*0190*/  @P1 BRA `(.L_x_1023) ;  /* 0x0000000000481947 */ /* 0x00dfea0003800000 */
        /* <DEDUP_REMOVED lines=13> */
[----:B0-----:R0:W2:Y:S08]  /*0270*/  SYNCS.EXCH.64 URZ, [UR8+0x28830], UR4 ;  /* 0x02883004083f75b2 */ /* 0x0010b00008000100 */
[----:B------:R0:W3:Y:S01]  /*0280*/  SYNCS.EXCH.64 URZ, [UR8+0x28840], UR6 ;  /* 0x02884006083f75b2 */ /* 0x0000e20008000100 */
[----:B------:R0:W0:Y:S01]  /*0290*/  SYNCS.EXCH.64 URZ, [UR8+0x28838], UR4 ;  /* 0x02883804083f75b2 */ /* 0x0000220008000100 */
[----:B------:R0:W0:Y:S01]  /*02a0*/  SYNCS.EXCH.64 URZ, [UR8+0x28848], UR6 ;  /* 0x02884806083f75b2 */ /* 0x0000220008000100 */
[----:B------:R-:W-:Y:S01]  /*02b0*/  NOP ;  /* 0x0000000000007918 */ /* 0x000fe20000000000 */
.L_x_1023:
        /* <DEDUP_REMOVED lines=22> */
.L_x_1024:
        /* <DEDUP_REMOVED lines=18> */
.L_x_1025:
        /* <DEDUP_REMOVED lines=22> */
.L_x_1026:
        /* <DEDUP_REMOVED lines=23> */
.L_x_1027:
        /* <DEDUP_REMOVED lines=8> */
.L_x_1029:
[----:B------:R-:W-:-:S08]  /*0890*/  NOP ;  /* 0x0000000000007918 */ /* 0x000fd00000000000 */
[----:B------:R-:W0:Y:S02]  /*08a0*/  USETMAXREG.TRY_ALLOC.CTAPOOL UP0, 0xe8 ;  /* 0x000000e8000079c8 */ /* 0x000e240008000600 */
[----:B0-----:R-:W-:-:S13]  /*08b0*/  PLOP3.LUT P0, PT, PT, PT, UP0, 0x80, 0x0 ;  /* 0x000000000000781c */ /* 0x001fda0003f0f008 */
[----:B------:R-:W-:Y:S05]  /*08c0*/  @!P0 BRA `(.L_x_1029) ;  /* 0xfffffffc00f08947 */ /* 0x000fea000383ffff */
[----:B------:R-:W0:Y:S01]  /*08d0*/  S2R R2, SR_TID.X ;  /* 0x0000000000027919 */ /* 0x000e220000002100 */
[----:B------:R-:W1:Y:S08]  /*08e0*/  S2UR UR4, SR_CTAID.X ;  /* 0x00000000000479c3 */ /* 0x000e700000002500 */
[----:B------:R-:W-:Y:S08]  /*08f0*/  BAR.ARV 0x4, 0x180 ;  /* 0x0106000000007b1d */ /* 0x000ff00000002000 */
[----:B------:R-:W-:Y:S06]  /*0900*/  BAR.ARV 0x8, 0x180 ;  /* 0x0206000000007b1d */ /* 0x000fec0000002000 */
[----:B0-----:R-:W-:-:S04]  /*0910*/  LOP3.LUT R0, R2, 0xffffff80, RZ, 0xc0, !PT ;  /* 0xffffff8002007812 */ /* 0x001fc800078ec0ff */
[----:B------:R-:W-:Y:S02]  /*0920*/  ISETP.NE.AND P0, PT, R0, 0x80, PT ;  /* 0x000000800000780c */ /* 0x000fe40003f05270 */
[----:B------:R-:W1:Y:S11]  /*0930*/  LDC R0, c[0x0][0xc38] ;  /* 0x00030e00ff007b82 */ /* 0x000e760000000800 */
[----:B------:R-:W-:Y:S06]  /*0940*/  @!P0 BAR.ARV 0x9, 0x100 ;  /* 0x0244000000008b1d */ /* 0x000fec0000002000 */
[----:B-1----:R-:W-:-:S13]  /*0950*/  ISETP.LE.AND P0, PT, R0, UR4, PT ;  /* 0x0000000400007c0c */ /* 0x002fda000bf03270 */
        /* <DEDUP_REMOVED lines=10> */
[----:B------:R-:W-:Y:S01]  /*0a00*/  SHF.R.S32.HI R186, RZ, 0x7, R3 ;  /* 0x00000007ffba7819 */ /* 0x000fe20000011403 */
[----:B------:R-:W-:Y:S02]  /*0a10*/  IMAD.SHL.U32 R6, R4, 0x20, RZ ;  /* 0x0000002004067824 */ /* 0x000fe400078e00ff */
[----:B------:R-:W-:Y:S01]  /*0a20*/  IMAD.IADD R185, R191, 0x1, -R2 ;  /* 0x00000001bfb97824 */ /* 0x000fe200078e0a02 */
[----:B------:R-:W-:-:S02]  /*0a30*/  LEA.HI R2, R0, R191, RZ, 0x4 ;  /* 0x000000bf00027211 */ /* 0x000fc400078f20ff */
[----:B------:R-:W-:Y:S02]  /*0a40*/  LOP3.LUT R7, R6, 0xfffffc00, RZ, 0xc0, !PT ;  /* 0xfffffc0006077812 */ /* 0x000fe400078ec0ff */
[----:B------:R-:W-:Y:S02]  /*0a50*/  LOP3.LUT R4, R2, 0x3fffff0, RZ, 0xc0, !PT ;  /* 0x03fffff002047812 */ /* 0x000fe400078ec0ff */
[----:B------:R-:W-:Y:S02]  /*0a60*/  SHF.R.S32.HI R8, RZ, 0x1f, R185 ;  /* 0x0000001fff087819 */ /* 0x000fe400000114b9 */
[----:B------:R-:W-:Y:S01]  /*0a70*/  SHF.R.S32.HI R5, RZ, 0x4, R2 ;  /* 0x00000004ff057819 */ /* 0x000fe20000011402 */
[----:B------:R-:W-:Y:S01]  /*0a80*/  IMAD.IADD R4, R191, 0x1, -R4 ;  /* 0x00000001bf047824 */ /* 0x000fe200078e0a04 */
[----:B------:R-:W-:Y:S02]  /*0a90*/  LEA.HI R9, R8, R185, RZ, 0x2 ;  /* 0x000000b908097211 */ /* 0x000fe400078f10ff */
[----:B------:R-:W-:Y:S01]  /*0aa0*/  LEA.HI R2, R2, R5, RZ, 0x1 ;  /* 0x0000000502027211 */ /* 0x000fe200078f08ff */
[----:B------:R-:W-:Y:S01]  /*0ab0*/  IMAD R7, R4, 0x40, R7 ;  /* 0x0000004004077824 */ /* 0x000fe200078e0207 */
[----:B------:R-:W-:-:S02]  /*0ac0*/  LEA.HI R4, R0, R191, RZ, 0x2 ;  /* 0x000000bf00047211 */ /* 0x000fc400078f10ff */
[--C-:B------:R-:W-:Y:S02]  /*0ad0*/  SHF.R.S32.HI R6, RZ, 0x2, R9.reuse ;  /* 0x00000002ff067819 */ /* 0x100fe40000011409 */
[----:B------:R-:W-:Y:S02]  /*0ae0*/  SHF.R.S32.HI R11, RZ, 0x1f, R9 ;  /* 0x0000001fff0b7819 */ /* 0x000fe40000011409 */
[----:B------:R-:W-:Y:S02]  /*0af0*/  LOP3.LUT R2, R2, 0x1ffffffe, RZ, 0xc0, !PT ;  /* 0x1ffffffe02027812 */ /* 0x000fe400078ec0ff */
[----:B------:R-:W-:Y:S02]  /*0b00*/  LOP3.LUT R4, R4, 0xfffffffc, RZ, 0xc0, !PT ;  /* 0xfffffffc04047812 */ /* 0x000fe400078ec0ff */
[----:B------:R-:W-:Y:S01]  /*0b10*/  LEA.HI R0, R0, R191, RZ, 0x3 ;  /* 0x000000bf00007211 */ /* 0x000fe200078f18ff */
[----:B------:R-:W-:Y:S01]  /*0b20*/  IMAD.IADD R2, R5, 0x1, -R2 ;  /* 0x0000000105027824 */ /* 0x000fe200078e0a02 */
[----:B------:R-:W-:Y:S01]  /*0b30*/  LEA.HI R11, R11, R6, RZ, 0x3 ;  /* 0x000000060b0b7211 */ /* 0x000fe200078f18ff */
[----:B------:R-:W-:Y:S01]  /*0b40*/  IMAD.IADD R4, R191, 0x1, -R4 ;  /* 0x00000001bf047824 */ /* 0x000fe200078e0a04 */
[----:B------:R-:W-:Y:S01]  /*0b50*/  LOP3.LUT R22, R0, 0xfffffff8, RZ, 0xc0, !PT ;  /* 0xfffffff800167812 */ /* 0x000fe200078ec0ff */
[----:B------:R-:W-:Y:S01]  /*0b60*/  IMAD R188, R2, 0x8, R7 ;  /* 0x0000000802bc7824 */ /* 0x000fe200078e0207 */
[----:B------:R-:W-:-:S02]  /*0b70*/  LOP3.LUT R11, R11, 0xfffffff8, RZ, 0xc0, !PT ;  /* 0xfffffff80b0b7812 */ /* 0x000fc400078ec0ff */
[----:B------:R-:W-:Y:S01]  /*0b80*/  LEA.HI R8, R8, R185, RZ, 0x5 ;  /* 0x000000b908087211 */ /* 0x000fe200078f28ff */
[----:B------:R-:W-:Y:S01]  /*0b90*/  IMAD.IADD R22, R191, 0x1, -R22 ;  /* 0x00000001bf167824 */ /* 0x000fe200078e0a16 */
[----:B------:R-:W-:Y:S01]  /*0ba0*/  LEA.HI R3, R3, R186, RZ, 0x1 ;  /* 0x000000ba03037211 */ /* 0x000fe200078f08ff */
[----:B------:R-:W-:Y:S01]  /*0bb0*/  IMAD.IADD R11, R6, 0x1, -R11 ;  /* 0x00000001060b7824 */ /* 0x000fe200078e0a0b */
[----:B------:R-:W-:Y:S01]  /*0bc0*/  LEA.HI R2, R4, R4, RZ, 0x1 ;  /* 0x0000000404027211 */ /* 0x000fe200078f08ff */
[----:B------:R-:W-:Y:S01]  /*0bd0*/  IMAD.SHL.U32 R18, R22, 0x8, RZ ;  /* 0x0000000816127824 */ /* 0x000fe200078e00ff */
[----:B------:R-:W-:Y:S02]  /*0be0*/  SHF.R.S32.HI R8, RZ, 0x5, R8 ;  /* 0x00000005ff087819 */ /* 0x000fe40000011408 */
[----:B------:R-:W-:Y:S01]  /*0bf0*/  LOP3.LUT R3, R3, 0x3fffffe, RZ, 0xc0, !PT ;  /* 0x03fffffe03037812 */ /* 0x000fe200078ec0ff */
[----:B------:R-:W-:Y:S01]  /*0c00*/  VIADD R19, R18, 0x40 ;  /* 0x0000004012137836 */ /* 0x000fe20000000000 */
[----:B------:R-:W-:Y:S01]  /*0c10*/  LOP3.LUT R5, R2, 0x1ffffffe, RZ, 0xc0, !PT ;  /* 0x1ffffffe02057812 */ /* 0x000fe200078ec0ff */
[----:B------:R-:W-:Y:S01]  /*0c20*/  IMAD R8, R8, 0x10, R11 ;  /* 0x0000001008087824 */ /* 0x000fe200078e020b */
[----:B------:R-:W-:Y:S01]  /*0c30*/  LOP3.LUT R16, R9, 0x7ffffffc, RZ, 0xc0, !PT ;  /* 0x7ffffffc09107812 */ /* 0x000fe200078ec0ff */
[----:B------:R-:W-:Y:S01]  /*0c40*/  IMAD.IADD R3, R186, 0x1, -R3 ;  /* 0x00000001ba037824 */ /* 0x000fe200078e0a03 */
[----:B------:R-:W-:Y:S01]  /*0c50*/  SHF.R.S32.HI R184, RZ, 0x3, R0 ;  /* 0x00000003ffb87819 */ /* 0x000fe20000011400 */
[----:B------:R-:W-:Y:S01]  /*0c60*/  IMAD.IADD R4, R4, 0x1, -R5 ;  /* 0x0000000104047824 */ /* 0x000fe200078e0a05 */
[----:B------:R-:W-:Y:S01]  /*0c70*/  SHF.R.S32.HI R190, RZ, 0x1f, R18 ;  /* 0x0000001fffbe7819 */ /* 0x000fe20000011412 */
[----:B------:R-:W-:Y:S01]  /*0c80*/  IMAD R187, R3, 0x40, R8 ;  /* 0x0000004003bb7824 */ /* 0x000fe200078e0208 */
[----:B------:R-:W-:Y:S01]  /*0c90*/  SHF.R.S32.HI R189, RZ, 0x1f, R19 ;  /* 0x0000001fffbd7819 */ /* 0x000fe20000011413 */
[----:B------:R-:W-:-:S02]  /*0ca0*/  IMAD.IADD R16, R185, 0x1, -R16 ;  /* 0x00000001b9107824 */ /* 0x000fc400078e0a10 */
[----:B------:R-:W-:-:S07]  /*0cb0*/  IMAD R17, R4, 0x8, R187 ;  /* 0x0000000804117824 */ /* 0x000fce00078e02bb */
.L_x_1134:
[----:B------:R-:W-:Y:S01]  /*0cc0*/  ULDC UR5, c[0x0][0xc60] ;  /* 0x0003180000057ab9 */ /* 0x000fe20000000800 */
[----:B------:R-:W-:Y:S01]  /*0cd0*/  UMOV UR8, UR4 ;  /* 0x0000000400087c82 */ /* 0x000fe20008000000 */
[----:B------:R-:W-:-:S11]  /*0ce0*/  UISETP.NE.AND UP0, UPT, UR5, 0x1, UPT ;  /* 0x000000010500788c */ /* 0x000fd6000bf05270 */
[----:B------:R-:W-:Y:S01]  /*0cf0*/  @UP0 ULDC UR6, c[0x0][0xc64] ;  /* 0x0003190000060ab9 */ /* 0x000fe20000000800 */
[----:B------:R-:W-:Y:S01]  /*0d00*/  @UP0 ULDC UR9, c[0x0][0xc68] ;  /* 0x00031a0000090ab9 */ /* 0x000fe20000000800 */
[----:B------:R-:W-:-:S04]  /*0d10*/  UIMAD.WIDE.U32 UR6, UR4, UR6, URZ ;  /* 0x00000006040672a5 */ /* 0x000fc8000f8e003f */
[----:B------:R-:W-:-:S03]  /*0d20*/  @UP0 USHF.R.U32.HI UR8, URZ, UR9, UR7 ;  /* 0x000000093f080299 */ /* 0x000fc60008011607 */
[----:B------:R-:W-:Y:S02]  /*0d30*/  ULDC UR6, c[0x0][0xc78] ;  /* 0x00031e0000067ab9 */ /* 0x000fe40000000800 */
[----:B------:R-:W-:Y:S02]  /*0d40*/  UISETP.GE.AND UP0, UPT, UR8, UR6, UPT ;  /* 0x000000060800728c */ /* 0x000fe4000bf06270 */
[----:B------:R-:W-:-:S04]  /*0d50*/  UIADD3 UR6, -UR8, URZ, URZ ;  /* 0x0000003f08067290 */ /* 0x000fc8000fffe13f */
[----:B------:R-:W-:Y:S01]  /*0d60*/  PLOP3.LUT P0, PT, PT, PT, UP0, 0x80, 0x0 ;  /* 0x000000000000781c */ /* 0x000fe20003f0f008 */
[----:B------:R-:W-:-:S12]  /*0d70*/  UIMAD UR9, UR5, UR6, UR4 ;  /* 0x00000006050972a4 */ /* 0x000fd8000f8e0204 */
[----:B012345:R-:W-:Y:S05]  /*0d80*/  @!P0 BRA `(.L_x_1030) ;  /* 0x0000000000208947 */ /* 0x03ffea0003800000 */
[----:B------:R-:W-:Y:S01]  /*0d90*/  ULDC UR7, c[0x0][0xc6c] ;  /* 0x00031b0000077ab9 */ /* 0x000fe20000000800 */
[----:B------:R-:W-:Y:S01]  /*0da0*/  UMOV UR6, UR9 ;  /* 0x0000000900067c82 */ /* 0x000fe20008000000 */
[----:B------:R-:W-:-:S11]  /*0db0*/  UISETP.NE.AND UP0, UPT, UR7, 0x1, UPT ;  /* 0x000000010700788c */ /* 0x000fd6000bf05270 */
[----:B------:R-:W-:Y:S02]  /*0dc0*/  @UP0 ULDC.64 UR10, c[0x0][0xc70] ;  /* 0x00031c00000a0ab9 */ /* 0x000fe40000000a00 */
[----:B------:R-:W-:-:S04]  /*0dd0*/  UIMAD.WIDE.U32 UR4, UR9, UR10, URZ ;  /* 0x0000000a090472a5 */ /* 0x000fc8000f8e003f */
[----:B------:R-:W-:-:S04]  /*0de0*/  @UP0 USHF.R.U32.HI UR6, URZ, UR11, UR5 ;  /* 0x0000000b3f060299 */ /* 0x000fc80008011605 */
[----:B------:R-:W-:Y:S01]  /*0df0*/  UIMAD UR4, UR6, UR7, URZ ;  /* 0x00000007060472a4 */ /* 0x000fe2000f8e023f */
[----:B------:R-:W-:Y:S11]  /*0e00*/  BRA `(.L_x_1031) ;  /* 0x00000000001c7947 */ /* 0x000ff60003800000 */
.L_x_1030:
[----:B------:R-:W-:Y:S01]  /*0e10*/  ULDC UR7, c[0x0][0xc54] ;  /* 0x0003150000077ab9 */ /* 0x000fe20000000800 */
[----:B------:R-:W-:Y:S01]  /*0e20*/  UMOV UR6, UR9 ;  /* 0x0000000900067c82 */ /* 0x000fe20008000000 */
[----:B------:R-:W-:-:S11]  /*0e30*/  UISETP.NE.AND UP0, UPT, UR7, 0x1, UPT ;  /* 0x000000010700788c */ /* 0x000fd6000bf05270 */
[----:B------:R-:W-:Y:S02]  /*0e40*/  @UP0 ULDC.64 UR10, c[0x0][0xc58] ;  /* 0x00031600000a0ab9 */ /* 0x000fe40000000a00 */
[----:B------:R-:W-:-:S04]  /*0e50*/  UIMAD.WIDE.U32 UR4, UR9, UR10, URZ ;  /* 0x0000000a090472a5 */ /* 0x000fc8000f8e003f */
[----:B------:R-:W-:-:S04]  /*0e60*/  @UP0 USHF.R.U32.HI UR6, URZ, UR11, UR5 ;  /* 0x0000000b3f060299 */ /* 0x000fc80008011605 */
[----:B------:R-:W-:-:S12]  /*0e70*/  UIMAD UR4, UR6, UR7, URZ ;  /* 0x00000007060472a4 */ /* 0x000fd8000f8e023f */
.L_x_1031:
[----:B------:R-:W-:Y:S01]  /*0e80*/  ULOP3.LUT UR6, URZ, UR6, URZ, 0x33, !UPT ;  /* 0x000000063f067292 */ /* 0x000fe2000f8e333f */
[----:B------:R-:W-:Y:S01]  /*0e90*/  ULDC UR7, c[0x0][0x448] ;  /* 0x0001120000077ab9 */ /* 0x000fe20000000800 */
[----:B------:R-:W-:Y:S01]  /*0ea0*/  ULDC UR5, c[0x0][0xc3c] ;  /* 0x00030f0000057ab9 */ /* 0x000fe20000000800 */
[----:B------:R-:W-:Y:S02]  /*0eb0*/  UISETP.NE.AND UP3, UPT, UR7, 0x1, UPT ;  /* 0x000000010700788c */ /* 0x000fe4000bf65270 */
[----:B------:R-:W-:Y:S01]  /*0ec0*/  UIADD3 UR6, UR6, UR5, URZ ;  /* 0x0000000506067290 */ /* 0x000fe2000fffe03f */
[----:B------:R-:W-:Y:S01]  /*0ed0*/  ULDC.64 UR10, c[0x0][0x418] ;  /* 0x00010600000a7ab9 */ /* 0x000fe20000000a00 */
[----:B------:R-:W-:Y:S01]  /*0ee0*/  UIADD3 UR4, UR9, -UR4, URZ ;  /* 0x8000000409047290 */ /* 0x000fe2000fffe03f */
[----:B------:R-:W-:Y:S01]  /*0ef0*/  ULDC UR38, c[0x0][0xc48] ;  /* 0x0003120000267ab9 */ /* 0x000fe20000000800 */
[----:B------:R-:W-:Y:S02]  /*0f00*/  UISETP.NE.U32.AND UP0, UPT, UR10, URZ, UPT ;  /* 0x0000003f0a00728c */ /* 0x000fe4000bf05070 */
[----:B------:R-:W-:-:S02]  /*0f10*/  USHF.L.U32 UR37, UR6, 0x7, URZ ;  /* 0x0000000706257899 */ /* 0x000fc4000800063f */
[----:B------:R-:W-:Y:S01]  /*0f20*/  UISETP.NE.AND UP1, UPT, UR38, 0x1, UPT ;  /* 0x000000012600788c */ /* 0x000fe2000bf25270 */
[----:B------:R-:W-:Y:S01]  /*0f30*/  ULDC UR13, c[0x0][0xc54] ;  /* 0x00031500000d7ab9 */ /* 0x000fe20000000800 */
[----:B------:R-:W-:Y:S02]  /*0f40*/  UISETP.NE.AND.EX UP0, UPT, UR11, URZ, UPT, UP0 ;  /* 0x0000003f0b00728c */ /* 0x000fe4000bf05300 */
[----:B------:R-:W-:Y:S02]  /*0f50*/  UIADD3 UR10, UR37, 0x7f, URZ ;  /* 0x0000007f250a7890 */ /* 0x000fe4000fffe03f */
[----:B------:R-:W-:Y:S01]  /*0f60*/  UIMAD UR13, UR8, UR13, UR4 ;  /* 0x0000000d080d72a4 */ /* 0x000fe2000f8e0204 */
[----:B------:R-:W-:Y:S01]  /*0f70*/  ULDC UR43, c[0x0][0x424] ;  /* 0x00010900002b7ab9 */ /* 0x000fe20000000800 */
[----:B------:R-:W-:Y:S01]  /*0f80*/  ULDC UR54, c[0x0][0x288] ;  /* 0x0000a20000367ab9 */ /* 0x000fe20000000800 */
[----:B------:R-:W-:Y:S01]  /*0f90*/  ULDC.64 UR4, c[0x0][0x9e0] ;  /* 0x0002780000047ab9 */ /* 0x000fe20000000a00 */
[----:B------:R-:W-:Y:S01]  /*0fa0*/  @UP3 ULDC UR8, c[0x0][0x44c] ;  /* 0x0001130000083ab9 */ /* 0x000fe20000000800 */
[----:B------:R-:W-:-:S02]  /*0fb0*/  UIADD3 UR11, -UR54, 0x1, URZ ;  /* 0x00000001360b7890 */ /* 0x000fc4000fffe13f */
[----:B------:R-:W-:Y:S02]  /*0fc0*/  UISETP.GE.AND UP2, UPT, UR5, 0x1, UPT ;  /* 0x000000010500788c */ /* 0x000fe4000bf46270 */
[----:B------:R-:W-:Y:S02]  /*0fd0*/  USEL UR43, UR43, 0x1, UP0 ;  /* 0x000000012b2b7887 */ /* 0x000fe40008000000 */
[----:B------:R-:W-:Y:S01]  /*0fe0*/  UIMAD.WIDE.U32 UR8, UR10, UR8, URZ ;  /* 0x000000080a0872a5 */ /* 0x000fe2000f8e003f */
[----:B------:R-:W-:Y:S01]  /*0ff0*/  ULDC UR12, c[0x0][0x2f0] ;  /* 0x0000bc00000c7ab9 */ /* 0x000fe20000000800 */
[----:B------:R-:W-:Y:S01]  /*1000*/  @UP3 ULDC UR15, c[0x0][0x450] ;  /* 0x00011400000f3ab9 */ /* 0x000fe20000000800 */
[----:B------:R-:W-:Y:S01]  /*1010*/  @UP1 ULDC UR6, c[0x0][0xc4c] ;  /* 0x0003130000061ab9 */ /* 0x000fe20000000800 */
[----:B------:R-:W-:Y:S01]  /*1020*/  UIMAD UR11, UR43, UR12, UR11 ;  /* 0x0000000c2b0b72a4 */ /* 0x000fe2000f8e020b */
[----:B------:R-:W-:Y:S01]  /*1030*/  PLOP3.LUT P0, PT, PT, PT, UP2, 0x40, 0x0 ;  /* 0x000000000000781c */ /* 0x000fe20003f0e828 */
[----:B------:R-:W-:-:S02]  /*1040*/  @UP3 USHF.R.U32.HI UR10, URZ, UR15, UR9 ;  /* 0x0000000f3f0a3299 */ /* 0x000fc40008011609 */
[----:B------:R-:W-:Y:S01]  /*1050*/  UIMAD.WIDE.U32 UR6, UR13, UR6, URZ ;  /* 0x000000060d0672a5 */ /* 0x000fe2000f8e003f */
[----:B------:R-:W-:Y:S01]  /*1060*/  @UP1 ULDC UR14, c[0x0][0xc50] ;  /* 0x00031400000e1ab9 */ /* 0x000fe20000000800 */
[----:B------:R-:W-:Y:S01]  /*1070*/  UIADD3 UR10, UR11, UR10, URZ ;  /* 0x0000000a0b0a7290 */ /* 0x000fe2000fffe03f */
[----:B------:R-:W-:Y:S01]  /*1080*/  UMOV UR44, UR13 ;  /* 0x0000000d002c7c82 */ /* 0x000fe20008000000 */
[----:B------:R-:W-:Y:S02]  /*1090*/  @UP1 USHF.R.U32.HI UR44, URZ, UR14, UR7 ;  /* 0x0000000e3f2c1299 */ /* 0x000fe40008011607 */
[----:B------:R-:W-:Y:S02]  /*10a0*/  UIADD3 UR4, UR10, UR4, URZ ;  /* 0x000000040a047290 */ /* 0x000fe4000fffe03f */
[----:B------:R-:W-:Y:S02]  /*10b0*/  UIADD3 UR6, -UR44, URZ, URZ ;  /* 0x0000003f2c067290 */ /* 0x000fe4000fffe13f */
[----:B------:R-:W-:-:S02]  /*10c0*/  UP2UR UR50, UPR, URZ, 0x8 ;  /* 0x000000083f327883 */ /* 0x000fc40008000000 */
[----:B------:R-:W-:Y:S01]  /*10d0*/  UP2UR UR49, UPR, URZ, 0x4 ;  /* 0x000000043f317883 */ /* 0x000fe20008000000 */
[----:B------:R-:W-:Y:S01]  /*10e0*/  IMAD.U32 R0, RZ, RZ, UR4 ;  /* 0x00000004ff007e24 */ /* 0x000fe2000f8e00ff */
[----:B------:R-:W-:Y:S01]  /*10f0*/  UIMAD UR38, UR38, UR6, UR13 ;  /* 0x00000006262672a4 */ /* 0x000fe2000f8e020d */
[----:B------:R-:W-:Y:S11]  /*1100*/  @P0 BRA `(.L_x_1032) ;  /* 0x0000000000400947 */ /* 0x000ff60003800000 */
[----:B------:R-:W-:Y:S01]  /*1110*/  ISETP.LT.AND P0, PT, RZ, UR10, PT ;  /* 0x0000000aff007c0c */ /* 0x000fe2000bf01270 */
[----:B------:R-:W-:-:S12]  /*1120*/  UIADD3 UR4, UR10, -0x1, URZ ;  /* 0xffffffff0a047890 */ /* 0x000fd8000fffe03f */
[----:B------:R-:W-:Y:S05]  /*1130*/  @P0 BRA `(.L_x_1033) ;  /* 0x00000000001c0947 */ /* 0x000fea0003800000 */
[----:B------:R-:W-:Y:S02]  /*1140*/  UISETP.NE.AND UP0, UPT, UR5, 0x1, UPT ;  /* 0x000000010500788c */ /* 0x000fe4000bf05270 */
[----:B------:R-:W-:-:S09]  /*1150*/  UIADD3 UR4, -UR10, URZ, URZ ;  /* 0x0000003f0a047290 */ /* 0x000fd2000fffe13f */
[----:B------:R-:W-:Y:S02]  /*1160*/  @UP0 ULDC.64 UR8, c[0x0][0x9e8] ;  /* 0x00027a0000080ab9 */ /* 0x000fe40000000a00 */
[----:B------:R-:W-:-:S04]  /*1170*/  UIMAD.WIDE.U32 UR6, UR4, UR8, URZ ;  /* 0x00000008040672a5 */ /* 0x000fc8000f8e003f */
[----:B------:R-:W-:-:S04]  /*1180*/  @UP0 USHF.R.U32.HI UR4, URZ, UR9, UR7 ;  /* 0x000000093f040299 */ /* 0x000fc80008011607 */
[----:B------:R-:W-:Y:S01]  /*1190*/  ULOP3.LUT UR4, URZ, UR4, URZ, 0x33, !UPT ;  /* 0x000000043f047292 */ /* 0x000fe2000f8e333f */
[----:B------:R-:W-:Y:S11]  /*11a0*/  BRA `(.L_x_1034) ;  /* 0x0000000000107947 */ /* 0x000ff60003800000 */
.L_x_1033:
[----:B------:R-:W-:-:S11]  /*11b0*/  UISETP.NE.AND UP0, UPT, UR5, 0x1, UPT ;  /* 0x000000010500788c */ /* 0x000fd6000bf05270 */
[----:B------:R-:W-:Y:S02]  /*11c0*/  @UP0 ULDC.64 UR8, c[0x0][0x9e8] ;  /* 0x00027a0000080ab9 */ /* 0x000fe40000000a00 */
[----:B------:R-:W-:-:S04]  /*11d0*/  UIMAD.WIDE.U32 UR6, UR4, UR8, URZ ;  /* 0x00000008040672a5 */ /* 0x000fc8000f8e003f */
[----:B------:R-:W-:-:S12]  /*11e0*/  @UP0 USHF.R.U32.HI UR4, URZ, UR9, UR7 ;  /* 0x000000093f040299 */ /* 0x000fd80008011607 */
.L_x_1034:
[----:B------:R-:W-:-:S06]  /*11f0*/  UIMAD UR4, UR4, UR5, UR5 ;  /* 0x00000005040472a4 */ /* 0x000fcc000f8e0205 */
[----:B------:R-:W-:-:S07]  /*1200*/  VIMNMX R0, R0, UR4, PT ;  /* 0x0000000400007c48 */ /* 0x000fce000bfe0100 */
.L_x_1032:
[----:B------:R-:W-:Y:S01]  /*1210*/  UISETP.NE.AND UP0, UPT, UR50, URZ, UPT ;  /* 0x0000003f3200728c */ /* 0x000fe2000bf05270 */
[----:B------:R-:W-:Y:S01]  /*1220*/  VIADD R0, R0, 0x7f ;  /* 0x0000007f00007836 */ /* 0x000fe20000000000 */
[----:B------:R-:W-:Y:S01]  /*1230*/  UMOV UR9, UR37 ;  /* 0x0000002500097c82 */ /* 0x000fe20008000000 */
[----:B------:R-:W-:Y:S02]  /*1240*/  UIMAD UR4, UR43, UR12, 0x7f ;  /* 0x0000007f2b0474a4 */ /* 0x000fe4000f8e020c */
[----:B------:R-:W-:Y:S01]  /*1250*/  UIMAD UR54, UR43, UR12, -UR54 ;  /* 0x0000000c2b3672a4 */ /* 0x000fe2000f8e0a36 */
[----:B------:R-:W-:Y:S01]  /*1260*/  SHF.R.S32.HI R3, RZ, 0x1f, R0 ;  /* 0x0000001fff037819 */ /* 0x000fe20000011400 */
[----:B------:R-:W-:Y:S01]  /*1270*/  USHF.R.S32.HI UR8, URZ, 0x1f, UR4 ;  /* 0x0000001f3f087899 */ /* 0x000fe20008011404 */
[----:B------:R-:W-:Y:S02]  /*1280*/  ULDC UR10, c[0x0][0x9dc] ;  /* 0x00027700000a7ab9 */ /* 0x000fe40000000800 */
[----:B------:R-:W-:Y:S01]  /*1290*/  LEA.HI R3, R3, R0, RZ, 0x7 ;  /* 0x0000000003037211 */ /* 0x000fe200078f38ff */
[----:B------:R-:W-:Y:S01]  /*12a0*/  @UP0 ULDC UR6, c[0x0][0x44c] ;  /* 0x0001130000060ab9 */ /* 0x000fe20000000800 */
[----:B------:R-:W-:Y:S01]  /*12b0*/  @UP0 ULDC UR11, c[0x0][0x450] ;  /* 0x00011400000b0ab9 */ /* 0x000fe20000000800 */
[----:B------:R-:W-:Y:S01]  /*12c0*/  UIMAD.WIDE.U32 UR6, UR37, UR6, URZ ;  /* 0x00000006250672a5 */ /* 0x000fe2000f8e003f */
[----:B------:R-:W-:Y:S01]  /*12d0*/  SHF.R.S32.HI R3, RZ, 0x7, R3 ;  /* 0x00000007ff037819 */ /* 0x000fe20000011403 */
[----:B------:R-:W-:-:S02]  /*12e0*/  ULEA.HI UR8, UR8, UR4, URZ, 0x7 ;  /* 0x0000000408087291 */ /* 0x000fc4000f8f383f */
[----:B------:R-:W-:Y:S02]  /*12f0*/  @UP0 USHF.R.U32.HI UR9, URZ, UR11, UR7 ;  /* 0x0000000b3f090299 */ /* 0x000fe40008011607 */
[----:B------:R-:W-:Y:S02]  /*1300*/  UISETP.GE.AND UP0, UPT, UR5, 0x1, UPT ;  /* 0x000000010500788c */ /* 0x000fe4000bf06270 */
[----:B------:R-:W-:Y:S02]  /*1310*/  USHF.R.S32.HI UR8, URZ, 0x7, UR8 ;  /* 0x000000073f087899 */ /* 0x000fe40008011408 */
[----:B------:R-:W-:Y:S02]  /*1320*/  UIADD3 UR4, UR54, UR9, URZ ;  /* 0x0000000936047290 */ /* 0x000fe4000fffe03f */
[----:B------:R-:W-:Y:S02]  /*1330*/  PLOP3.LUT P0, PT, PT, PT, UP0, 0x40, 0x0 ;  /* 0x000000000000781c */ /* 0x000fe40003f0e808 */
[----:B------:R-:W-:Y:S01]  /*1340*/  UIADD3 UR9, UR4, -UR10, URZ ;  /* 0x8000000a04097290 */ /* 0x000fe2000fffe03f */
[----:B------:R-:W-:-:S10]  /*1350*/  VIMNMX R88, R3, UR8, PT ;  /* 0x0000000803587c48 */ /* 0x000fd4000bfe0100 */
[----:B------:R-:W-:Y:S05]  /*1360*/  @P0 BRA `(.L_x_1035) ;  /* 0x0000000000440947 */ /* 0x000fea0003800000 */
[----:B------:R-:W-:-:S06]  /*1370*/  UISETP.GT.AND UP0, UPT, UR4, -0x1, UPT ;  /* 0xffffffff0400788c */ /* 0x000fcc000bf04270 */
[----:B------:R-:W-:-:S13]  /*1380*/  PLOP3.LUT P0, PT, PT, PT, UP0, 0x80, 0x0 ;  /* 0x000000000000781c */ /* 0x000fda0003f0f008 */
[----:B------:R-:W-:Y:S05]  /*1390*/  @P0 BRA `(.L_x_1036) ;  /* 0x00000000001c0947 */ /* 0x000fea0003800000 */
[----:B------:R-:W-:Y:S02]  /*13a0*/  UISETP.NE.AND UP0, UPT, UR5, 0x1, UPT ;  /* 0x000000010500788c */ /* 0x000fe4000bf05270 */
[----:B------:R-:W-:-:S09]  /*13b0*/  ULOP3.LUT UR4, URZ, UR4, URZ, 0x33, !UPT ;  /* 0x000000043f047292 */ /* 0x000fd2000f8e333f */
[----:B------:R-:W-:Y:S02]  /*13c0*/  @UP0 ULDC.64 UR10, c[0x0][0x9e8] ;  /* 0x00027a00000a0ab9 */ /* 0x000fe40000000a00 */
[----:B------:R-:W-:-:S04]  /*13d0*/  UIMAD.WIDE.U32 UR6, UR4, UR10, URZ ;  /* 0x0000000a040672a5 */ /* 0x000fc8000f8e003f */
[----:B------:R-:W-:-:S04]  /*13e0*/  @UP0 USHF.R.U32.HI UR4, URZ, UR11, UR7 ;  /* 0x0000000b3f040299 */ /* 0x000fc80008011607 */
[----:B------:R-:W-:Y:S01]  /*13f0*/  ULOP3.LUT UR4, URZ, UR4, URZ, 0x33, !UPT ;  /* 0x000000043f047292 */ /* 0x000fe2000f8e333f */
[----:B------:R-:W-:Y:S11]  /*1400*/  BRA `(.L_x_1037) ;  /* 0x0000000000107947 */ /* 0x000ff60003800000 */
.L_x_1036:
[----:B------:R-:W-:-:S11]  /*1410*/  UISETP.NE.AND UP0, UPT, UR5, 0x1, UPT ;  /* 0x000000010500788c */ /* 0x000fd6000bf05270 */
[----:B------:R-:W-:Y:S02]  /*1420*/  @UP0 ULDC.64 UR10, c[0x0][0x9e8] ;  /* 0x00027a00000a0ab9 */ /* 0x000fe40000000a00 */
[----:B------:R-:W-:-:S04]  /*1430*/  UIMAD.WIDE.U32 UR6, UR4, UR10, URZ ;  /* 0x0000000a040672a5 */ /* 0x000fc8000f8e003f */
[----:B------:R-:W-:-:S12]  /*1440*/  @UP0 USHF.R.U32.HI UR4, URZ, UR11, UR7 ;  /* 0x0000000b3f040299 */ /* 0x000fd80008011607 */
.L_x_1037:
[----:B------:R-:W-:-:S04]  /*1450*/  UIMAD UR4, UR4, UR5, URZ ;  /* 0x00000005040472a4 */ /* 0x000fc8000f8e023f */
[----:B------:R-:W-:-:S04]  /*1460*/  UISETP.LT.AND UP0, UPT, UR9, UR4, UPT ;  /* 0x000000040900728c */ /* 0x000fc8000bf01270 */
[----:B------:R-:W-:-:S12]  /*1470*/  USEL UR9, UR9, UR4, !UP0 ;  /* 0x0000000409097287 */ /* 0x000fd8000c000000 */
.L_x_1035:
[----:B------:R-:W-:Y:S01]  /*1480*/  USHF.R.S32.HI UR4, URZ, 0x1f, UR9 ;  /* 0x0000001f3f047899 */ /* 0x000fe20008011409 */
[----:B------:R-:W-:Y:S02]  /*1490*/  PLOP3.LUT P0, PT, PT, PT, PT, 0x80, 0x0 ;  /* 0x000000000000781c */ /* 0x000fe40003f0f070 */
[----:B------:R-:W-:Y:S02]  /*14a0*/  CS2R R36, SRZ ;  /* 0x0000000000247805 */ /* 0x000fe4000001ff00 */
[----:B------:R-:W-:Y:S01]  /*14b0*/  CS2R R150, SRZ ;  /* 0x0000000000967805 */ /* 0x000fe2000001ff00 */
[----:B------:R-:W-:Y:S01]  /*14c0*/  ULEA.HI UR4, UR4, UR9, URZ, 0x7 ;  /* 0x0000000904047291 */ /* 0x000fe2000f8f383f */
[----:B------:R-:W-:Y:S02]  /*14d0*/  CS2R R148, SRZ ;  /* 0x0000000000947805 */ /* 0x000fe4000001ff00 */
[----:B------:R-:W-:Y:S02]  /*14e0*/  CS2R R146, SRZ ;  /* 0x0000000000927805 */ /* 0x000fe4000001ff00 */
[----:B------:R-:W-:Y:S01]  /*14f0*/  CS2R R144, SRZ ;  /* 0x0000000000907805 */ /* 0x000fe2000001ff00 */
[----:B------:R-:W-:Y:S01]  /*1500*/  USHF.R.S32.HI UR4, URZ, 0x7, UR4 ;  /* 0x000000073f047899 */ /* 0x000fe20008011404 */
[----:B------:R-:W-:-:S02]  /*1510*/  CS2R R142, SRZ ;  /* 0x00000000008e7805 */ /* 0x000fc4000001ff00 */
[----:B------:R-:W-:Y:S02]  /*1520*/  CS2R R140, SRZ ;  /* 0x00000000008c7805 */ /* 0x000fe4000001ff00 */
[----:B------:R-:W-:Y:S01]  /*1530*/  CS2R R138, SRZ ;  /* 0x00000000008a7805 */ /* 0x000fe2000001ff00 */
[----:B------:R-:W-:Y:S01]  /*1540*/  UISETP.LT.AND UP0, UPT, URZ, UR4, UPT ;  /* 0x000000043f00728c */ /* 0x000fe2000bf01270 */
[----:B------:R-:W-:Y:S02]  /*1550*/  CS2R R136, SRZ ;  /* 0x0000000000887805 */ /* 0x000fe4000001ff00 */
[----:B------:R-:W-:Y:S02]  /*1560*/  CS2R R134, SRZ ;  /* 0x0000000000867805 */ /* 0x000fe4000001ff00 */
[----:B------:R-:W-:Y:S01]  /*1570*/  CS2R R132, SRZ ;  /* 0x0000000000847805 */ /* 0x000fe2000001ff00 */
[----:B------:R-:W-:Y:S01]  /*1580*/  USEL UR39, URZ, UR4, !UP0 ;  /* 0x000000043f277287 */ /* 0x000fe2000c000000 */
[----:B------:R-:W-:-:S02]  /*1590*/  CS2R R130, SRZ ;  /* 0x0000000000827805 */ /* 0x000fc4000001ff00 */
[----:B------:R-:W-:Y:S02]  /*15a0*/  CS2R R128, SRZ ;  /* 0x0000000000807805 */ /* 0x000fe4000001ff00 */
[----:B------:R-:W-:Y:S02]  /*15b0*/  CS2R R126, SRZ ;  /* 0x00000000007e7805 */ /* 0x000fe4000001ff00 */
[----:B------:R-:W-:Y:S02]  /*15c0*/  CS2R R124, SRZ ;  /* 0x00000000007c7805 */ /* 0x000fe4000001ff00 */
[----:B------:R-:W-:Y:S02]  /*15d0*/  CS2R R122, SRZ ;  /* 0x00000000007a7805 */ /* 0x000fe4000001ff00 */
[----:B------:R-:W-:Y:S02]  /*15e0*/  ISETP.GT.AND P1, PT, R88, UR39, PT ;  /* 0x0000002758007c0c */ /* 0x000fe4000bf24270 */
        /* <DEDUP_REMOVED lines=13> */
[----:B------:R-:W-:Y:S01]  /*16c0*/  CS2R R94, SRZ ;  /* 0x00000000005e7805 */ /* 0x000fe2000001ff00 */
[----:B------:R-:W-:Y:S01]  /*16d0*/  IMAD.MOV.U32 R93, RZ, RZ, RZ ;  /* 0x000000ffff5d7224 */ /* 0x000fe200078e00ff */
[----:B------:R-:W-:Y:S02]  /*16e0*/  CS2R R6, SRZ ;  /* 0x0000000000067805 */ /* 0x000fe4000001ff00 */
[----:B------:R-:W-:Y:S01]  /*16f0*/  CS2R R90, SRZ ;  /* 0x00000000005a7805 */ /* 0x000fe2000001ff00 */
[----:B------:R-:W-:Y:S01]  /*1700*/  IMAD.MOV.U32 R46, RZ, RZ, RZ ;  /* 0x000000ffff2e7224 */ /* 0x000fe200078e00ff */
[----:B------:R-:W-:Y:S06]  /*1710*/  @!P1 BRA `(.L_x_1038) ;  /* 0x000000c400389947 */ /* 0x000fec0003800000 */
[----:B------:R-:W0:Y:S01]  /*1720*/  SHFL.IDX PT, R0, R186, RZ, 0x1f ;  /* 0x00001fffba007589 */ /* 0x000e2200000e0000 */
[----:B------:R-:W1:Y:S01]  /*1730*/  S2UR UR40, SR_CgaCtaId ;  /* 0x00000000002879c3 */ /* 0x000e620000008800 */
[----:B------:R-:W-:Y:S01]  /*1740*/  UMOV UR41, 0x400 ;  /* 0x0000040000297882 */ /* 0x000fe20000000000 */
        /* <DEDUP_REMOVED lines=17> */
[----:B------:R-:W-:Y:S01]  /*1860*/  IMAD.U32 R5, RZ, RZ, UR5 ;  /* 0x00000005ff057e24 */ /* 0x000fe2000f8e00ff */
        /* <DEDUP_REMOVED lines=10> */
.L_x_1039:
[----:B------:R-:W-:Y:S01]  /*1910*/  ULEA.HI UR4, UR47, UR47, URZ, 0x1 ;  /* 0x0000002f2f047291 */ /* 0x000fe2000f8f083f */
[----:B------:R-:W-:-:S03]  /*1920*/  IMAD.U32 R2, RZ, RZ, UR48 ;  /* 0x00000030ff027e24 */ /* 0x000fc6000f8e00ff */
[----:B------:R-:W-:Y:S02]  /*1930*/  ULOP3.LUT UR4, UR4, 0xfffffffe, URZ, 0xc0, !UPT ;  /* 0xfffffffe04047892 */ /* 0x000fe4000f8ec03f */
[----:B------:R-:W-:Y:S02]  /*1940*/  ISETP.NE.AND P0, PT, R2, 0x3, PT ;  /* 0x000000030200780c */ /* 0x000fe40003f05270 */
[----:B------:R-:W-:-:S06]  /*1950*/  UIADD3 UR4, UR47, -UR4, URZ ;  /* 0x800000042f047290 */ /* 0x000fcc000fffe03f */
[----:B------:R-:W-:-:S05]  /*1960*/  IMAD.U32 R0, RZ, RZ, UR4 ;  /* 0x00000004ff007e24 */ /* 0x000fca000f8e00ff */
[----:B------:R-:W-:-:S04]  /*1970*/  SHF.L.U32 R0, R0, 0x1f, RZ ;  /* 0x0000001f00007819 */ /* 0x000fc800000006ff */
[----:B------:R-:W0:Y:S02]  /*1980*/  SYNCS.PHASECHK.TRANS64.TRYWAIT P1, [UR41+0x28800], R0 ;  /* 0x02880000ff0075a7 */ /* 0x000e240008020169 */
[----:B0-----:R-:W-:Y:S05]  /*1990*/  @!P1 BRA `(.L_x_1040) ;  /* 0x0000012400509947 */ /* 0x001fea0003800000 */
.L_x_1204:
[----:B------:R-:W-:Y:S05]  /*19a0*/  @!P0 BRA `(.L_x_1041) ;  /* 0x0000000000048947 */ /* 0x000fea0003800000 */
[----:B------:R-:W-:Y:S01]  /*19b0*/  BPT.TRAP 0x1 ;  /* 0x000000040000795c */ /* 0x000fe20000300000 */
.L_x_1041:
[----:B0-----:R-:W-:Y:S02]  /*19c0*/  IMAD.U32 R3, RZ, RZ, UR45 ;  /* 0x0000002dff037e24 */ /* 0x001fe4000f8e00ff */
[----:B------:R-:W-:-:S03]  /*19d0*/  IMAD.U32 R0, RZ, RZ, UR46 ;  /* 0x0000002eff007e24 */ /* 0x000fc6000f8e00ff */
[----:B------:R-:W-:Y:S02]  /*19e0*/  LEA R3, R3, UR41, 0x3 ;  /* 0x0000002903037c11 */ /* 0x000fe4000f8e18ff */
[----:B------:R-:W-:-:S04]  /*19f0*/  SHF.L.U32 R0, R0, 0x1f, RZ ;  /* 0x0000001f00007819 */ /* 0x000fc800000006ff */
[----:B------:R0:W1:Y:S01]  /*1a00*/  SYNCS.PHASECHK.TRANS64.TRYWAIT P1, [R3+URZ+0x28830], R0 ;  /* 0x02883000030075a7 */ /* 0x000062000802017f */
[----:B------:R-:W-:Y:S05]  /*1a10*/  @!P0 BRA `(.L_x_1042) ;  /* 0x0000000000048947 */ /* 0x000fea0003800000 */
[----:B------:R-:W-:Y:S01]  /*1a20*/  BPT.TRAP 0x1 ;  /* 0x000000040000795c */ /* 0x000fe20000300000 */
.L_x_1042:
[----:B-1----:R-:W-:Y:S05]  /*1a30*/  @P1 BRA `(.L_x_1043) ;  /* 0x0000000000081947 */ /* 0x002fea0003800000 */
[----:B------:R-:W1:Y:S02]  /*1a40*/  SYNCS.PHASECHK.TRANS64.TRYWAIT P1, [R3+URZ+0x28830], R0 ;  /* 0x02883000030075a7 */ /* 0x000e64000802017f */
[----:B-1----:R-:W-:Y:S05]  /*1a50*/  @!P1 BRA `(.L_x_1044) ;  /* 0x0000012400389947 */ /* 0x002fea0003800000 */
.L_x_1043:
        /* <DEDUP_REMOVED lines=63> */
.L_x_1045:
[----:B------:R-:W-:Y:S01]  /*1e50*/  UISETP.NE.AND UP1, UPT, UR50, URZ, UPT ;  /* 0x0000003f3200728c */ /* 0x000fe2000bf25270 */
[----:B01----:R-:W-:Y:S01]  /*1e60*/  VIADD R0, R17, UR37 ;  /* 0x0000002511007c36 */ /* 0x003fe20008000000 */
[----:B------:R-:W-:Y:S01]  /*1e70*/  R2UR UR6, R3 ;  /* 0x00000000030672ca */ /* 0x000fe200000e0000 */
[----:B------:R-:W0:Y:S01]  /*1e80*/  LDC R5, c[0x0][0x2f0] ;  /* 0x0000bc00ff057b82 */ /* 0x000e220000000800 */
[----:B------:R-:W-:Y:S01]  /*1e90*/  IMAD.MOV.U32 R3, RZ, RZ, -0x80 ;  /* 0xffffff80ff037424 */ /* 0x000fe200078e00ff */
[----:B------:R-:W-:Y:S01]  /*1ea0*/  UISETP.NE.AND UP0, UPT, UR49, URZ, UPT ;  /* 0x0000003f3100728c */ /* 0x000fe2000bf05270 */
[----:B------:R-:W-:Y:S01]  /*1eb0*/  PLOP3.LUT P1, PT, PT, PT, UP1, 0x80, 0x0 ;  /* 0x000000000000781c */ /* 0x000fe20003f2f018 */
[----:B------:R-:W-:Y:S01]  /*1ec0*/  ULDC UR55, c[0x0][0x9dc] ;  /* 0x0002770000377ab9 */ /* 0x000fe20000000800 */
[----:B------:R-:W-:Y:S01]  /*1ed0*/  PLOP3.LUT P2, PT, PT, PT, UP1, 0x80, 0x0 ;  /* 0x000000000000781c */ /* 0x000fe20003f4f018 */
[----:B------:R-:W-:Y:S01]  /*1ee0*/  IMAD R12, R88, R3, 0x80 ;  /* 0x00000080580c7424 */ /* 0x000fe200078e0203 */
[----:B------:R-:W-:Y:S01]  /*1ef0*/  ULDC UR14, c[0x0][0x9e0] ;  /* 0x00027800000e7ab9 */ /* 0x000fe20000000800 */
[----:B------:R-:W-:Y:S01]  /*1f00*/  @UP1 ULDC UR7, c[0x0][0x44c] ;  /* 0x0001130000071ab9 */ /* 0x000fe20000000800 */
[----:B------:R-:W1:Y:S01]  /*1f10*/  LDC R6, c[0x0][0x288] ;  /* 0x0000a200ff067b82 */ /* 0x000e620000000800 */
[----:B------:R-:W-:Y:S01]  /*1f20*/  VIADD R3, R12, 0x1 ;  /* 0x000000010c037836 */ /* 0x000fe20000000000 */
[----:B------:R-:W-:Y:S01]  /*1f30*/  LEA R10, R88, 0xffffff80, 0x7 ;  /* 0xffffff80580a7811 */ /* 0x000fe200078e38ff */
[----:B------:R-:W-:-:S04]  /*1f40*/  UIADD3 UR6, UR6, 0x28840, URZ ;  /* 0x0002884006067890 */ /* 0x000fc8000fffe03f */
[----:B------:R-:W-:Y:S01]  /*1f50*/  @P1 IMAD.HI.U32 R2, R0, UR7, RZ ;  /* 0x0000000700021c27 */ /* 0x000fe2000f8e00ff */
[----:B------:R-:W-:Y:S01]  /*1f60*/  @UP1 ULDC UR7, c[0x0][0x450] ;  /* 0x0001140000071ab9 */ /* 0x000fe20000000800 */
[----:B------:R-:W-:Y:S01]  /*1f70*/  UPRMT UR6, UR40, 0x654, UR6 ;  /* 0x0000065428067896 */ /* 0x000fe20008000006 */
[----:B------:R-:W-:Y:S02]  /*1f80*/  PLOP3.LUT P1, PT, PT, PT, UP0, 0x40, 0x0 ;  /* 0x000000000000781c */ /* 0x000fe40003f2e808 */
[----:B------:R-:W-:Y:S01]  /*1f90*/  @P2 SHF.R.U32.HI R0, RZ, UR7, R2 ;  /* 0x00000007ff002c19 */ /* 0x000fe20008011602 */
[C---:B------:R-:W-:Y:S02]  /*1fa0*/  IMAD R2, R16.reuse, -0x2, R3 ;  /* 0xfffffffe10027824 */ /* 0x040fe400078e0203 */
[C---:B0-----:R-:W-:Y:S02]  /*1fb0*/  IMAD R3, R5.reuse, UR43, R12 ;  /* 0x0000002b05037c24 */ /* 0x041fe4000f8e020c */
[----:B------:R-:W0:Y:S01]  /*1fc0*/  SHFL.IDX PT, R8, R0, RZ, 0x1c1f ;  /* 0x001c1fff00087589 */ /* 0x000e2200000e0000 */
[----:B------:R-:W-:Y:S01]  /*1fd0*/  IMAD R7, R5, UR43, R2 ;  /* 0x0000002b05077c24 */ /* 0x000fe2000f8e0202 */
[----:B------:R-:W-:Y:S01]  /*1fe0*/  SYNCS.ARRIVE.TRANS64.RED.A1T0 RZ, [UR6], RZ ;  /* 0x000000ffffff79a7 */ /* 0x000fe20008100406 */
[----:B------:R-:W-:Y:S01]  /*1ff0*/  ULOP3.LUT UR6, URZ, UR55, URZ, 0x33, !UPT ;  /* 0x000000373f067292 */ /* 0x000fe2000f8e333f */
[----:B------:R-:W-:-:S02]  /*2000*/  IMAD R14, R16, -0x2, R3 ;  /* 0xfffffffe100e7824 */ /* 0x000fc400078e0203 */
[----:B-1----:R-:W-:-:S04]  /*2010*/  IMAD.IADD R7, R7, 0x1, -R6 ;  /* 0x0000000107077824 */ /* 0x002fc800078e0a06 */
[C---:B------:R-:W-:Y:S02]  /*2020*/  VIADD R89, R7.reuse, UR14 ;  /* 0x0000000e07597c36 */ /* 0x040fe40008000000 */
[----:B------:R-:W-:-:S03]  /*2030*/  VIADD R20, R7, UR6 ;  /* 0x0000000607147c36 */ /* 0x000fc60008000000 */
[----:B0-----:R-:W-:Y:S01]  /*2040*/  VIADDMNMX R2, R8, R89, R14, PT ;  /* 0x0000005908027246 */ /* 0x001fe2000380010e */
[----:B------:R-:W-:Y:S01]  /*2050*/  IMAD.IADD R4, R20, 0x1, R8 ;  /* 0x0000000114047824 */ /* 0x000fe200078e0208 */
[----:B------:R-:W-:Y:S06]  /*2060*/  @P1 BRA `(.L_x_1046) ;  /* 0x0000000000641947 */ /* 0x000fec0003800000 */
[----:B------:R-:W-:Y:S01]  /*2070*/  IMAD R3, R5, UR43, R8 ;  /* 0x0000002b05037c24 */ /* 0x000fe2000f8e0208 */
[----:B------:R-:W-:Y:S03]  /*2080*/  BSSY B0, `(.L_x_1047) ;  /* 0x0000013000007945 */ /* 0x000fe60003800000 */
[----:B------:R-:W-:-:S05]  /*2090*/  IMAD.IADD R3, R3, 0x1, -R6 ;  /* 0x0000000103037824 */ /* 0x000fca00078e0a06 */
[----:B------:R-:W-:-:S13]  /*20a0*/  ISETP.GT.AND P1, PT, R3, -0x1, PT ;  /* 0xffffffff0300780c */ /* 0x000fda0003f24270 */
[----:B------:R-:W-:Y:S05]  /*20b0*/  @P1 BRA `(.L_x_1048) ;  /* 0x0000000000241947 */ /* 0x000fea0003800000 */
[----:B------:R-:W-:Y:S01]  /*20c0*/  ULDC UR6, c[0x0][0x9e4] ;  /* 0x0002790000067ab9 */ /* 0x000fe20000000800 */
[----:B------:R-:W-:Y:S01]  /*20d0*/  LOP3.LUT R3, RZ, R3, RZ, 0x33, !PT ;  /* 0x00000003ff037212 */ /* 0x000fe200078e33ff */
[----:B------:R-:W-:-:S05]  /*20e0*/  IMAD.U32 R7, RZ, RZ, UR6 ;  /* 0x00000006ff077e24 */ /* 0x000fca000f8e00ff */
[----:B------:R-:W-:-:S13]  /*20f0*/  ISETP.NE.AND P1, PT, R7, 0x1, PT ;  /* 0x000000010700780c */ /* 0x000fda0003f25270 */
[----:B------:R-:W0:Y:S02]  /*2100*/  @P1 LDC.64 R8, c[0x0][0x9e8] ;  /* 0x00027a00ff081b82 */ /* 0x000e240000000a00 */
[----:B0-----:R-:W-:-:S05]  /*2110*/  @P1 IMAD.HI.U32 R8, R3, R8, RZ ;  /* 0x0000000803081227 */ /* 0x001fca00078e00ff */
[----:B------:R-:W-:-:S04]  /*2120*/  @P1 SHF.R.U32.HI R3, RZ, R9, R8 ;  /* 0x00000009ff031219 */ /* 0x000fc80000011608 */
[----:B------:R-:W-:Y:S01]  /*2130*/  LOP3.LUT R3, RZ, R3, RZ, 0x33, !PT ;  /* 0x00000003ff037212 */ /* 0x000fe200078e33ff */
[----:B------:R-:W-:Y:S06]  /*2140*/  BRA `(.L_x_1049) ;  /* 0x0000000000187947 */ /* 0x000fec0003800000 */
.L_x_1048:
[----:B------:R-:W-:Y:S02]  /*2150*/  ULDC UR6, c[0x0][0x9e4] ;  /* 0x0002790000067ab9 */ /* 0x000fe40000000800 */
[----:B------:R-:W-:-:S05]  /*2160*/  IMAD.U32 R7, RZ, RZ, UR6 ;  /* 0x00000006ff077e24 */ /* 0x000fca000f8e00ff */
[----:B------:R-:W-:-:S13]  /*2170*/  ISETP.NE.AND P1, PT, R7, 0x1, PT ;  /* 0x000000010700780c */ /* 0x000fda0003f25270 */
[----:B------:R-:W0:Y:S02]  /*2180*/  @P1 LDC.64 R8, c[0x0][0x9e8] ;  /* 0x00027a00ff081b82 */ /* 0x000e240000000a00 */
[----:B0-----:R-:W-:-:S05]  /*2190*/  @P1 IMAD.HI.U32 R8, R3, R8, RZ ;  /* 0x0000000803081227 */ /* 0x001fca00078e00ff */
[----:B------:R-:W-:-:S07]  /*21a0*/  @P1 SHF.R.U32.HI R3, RZ, R9, R8 ;  /* 0x00000009ff031219 */ /* 0x000fce0000011608 */
.L_x_1049:
[----:B------:R-:W-:Y:S05]  /*21b0*/  BSYNC B0 ;  /* 0x0000000000007941 */ /* 0x000fea0003800000 */
.L_x_1047:
[----:B------:R-:W-:-:S04]  /*21c0*/  IMAD R3, R3, R7, -R10 ;  /* 0x0000000703037224 */ /* 0x000fc800078e0a0a */
[----:B------:R-:W-:-:S05]  /*21d0*/  IMAD R3, R16, -0x2, R3 ;  /* 0xfffffffe10037824 */ /* 0x000fca00078e0203 */
[----:B------:R-:W-:Y:S02]  /*21e0*/  VIADDMNMX R2, R3, R7, R2, PT ;  /* 0x0000000703027246 */ /* 0x000fe40003800102 */
[----:B------:R-:W-:-:S07]  /*21f0*/  VIMNMX R4, R4, R3, !PT ;  /* 0x0000000304047248 */ /* 0x000fce0007fe0100 */
.L_x_1046:
[C---:B------:R-:W-:Y:S01]  /*2200*/  ISETP.GE.AND P2, PT, R12.reuse, 0x9, PT ;  /* 0x000000090c00780c */ /* 0x040fe20003f46270 */
[----:B------:R-:W0:Y:S01]  /*2210*/  SHFL.IDX PT, R0, R0, 0x1, 0x1c1f ;  /* 0x003c1f0000007f89 */ /* 0x000e2200000e0000 */
[----:B------:R-:W-:Y:S01]  /*2220*/  ISETP.GE.AND P1, PT, R12, 0x2, PT ;  /* 0x000000020c00780c */ /* 0x000fe20003f26270 */
[----:B------:R-:W-:Y:S01]  /*2230*/  UISETP.NE.AND UP0, UPT, UR49, URZ, UPT ;  /* 0x0000003f3100728c */ /* 0x000fe2000bf05270 */
[C---:B------:R-:W-:Y:S02]  /*2240*/  ISETP.GT.AND P3, PT, R4.reuse, 0x8, !P2 ;  /* 0x000000080400780c */ /* 0x040fe40005764270 */
[----:B------:R-:W-:Y:S02]  /*2250*/  ISETP.GT.AND P4, PT, R4, 0x1, !P1 ;  /* 0x000000010400780c */ /* 0x000fe40004f84270 */
[----:B------:R-:W-:Y:S02]  /*2260*/  ISETP.LT.OR P3, PT, R2, 0x9, P3 ;  /* 0x000000090200780c */ /* 0x000fe40001f61670 */
[----:B------:R-:W-:-:S02]  /*2270*/  ISETP.GE.AND P5, PT, R12, 0x11, PT ;  /* 0x000000110c00780c */ /* 0x000fc40003fa6270 */
[----:B------:R-:W-:Y:S02]  /*2280*/  FSEL R127, R28, -INF , !P3 ;  /* 0xff8000001c7f7808 */ /* 0x000fe40005800000 */
[----:B------:R-:W-:Y:S02]  /*2290*/  ISETP.LT.OR P4, PT, R2, 0x2, P4 ;  /* 0x000000020200780c */ /* 0x000fe40002781670 */
[----:B------:R-:W-:Y:S02]  /*22a0*/  ISETP.GT.AND P3, PT, R4, 0x10, !P5 ;  /* 0x000000100400780c */ /* 0x000fe40006f64270 */
[----:B------:R-:W-:Y:S02]  /*22b0*/  ISETP.GE.AND P6, PT, R12, 0xa, PT ;  /* 0x0000000a0c00780c */ /* 0x000fe40003fc6270 */
[----:B------:R-:W-:Y:S02]  /*22c0*/  FSEL R131, R25, -INF , !P4 ;  /* 0xff80000019837808 */ /* 0x000fe40006000000 */
[----:B------:R-:W-:-:S02]  /*22d0*/  P2R R91, PR, RZ, 0x20 ;  /* 0x00000020ff5b7803 */ /* 0x000fc40000000000 */
[----:B------:R-:W-:Y:S01]  /*22e0*/  ISETP.LT.OR P3, PT, R2, 0x11, P3 ;  /* 0x000000110200780c */ /* 0x000fe20001f61670 */
[----:B0-----:R-:W-:Y:S01]  /*22f0*/  IMAD.IADD R8, R20, 0x1, R0 ;  /* 0x0000000114087824 */ /* 0x001fe200078e0200 */
[----:B------:R-:W-:Y:S02]  /*2300*/  ISETP.GT.AND P4, PT, R4, 0x9, !P6 ;  /* 0x000000090400780c */ /* 0x000fe40007784270 */
[----:B------:R-:W-:Y:S02]  /*2310*/  ISETP.GE.AND P5, PT, R12, 0x12, PT ;  /* 0x000000120c00780c */ /* 0x000fe40003fa6270 */
[----:B------:R-:W-:Y:S02]  /*2320*/  FSEL R125, R32, -INF , !P3 ;  /* 0xff800000207d7808 */ /* 0x000fe40005800000 */
[----:B------:R-:W-:Y:S02]  /*2330*/  ISETP.LT.OR P4, PT, R2, 0xa, P4 ;  /* 0x0000000a0200780c */ /* 0x000fe40002781670 */
[----:B------:R-:W-:-:S02]  /*2340*/  ISETP.GT.AND P3, PT, R4, 0x11, !P5 ;  /* 0x000000110400780c */ /* 0x000fc40006f64270 */
[----:B------:R-:W-:Y:S02]  /*2350*/  FSEL R101, R29, -INF , !P4 ;  /* 0xff8000001d657808 */ /* 0x000fe40006000000 */
[----:B------:R-:W-:Y:S02]  /*2360*/  ISETP.LT.OR P3, PT, R2, 0x12, P3 ;  /* 0x000000120200780c */ /* 0x000fe40001f61670 */
[----:B------:R-:W-:Y:S02]  /*2370*/  ISETP.GE.AND P4, PT, R12, 0x19, PT ;  /* 0x000000190c00780c */ /* 0x000fe40003f86270 */
[----:B------:R-:W-:Y:S02]  /*2380*/  FSEL R103, R33, -INF , !P3 ;  /* 0xff80000021677808 */ /* 0x000fe40005800000 */
[----:B------:R-:W-:Y:S02]  /*2390*/  ISETP.GT.AND P3, PT, R4, 0x18, !P4 ;  /* 0x000000180400780c */ /* 0x000fe40006764270 */
[----:B------:R-:W-:-:S02]  /*23a0*/  P2R R93, PR, RZ, 0x10 ;  /* 0x00000010ff5d7803 */ /* 0x000fc40000000000 */
[----:B------:R-:W-:Y:S02]  /*23b0*/  ISETP.LT.OR P3, PT, R2, 0x19, P3 ;  /* 0x000000190200780c */ /* 0x000fe40001f61670 */
[----:B------:R-:W-:Y:S02]  /*23c0*/  ISETP.GE.AND P4, PT, R12, 0x1a, PT ;  /* 0x0000001a0c00780c */ /* 0x000fe40003f86270 */
[----:B------:R-:W-:Y:S02]  /*23d0*/  FSEL R123, R36, -INF , !P3 ;  /* 0xff800000247b7808 */ /* 0x000fe40005800000 */
[----:B------:R-:W-:Y:S02]  /*23e0*/  ISETP.GT.AND P3, PT, R4, 0x19, !P4 ;  /* 0x000000190400780c */ /* 0x000fe40006764270 */
[----:B------:R-:W-:Y:S02]  /*23f0*/  P2R R36, PR, RZ, 0x10 ;  /* 0x00000010ff247803 */ /* 0x000fe40000000000 */
[----:B------:R-:W-:-:S02]  /*2400*/  ISETP.LT.OR P3, PT, R2, 0x1a, P3 ;  /* 0x0000001a0200780c */ /* 0x000fc40001f61670 */
[----:B------:R-:W-:Y:S02]  /*2410*/  ISETP.GE.AND P4, PT, R12, 0x21, PT ;  /* 0x000000210c00780c */ /* 0x000fe40003f86270 */
[----:B------:R-:W-:Y:S02]  /*2420*/  FSEL R105, R37, -INF , !P3 ;  /* 0xff80000025697808 */ /* 0x000fe40005800000 */
[----:B------:R-:W-:Y:S02]  /*2430*/  ISETP.GT.AND P3, PT, R4, 0x20, !P4 ;  /* 0x000000200400780c */ /* 0x000fe40006764270 */
[----:B------:R-:W-:Y:S02]  /*2440*/  P2R R94, PR, RZ, 0x10 ;  /* 0x00000010ff5e7803 */ /* 0x000fe40000000000 */
[----:B------:R-:W-:Y:S02]  /*2450*/  ISETP.LT.OR P3, PT, R2, 0x21, P3 ;  /* 0x000000210200780c */ /* 0x000fe40001f61670 */
[----:B------:R-:W-:-:S02]  /*2460*/  ISETP.GE.AND P4, PT, R12, 0x22, PT ;  /* 0x000000220c00780c */ /* 0x000fc40003f86270 */
[----:B------:R-:W-:Y:S02]  /*2470*/  FSEL R121, R40, -INF , !P3 ;  /* 0xff80000028797808 */ /* 0x000fe40005800000 */
[----:B------:R-:W-:Y:S02]  /*2480*/  ISETP.GT.AND P3, PT, R4, 0x21, !P4 ;  /* 0x000000210400780c */ /* 0x000fe40006764270 */
[----:B------:R-:W-:Y:S02]  /*2490*/  P2R R40, PR, RZ, 0x10 ;  /* 0x00000010ff287803 */ /* 0x000fe40000000000 */
[----:B------:R-:W-:Y:S02]  /*24a0*/  ISETP.LT.OR P3, PT, R2, 0x22, P3 ;  /* 0x000000220200780c */ /* 0x000fe40001f61670 */
[----:B------:R-:W-:Y:S02]  /*24b0*/  ISETP.GE.AND P4, PT, R12, 0x29, PT ;  /* 0x000000290c00780c */ /* 0x000fe40003f86270 */
[----:B------:R-:W-:-:S02]  /*24c0*/  FSEL R107, R41, -INF , !P3 ;  /* 0xff800000296b7808 */ /* 0x000fc40005800000 */
[----:B------:R-:W-:Y:S02]  /*24d0*/  ISETP.GT.AND P3, PT, R4, 0x28, !P4 ;  /* 0x000000280400780c */ /* 0x000fe40006764270 */
[----:B------:R-:W-:Y:S02]  /*24e0*/  P2R R95, PR, RZ, 0x10 ;  /* 0x00000010ff5f7803 */ /* 0x000fe40000000000 */
[----:B------:R-:W-:Y:S02]  /*24f0*/  ISETP.LT.OR P3, PT, R2, 0x29, P3 ;  /* 0x000000290200780c */ /* 0x000fe40001f61670 */
[----:B------:R-:W-:Y:S02]  /*2500*/  ISETP.GE.AND P4, PT, R12, 0x2a, PT ;  /* 0x0000002a0c00780c */ /* 0x000fe40003f86270 */
[----:B------:R-:W-:Y:S02]  /*2510*/  FSEL R119, R44, -INF , !P3 ;  /* 0xff8000002c777808 */ /* 0x000fe40005800000 */
[----:B------:R-:W-:-:S02]  /*2520*/  ISETP.GT.AND P3, PT, R4, 0x29, !P4 ;  /* 0x000000290400780c */ /* 0x000fc40006764270 */
[----:B------:R-:W-:Y:S02]  /*2530*/  P2R R44, PR, RZ, 0x10 ;  /* 0x00000010ff2c7803 */ /* 0x000fe40000000000 */
        /* <DEDUP_REMOVED lines=81> */
[----:B------:R-:W-:Y:S02]  /*2a50*/  P2R R92, PR, RZ, 0x20 ;  /* 0x00000020ff5c7803 */ /* 0x000fe40000000000 */
[----:B------:R-:W-:-:S02]  /*2a60*/  FSEL R77, R77, -INF , !P3 ;  /* 0xff8000004d4d7808 */ /* 0x000fc40005800000 */
[----:B------:R-:W-:Y:S02]  /*2a70*/  ISETP.GE.AND P3, PT, R12, 0x71, PT ;  /* 0x000000710c00780c */ /* 0x000fe40003f66270 */
[----:B------:R-:W-:Y:S02]  /*2a80*/  P2R R90, PR, RZ, 0x40 ;  /* 0x00000040ff5a7803 */ /* 0x000fe40000000000 */
[----:B------:R-:W-:-:S04]  /*2a90*/  ISETP.GT.AND P4, PT, R4, 0x70, !P3 ;  /* 0x000000700400780c */ /* 0x000fc80005f84270 */
[----:B------:R-:W-:-:S04]  /*2aa0*/  ISETP.LT.OR P4, PT, R2, 0x71, P4 ;  /* 0x000000710200780c */ /* 0x000fc80002781670 */
[----:B------:R-:W-:Y:S02]  /*2ab0*/  FSEL R15, R80, -INF , !P4 ;  /* 0xff800000500f7808 */ /* 0x000fe40006000000 */
[----:B------:R-:W-:-:S04]  /*2ac0*/  ISETP.GE.AND P4, PT, R12, 0x72, PT ;  /* 0x000000720c00780c */ /* 0x000fc80003f86270 */
        /* <DEDUP_REMOVED lines=8> */
[----:B------:R-:W-:Y:S02]  /*2b50*/  P2R R28, PR, RZ, 0x40 ;  /* 0x00000040ff1c7803 */ /* 0x000fe40000000000 */
[----:B------:R-:W-:-:S04]  /*2b60*/  ISETP.GT.AND P6, PT, R4, RZ, !P6 ;  /* 0x000000ff0400720c */ /* 0x000fc800077c4270 */
[----:B------:R-:W-:-:S04]  /*2b70*/  ISETP.LT.OR P6, PT, R2, 0x1, P6 ;  /* 0x000000010200780c */ /* 0x000fc800037c1670 */
[----:B------:R-:W-:Y:S02]  /*2b80*/  FSEL R129, R24, -INF , !P6 ;  /* 0xff80000018817808 */ /* 0x000fe40007000000 */
[----:B------:R-:W-:-:S04]  /*2b90*/  ISETP.GE.AND P6, PT, R12, 0x7a, PT ;  /* 0x0000007a0c00780c */ /* 0x000fc80003fc6270 */
[----:B------:R-:W-:Y:S02]  /*2ba0*/  P2R R24, PR, RZ, 0x40 ;  /* 0x00000040ff187803 */ /* 0x000fe40000000000 */
[----:B------:R-:W-:Y:S02]  /*2bb0*/  ISETP.GT.AND P6, PT, R4, 0x79, !P6 ;  /* 0x000000790400780c */ /* 0x000fe400077c4270 */
[----:B------:R-:W-:Y:S02]  /*2bc0*/  VIADDMNMX R4, R0, R89, R14, PT ;  /* 0x0000005900047246 */ /* 0x000fe4000380010e */
[----:B------:R-:W-:-:S04]  /*2bd0*/  ISETP.LT.OR P6, PT, R2, 0x7a, P6 ;  /* 0x0000007a0200780c */ /* 0x000fc800037c1670 */
[----:B------:R-:W-:Y:S02]  /*2be0*/  FSEL R85, R85, -INF , !P6 ;  /* 0xff80000055557808 */ /* 0x000fe40007000000 */
[----:B------:R-:W-:-:S13]  /*2bf0*/  PLOP3.LUT P6, PT, PT, PT, UP0, 0x40, 0x0 ;  /* 0x000000000000781c */ /* 0x000fda0003fce808 */
[----:B------:R-:W-:Y:S05]  /*2c00*/  @P6 BRA `(.L_x_1050) ;  /* 0x0000000000646947 */ /* 0x000fea0003800000 */
        /* <DEDUP_REMOVED lines=14> */
.L_x_1052:
[----:B------:R-:W-:Y:S02]  /*2cf0*/  ULDC UR6, c[0x0][0x9e4] ;  /* 0x0002790000067ab9 */ /* 0x000fe40000000800 */
[----:B------:R-:W-:-:S05]  /*2d00*/  IMAD.U32 R2, RZ, RZ, UR6 ;  /* 0x00000006ff027e24 */ /* 0x000fca000f8e00ff */
[----:B------:R-:W-:-:S13]  /*2d10*/  ISETP.NE.AND P6, PT, R2, 0x1, PT ;  /* 0x000000010200780c */ /* 0x000fda0003fc5270 */
[----:B------:R-:W0:Y:S02]  /*2d20*/  @P6 LDC.64 R32, c[0x0][0x9e8] ;  /* 0x00027a00ff206b82 */ /* 0x000e240000000a00 */
[----:B0-----:R-:W-:-:S05]  /*2d30*/  @P6 IMAD.HI.U32 R0, R29, R32, RZ ;  /* 0x000000201d006227 */ /* 0x001fca00078e00ff */
[----:B------:R-:W-:-:S07]  /*2d40*/  @P6 SHF.R.U32.HI R29, RZ, R33, R0 ;  /* 0x00000021ff1d6219 */ /* 0x000fce0000011600 */
.L_x_1053:
[----:B------:R-:W-:Y:S05]  /*2d50*/  BSYNC B0 ;  /* 0x0000000000007941 */ /* 0x000fea0003800000 */
.L_x_1051:
[----:B------:R-:W-:-:S04]  /*2d60*/  IMAD R29, R29, R2, -R10 ;  /* 0x000000021d1d7224 */ /* 0x000fc800078e0a0a */
[----:B------:R-:W-:-:S05]  /*2d70*/  IMAD R29, R16, -0x2, R29 ;  /* 0xfffffffe101d7824 */ /* 0x000fca00078e021d */
[----:B------:R-:W-:Y:S02]  /*2d80*/  VIADDMNMX R4, R29, R2, R4, PT ;  /* 0x000000021d047246 */ /* 0x000fe40003800104 */
[----:B------:R-:W-:-:S07]  /*2d90*/  VIMNMX R8, R8, R29, !PT ;  /* 0x0000001d08087248 */ /* 0x000fce0007fe0100 */
.L_x_1050:
[----:B------:R-:W-:Y:S01]  /*2da0*/  ISETP.GT.AND P1, PT, R8, 0x1, !P1 ;  /* 0x000000010800780c */ /* 0x000fe20004f24270 */
[----:B------:R-:W-:Y:S01]  /*2db0*/  ULDC UR6, c[0x0][0x988] ;  /* 0x0002620000067ab9 */ /* 0x000fe20000000800 */
[----:B------:R-:W-:Y:S01]  /*2dc0*/  ISETP.NE.AND P6, PT, R90, RZ, PT ;  /* 0x000000ff5a00720c */ /* 0x000fe20003fc5270 */
[----:B------:R-:W-:Y:S01]  /*2dd0*/  UISETP.NE.AND UP1, UPT, UR50, URZ, UPT ;  /* 0x0000003f3200728c */ /* 0x000fe2000bf25270 */
[----:B------:R-:W-:Y:S01]  /*2de0*/  ISETP.LT.OR P1, PT, R4, 0x2, P1 ;  /* 0x000000020400780c */ /* 0x000fe20000f21670 */
[----:B------:R-:W-:Y:S01]  /*2df0*/  UISETP.NE.AND UP0, UPT, UR49, URZ, UPT ;  /* 0x0000003f3100728c */ /* 0x000fe2000bf05270 */
[C---:B------:R-:W-:Y:S01]  /*2e00*/  ISETP.GT.AND P2, PT, R8.reuse, 0x8, !P2 ;  /* 0x000000080800780c */ /* 0x040fe20005744270 */
[----:B------:R-:W-:Y:S01]  /*2e10*/  UMOV UR10, UR37 ;  /* 0x00000025000a7c82 */ /* 0x000fe20008000000 */
[----:B------:R-:W-:Y:S02]  /*2e20*/  FSEL R27, R27, -INF , !P1 ;  /* 0xff8000001b1b7808 */ /* 0x000fe40004800000 */
[----:B------:R-:W-:-:S02]  /*2e30*/  ISETP.GT.AND P1, PT, R8, 0x9, !P6 ;  /* 0x000000090800780c */ /* 0x000fc40007724270 */
[C---:B------:R-:W-:Y:S02]  /*2e40*/  ISETP.LT.OR P2, PT, R4.reuse, 0x9, P2 ;  /* 0x000000090400780c */ /* 0x040fe40001741670 */
[----:B------:R-:W-:Y:S01]  /*2e50*/  ISETP.LT.OR P1, PT, R4, 0xa, P1 ;  /* 0x0000000a0400780c */ /* 0x000fe20000f21670 */
[----:B------:R-:W-:Y:S01]  /*2e60*/  @UP1 ULDC UR11, c[0x0][0x450] ;  /* 0x00011400000b1ab9 */ /* 0x000fe20000000800 */
[----:B------:R-:W-:Y:S02]  /*2e70*/  FSEL R29, R30, -INF , !P2 ;  /* 0xff8000001e1d7808 */ /* 0x000fe40005000000 */
[----:B------:R-:W-:Y:S02]  /*2e80*/  FSEL R31, R31, -INF , !P1 ;  /* 0xff8000001f1f7808 */ /* 0x000fe40004800000 */
[----:B------:R-:W-:Y:S02]  /*2e90*/  ISETP.NE.AND P1, PT, R91, RZ, PT ;  /* 0x000000ff5b00720c */ /* 0x000fe40003f25270 */
[----:B------:R-:W-:-:S02]  /*2ea0*/  ISETP.NE.AND P2, PT, R37, RZ, PT ;  /* 0x000000ff2500720c */ /* 0x000fc40003f45270 */
[----:B------:R-:W-:Y:S02]  /*2eb0*/  ISETP.GT.AND P1, PT, R8, 0x10, !P1 ;  /* 0x000000100800780c */ /* 0x000fe40004f24270 */
[----:B------:R-:W-:Y:S02]  /*2ec0*/  ISETP.NE.AND P6, PT, R41, RZ, PT ;  /* 0x000000ff2900720c */ /* 0x000fe40003fc5270 */
[----:B------:R-:W-:Y:S02]  /*2ed0*/  ISETP.LT.OR P1, PT, R4, 0x11, P1 ;  /* 0x000000110400780c */ /* 0x000fe40000f21670 */
[----:B------:R-:W-:Y:S02]  /*2ee0*/  FMNMX.FTZ R0, R129, R131, !PT ;  /* 0x0000008381007209 */ /* 0x000fe40007810000 */
[----:B------:R-:W-:Y:S02]  /*2ef0*/  FSEL R33, R34, -INF , !P1 ;  /* 0xff80000022217808 */ /* 0x000fe40004800000 */
[----:B------:R-:W-:-:S02]  /*2f00*/  ISETP.NE.AND P1, PT, R92, RZ, PT ;  /* 0x000000ff5c00720c */ /* 0x000fc40003f25270 */
[----:B------:R-:W-:Y:S02]  /*2f10*/  FMNMX.FTZ R0, R127, R0, !PT ;  /* 0x000000007f007209 */ /* 0x000fe40007810000 */
[----:B------:R-:W-:Y:S02]  /*2f20*/  ISETP.GT.AND P1, PT, R8, 0x11, !P1 ;  /* 0x000000110800780c */ /* 0x000fe40004f24270 */
[----:B------:R-:W-:Y:S02]  /*2f30*/  FMNMX.FTZ R0, R101, R0, !PT ;  /* 0x0000000065007209 */ /* 0x000fe40007810000 */
[----:B------:R-:W-:Y:S02]  /*2f40*/  ISETP.LT.OR P1, PT, R4, 0x12, P1 ;  /* 0x000000120400780c */ /* 0x000fe40000f21670 */
[----:B------:R-:W-:Y:S02]  /*2f50*/  FMNMX.FTZ R0, R125, R0, !PT ;  /* 0x000000007d007209 */ /* 0x000fe40007810000 */
[----:B------:R-:W-:-:S02]  /*2f60*/  FSEL R35, R35, -INF , !P1 ;  /* 0xff80000023237808 */ /* 0x000fc40004800000 */
[----:B------:R-:W-:Y:S02]  /*2f70*/  ISETP.NE.AND P1, PT, R93, RZ, PT ;  /* 0x000000ff5d00720c */ /* 0x000fe40003f25270 */
[----:B------:R-:W-:Y:S02]  /*2f80*/  FMNMX.FTZ R0, R103, R0, !PT ;  /* 0x0000000067007209 */ /* 0x000fe40007810000 */
[----:B------:R-:W-:Y:S02]  /*2f90*/  ISETP.GT.AND P1, PT, R8, 0x18, !P1 ;  /* 0x000000180800780c */ /* 0x000fe40004f24270 */
[----:B------:R-:W-:Y:S02]  /*2fa0*/  FMNMX.FTZ R0, R123, R0, !PT ;  /* 0x000000007b007209 */ /* 0x000fe40007810000 */
[----:B------:R-:W-:Y:S02]  /*2fb0*/  ISETP.LT.OR P1, PT, R4, 0x19, P1 ;  /* 0x000000190400780c */ /* 0x000fe40000f21670 */
[----:B------:R-:W-:-:S02]  /*2fc0*/  FMNMX.FTZ R0, R105, R0, !PT ;  /* 0x0000000069007209 */ /* 0x000fc40007810000 */
[----:B------:R-:W-:Y:S02]  /*2fd0*/  FSEL R37, R38, -INF , !P1 ;  /* 0xff80000026257808 */ /* 0x000fe40004800000 */
[----:B------:R-:W-:Y:S02]  /*2fe0*/  ISETP.NE.AND P1, PT, R36, RZ, PT ;  /* 0x000000ff2400720c */ /* 0x000fe40003f25270 */
[----:B------:R-:W-:Y:S02]  /*2ff0*/  FMNMX.FTZ R0, R121, R0, !PT ;  /* 0x0000000079007209 */ /* 0x000fe40007810000 */
[----:B------:R-:W-:Y:S02]  /*3000*/  ISETP.GT.AND P1, PT, R8, 0x19, !P1 ;  /* 0x000000190800780c */ /* 0x000fe40004f24270 */
[----:B------:R-:W-:Y:S02]  /*3010*/  FMNMX.FTZ R0, R107, R0, !PT ;  /* 0x000000006b007209 */ /* 0x000fe40007810000 */
[----:B------:R-:W-:-:S02]  /*3020*/  ISETP.LT.OR P1, PT, R4, 0x1a, P1 ;  /* 0x0000001a0400780c */ /* 0x000fc40000f21670 */
[----:B------:R-:W-:Y:S02]  /*3030*/  FMNMX.FTZ R0, R119, R0, !PT ;  /* 0x0000000077007209 */ /* 0x000fe40007810000 */
[----:B------:R-:W-:Y:S02]  /*3040*/  FSEL R39, R39, -INF , !P1 ;  /* 0xff80000027277808 */ /* 0x000fe40004800000 */
[----:B------:R-:W-:Y:S02]  /*3050*/  ISETP.NE.AND P1, PT, R94, RZ, PT ;  /* 0x000000ff5e00720c */ /* 0x000fe40003f25270 */
[----:B------:R-:W-:Y:S02]  /*3060*/  FMNMX.FTZ R0, R109, R0, !PT ;  /* 0x000000006d007209 */ /* 0x000fe40007810000 */
[----:B------:R-:W-:Y:S02]  /*3070*/  ISETP.GT.AND P1, PT, R8, 0x20, !P1 ;  /* 0x000000200800780c */ /* 0x000fe40004f24270 */
[----:B------:R-:W-:-:S02]  /*3080*/  FMNMX.FTZ R0, R117, R0, !PT ;  /* 0x0000000075007209 */ /* 0x000fc40007810000 */
[----:B------:R-:W-:Y:S02]  /*3090*/  ISETP.LT.OR P1, PT, R4, 0x21, P1 ;  /* 0x000000210400780c */ /* 0x000fe40000f21670 */
[----:B------:R-:W-:Y:S02]  /*30a0*/  FMNMX.FTZ R0, R111, R0, !PT ;  /* 0x000000006f007209 */ /* 0x000fe40007810000 */
[----:B------:R-:W-:Y:S02]  /*30b0*/  FSEL R41, R42, -INF , !P1 ;  /* 0xff8000002a297808 */ /* 0x000fe40004800000 */
[----:B------:R-:W-:Y:S02]  /*30c0*/  ISETP.NE.AND P1, PT, R40, RZ, PT ;  /* 0x000000ff2800720c */ /* 0x000fe40003f25270 */
[----:B------:R-:W-:Y:S02]  /*30d0*/  FMNMX.FTZ R0, R115, R0, !PT ;  /* 0x0000000073007209 */ /* 0x000fe40007810000 */
[----:B------:R-:W-:-:S02]  /*30e0*/  ISETP.GT.AND P1, PT, R8, 0x21, !P1 ;  /* 0x000000210800780c */ /* 0x000fc40004f24270 */
[----:B------:R-:W-:Y:S02]  /*30f0*/  FMNMX.FTZ R0, R113, R0, !PT ;  /* 0x0000000071007209 */ /* 0x000fe40007810000 */
[----:B------:R-:W-:Y:S02]  /*3100*/  ISETP.LT.OR P1, PT, R4, 0x22, P1 ;  /* 0x000000220400780c */ /* 0x000fe40000f21670 */
[----:B------:R-:W-:Y:S02]  /*3110*/  FMNMX.FTZ R0, R25, R0, !PT ;  /* 0x0000000019007209 */ /* 0x000fe40007810000 */
[----:B------:R-:W-:Y:S02]  /*3120*/  FSEL R43, R43, -INF , !P1 ;  /* 0xff8000002b2b7808 */ /* 0x000fe40004800000 */
[----:B------:R-:W-:Y:S02]  /*3130*/  ISETP.NE.AND P1, PT, R95, RZ, PT ;  /* 0x000000ff5f00720c */ /* 0x000fe40003f25270 */
[----:B------:R-:W-:-:S02]  /*3140*/  FMNMX.FTZ R0, R57, R0, !PT ;  /* 0x0000000039007209 */ /* 0x000fc40007810000 */
[----:B------:R-:W-:Y:S02]  /*3150*/  ISETP.GT.AND P1, PT, R8, 0x28, !P1 ;  /* 0x000000280800780c */ /* 0x000fe40004f24270 */
[----:B------:R-:W-:Y:S02]  /*3160*/  FMNMX.FTZ R0, R9, R0, !PT ;  /* 0x0000000009007209 */ /* 0x000fe40007810000 */
        /* <DEDUP_REMOVED lines=17> */
[----:B------:R-:W-:Y:S02]  /*3280*/  ISETP.GT.AND P1, PT, R8, 0x31, !P2 ;  /* 0x000000310800780c */ /* 0x000fe40005724270 */
[----:B------:R-:W-:Y:S02]  /*3290*/  ISETP.NE.AND P2, PT, R53, RZ, PT ;  /* 0x000000ff3500720c */ /* 0x000fe40003f45270 */
[----:B------:R-:W-:Y:S02]  /*32a0*/  ISETP.LT.OR P1, PT, R4, 0x32, P1 ;  /* 0x000000320400780c */ /* 0x000fe40000f21670 */
[----:B------:R-:W-:Y:S02]  /*32b0*/  FMNMX.FTZ R0, R13, R0, !PT ;  /* 0x000000000d007209 */ /* 0x000fe40007810000 */
[----:B------:R-:W-:-:S02]  /*32c0*/  FSEL R51, R51, -INF , !P1 ;  /* 0xff80000033337808 */ /* 0x000fc40004800000 */
        /* <DEDUP_REMOVED lines=10> */
[----:B------:R-:W-:Y:S01]  /*3370*/  FMNMX.FTZ R10, R85, R0, !PT ;  /* 0x00000000550a7209 */ /* 0x000fe20007810000 */
[----:B------:R-:W-:Y:S01]  /*3380*/  IMAD.U32 R0, RZ, RZ, UR6 ;  /* 0x00000006ff007e24 */ /* 0x000fe2000f8e00ff */
[----:B------:R-:W-:Y:S01]  /*3390*/  FSEL R55, R55, -INF , !P1 ;  /* 0xff80000037377808 */ /* 0x000fe20004800000 */
[----:B------:R-:W-:Y:S01]  /*33a0*/  @UP1 ULDC UR6, c[0x0][0x44c] ;  /* 0x0001130000061ab9 */ /* 0x000fe20000000800 */
[----:B------:R-:W-:Y:S01]  /*33b0*/  ISETP.NE.AND P1, PT, R52, RZ, PT ;  /* 0x000000ff3400720c */ /* 0x000fe20003f25270 */
[----:B------:R-:W-:Y:S01]  /*33c0*/  UIMAD.WIDE.U32 UR6, UR37, UR6, URZ ;  /* 0x00000006250672a5 */ /* 0x000fe2000f8e003f */
[----:B------:R-:W-:-:S02]  /*33d0*/  ISETP.NE.AND P6, PT, R72, RZ, PT ;  /* 0x000000ff4800720c */ /* 0x000fc40003fc5270 */
[C---:B------:R-:W-:Y:S01]  /*33e0*/  ISETP.GT.AND P1, PT, R8.reuse, 0x40, !P1 ;  /* 0x000000400800780c */ /* 0x040fe20004f24270 */
[----:B------:R-:W-:Y:S01]  /*33f0*/  @UP1 USHF.R.U32.HI UR10, URZ, UR11, UR7 ;  /* 0x0000000b3f0a1299 */ /* 0x000fe20008011607 */
[----:B------:R-:W-:Y:S02]  /*3400*/  ISETP.GT.AND P3, PT, R8, 0x70, !P3 ;  /* 0x000000700800780c */ /* 0x000fe40005f64270 */
[----:B------:R-:W-:Y:S01]  /*3410*/  ISETP.LT.OR P1, PT, R4, 0x41, P1 ;  /* 0x000000410400780c */ /* 0x000fe20000f21670 */
[----:B------:R-:W-:Y:S01]  /*3420*/  UIADD3 UR54, UR54, UR10, URZ ;  /* 0x0000000a36367290 */ /* 0x000fe2000fffe03f */
[----:B------:R-:W-:Y:S02]  /*3430*/  ISETP.GT.AND P4, PT, R8, 0x71, !P4 ;  /* 0x000000710800780c */ /* 0x000fe40006784270 */
[----:B------:R-:W-:Y:S01]  /*3440*/  FSEL R89, R58, -INF , !P1 ;  /* 0xff8000003a597808 */ /* 0x000fe20004800000 */
[----:B------:R-:W-:Y:S01]  /*3450*/  UIADD3 UR14, UR54, UR14, URZ ;  /* 0x0000000e360e7290 */ /* 0x000fe2000fffe03f */
[----:B------:R-:W-:-:S02]  /*3460*/  ISETP.NE.AND P1, PT, R56, RZ, PT ;  /* 0x000000ff3800720c */ /* 0x000fc40003f25270 */
[----:B------:R-:W-:Y:S02]  /*3470*/  ISETP.LT.OR P3, PT, R4, 0x71, P3 ;  /* 0x000000710400780c */ /* 0x000fe40001f61670 */
[C---:B------:R-:W-:Y:S02]  /*3480*/  ISETP.GT.AND P1, PT, R8.reuse, 0x41, !P1 ;  /* 0x000000410800780c */ /* 0x040fe40004f24270 */
[----:B------:R-:W-:Y:S02]  /*3490*/  ISETP.GT.AND P5, PT, R8, 0x78, !P5 ;  /* 0x000000780800780c */ /* 0x000fe40006fa4270 */
[C---:B------:R-:W-:Y:S02]  /*34a0*/  ISETP.LT.OR P1, PT, R4.reuse, 0x42, P1 ;  /* 0x000000420400780c */ /* 0x040fe40000f21670 */
[----:B------:R-:W-:Y:S02]  /*34b0*/  ISETP.LT.OR P4, PT, R4, 0x72, P4 ;  /* 0x000000720400780c */ /* 0x000fe40002781670 */
[----:B------:R-:W-:-:S02]  /*34c0*/  FSEL R59, R59, -INF , !P1 ;  /* 0xff8000003b3b7808 */ /* 0x000fc40004800000 */
[----:B------:R-:W-:Y:S02]  /*34d0*/  ISETP.NE.AND P1, PT, R97, RZ, PT ;  /* 0x000000ff6100720c */ /* 0x000fe40003f25270 */
[----:B------:R-:W-:Y:S02]  /*34e0*/  ISETP.LT.OR P5, PT, R4, 0x79, P5 ;  /* 0x000000790400780c */ /* 0x000fe40002fa1670 */
[----:B------:R-:W-:Y:S02]  /*34f0*/  ISETP.GT.AND P1, PT, R8, 0x48, !P1 ;  /* 0x000000480800780c */ /* 0x000fe40004f24270 */
[----:B------:R-:W-:Y:S02]  /*3500*/  FSEL R83, R83, -INF , !P4 ;  /* 0xff80000053537808 */ /* 0x000fe40006000000 */
[----:B------:R-:W-:-:S04]  /*3510*/  ISETP.LT.OR P1, PT, R4, 0x49, P1 ;  /* 0x000000490400780c */ /* 0x000fc80000f21670 */
[----:B------:R-:W-:Y:S02]  /*3520*/  FSEL R91, R62, -INF , !P1 ;  /* 0xff8000003e5b7808 */ /* 0x000fe40004800000 */
[----:B------:R-:W-:-:S04]  /*3530*/  ISETP.NE.AND P1, PT, R60, RZ, PT ;  /* 0x000000ff3c00720c */ /* 0x000fc80003f25270 */
[----:B------:R-:W-:-:S04]  /*3540*/  ISETP.GT.AND P1, PT, R8, 0x49, !P1 ;  /* 0x000000490800780c */ /* 0x000fc80004f24270 */
        /* <DEDUP_REMOVED lines=10> */
[----:B------:R-:W-:Y:S02]  /*35f0*/  ISETP.NE.AND P1, PT, R99, RZ, PT ;  /* 0x000000ff6300720c */ /* 0x000fe40003f25270 */
[----:B------:R-:W0:Y:S02]  /*3600*/  SHFL.BFLY PT, R99, R10, 0x2, 0x1f ;  /* 0x0c401f000a637f89 */ /* 0x000e2400000e0000 */
[----:B------:R-:W-:-:S04]  /*3610*/  ISETP.GT.AND P1, PT, R8, 0x58, !P1 ;  /* 0x000000580800780c */ /* 0x000fc80004f24270 */
[----:B------:R-:W-:-:S04]  /*3620*/  ISETP.LT.OR P1, PT, R4, 0x59, P1 ;  /* 0x000000590400780c */ /* 0x000fc80000f21670 */
[----:B------:R-:W-:Y:S02]  /*3630*/  FSEL R95, R70, -INF , !P1 ;  /* 0xff800000465f7808 */ /* 0x000fe40004800000 */
[----:B------:R-:W-:-:S04]  /*3640*/  ISETP.NE.AND P1, PT, R68, RZ, PT ;  /* 0x000000ff4400720c */ /* 0x000fc80003f25270 */
[----:B------:R-:W-:-:S04]  /*3650*/  ISETP.GT.AND P1, PT, R8, 0x59, !P1 ;  /* 0x000000590800780c */ /* 0x000fc80004f24270 */
[----:B------:R-:W-:Y:S02]  /*3660*/  ISETP.LT.OR P1, PT, R4, 0x5a, P1 ;  /* 0x0000005a0400780c */ /* 0x000fe40000f21670 */
[----:B0-----:R-:W-:Y:S02]  /*3670*/  FMNMX.FTZ R99, R10, R99, !PT ;  /* 0x000000630a637209 */ /* 0x001fe40007810000 */
[----:B------:R-:W-:Y:S02]  /*3680*/  FSEL R71, R71, -INF , !P1 ;  /* 0xff80000047477808 */ /* 0x000fe40004800000 */
[----:B------:R-:W-:Y:S01]  /*3690*/  ISETP.GT.AND P1, PT, R8, 0x60, !P2 ;  /* 0x000000600800780c */ /* 0x000fe20005724270 */
[----:B------:R-:W0:Y:S01]  /*36a0*/  SHFL.BFLY PT, R2, R99, 0x1, 0x1f ;  /* 0x0c201f0063027f89 */ /* 0x000e2200000e0000 */
[----:B------:R-:W-:Y:S02]  /*36b0*/  ISETP.NE.AND P2, PT, R76, RZ, PT ;  /* 0x000000ff4c00720c */ /* 0x000fe40003f45270 */
[----:B------:R-:W-:-:S02]  /*36c0*/  ISETP.LT.OR P1, PT, R4, 0x61, P1 ;  /* 0x000000610400780c */ /* 0x000fc40000f21670 */
[----:B------:R-:W-:Y:S02]  /*36d0*/  ISETP.GT.AND P2, PT, R8, 0x69, !P2 ;  /* 0x000000690800780c */ /* 0x000fe40005744270 */
[----:B------:R-:W-:Y:S02]  /*36e0*/  FSEL R97, R74, -INF , !P1 ;  /* 0xff8000004a617808 */ /* 0x000fe40004800000 */
[----:B------:R-:W-:Y:S02]  /*36f0*/  ISETP.GT.AND P1, PT, R8, 0x61, !P6 ;  /* 0x000000610800780c */ /* 0x000fe40007724270 */
[----:B------:R-:W-:Y:S02]  /*3700*/  ISETP.NE.AND P6, PT, R28, RZ, PT ;  /* 0x000000ff1c00720c */ /* 0x000fe40003fc5270 */
[C---:B------:R-:W-:Y:S02]  /*3710*/  ISETP.LT.OR P1, PT, R4.reuse, 0x62, P1 ;  /* 0x000000620400780c */ /* 0x040fe40000f21670 */
[----:B------:R-:W-:-:S02]  /*3720*/  ISETP.LT.OR P2, PT, R4, 0x6a, P2 ;  /* 0x0000006a0400780c */ /* 0x000fc40001741670 */
[----:B------:R-:W-:Y:S02]  /*3730*/  FSEL R75, R75, -INF , !P1 ;  /* 0xff8000004b4b7808 */ /* 0x000fe40004800000 */
[----:B------:R-:W-:Y:S02]  /*3740*/  FSEL R79, R79, -INF , !P2 ;  /* 0xff8000004f4f7808 */ /* 0x000fe40005000000 */
[----:B0-----:R-:W-:-:S04]  /*3750*/  FMNMX.FTZ R2, R99, R2, !PT ;  /* 0x0000000263027209 */ /* 0x001fc80007810000 */
[C---:B------:R-:W-:Y:S01]  /*3760*/  FSETP.NEU.FTZ.AND P1, PT, R2.reuse, -INF , PT ;  /* 0xff8000000200780b */ /* 0x040fe20003f3d000 */
[----:B------:R-:W-:-:S05]  /*3770*/  FMUL.FTZ R12, R2, R0 ;  /* 0x00000000020c7220 */ /* 0x000fca0000410000 */
[----:B------:R-:W-:Y:S02]  /*3780*/  FSEL R12, R12, RZ, P1 ;  /* 0x000000ff0c0c7208 */ /* 0x000fe40000800000 */
[----:B------:R-:W-:Y:S02]  /*3790*/  ISETP.GT.AND P1, PT, R8, RZ, !P6 ;  /* 0x000000ff0800720c */ /* 0x000fe40007724270 */
[----:B------:R-:W-:Y:S01]  /*37a0*/  ISETP.NE.AND P6, PT, R24, RZ, PT ;  /* 0x000000ff1800720c */ /* 0x000fe20003fc5270 */
[-CC-:B------:R-:W-:Y:S01]  /*37b0*/  FFMA.FTZ R170, R115, R0.reuse, -R12.reuse ;  /* 0x0000000073aa7223 */ /* 0x180fe2000001080c */
[----:B------:R-:W-:Y:S01]  /*37c0*/  ISETP.LT.OR P1, PT, R4, 0x1, P1 ;  /* 0x000000010400780c */ /* 0x000fe20000f21670 */
[-CC-:B------:R-:W-:Y:S01]  /*37d0*/  FFMA.FTZ R168, R117, R0.reuse, -R12.reuse ;  /* 0x0000000075a87223 */ /* 0x180fe2000001080c */
[----:B------:R-:W-:Y:S01]  /*37e0*/  FSEL R117, R82, -INF , !P3 ;  /* 0xff80000052757808 */ /* 0x000fe20005800000 */
[-CC-:B------:R-:W-:Y:S01]  /*37f0*/  FFMA.FTZ R164, R25, R0.reuse, -R12.reuse ;  /* 0x0000000019a47223 */ /* 0x180fe2000001080c */
[----:B------:R-:W-:Y:S01]  /*3800*/  FSEL R26, R26, -INF , !P1 ;  /* 0xff8000001a1a7808 */ /* 0x000fe20004800000 */
[-CC-:B------:R-:W-:Y:S01]  /*3810*/  FFMA.FTZ R25, R57, R0.reuse, -R12.reuse ;  /* 0x0000000039197223 */ /* 0x180fe2000001080c */
[----:B------:R-:W-:Y:S01]  /*3820*/  ISETP.NE.AND P1, PT, R100, RZ, PT ;  /* 0x000000ff6400720c */ /* 0x000fe20003f25270 */
[-CC-:B------:R-:W-:Y:S01]  /*3830*/  FFMA.FTZ R166, R9, R0.reuse, -R12.reuse ;  /* 0x0000000009a67223 */ /* 0x180fe2000001080c */
[----:B------:R-:W-:Y:S01]  /*3840*/  FMNMX.FTZ R10, R26, R27, !PT ;  /* 0x0000001b1a0a7209 */ /* 0x000fe20007810000 */
[-CC-:B------:R-:W-:Y:S01]  /*3850*/  FFMA.FTZ R180, R129, R0.reuse, -R12.reuse ;  /* 0x0000000081b47223 */ /* 0x180fe2000001080c */
[----:B------:R-:W-:Y:S01]  /*3860*/  ISETP.GT.AND P1, PT, R8, 0x68, !P1 ;  /* 0x000000680800780c */ /* 0x000fe20004f24270 */
[--C-:B------:R-:W-:Y:S01]  /*3870*/  FFMA.FTZ R99, R131, R0, -R12.reuse ;  /* 0x0000000083637223 */ /* 0x100fe2000001080c */
[----:B------:R-:W-:Y:S01]  /*3880*/  FMNMX.FTZ R10, R29, R10, !PT ;  /* 0x0000000a1d0a7209 */ /* 0x000fe20007810000 */
[--C-:B------:R-:W-:Y:S01]  /*3890*/  FFMA.FTZ R182, R127, R0, -R12.reuse ;  /* 0x000000007fb67223 */ /* 0x100fe2000001080c */
[----:B------:R-:W-:Y:S01]  /*38a0*/  ISETP.LT.OR P1, PT, R4, 0x69, P1 ;  /* 0x000000690400780c */ /* 0x000fe20000f21670 */
[----:B------:R-:W-:Y:S01]  /*38b0*/  MUFU.EX2 R180, R180 ;  /* 0x000000b400b47308 */ /* 0x000fe20000000800 */
[----:B------:R-:W-:Y:S01]  /*38c0*/  FMNMX.FTZ R10, R31, R10, !PT ;  /* 0x0000000a1f0a7209 */ /* 0x000fe20007810000 */
[-CC-:B------:R-:W-:Y:S01]  /*38d0*/  FFMA.FTZ R101, R101, R0.reuse, -R12.reuse ;  /* 0x0000000065657223 */ /* 0x180fe2000001080c */
[----:B------:R-:W-:Y:S01]  /*38e0*/  FSEL R115, R78, -INF , !P1 ;  /* 0xff8000004e737808 */ /* 0x000fe20004800000 */
[--C-:B------:R-:W-:Y:S01]  /*38f0*/  FFMA.FTZ R176, R125, R0, -R12.reuse ;  /* 0x000000007db07223 */ /* 0x100fe2000001080c */
[----:B------:R-:W-:Y:S01]  /*3900*/  FMNMX.FTZ R10, R33, R10, !PT ;  /* 0x0000000a210a7209 */ /* 0x000fe20007810000 */
[--C-:B------:R-:W-:Y:S01]  /*3910*/  FFMA.FTZ R103, R103, R0, -R12.reuse ;  /* 0x0000000067677223 */ /* 0x100fe2000001080c */
[----:B------:R-:W-:Y:S01]  /*3920*/  ISETP.GT.AND P6, PT, R8, 0x79, !P6 ;  /* 0x000000790800780c */ /* 0x000fe200077c4270 */
[----:B------:R-:W0:Y:S01]  /*3930*/  MUFU.EX2 R99, R99 ;  /* 0x0000006300637308 */ /* 0x000e220000000800 */
[----:B------:R-:W-:Y:S01]  /*3940*/  FMNMX.FTZ R10, R35, R10, !PT ;  /* 0x0000000a230a7209 */ /* 0x000fe20007810000 */
[-CC-:B------:R-:W-:Y:S01]  /*3950*/  FFMA.FTZ R7, R7, R0.reuse, -R12.reuse ;  /* 0x0000000007077223 */ /* 0x180fe2000001080c */
[----:B------:R-:W-:Y:S01]  /*3960*/  ISETP.LT.OR P6, PT, R4, 0x7a, P6 ;  /* 0x0000007a0400780c */ /* 0x000fe200037c1670 */
[--C-:B------:R-:W-:Y:S01]  /*3970*/  FFMA.FTZ R178, R123, R0, -R12.reuse ;  /* 0x000000007bb27223 */ /* 0x100fe2000001080c */
[----:B------:R-:W-:Y:S01]  /*3980*/  FMNMX.FTZ R10, R37, R10, !PT ;  /* 0x0000000a250a7209 */ /* 0x000fe20007810000 */
[--C-:B------:R-:W-:Y:S01]  /*3990*/  FFMA.FTZ R105, R105, R0, -R12.reuse ;  /* 0x0000000069697223 */ /* 0x100fe2000001080c */
[----:B------:R-:W-:Y:S01]  /*39a0*/  FSEL R57, R86, -INF , !P5 ;  /* 0xff80000056397808 */ /* 0x000fe20006800000 */
[----:B------:R-:W1:Y:S01]  /*39b0*/  MUFU.EX2 R182, R182 ;  /* 0x000000b600b67308 */ /* 0x000e620000000800 */
[----:B------:R-:W-:Y:S01]  /*39c0*/  FMNMX.FTZ R10, R39, R10, !PT ;  /* 0x0000000a270a7209 */ /* 0x000fe20007810000 */
[-CC-:B------:R-:W-:Y:S01]  /*39d0*/  FFMA.FTZ R172, R121, R0.reuse, -R12.reuse ;  /* 0x0000000079ac7223 */ /* 0x180fe2000001080c */
[----:B------:R-:W-:Y:S01]  /*39e0*/  FSEL R87, R87, -INF , !P6 ;  /* 0xff80000057577808 */ /* 0x000fe20007000000 */
[--C-:B------:R-:W-:Y:S01]  /*39f0*/  FFMA.FTZ R107, R107, R0, -R12.reuse ;  /* 0x000000006b6b7223 */ /* 0x100fe2000001080c */
[----:B------:R-:W-:Y:S01]  /*3a00*/  FMNMX.FTZ R10, R41, R10, !PT ;  /* 0x0000000a290a7209 */ /* 0x000fe20007810000 */
[-CC-:B------:R-:W-:Y:S01]  /*3a10*/  FFMA.FTZ R174, R119, R0.reuse, -R12.reuse ;  /* 0x0000000077ae7223 */ /* 0x180fe2000001080c */
[--C-:B------:R-:W-:Y:S01]  /*3a20*/  FFMA.FTZ R109, R109, R0, -R12.reuse ;  /* 0x000000006d6d7223 */ /* 0x100fe2000001080c */
[----:B------:R-:W2:Y:S01]  /*3a30*/  MUFU.EX2 R101, R101 ;  /* 0x0000006500657308 */ /* 0x000ea20000000800 */
[----:B------:R-:W-:Y:S01]  /*3a40*/  FMNMX.FTZ R10, R43, R10, !PT ;  /* 0x0000000a2b0a7209 */ /* 0x000fe20007810000 */
[-CC-:B------:R-:W-:Y:S01]  /*3a50*/  FFMA.FTZ R111, R111, R0.reuse, -R12.reuse ;  /* 0x000000006f6f7223 */ /* 0x180fe2000001080c */
[-CC-:B------:R-:W-:Y:S01]  /*3a60*/  FFMA.FTZ R113, R113, R0.reuse, -R12.reuse ;  /* 0x0000000071717223 */ /* 0x180fe2000001080c */
[--C-:B------:R-:W-:Y:S01]  /*3a70*/  FFMA.FTZ R61, R61, R0, -R12.reuse ;  /* 0x000000003d3d7223 */ /* 0x100fe2000001080c */
[----:B------:R-:W-:Y:S01]  /*3a80*/  FMNMX.FTZ R10, R45, R10, !PT ;  /* 0x0000000a2d0a7209 */ /* 0x000fe20007810000 */
[-CC-:B------:R-:W-:Y:S01]  /*3a90*/  FFMA.FTZ R3, R3, R0.reuse, -R12.reuse ;  /* 0x0000000003037223 */ /* 0x180fe2000001080c */
[--C-:B------:R-:W-:Y:S01]  /*3aa0*/  FFMA.FTZ R65, R65, R0, -R12.reuse ;  /* 0x0000000041417223 */ /* 0x100fe2000001080c */
[----:B------:R-:W3:Y:S01]  /*3ab0*/  MUFU.EX2 R176, R176 ;  /* 0x000000b000b07308 */ /* 0x000ee20000000800 */
[----:B------:R-:W-:Y:S01]  /*3ac0*/  FMNMX.FTZ R10, R47, R10, !PT ;  /* 0x0000000a2f0a7209 */ /* 0x000fe20007810000 */
[-CC-:B------:R-:W-:Y:S01]  /*3ad0*/  FFMA.FTZ R69, R69, R0.reuse, -R12.reuse ;  /* 0x0000000045457223 */ /* 0x180fe2000001080c */
[-CC-:B------:R-:W-:Y:S01]  /*3ae0*/  FFMA.FTZ R11, R11, R0.reuse, -R12.reuse ;  /* 0x000000000b0b7223 */ /* 0x180fe2000001080c */
[--C-:B------:R-:W-:Y:S01]  /*3af0*/  FFMA.FTZ R73, R73, R0, -R12.reuse ;  /* 0x0000000049497223 */ /* 0x100fe2000001080c */
[----:B------:R-:W-:Y:S01]  /*3b00*/  FMNMX.FTZ R10, R49, R10, !PT ;  /* 0x0000000a310a7209 */ /* 0x000fe20007810000 */
[-CC-:B------:R-:W-:Y:S01]  /*3b10*/  FFMA.FTZ R13, R13, R0.reuse, -R12.reuse ;  /* 0x000000000d0d7223 */ /* 0x180fe2000001080c */
[--C-:B------:R-:W-:Y:S01]  /*3b20*/  FFMA.FTZ R77, R77, R0, -R12.reuse ;  /* 0x000000004d4d7223 */ /* 0x100fe2000001080c */
[----:B------:R4:W-:Y:S01]  /*3b30*/  MUFU.EX2 R162, R7 ;  /* 0x0000000700a27308 */ /* 0x0009e20000000800 */
[----:B------:R-:W-:Y:S01]  /*3b40*/  FMNMX.FTZ R10, R51, R10, !PT ;  /* 0x0000000a330a7209 */ /* 0x000fe20007810000 */
[-CC-:B------:R-:W-:Y:S01]  /*3b50*/  FFMA.FTZ R15, R15, R0.reuse, -R12.reuse ;  /* 0x000000000f0f7223 */ /* 0x180fe2000001080c */
[-CC-:B------:R-:W-:Y:S01]  /*3b60*/  FFMA.FTZ R81, R81, R0.reuse, -R12.reuse ;  /* 0x0000000051517223 */ /* 0x180fe2000001080c */
[--C-:B------:R-:W-:Y:S01]  /*3b70*/  FFMA.FTZ R21, R21, R0, -R12.reuse ;  /* 0x0000000015157223 */ /* 0x100fe2000001080c */
[----:B------:R-:W-:Y:S01]  /*3b80*/  FMNMX.FTZ R10, R53, R10, !PT ;  /* 0x0000000a350a7209 */ /* 0x000fe20007810000 */
[----:B------:R-:W-:-:S02]  /*3b90*/  FFMA.FTZ R12, R85, R0, -R12 ;  /* 0x00000000550c7223 */ /* 0x000fc4000001080c */
[----:B------:R-:W5:Y:S01]  /*3ba0*/  MUFU.EX2 R103, R103 ;  /* 0x0000006700677308 */ /* 0x000f620000000800 */
[----:B------:R-:W-:-:S04]  /*3bb0*/  FMNMX.FTZ R10, R55, R10, !PT ;  /* 0x0000000a370a7209 */ /* 0x000fc80007810000 */
[----:B------:R-:W-:-:S03]  /*3bc0*/  FMNMX.FTZ R10, R89, R10, !PT ;  /* 0x0000000a590a7209 */ /* 0x000fc60007810000 */
        /* <DEDUP_REMOVED lines=15> */
[----:B------:R-:W-:Y:S01]  /*3cc0*/  MUFU.EX2 R109, R109 ;  /* 0x0000006d006d7308 */ /* 0x000fe20000000800 */
[----:B------:R-:W-:-:S04]  /*3cd0*/  FMNMX.FTZ R10, R79, R10, !PT ;  /* 0x0000000a4f0a7209 */ /* 0x000fc80007810000 */
[----:B------:R-:W-:-:S03]  /*3ce0*/  FMNMX.FTZ R10, R117, R10, !PT ;  /* 0x0000000a750a7209 */ /* 0x000fc60007810000 */
[----:B------:R-:W-:Y:S01]  /*3cf0*/  MUFU.EX2 R168, R168 ;  /* 0x000000a800a87308 */ /* 0x000fe20000000800 */
[----:B------:R-:W-:-:S04]  /*3d00*/  FMNMX.FTZ R10, R83, R10, !PT ;  /* 0x0000000a530a7209 */ /* 0x000fc80007810000 */
[----:B------:R-:W-:-:S03]  /*3d10*/  FMNMX.FTZ R10, R57, R10, !PT ;  /* 0x0000000a390a7209 */ /* 0x000fc60007810000 */
[----:B------:R-:W-:Y:S01]  /*3d20*/  MUFU.EX2 R111, R111 ;  /* 0x0000006f006f7308 */ /* 0x000fe20000000800 */
[----:B------:R-:W-:-:S05]  /*3d30*/  FMNMX.FTZ R10, R87, R10, !PT ;  /* 0x0000000a570a7209 */ /* 0x000fca0007810000 */
[----:B------:R-:W0:Y:S02]  /*3d40*/  SHFL.BFLY PT, R9, R10, 0x2, 0x1f ;  /* 0x0c401f000a097f89 */ /* 0x000e2400000e0000 */
[----:B------:R-:W-:Y:S08]  /*3d50*/  MUFU.EX2 R170, R170 ;  /* 0x000000aa00aa7308 */ /* 0x000ff00000000800 */
[----:B------:R-:W-:Y:S08]  /*3d60*/  MUFU.EX2 R113, R113 ;  /* 0x0000007100717308 */ /* 0x000ff00000000800 */
[----:B------:R-:W-:Y:S01]  /*3d70*/  MUFU.EX2 R164, R164 ;  /* 0x000000a400a47308 */ /* 0x000fe20000000800 */
[----:B0-----:R-:W-:-:S07]  /*3d80*/  FMNMX.FTZ R9, R10, R9, !PT ;  /* 0x000000090a097209 */ /* 0x001fce0007810000 */
[----:B------:R-:W-:Y:S01]  /*3d90*/  MUFU.EX2 R25, R25 ;  /* 0x0000001900197308 */ /* 0x000fe20000000800 */
[----:B------:R-:W4:Y:S07]  /*3da0*/  SHFL.BFLY PT, R4, R9, 0x1, 0x1f ;  /* 0x0c201f0009047f89 */ /* 0x000f2e00000e0000 */
[----:B------:R-:W-:Y:S08]  /*3db0*/  MUFU.EX2 R166, R166 ;  /* 0x000000a600a67308 */ /* 0x000ff00000000800 */
[----:B------:R-:W-:Y:S08]  /*3dc0*/  MUFU.EX2 R61, R61 ;  /* 0x0000003d003d7308 */ /* 0x000ff00000000800 */
[----:B------:R-:W-:Y:S01]  /*3dd0*/  MUFU.EX2 R3, R3 ;  /* 0x0000000300037308 */ /* 0x000fe20000000800 */
[----:B----4-:R-:W-:Y:S01]  /*3de0*/  FMNMX.FTZ R7, R9, R4, !PT ;  /* 0x0000000409077209 */ /* 0x010fe20007810000 */
[----:B------:R-:W-:Y:S01]  /*3df0*/  FADD.FTZ R9, R180, R99 ;  /* 0x00000063b4097221 */ /* 0x000fe20000010000 */
[----:B------:R-:W-:-:S02]  /*3e00*/  F2FP.F16.F32.PACK_AB R180, R99, R180 ;  /* 0x000000b463b4723e */ /* 0x000fc400000000ff */
[C---:B------:R-:W-:Y:S01]  /*3e10*/  FSETP.NEU.FTZ.AND P1, PT, R7.reuse, -INF , PT ;  /* 0xff8000000700780b */ /* 0x040fe20003f3d000 */
[----:B------:R-:W-:Y:S01]  /*3e20*/  FMUL.FTZ R4, R7, R0 ;  /* 0x0000000007047220 */ /* 0x000fe20000410000 */
[----:B-1----:R-:W-:Y:S01]  /*3e30*/  FADD.FTZ R30, R182, R9 ;  /* 0x00000009b61e7221 */ /* 0x002fe20000010000 */
[----:B------:R-:W-:Y:S01]  /*3e40*/  MUFU.EX2 R160, R65 ;  /* 0x0000004100a07308 */ /* 0x000fe20000000800 */
[C---:B--2---:R-:W-:Y:S02]  /*3e50*/  F2FP.F16.F32.PACK_AB R182, R101.reuse, R182 ;  /* 0x000000b665b6723e */ /* 0x044fe400000000ff */
[----:B------:R-:W-:Y:S01]  /*3e60*/  FADD.FTZ R9, R101, R30 ;  /* 0x0000001e65097221 */ /* 0x000fe20000010000 */
[----:B------:R-:W-:Y:S02]  /*3e70*/  FSEL R4, R4, RZ, P1 ;  /* 0x000000ff04047208 */ /* 0x000fe40000800000 */
[----:B------:R-:W-:Y:S01]  /*3e80*/  PLOP3.LUT P1, PT, PT, PT, UP0, 0x40, 0x0 ;  /* 0x000000000000781c */ /* 0x000fe20003f2e808 */
[----:B---3--:R-:W-:Y:S01]  /*3e90*/  FADD.FTZ R32, R176, R9 ;  /* 0x00000009b0207221 */ /* 0x008fe20000010000 */
[----:B------:R-:W-:Y:S01]  /*3ea0*/  MUFU.EX2 R69, R69 ;  /* 0x0000004500457308 */ /* 0x000fe20000000800 */
[-CC-:B------:R-:W-:Y:S01]  /*3eb0*/  FFMA.FTZ R26, R26, R0.reuse, -R4.reuse ;  /* 0x000000001a1a7223 */ /* 0x180fe20000010804 */
[-C--:B------:R-:W-:Y:S01]  /*3ec0*/  FFMA.FTZ R27, R27, R0.reuse, -R4 ;  /* 0x000000001b1b7223 */ /* 0x080fe20000010804 */
[----:B-----5:R-:W-:Y:S01]  /*3ed0*/  FADD.FTZ R9, R103, R32 ;  /* 0x0000002067097221 */ /* 0x020fe20000010000 */
[-CC-:B------:R-:W-:Y:S01]  /*3ee0*/  FFMA.FTZ R29, R29, R0.reuse, -R4.reuse ;  /* 0x000000001d1d7223 */ /* 0x180fe20000010804 */
[-CC-:B------:R-:W-:Y:S01]  /*3ef0*/  FFMA.FTZ R31, R31, R0.reuse, -R4.reuse ;  /* 0x000000001f1f7223 */ /* 0x180fe20000010804 */
[-CC-:B------:R-:W-:Y:S01]  /*3f00*/  FFMA.FTZ R33, R33, R0.reuse, -R4.reuse ;  /* 0x0000000021217223 */ /* 0x180fe20000010804 */
[----:B------:R-:W-:Y:S01]  /*3f10*/  FADD.FTZ R32, R178, R9 ;  /* 0x00000009b2207221 */ /* 0x000fe20000010000 */
[----:B------:R-:W-:Y:S01]  /*3f20*/  MUFU.EX2 R26, R26 ;  /* 0x0000001a001a7308 */ /* 0x000fe20000000800 */
[-CC-:B------:R-:W-:Y:S01]  /*3f30*/  FFMA.FTZ R35, R35, R0.reuse, -R4.reuse ;  /* 0x0000000023237223 */ /* 0x180fe20000010804 */
[-C--:B------:R-:W-:Y:S01]  /*3f40*/  FFMA.FTZ R37, R37, R0.reuse, -R4 ;  /* 0x0000000025257223 */ /* 0x080fe20000010804 */
[----:B------:R-:W-:Y:S01]  /*3f50*/  FADD.FTZ R9, R105, R32 ;  /* 0x0000002069097221 */ /* 0x000fe20000010000 */
[-CC-:B------:R-:W-:Y:S01]  /*3f60*/  FFMA.FTZ R39, R39, R0.reuse, -R4.reuse ;  /* 0x0000000027277223 */ /* 0x180fe20000010804 */
[-CC-:B------:R-:W-:Y:S01]  /*3f70*/  FFMA.FTZ R41, R41, R0.reuse, -R4.reuse ;  /* 0x0000000029297223 */ /* 0x180fe20000010804 */
[-CC-:B------:R-:W-:Y:S01]  /*3f80*/  FFMA.FTZ R43, R43, R0.reuse, -R4.reuse ;  /* 0x000000002b2b7223 */ /* 0x180fe20000010804 */
[----:B------:R-:W-:Y:S01]  /*3f90*/  FADD.FTZ R34, R172, R9 ;  /* 0x00000009ac227221 */ /* 0x000fe20000010000 */
[----:B------:R-:W0:Y:S01]  /*3fa0*/  MUFU.EX2 R27, R27 ;  /* 0x0000001b001b7308 */ /* 0x000e220000000800 */
[-CC-:B------:R-:W-:Y:S01]  /*3fb0*/  FFMA.FTZ R45, R45, R0.reuse, -R4.reuse ;  /* 0x000000002d2d7223 */ /* 0x180fe20000010804 */
[-C--:B------:R-:W-:Y:S01]  /*3fc0*/  FFMA.FTZ R47, R47, R0.reuse, -R4 ;  /* 0x000000002f2f7223 */ /* 0x080fe20000010804 */
[----:B------:R-:W-:Y:S01]  /*3fd0*/  FADD.FTZ R9, R107, R34 ;  /* 0x000000226b097221 */ /* 0x000fe20000010000 */
[-CC-:B------:R-:W-:Y:S01]  /*3fe0*/  FFMA.FTZ R49, R49, R0.reuse, -R4.reuse ;  /* 0x0000000031317223 */ /* 0x180fe20000010804 */
[-CC-:B------:R-:W-:Y:S01]  /*3ff0*/  FFMA.FTZ R51, R51, R0.reuse, -R4.reuse ;  /* 0x0000000033337223 */ /* 0x180fe20000010804 */
[-CC-:B------:R-:W-:Y:S01]  /*4000*/  FFMA.FTZ R53, R53, R0.reuse, -R4.reuse ;  /* 0x0000000035357223 */ /* 0x180fe20000010804 */
[----:B------:R-:W-:Y:S01]  /*4010*/  FADD.FTZ R36, R174, R9 ;  /* 0x00000009ae247221 */ /* 0x000fe20000010000 */
        /* <DEDUP_REMOVED lines=8> */
[----:B------:R2:W3:Y:S01]  /*40a0*/  MUFU.EX2 R8, R31 ;  /* 0x0000001f00087308 */ /* 0x0004e20000000800 */
[----:B0-----:R-:W-:Y:S01]  /*40b0*/  FADD.FTZ R34, R26, R27 ;  /* 0x0000001b1a227221 */ /* 0x001fe20000010000 */
[-CC-:B------:R-:W-:Y:S01]  /*40c0*/  FFMA.FTZ R95, R95, R0.reuse, -R4.reuse ;  /* 0x000000005f5f7223 */ /* 0x180fe20000010804 */
[-CC-:B------:R-:W-:Y:S01]  /*40d0*/  FFMA.FTZ R71, R71, R0.reuse, -R4.reuse ;  /* 0x0000000047477223 */ /* 0x180fe20000010804 */
[-CC-:B------:R-:W-:Y:S01]  /*40e0*/  FFMA.FTZ R97, R97, R0.reuse, -R4.reuse ;  /* 0x0000000061617223 */ /* 0x180fe20000010804 */
[-CC-:B------:R-:W-:Y:S01]  /*40f0*/  FFMA.FTZ R75, R75, R0.reuse, -R4.reuse ;  /* 0x000000004b4b7223 */ /* 0x180fe20000010804 */
[-CC-:B------:R-:W-:Y:S01]  /*4100*/  FFMA.FTZ R115, R115, R0.reuse, -R4.reuse ;  /* 0x0000000073737223 */ /* 0x180fe20000010804 */
[-C--:B------:R-:W-:Y:S01]  /*4110*/  FFMA.FTZ R79, R79, R0.reuse, -R4 ;  /* 0x000000004f4f7223 */ /* 0x080fe20000010804 */
[----:B------:R-:W0:Y:S01]  /*4120*/  MUFU.EX2 R33, R33 ;  /* 0x0000002100217308 */ /* 0x000e220000000800 */
[----:B--2---:R-:W-:Y:S01]  /*4130*/  FADD.FTZ R31, R109, R36 ;  /* 0x000000246d1f7221 */ /* 0x004fe20000010000 */
[----:B-1----:R-:W-:Y:S01]  /*4140*/  FADD.FTZ R9, R29, R34 ;  /* 0x000000221d097221 */ /* 0x002fe20000010000 */
[-CC-:B------:R-:W-:Y:S01]  /*4150*/  FFMA.FTZ R117, R117, R0.reuse, -R4.reuse ;  /* 0x0000000075757223 */ /* 0x180fe20000010804 */
[-CC-:B------:R-:W-:Y:S01]  /*4160*/  FFMA.FTZ R83, R83, R0.reuse, -R4.reuse ;  /* 0x0000000053537223 */ /* 0x180fe20000010804 */
[----:B------:R-:W-:Y:S01]  /*4170*/  FADD.FTZ R38, R168, R31 ;  /* 0x0000001fa8267221 */ /* 0x000fe20000010000 */
[-CC-:B------:R-:W-:Y:S01]  /*4180*/  FFMA.FTZ R57, R57, R0.reuse, -R4.reuse ;  /* 0x0000000039397223 */ /* 0x180fe20000010804 */
[----:B------:R-:W-:Y:S01]  /*4190*/  FFMA.FTZ R87, R87, R0, -R4 ;  /* 0x0000000057577223 */ /* 0x000fe20000010804 */
[----:B------:R-:W1:Y:S01]  /*41a0*/  MUFU.EX2 R10, R35 ;  /* 0x00000023000a7308 */ /* 0x000e620000000800 */
[C---:B---3--:R-:W-:Y:S01]  /*41b0*/  FADD.FTZ R36, R8.reuse, R9 ;  /* 0x0000000908247221 */ /* 0x048fe20000010000 */
[----:B------:R-:W-:Y:S01]  /*41c0*/  FADD.FTZ R31, R111, R38 ;  /* 0x000000266f1f7221 */ /* 0x000fe20000010000 */
[----:B------:R-:W-:-:S02]  /*41d0*/  F2FP.F16.F32.PACK_AB R183, R8, R29 ;  /* 0x0000001d08b7723e */ /* 0x000fc400000000ff */
[----:B------:R-:W-:Y:S01]  /*41e0*/  F2FP.F16.F32.PACK_AB R176, R103, R176 ;  /* 0x000000b067b0723e */ /* 0x000fe200000000ff */
[----:B------:R-:W-:Y:S01]  /*41f0*/  FADD.FTZ R38, R170, R31 ;  /* 0x0000001faa267221 */ /* 0x000fe20000010000 */
[----:B------:R-:W-:Y:S01]  /*4200*/  F2FP.F16.F32.PACK_AB R178, R105, R178 ;  /* 0x000000b269b2723e */ /* 0x000fe200000000ff */
[----:B------:R-:W2:Y:S01]  /*4210*/  MUFU.EX2 R37, R37 ;  /* 0x0000002500257308 */ /* 0x000ea20000000800 */
[----:B0-----:R-:W-:Y:S01]  /*4220*/  FADD.FTZ R9, R33, R36 ;  /* 0x0000002421097221 */ /* 0x001fe20000010000 */
[----:B------:R-:W-:Y:S01]  /*4230*/  FADD.FTZ R31, R113, R38 ;  /* 0x00000026711f7221 */ /* 0x000fe20000010000 */
[----:B------:R-:W-:Y:S02]  /*4240*/  F2FP.F16.F32.PACK_AB R172, R107, R172 ;  /* 0x000000ac6bac723e */ /* 0x000fe400000000ff */
[----:B------:R-:W-:Y:S01]  /*4250*/  F2FP.F16.F32.PACK_AB R174, R109, R174 ;  /* 0x000000ae6dae723e */ /* 0x000fe200000000ff */
[----:B------:R-:W-:Y:S01]  /*4260*/  FADD.FTZ R40, R164, R31 ;  /* 0x0000001fa4287221 */ /* 0x000fe20000010000 */
[----:B------:R-:W-:Y:S01]  /*4270*/  F2FP.F16.F32.PACK_AB R168, R111, R168 ;  /* 0x000000a86fa8723e */ /* 0x000fe200000000ff */
[----:B------:R-:W0:Y:S01]  /*4280*/  MUFU.EX2 R14, R39 ;  /* 0x00000027000e7308 */ /* 0x000e220000000800 */
[C---:B-1----:R-:W-:Y:S01]  /*4290*/  FADD.FTZ R36, R10.reuse, R9 ;  /* 0x000000090a247221 */ /* 0x042fe20000010000 */
[----:B------:R-:W-:Y:S01]  /*42a0*/  FADD.FTZ R31, R25, R40 ;  /* 0x00000028191f7221 */ /* 0x000fe20000010000 */
[----:B------:R-:W-:-:S02]  /*42b0*/  F2FP.F16.F32.PACK_AB R177, R10, R33 ;  /* 0x000000210ab1723e */ /* 0x000fc400000000ff */
[----:B------:R-:W-:Y:S01]  /*42c0*/  F2FP.F16.F32.PACK_AB R170, R113, R170 ;  /* 0x000000aa71aa723e */ /* 0x000fe200000000ff */
[----:B------:R-:W-:Y:S01]  /*42d0*/  FADD.FTZ R40, R166, R31 ;  /* 0x0000001fa6287221 */ /* 0x000fe20000010000 */
[----:B------:R-:W-:Y:S01]  /*42e0*/  F2FP.F16.F32.PACK_AB R164, R25, R164 ;  /* 0x000000a419a4723e */ /* 0x000fe200000000ff */
[----:B------:R-:W1:Y:S01]  /*42f0*/  MUFU.EX2 R41, R41 ;  /* 0x0000002900297308 */ /* 0x000e620000000800 */
[----:B--2---:R-:W-:Y:S01]  /*4300*/  FADD.FTZ R9, R37, R36 ;  /* 0x0000002425097221 */ /* 0x004fe20000010000 */
[C---:B------:R-:W-:Y:S01]  /*4310*/  FADD.FTZ R40, R61.reuse, R40 ;  /* 0x000000283d287221 */ /* 0x040fe20000010000 */
[----:B------:R-:W-:Y:S02]  /*4320*/  F2FP.F16.F32.PACK_AB R166, R61, R166 ;  /* 0x000000a63da6723e */ /* 0x000fe400000000ff */
[----:B------:R-:W-:Y:S01]  /*4330*/  F2FP.F16.F32.PACK_AB R181, R27, R26 ;  /* 0x0000001a1bb5723e */ /* 0x000fe200000000ff */
[----:B------:R-:W-:Y:S02]  /*4340*/  FADD.FTZ R31, R3, R40 ;  /* 0x00000028031f7221 */ /* 0x000fe40000010000 */
[----:B------:R-:W2:Y:S01]  /*4350*/  MUFU.EX2 R20, R43 ;  /* 0x0000002b00147308 */ /* 0x000ea20000000800 */
[----:B0-----:R-:W-:Y:S01]  /*4360*/  FADD.FTZ R38, R14, R9 ;  /* 0x000000090e267221 */ /* 0x001fe20000010000 */
[C---:B------:R-:W-:Y:S01]  /*4370*/  FADD.FTZ R31, R160.reuse, R31 ;  /* 0x0000001fa01f7221 */ /* 0x040fe20000010000 */
[----:B------:R-:W-:-:S02]  /*4380*/  F2FP.F16.F32.PACK_AB R160, R160, R3 ;  /* 0x00000003a0a0723e */ /* 0x000fc400000000ff */
[----:B------:R-:W-:-:S03]  /*4390*/  F2FP.F16.F32.PACK_AB R179, R14, R37 ;  /* 0x000000250eb3723e */ /* 0x000fc600000000ff */
        /* <DEDUP_REMOVED lines=9> */
[----:B------:R-:W-:-:S06]  /*4430*/  F2FP.F16.F32.PACK_AB R175, R24, R45 ;  /* 0x0000002d18af723e */ /* 0x000fcc00000000ff */
[----:B------:R-:W1:Y:S01]  /*4440*/  MUFU.EX2 R53, R53 ;  /* 0x0000003500357308 */ /* 0x000e620000000800 */
[----:B--2---:R-:W-:Y:S01]  /*4450*/  FADD.FTZ R9, R49, R40 ;  /* 0x0000002831097221 */ /* 0x004fe20000010000 */
[----:B------:R-:W-:Y:S01]  /*4460*/  FADD.FTZ R40, R162, R31 ;  /* 0x0000001fa2287221 */ /* 0x000fe20000010000 */
[----:B------:R-:W-:-:S03]  /*4470*/  F2FP.F16.F32.PACK_AB R162, R69, R162 ;  /* 0x000000a245a2723e */ /* 0x000fc600000000ff */
[----:B------:R-:W-:Y:S02]  /*4480*/  FADD.FTZ R40, R69, R40 ;  /* 0x0000002845287221 */ /* 0x000fe40000010000 */
[----:B------:R-:W2:Y:S01]  /*4490*/  MUFU.EX2 R11, R11 ;  /* 0x0000000b000b7308 */ /* 0x000ea20000000800 */
[C---:B0-----:R-:W-:Y:S01]  /*44a0*/  FADD.FTZ R4, R28.reuse, R9 ;  /* 0x000000091c047221 */ /* 0x041fe20000010000 */
[----:B------:R-:W-:-:S06]  /*44b0*/  F2FP.F16.F32.PACK_AB R169, R28, R49 ;  /* 0x000000311ca9723e */ /* 0x000fcc00000000ff */
[----:B------:R-:W0:Y:S01]  /*44c0*/  MUFU.EX2 R30, R55 ;  /* 0x00000037001e7308 */ /* 0x000e220000000800 */
[----:B-1----:R-:W-:-:S07]  /*44d0*/  FADD.FTZ R9, R53, R4 ;  /* 0x0000000435097221 */ /* 0x002fce0000010000 */
[----:B------:R-:W1:Y:S01]  /*44e0*/  MUFU.EX2 R156, R73 ;  /* 0x00000049009c7308 */ /* 0x000e620000000800 */
[----:B--2---:R-:W-:-:S07]  /*44f0*/  FADD.FTZ R31, R11, R40 ;  /* 0x000000280b1f7221 */ /* 0x004fce0000010000 */
[----:B------:R-:W2:Y:S01]  /*4500*/  MUFU.EX2 R89, R89 ;  /* 0x0000005900597308 */ /* 0x000ea20000000800 */
[C---:B0-----:R-:W-:Y:S01]  /*4510*/  FADD.FTZ R4, R30.reuse, R9 ;  /* 0x000000091e047221 */ /* 0x041fe20000010000 */
[----:B------:R-:W-:-:S06]  /*4520*/  F2FP.F16.F32.PACK_AB R171, R30, R53 ;  /* 0x000000351eab723e */ /* 0x000fcc00000000ff */
[----:B------:R-:W0:Y:S01]  /*4530*/  MUFU.EX2 R13, R13 ;  /* 0x0000000d000d7308 */ /* 0x000e220000000800 */
[C---:B-1----:R-:W-:Y:S01]  /*4540*/  FADD.FTZ R42, R156.reuse, R31 ;  /* 0x0000001f9c2a7221 */ /* 0x042fe20000010000 */
[----:B------:R-:W-:-:S06]  /*4550*/  F2FP.F16.F32.PACK_AB R156, R156, R11 ;  /* 0x0000000b9c9c723e */ /* 0x000fcc00000000ff */
[----:B------:R-:W1:Y:S01]  /*4560*/  MUFU.EX2 R32, R59 ;  /* 0x0000003b00207308 */ /* 0x000e620000000800 */
[----:B--2---:R-:W-:-:S07]  /*4570*/  FADD.FTZ R9, R89, R4 ;  /* 0x0000000459097221 */ /* 0x004fce0000010000 */
[----:B------:R-:W2:Y:S01]  /*4580*/  MUFU.EX2 R158, R77 ;  /* 0x0000004d009e7308 */ /* 0x000ea20000000800 */
[----:B0-----:R-:W-:-:S07]  /*4590*/  FADD.FTZ R31, R13, R42 ;  /* 0x0000002a0d1f7221 */ /* 0x001fce0000010000 */
[----:B------:R-:W0:Y:S01]  /*45a0*/  MUFU.EX2 R91, R91 ;  /* 0x0000005b005b7308 */ /* 0x000e220000000800 */
[C---:B-1----:R-:W-:Y:S01]  /*45b0*/  FADD.FTZ R4, R32.reuse, R9 ;  /* 0x0000000920047221 */ /* 0x042fe20000010000 */
[----:B------:R-:W-:-:S06]  /*45c0*/  F2FP.F16.F32.PACK_AB R165, R32, R89 ;  /* 0x0000005920a5723e */ /* 0x000fcc00000000ff */
[----:B------:R-:W1:Y:S01]  /*45d0*/  MUFU.EX2 R15, R15 ;  /* 0x0000000f000f7308 */ /* 0x000e620000000800 */
[C---:B--2---:R-:W-:Y:S01]  /*45e0*/  FADD.FTZ R42, R158.reuse, R31 ;  /* 0x0000001f9e2a7221 */ /* 0x044fe20000010000 */
        /* <DEDUP_REMOVED lines=40> */
[----:B------:R-:W-:-:S03]  /*4870*/  F2FP.F16.F32.PACK_AB R153, R8, R117 ;  /* 0x000000750899723e */ /* 0x000fc600000000ff */
[----:B-1----:R-:W-:-:S04]  /*4880*/  FADD.FTZ R3, R57, R12 ;  /* 0x0000000c39037221 */ /* 0x002fc80000010000 */
[C---:B--2---:R-:W-:Y:S01]  /*4890*/  FADD.FTZ R3, R10.reuse, R3 ;  /* 0x000000030a037221 */ /* 0x044fe20000010000 */
[----:B------:R-:W-:Y:S01]  /*48a0*/  F2FP.F16.F32.PACK_AB R155, R10, R57 ;  /* 0x000000390a9b723e */ /* 0x000fe200000000ff */
[----:B------:R-:W-:Y:S01]  /*48b0*/  VIADD R10, R88, 0xfffffffe ;  /* 0xfffffffe580a7836 */ /* 0x000fe20000000000 */
[----:B------:R-:W-:Y:S06]  /*48c0*/  @P1 BRA `(.L_x_1054) ;  /* 0x00000000004c1947 */ /* 0x000fec0003800000 */
[----:B------:R-:W-:Y:S01]  /*48d0*/  ISETP.LT.AND P1, PT, RZ, UR54, PT ;  /* 0x00000036ff007c0c */ /* 0x000fe2000bf21270 */
[----:B------:R-:W-:-:S12]  /*48e0*/  UIADD3 UR15, UR54, -0x1, URZ ;  /* 0xffffffff360f7890 */ /* 0x000fd8000fffe03f */
[----:B------:R-:W-:Y:S05]  /*48f0*/  @P1 BRA `(.L_x_1055) ;  /* 0x0000000000201947 */ /* 0x000fea0003800000 */
[----:B------:R-:W-:Y:S01]  /*4900*/  ULDC UR18, c[0x0][0x9e4] ;  /* 0x0002790000127ab9 */ /* 0x000fe20000000800 */
[----:B------:R-:W-:Y:S02]  /*4910*/  UIADD3 UR15, -UR54, URZ, URZ ;  /* 0x0000003f360f7290 */ /* 0x000fe4000fffe13f */
[----:B------:R-:W-:-:S11]  /*4920*/  UISETP.NE.AND UP0, UPT, UR18, 0x1, UPT ;  /* 0x000000011200788c */ /* 0x000fd6000bf05270 */
[----:B------:R-:W-:Y:S02]  /*4930*/  @UP0 ULDC.64 UR6, c[0x0][0x9e8] ;  /* 0x00027a0000060ab9 */ /* 0x000fe40000000a00 */
[----:B------:R-:W-:-:S04]  /*4940*/  UIMAD.WIDE.U32 UR10, UR15, UR6, URZ ;  /* 0x000000060f0a72a5 */ /* 0x000fc8000f8e003f */
[----:B------:R-:W-:-:S04]  /*4950*/  @UP0 USHF.R.U32.HI UR15, URZ, UR7, UR11 ;  /* 0x000000073f0f0299 */ /* 0x000fc8000801160b */
[----:B------:R-:W-:Y:S01]  /*4960*/  ULOP3.LUT UR15, URZ, UR15, URZ, 0x33, !UPT ;  /* 0x0000000f3f0f7292 */ /* 0x000fe2000f8e333f */
[----:B------:R-:W-:Y:S11]  /*4970*/  BRA `(.L_x_1056) ;  /* 0x0000000000147947 */ /* 0x000ff60003800000 */
.L_x_1055:
[----:B------:R-:W-:Y:S02]  /*4980*/  ULDC UR18, c[0x0][0x9e4] ;  /* 0x0002790000127ab9 */ /* 0x000fe40000000800 */
[----:B------:R-:W-:-:S11]  /*4990*/  UISETP.NE.AND UP0, UPT, UR18, 0x1, UPT ;  /* 0x000000011200788c */ /* 0x000fd6000bf05270 */
[----:B------:R-:W-:Y:S02]  /*49a0*/  @UP0 ULDC.64 UR6, c[0x0][0x9e8] ;  /* 0x00027a0000060ab9 */ /* 0x000fe40000000a00 */
[----:B------:R-:W-:-:S04]  /*49b0*/  UIMAD.WIDE.U32 UR10, UR15, UR6, URZ ;  /* 0x000000060f0a72a5 */ /* 0x000fc8000f8e003f */
[----:B------:R-:W-:-:S12]  /*49c0*/  @UP0 USHF.R.U32.HI UR15, URZ, UR7, UR11 ;  /* 0x000000073f0f0299 */ /* 0x000fd8000801160b */
.L_x_1056:
[----:B------:R-:W-:-:S04]  /*49d0*/  UIMAD UR15, UR15, UR18, UR18 ;  /* 0x000000120f0f72a4 */ /* 0x000fc8000f8e0212 */
[----:B------:R-:W-:-:S04]  /*49e0*/  UISETP.LT.AND UP0, UPT, UR14, UR15, UPT ;  /* 0x0000000f0e00728c */ /* 0x000fc8000bf01270 */
[----:B------:R-:W-:-:S12]  /*49f0*/  USEL UR14, UR14, UR15, UP0 ;  /* 0x0000000f0e0e7287 */ /* 0x000fd80008000000 */
.L_x_1054:
[----:B------:R-:W-:Y:S01]  /*4a00*/  USHF.R.S32.HI UR6, URZ, 0x1f, UR14 ;  /* 0x0000001f3f067899 */ /* 0x000fe2000801140e */
[----:B------:R-:W-:Y:S02]  /*4a10*/  CS2R R150, SRZ ;  /* 0x0000000000967805 */ /* 0x000fe4000001ff00 */
        /* <DEDUP_REMOVED lines=10> */
[----:B------:R-:W-:Y:S01]  /*4ac0*/  UISETP.LT.AND UP0, UPT, UR39, UR6, UPT ;  /* 0x000000062700728c */ /* 0x000fe2000bf01270 */
[----:B------:R-:W-:Y:S02]  /*4ad0*/  CS2R R132, SRZ ;  /* 0x0000000000847805 */ /* 0x000fe4000001ff00 */
[----:B------:R-:W-:Y:S02]  /*4ae0*/  CS2R R130, SRZ ;  /* 0x0000000000827805 */ /* 0x000fe4000001ff00 */
[----:B------:R-:W-:Y:S01]  /*4af0*/  CS2R R128, SRZ ;  /* 0x0000000000807805 */ /* 0x000fe2000001ff00 */
[----:B------:R-:W-:Y:S01]  /*4b00*/  USEL UR57, UR39, UR6, !UP0 ;  /* 0x0000000627397287 */ /* 0x000fe2000c000000 */
[----:B------:R-:W-:-:S02]  /*4b10*/  CS2R R126, SRZ ;  /* 0x00000000007e7805 */ /* 0x000fc4000001ff00 */
[----:B------:R-:W-:Y:S02]  /*4b20*/  CS2R R124, SRZ ;  /* 0x00000000007c7805 */ /* 0x000fe4000001ff00 */
[----:B------:R-:W-:Y:S02]  /*4b30*/  CS2R R122, SRZ ;  /* 0x00000000007a7805 */ /* 0x000fe4000001ff00 */
[----:B------:R-:W-:Y:S02]  /*4b40*/  CS2R R120, SRZ ;  /* 0x0000000000787805 */ /* 0x000fe4000001ff00 */
[----:B------:R-:W-:Y:S02]  /*4b50*/  CS2R R118, SRZ ;  /* 0x0000000000767805 */ /* 0x000fe4000001ff00 */
[----:B------:R-:W-:Y:S02]  /*4b60*/  ISETP.GE.AND P1, PT, R10, UR57, PT ;  /* 0x000000390a007c0c */ /* 0x000fe4000bf26270 */
        /* <DEDUP_REMOVED lines=15> */
[----:B------:R-:W-:Y:S06]  /*4c60*/  @!P1 BRA `(.L_x_1057) ;  /* 0x0000003000689947 */ /* 0x000fec0003800000 */
[----:B------:R-:W-:Y:S01]  /*4c70*/  IMAD.MOV.U32 R9, RZ, RZ, R7 ;  /* 0x000000ffff097224 */ /* 0x000fe200078e0007 */
[----:B------:R-:W-:Y:S01]  /*4c80*/  UMOV UR59, UR46 ;  /* 0x0000002e003b7c82 */ /* 0x000fe20008000000 */
[----:B------:R-:W-:Y:S01]  /*4c90*/  IMAD.MOV.U32 R8, RZ, RZ, R2 ;  /* 0x000000ffff087224 */ /* 0x000fe200078e0002 */
[----:B------:R-:W-:Y:S01]  /*4ca0*/  UMOV UR58, UR45 ;  /* 0x0000002d003a7c82 */ /* 0x000fe20008000000 */
[----:B------:R-:W-:Y:S01]  /*4cb0*/  IMAD.MOV.U32 R151, RZ, RZ, RZ ;  /* 0x000000ffff977224 */ /* 0x000fe200078e00ff */
[----:B------:R-:W-:Y:S01]  /*4cc0*/  ULDC UR54, c[0x0][0x9e4] ;  /* 0x0002790000367ab9 */ /* 0x000fe20000000800 */
[----:B------:R-:W-:Y:S01]  /*4cd0*/  ULDC UR55, c[0x0][0x9dc] ;  /* 0x0002770000377ab9 */ /* 0x000fe20000000800 */
[----:B------:R-:W-:-:S05]  /*4ce0*/  ULDC UR56, c[0x0][0x9e0] ;  /* 0x0002780000387ab9 */ /* 0x000fca0000000800 */
.L_x_1076:
[----:B------:R-:W-:Y:S01]  /*4cf0*/  ISETP.NE.AND P2, PT, RZ, UR42, PT ;  /* 0x0000002aff007c0c */ /* 0x000fe2000bf45270 */
[----:B------:R-:W-:-:S04]  /*4d00*/  UISETP.NE.AND UP0, UPT, UR58, 0x1, UPT ;  /* 0x000000013a00788c */ /* 0x000fc8000bf05270 */
[----:B------:R-:W-:-:S04]  /*4d10*/  USEL UR46, URZ, 0x1, UP0 ;  /* 0x000000013f2e7887 */ /* 0x000fc80008000000 */
[----:B------:R-:W-:-:S04]  /*4d20*/  ULOP3.LUT UR46, UR59, UR46, URZ, 0x3c, !UPT ;  /* 0x0000002e3b2e7292 */ /* 0x000fc8000f8e3c3f */
[----:B------:R-:W-:Y:S08]  /*4d30*/  @P2 BRA `(.L_x_1058) ;  /* 0x0000000000382947 */ /* 0x000ff00003800000 */
[----:B------:R-:W-:Y:S05]  /*4d40*/  @!P0 BRA `(.L_x_1059) ;  /* 0x0000000000048947 */ /* 0x000fea0003800000 */
[----:B------:R-:W-:Y:S01]  /*4d50*/  BPT.TRAP 0x1 ;  /* 0x000000040000795c */ /* 0x000fe20000300000 */
.L_x_1059:
[----:B------:R-:W-:Y:S01]  /*4d60*/  UIADD3 UR6, UR58, 0x1, URZ ;  /* 0x000000013a067890 */ /* 0x000fe2000fffe03f */
[----:B------:R-:W-:-:S03]  /*4d70*/  IMAD.U32 R0, RZ, RZ, UR46 ;  /* 0x0000002eff007e24 */ /* 0x000fc6000f8e00ff */
[----:B------:R-:W-:Y:S02]  /*4d80*/  UISETP.NE.AND UP0, UPT, UR6, 0x2, UPT ;  /* 0x000000020600788c */ /* 0x000fe4000bf05270 */
[----:B------:R-:W-:Y:S02]  /*4d90*/  SHF.L.U32 R0, R0, 0x1f, RZ ;  /* 0x0000001f00007819 */ /* 0x000fe400000006ff */
[----:B------:R-:W-:-:S04]  /*4da0*/  USEL UR6, UR6, URZ, UP0 ;  /* 0x0000003f06067287 */ /* 0x000fc80008000000 */
[----:B------:R-:W-:-:S09]  /*4db0*/  ULEA UR6, UR6, UR41, 0x3 ;  /* 0x0000002906067291 */ /* 0x000fd2000f8e183f */
[----:B------:R0:W1:Y:S01]  /*4dc0*/  SYNCS.PHASECHK.TRANS64.TRYWAIT P1, [UR6+0x28830], R0 ;  /* 0x02883000ff0075a7 */ /* 0x0000620008020146 */
[----:B------:R-:W-:Y:S05]  /*4dd0*/  @!P0 BRA `(.L_x_1060) ;  /* 0x0000000000048947 */ /* 0x000fea0003800000 */
[----:B------:R-:W-:Y:S01]  /*4de0*/  BPT.TRAP 0x1 ;  /* 0x000000040000795c */ /* 0x000fe20000300000 */
.L_x_1060:
[----:B-1----:R-:W-:Y:S05]  /*4df0*/  @P1 BRA `(.L_x_1058) ;  /* 0x0000000000081947 */ /* 0x002fea0003800000 */
[----:B------:R-:W1:Y:S02]  /*4e00*/  SYNCS.PHASECHK.TRANS64.TRYWAIT P1, [UR6+0x28830], R0 ;  /* 0x02883000ff0075a7 */ /* 0x000e640008020146 */
[----:B-1----:R-:W-:Y:S05]  /*4e10*/  @!P1 BRA `(.L_x_1061) ;  /* 0x000000f0005c9947 */ /* 0x002fea0003800000 */
.L_x_1058:
        /* <DEDUP_REMOVED lines=48> */
.L_x_1063:
[----:B------:R-:W-:Y:S01]  /*5120*/  ULEA UR6, UR58, UR41, 0x3 ;  /* 0x000000293a067291 */ /* 0x000fe2000f8e183f */
[----:B------:R-:W-:-:S05]  /*5130*/  IMAD.U32 R0, RZ, RZ, UR59 ;  /* 0x0000003bff007e24 */ /* 0x000fca000f8e00ff */
[----:B------:R-:W-:-:S04]  /*5140*/  SHF.L.U32 R0, R0, 0x1f, RZ ;  /* 0x0000001f00007819 */ /* 0x000fc800000006ff */
[----:B------:R0:W1:Y:S01]  /*5150*/  SYNCS.PHASECHK.TRANS64.TRYWAIT P1, [UR6+0x28850], R0 ;  /* 0x02885000ff0075a7 */ /* 0x0000620008020146 */
[----:B------:R-:W-:Y:S05]  /*5160*/  @!P0 BRA `(.L_x_1064) ;  /* 0x0000000000048947 */ /* 0x000fea0003800000 */
[----:B------:R-:W-:Y:S01]  /*5170*/  BPT.TRAP 0x1 ;  /* 0x000000040000795c */ /* 0x000fe20000300000 */
.L_x_1064:
[----:B-1----:R-:W-:Y:S05]  /*5180*/  @P1 BRA `(.L_x_1062) ;  /* 0x0000000000081947 */ /* 0x002fea0003800000 */
[----:B------:R-:W1:Y:S02]  /*5190*/  SYNCS.PHASECHK.TRANS64.TRYWAIT P1, [UR6+0x28850], R0 ;  /* 0x02885000ff0075a7 */ /* 0x000e640008020146 */
[----:B-1----:R-:W-:Y:S05]  /*51a0*/  @!P1 BRA `(.L_x_1065) ;  /* 0x000000ec00909947 */ /* 0x002fea0003800000 */
.L_x_1062:
        /* <DEDUP_REMOVED lines=49> */
.L_x_1066:
[----:B------:R-:W-:Y:S01]  /*54c0*/  UISETP.NE.AND UP1, UPT, UR50, URZ, UPT ;  /* 0x0000003f3200728c */ /* 0x000fe2000bf25270 */
[----:B0-----:R-:W-:Y:S01]  /*54d0*/  VIADD R0, R17, UR37 ;  /* 0x0000002511007c36 */ /* 0x001fe20008000000 */
[----:B------:R-:W0:Y:S01]  /*54e0*/  LDC R5, c[0x0][0x2f0] ;  /* 0x0000bc00ff057b82 */ /* 0x000e220000000800 */
[----:B------:R-:W-:Y:S01]  /*54f0*/  ULEA UR6, UR45, UR41, 0x3 ;  /* 0x000000292d067291 */ /* 0x000fe2000f8e183f */
[----:B------:R-:W-:Y:S01]  /*5500*/  IMAD.SHL.U32 R20, R10, 0x80, RZ ;  /* 0x000000800a147824 */ /* 0x000fe200078e00ff */
[----:B------:R-:W-:Y:S01]  /*5510*/  UISETP.NE.AND UP0, UPT, UR49, URZ, UPT ;  /* 0x0000003f3100728c */ /* 0x000fe2000bf05270 */
[----:B------:R-:W-:Y:S01]  /*5520*/  PLOP3.LUT P1, PT, PT, PT, UP1, 0x80, 0x0 ;  /* 0x000000000000781c */ /* 0x000fe20003f2f018 */
[----:B------:R-:W-:Y:S01]  /*5530*/  UIADD3 UR6, UR6, 0x28840, URZ ;  /* 0x0002884006067890 */ /* 0x000fe2000fffe03f */
[----:B------:R-:W-:Y:S02]  /*5540*/  PLOP3.LUT P2, PT, PT, PT, UP1, 0x80, 0x0 ;  /* 0x000000000000781c */ /* 0x000fe40003f4f018 */
[----:B------:R-:W1:Y:S01]  /*5550*/  LDC R6, c[0x0][0x288] ;  /* 0x0000a200ff067b82 */ /* 0x000e620000000800 */
[----:B------:R-:W-:Y:S01]  /*5560*/  @UP1 ULDC UR7, c[0x0][0x44c] ;  /* 0x0001130000071ab9 */ /* 0x000fe20000000800 */
[----:B------:R-:W-:Y:S01]  /*5570*/  IADD3 R7, -R20, 0x1, RZ ;  /* 0x0000000114077810 */ /* 0x000fe20007ffe1ff */
[----:B------:R-:W-:-:S06]  /*5580*/  UPRMT UR6, UR40, 0x654, UR6 ;  /* 0x0000065428067896 */ /* 0x000fcc0008000006 */
[----:B------:R-:W-:Y:S01]  /*5590*/  @P1 IMAD.HI.U32 R2, R0, UR7, RZ ;  /* 0x0000000700021c27 */ /* 0x000fe2000f8e00ff */
[----:B------:R-:W-:Y:S01]  /*55a0*/  @UP1 ULDC UR7, c[0x0][0x450] ;  /* 0x0001140000071ab9 */ /* 0x000fe20000000800 */
[----:B------:R-:W-:Y:S01]  /*55b0*/  PLOP3.LUT P1, PT, PT, PT, UP0, 0x40, 0x0 ;  /* 0x000000000000781c */ /* 0x000fe20003f2e808 */
[----:B------:R-:W-:Y:S01]  /*55c0*/  SYNCS.ARRIVE.TRANS64.RED.A1T0 RZ, [UR6], RZ ;  /* 0x000000ffffff79a7 */ /* 0x000fe20008100406 */
[----:B------:R-:W-:Y:S01]  /*55d0*/  ULOP3.LUT UR6, URZ, UR55, URZ, 0x33, !UPT ;  /* 0x000000373f067292 */ /* 0x000fe2000f8e333f */
[----:B------:R-:W-:Y:S01]  /*55e0*/  @P2 SHF.R.U32.HI R0, RZ, UR7, R2 ;  /* 0x00000007ff002c19 */ /* 0x000fe20008011602 */
[----:B------:R-:W-:-:S04]  /*55f0*/  IMAD R2, R16, -0x2, R7 ;  /* 0xfffffffe10027824 */ /* 0x000fc800078e0207 */
[----:B------:R-:W2:Y:S01]  /*5600*/  SHFL.IDX PT, R11, R0, RZ, 0x1c1f ;  /* 0x001c1fff000b7589 */ /* 0x000ea200000e0000 */
[----:B0-----:R-:W-:-:S04]  /*5610*/  IMAD R7, R5, UR43, R2 ;  /* 0x0000002b05077c24 */ /* 0x001fc8000f8e0202 */
[----:B-1----:R-:W-:-:S04]  /*5620*/  IMAD.IADD R7, R7, 0x1, -R6 ;  /* 0x0000000107077824 */ /* 0x002fc800078e0a06 */
[C---:B------:R-:W-:Y:S02]  /*5630*/  VIADD R152, R7.reuse, UR56 ;  /* 0x0000003807987c36 */ /* 0x040fe40008000000 */
[----:B------:R-:W-:Y:S02]  /*5640*/  VIADD R154, R7, UR6 ;  /* 0x00000006079a7c36 */ /* 0x000fe40008000000 */
[--C-:B--2---:R-:W-:Y:S02]  /*5650*/  IMAD.IADD R2, R152, 0x1, R11.reuse ;  /* 0x0000000198027824 */ /* 0x104fe400078e020b */
[----:B------:R-:W-:Y:S01]  /*5660*/  IMAD.IADD R12, R154, 0x1, R11 ;  /* 0x000000019a0c7824 */ /* 0x000fe200078e020b */
[----:B------:R-:W-:Y:S06]  /*5670*/  @P1 BRA `(.L_x_1067) ;  /* 0x00000000005c1947 */ /* 0x000fec0003800000 */
[----:B------:R-:W-:Y:S01]  /*5680*/  IMAD R7, R5, UR43, R11 ;  /* 0x0000002b05077c24 */ /* 0x000fe2000f8e020b */
[----:B------:R-:W-:Y:S03]  /*5690*/  BSSY B0, `(.L_x_1068) ;  /* 0x0000011000007945 */ /* 0x000fe60003800000 */
[----:B------:R-:W-:-:S05]  /*56a0*/  IMAD.IADD R7, R7, 0x1, -R6 ;  /* 0x0000000107077824 */ /* 0x000fca00078e0a06 */
[----:B------:R-:W-:-:S13]  /*56b0*/  ISETP.GT.AND P1, PT, R7, -0x1, PT ;  /* 0xffffffff0700780c */ /* 0x000fda0003f24270 */
[----:B------:R-:W-:Y:S05]  /*56c0*/  @P1 BRA `(.L_x_1069) ;  /* 0x0000000000201947 */ /* 0x000fea0003800000 */
[----:B------:R-:W-:Y:S01]  /*56d0*/  IMAD.U32 R11, RZ, RZ, UR54 ;  /* 0x00000036ff0b7e24 */ /* 0x000fe2000f8e00ff */
[----:B------:R-:W-:-:S04]  /*56e0*/  LOP3.LUT R7, RZ, R7, RZ, 0x33, !PT ;  /* 0x00000007ff077212 */ /* 0x000fc800078e33ff */
[----:B------:R-:W-:-:S13]  /*56f0*/  ISETP.NE.AND P1, PT, R11, 0x1, PT ;  /* 0x000000010b00780c */ /* 0x000fda0003f25270 */
[----:B------:R-:W0:Y:S02]  /*5700*/  @P1 LDC.64 R14, c[0x0][0x9e8] ;  /* 0x00027a00ff0e1b82 */ /* 0x000e240000000a00 */
[----:B0-----:R-:W-:-:S05]  /*5710*/  @P1 IMAD.HI.U32 R14, R7, R14, RZ ;  /* 0x0000000e070e1227 */ /* 0x001fca00078e00ff */
[----:B------:R-:W-:-:S04]  /*5720*/  @P1 SHF.R.U32.HI R7, RZ, R15, R14 ;  /* 0x0000000fff071219 */ /* 0x000fc8000001160e */
[----:B------:R-:W-:Y:S01]  /*5730*/  LOP3.LUT R7, RZ, R7, RZ, 0x33, !PT ;  /* 0x00000007ff077212 */ /* 0x000fe200078e33ff */
[----:B------:R-:W-:Y:S06]  /*5740*/  BRA `(.L_x_1070) ;  /* 0x0000000000147947 */ /* 0x000fec0003800000 */
.L_x_1069:
[----:B------:R-:W-:-:S05]  /*5750*/  IMAD.U32 R11, RZ, RZ, UR54 ;  /* 0x00000036ff0b7e24 */ /* 0x000fca000f8e00ff */
[----:B------:R-:W-:-:S13]  /*5760*/  ISETP.NE.AND P1, PT, R11, 0x1, PT ;  /* 0x000000010b00780c */ /* 0x000fda0003f25270 */
[----:B------:R-:W0:Y:S02]  /*5770*/  @P1 LDC.64 R14, c[0x0][0x9e8] ;  /* 0x00027a00ff0e1b82 */ /* 0x000e240000000a00 */
[----:B0-----:R-:W-:-:S05]  /*5780*/  @P1 IMAD.HI.U32 R14, R7, R14, RZ ;  /* 0x0000000e070e1227 */ /* 0x001fca00078e00ff */
[----:B------:R-:W-:-:S07]  /*5790*/  @P1 SHF.R.U32.HI R7, RZ, R15, R14 ;  /* 0x0000000fff071219 */ /* 0x000fce000001160e */
.L_x_1070:
[----:B------:R-:W-:Y:S05]  /*57a0*/  BSYNC B0 ;  /* 0x0000000000007941 */ /* 0x000fea0003800000 */
.L_x_1068:
[----:B------:R-:W-:-:S04]  /*57b0*/  IMAD R7, R7, R11, -R20 ;  /* 0x0000000b07077224 */ /* 0x000fc800078e0a14 */
[----:B------:R-:W-:-:S05]  /*57c0*/  IMAD R7, R16, -0x2, R7 ;  /* 0xfffffffe10077824 */ /* 0x000fca00078e0207 */
[----:B------:R-:W-:Y:S02]  /*57d0*/  VIADDMNMX R2, R7, R11, R2, PT ;  /* 0x0000000b07027246 */ /* 0x000fe40003800102 */
[----:B------:R-:W-:-:S07]  /*57e0*/  VIMNMX R12, R12, R7, !PT ;  /* 0x000000070c0c7248 */ /* 0x000fce0007fe0100 */
.L_x_1067:
[----:B------:R-:W-:Y:S01]  /*57f0*/  ISETP.GT.AND P1, PT, R10, -0x1, PT ;  /* 0xffffffff0a00780c */ /* 0x000fe20003f24270 */
[----:B------:R-:W0:Y:S01]  /*5800*/  SHFL.IDX PT, R161, R0, 0x1, 0x1c1f ;  /* 0x003c1f0000a17f89 */ /* 0x000e2200000e0000 */
[----:B------:R-:W-:Y:S02]  /*5810*/  UISETP.NE.AND UP0, UPT, UR49, URZ, UPT ;  /* 0x0000003f3100728c */ /* 0x000fe4000bf05270 */
[C---:B------:R-:W-:Y:S02]  /*5820*/  ISETP.GT.AND P3, PT, R12.reuse, 0x8, P1 ;  /* 0x000000080c00780c */ /* 0x040fe40000f64270 */
[----:B------:R-:W-:Y:S02]  /*5830*/  ISETP.GT.AND P6, PT, R12, RZ, P1 ;  /* 0x000000ff0c00720c */ /* 0x000fe40000fc4270 */
[----:B------:R-:W-:Y:S02]  /*5840*/  ISETP.LT.OR P3, PT, R2, 0x9, P3 ;  /* 0x000000090200780c */ /* 0x000fe40001f61670 */
[----:B------:R-:W-:-:S02]  /*5850*/  ISETP.GT.AND P2, PT, R12, 0x1, P1 ;  /* 0x000000010c00780c */ /* 0x000fc40000f44270 */
[----:B------:R-:W-:Y:S02]  /*5860*/  FSEL R175, R28, -INF , !P3 ;  /* 0xff8000001caf7808 */ /* 0x000fe40005800000 */
[----:B------:R-:W-:Y:S02]  /*5870*/  ISETP.GT.AND P3, PT, R12, 0x19, P1 ;  /* 0x000000190c00780c */ /* 0x000fe40000f64270 */
[C---:B------:R-:W-:Y:S02]  /*5880*/  ISETP.LT.OR P6, PT, R2.reuse, 0x1, P6 ;  /* 0x000000010200780c */ /* 0x040fe400037c1670 */
[C---:B------:R-:W-:Y:S02]  /*5890*/  ISETP.LT.OR P2, PT, R2.reuse, 0x2, P2 ;  /* 0x000000020200780c */ /* 0x040fe40001741670 */
[----:B------:R-:W-:Y:S02]  /*58a0*/  ISETP.LT.OR P3, PT, R2, 0x1a, P3 ;  /* 0x0000001a0200780c */ /* 0x000fe40001f61670 */
[----:B------:R-:W-:-:S02]  /*58b0*/  ISETP.GT.AND P5, PT, R12, 0x9, P1 ;  /* 0x000000090c00780c */ /* 0x000fc40000fa4270 */
[----:B------:R-:W-:Y:S01]  /*58c0*/  FSEL R11, R24, -INF , !P6 ;  /* 0xff800000180b7808 */ /* 0x000fe20007000000 */
[----:B0-----:R-:W-:Y:S01]  /*58d0*/  IMAD.IADD R14, R154, 0x1, R161 ;  /* 0x000000019a0e7824 */ /* 0x001fe200078e02a1 */
[----:B------:R-:W-:Y:S02]  /*58e0*/  FSEL R173, R25, -INF , !P2 ;  /* 0xff80000019ad7808 */ /* 0x000fe40005000000 */
[C---:B------:R-:W-:Y:S02]  /*58f0*/  ISETP.GT.AND P4, PT, R12.reuse, 0x10, P1 ;  /* 0x000000100c00780c */ /* 0x040fe40000f84270 */
[C---:B------:R-:W-:Y:S02]  /*5900*/  ISETP.GT.AND P6, PT, R12.reuse, 0x11, P1 ;  /* 0x000000110c00780c */ /* 0x040fe40000fc4270 */
[----:B------:R-:W-:Y:S02]  /*5910*/  ISETP.GT.AND P2, PT, R12, 0x18, P1 ;  /* 0x000000180c00780c */ /* 0x000fe40000f44270 */
[----:B------:R-:W-:-:S02]  /*5920*/  FSEL R21, R37, -INF , !P3 ;  /* 0xff80000025157808 */ /* 0x000fc40005800000 */
[----:B------:R-:W-:Y:S02]  /*5930*/  ISETP.GT.AND P3, PT, R12, 0x30, P1 ;  /* 0x000000300c00780c */ /* 0x000fe40000f64270 */
[C---:B------:R-:W-:Y:S02]  /*5940*/  ISETP.LT.OR P5, PT, R2.reuse, 0xa, P5 ;  /* 0x0000000a0200780c */ /* 0x040fe40002fa1670 */
[C---:B------:R-:W-:Y:S02]  /*5950*/  ISETP.LT.OR P4, PT, R2.reuse, 0x11, P4 ;  /* 0x000000110200780c */ /* 0x040fe40002781670 */
[C---:B------:R-:W-:Y:S02]  /*5960*/  ISETP.LT.OR P6, PT, R2.reuse, 0x12, P6 ;  /* 0x000000120200780c */ /* 0x040fe400037c1670 */
[C---:B------:R-:W-:Y:S02]  /*5970*/  ISETP.LT.OR P2, PT, R2.reuse, 0x19, P2 ;  /* 0x000000190200780c */ /* 0x040fe40001741670 */
[----:B------:R-:W-:-:S02]  /*5980*/  ISETP.LT.OR P3, PT, R2, 0x31, P3 ;  /* 0x000000310200780c */ /* 0x000fc40001f61670 */
[----:B------:R-:W-:Y:S02]  /*5990*/  FSEL R13, R29, -INF , !P5 ;  /* 0xff8000001d0d7808 */ /* 0x000fe40006800000 */
[----:B------:R-:W-:Y:S02]  /*59a0*/  ISETP.GT.AND P5, PT, R12, 0x20, P1 ;  /* 0x000000200c00780c */ /* 0x000fe40000fa4270 */
[----:B------:R-:W-:Y:S02]  /*59b0*/  FSEL R177, R32, -INF , !P4 ;  /* 0xff80000020b17808 */ /* 0x000fe40006000000 */
[----:B------:R-:W-:Y:S02]  /*59c0*/  FSEL R15, R33, -INF , !P6 ;  /* 0xff800000210f7808 */ /* 0x000fe40007000000 */
[----:B------:R-:W-:Y:S02]  /*59d0*/  FSEL R179, R36, -INF , !P2 ;  /* 0xff80000024b37808 */ /* 0x000fe40005000000 */
[----:B------:R-:W-:-:S02]  /*59e0*/  ISETP.GT.AND P4, PT, R12, 0x21, P1 ;  /* 0x000000210c00780c */ /* 0x000fc40000f84270 */
[C---:B------:R-:W-:Y:S02]  /*59f0*/  ISETP.GT.AND P6, PT, R12.reuse, 0x28, P1 ;  /* 0x000000280c00780c */ /* 0x040fe40000fc4270 */
[----:B------:R-:W-:Y:S02]  /*5a00*/  ISETP.GT.AND P2, PT, R12, 0x29, P1 ;  /* 0x000000290c00780c */ /* 0x000fe40000f44270 */
[----:B------:R-:W-:Y:S02]  /*5a10*/  FSEL R157, R48, -INF , !P3 ;  /* 0xff800000309d7808 */ /* 0x000fe40005800000 */
[----:B------:R-:W-:Y:S02]  /*5a20*/  ISETP.GT.AND P3, PT, R12, 0x41, P1 ;  /* 0x000000410c00780c */ /* 0x000fe40000f64270 */
[C---:B------:R-:W-:Y:S02]  /*5a30*/  ISETP.LT.OR P5, PT, R2.reuse, 0x21, P5 ;  /* 0x000000210200780c */ /* 0x040fe40002fa1670 */
[----:B------:R-:W-:-:S02]  /*5a40*/  ISETP.LT.OR P4, PT, R2, 0x22, P4 ;  /* 0x000000220200780c */ /* 0x000fc40002781670 */
[C---:B------:R-:W-:Y:S02]  /*5a50*/  ISETP.LT.OR P6, PT, R2.reuse, 0x29, P6 ;  /* 0x000000290200780c */ /* 0x040fe400037c1670 */
[C---:B------:R-:W-:Y:S02]  /*5a60*/  ISETP.LT.OR P2, PT, R2.reuse, 0x2a, P2 ;  /* 0x0000002a0200780c */ /* 0x040fe40001741670 */
[----:B------:R-:W-:Y:S02]  /*5a70*/  ISETP.LT.OR P3, PT, R2, 0x42, P3 ;  /* 0x000000420200780c */ /* 0x000fe40001f61670 */
[----:B------:R-:W-:Y:S02]  /*5a80*/  FSEL R171, R40, -INF , !P5 ;  /* 0xff80000028ab7808 */ /* 0x000fe40006800000 */
[----:B------:R-:W-:Y:S02]  /*5a90*/  ISETP.GT.AND P5, PT, R12, 0x31, P1 ;  /* 0x000000310c00780c */ /* 0x000fe40000fa4270 */
[----:B------:R-:W-:-:S02]  /*5aa0*/  FSEL R167, R41, -INF , !P4 ;  /* 0xff80000029a77808 */ /* 0x000fc40006000000 */
[----:B------:R-:W-:Y:S02]  /*5ab0*/  FSEL R165, R44, -INF , !P6 ;  /* 0xff8000002ca57808 */ /* 0x000fe40007000000 */
        /* <DEDUP_REMOVED lines=12> */
[----:B------:R-:W-:Y:S02]  /*5b80*/  FSEL R153, R52, -INF , !P4 ;  /* 0xff80000034997808 */ /* 0x000fe40006000000 */
[----:B------:R-:W-:Y:S02]  /*5b90*/  FSEL R53, R53, -INF , !P6 ;  /* 0xff80000035357808 */ /* 0x000fe40007000000 */
[----:B------:R-:W-:Y:S02]  /*5ba0*/  FSEL R49, R56, -INF , !P2 ;  /* 0xff80000038317808 */ /* 0x000fe40005000000 */
[C---:B------:R-:W-:Y:S02]  /*5bb0*/  ISETP.GT.AND P5, PT, R12.reuse, 0x48, P1 ;  /* 0x000000480c00780c */ /* 0x040fe40000fa4270 */
        /* <DEDUP_REMOVED lines=11> */
[----:B------:R-:W-:Y:S02]  /*5c70*/  FSEL R61, R61, -INF , !P4 ;  /* 0xff8000003d3d7808 */ /* 0x000fe40006000000 */
[----:B------:R-:W-:-:S02]  /*5c80*/  FSEL R25, R64, -INF , !P6 ;  /* 0xff80000040197808 */ /* 0x000fc40007000000 */
[----:B------:R-:W-:Y:S02]  /*5c90*/  FSEL R65, R65, -INF , !P2 ;  /* 0xff80000041417808 */ /* 0x000fe40005000000 */
[C---:B------:R-:W-:Y:S02]  /*5ca0*/  ISETP.GT.AND P5, PT, R12.reuse, 0x59, P1 ;  /* 0x000000590c00780c */ /* 0x040fe40000fa4270 */
[C---:B------:R-:W-:Y:S02]  /*5cb0*/  ISETP.GT.AND P4, PT, R12.reuse, 0x60, P1 ;  /* 0x000000600c00780c */ /* 0x040fe40000f84270 */
[C---:B------:R-:W-:Y:S02]  /*5cc0*/  ISETP.GT.AND P6, PT, R12.reuse, 0x61, P1 ;  /* 0x000000610c00780c */ /* 0x040fe40000fc4270 */
[----:B------:R-:W-:Y:S02]  /*5cd0*/  ISETP.GT.AND P2, PT, R12, 0x68, P1 ;  /* 0x000000680c00780c */ /* 0x000fe40000f44270 */
[----:B------:R-:W-:-:S02]  /*5ce0*/  FSEL R77, R77, -INF , !P3 ;  /* 0xff8000004d4d7808 */ /* 0x000fc40005800000 */
[----:B------:R-:W-:Y:S02]  /*5cf0*/  PLOP3.LUT P3, PT, PT, PT, UP0, 0x40, 0x0 ;  /* 0x000000000000781c */ /* 0x000fe40003f6e808 */
[C---:B------:R-:W-:Y:S02]  /*5d00*/  ISETP.LT.OR P5, PT, R2.reuse, 0x5a, P5 ;  /* 0x0000005a0200780c */ /* 0x040fe40002fa1670 */
[C---:B------:R-:W-:Y:S02]  /*5d10*/  ISETP.LT.OR P4, PT, R2.reuse, 0x61, P4 ;  /* 0x000000610200780c */ /* 0x040fe40002781670 */
[C---:B------:R-:W-:Y:S02]  /*5d20*/  ISETP.LT.OR P6, PT, R2.reuse, 0x62, P6 ;  /* 0x000000620200780c */ /* 0x040fe400037c1670 */
[----:B------:R-:W-:Y:S02]  /*5d30*/  ISETP.LT.OR P2, PT, R2, 0x69, P2 ;  /* 0x000000690200780c */ /* 0x000fe40001741670 */
[----:B------:R-:W-:-:S02]  /*5d40*/  FSEL R69, R69, -INF , !P5 ;  /* 0xff80000045457808 */ /* 0x000fc40006800000 */
[----:B------:R-:W-:Y:S02]  /*5d50*/  FSEL R33, R72, -INF , !P4 ;  /* 0xff80000048217808 */ /* 0x000fe40006000000 */
[----:B------:R-:W-:Y:S02]  /*5d60*/  FSEL R73, R73, -INF , !P6 ;  /* 0xff80000049497808 */ /* 0x000fe40007000000 */
[----:B------:R-:W-:Y:S02]  /*5d70*/  FSEL R7, R76, -INF , !P2 ;  /* 0xff8000004c077808 */ /* 0x000fe40005000000 */
[C---:B------:R-:W-:Y:S02]  /*5d80*/  ISETP.GT.AND P5, PT, R12.reuse, 0x70, P1 ;  /* 0x000000700c00780c */ /* 0x040fe40000fa4270 */
[C---:B------:R-:W-:Y:S02]  /*5d90*/  ISETP.GT.AND P4, PT, R12.reuse, 0x71, P1 ;  /* 0x000000710c00780c */ /* 0x040fe40000f84270 */
[----:B------:R-:W-:-:S02]  /*5da0*/  ISETP.GT.AND P6, PT, R12, 0x78, P1 ;  /* 0x000000780c00780c */ /* 0x000fc40000fc4270 */
[----:B------:R-:W-:Y:S01]  /*5db0*/  ISETP.GT.AND P2, PT, R12, 0x79, P1 ;  /* 0x000000790c00780c */ /* 0x000fe20000f44270 */
[----:B------:R-:W-:Y:S01]  /*5dc0*/  IMAD.IADD R12, R152, 0x1, R161 ;  /* 0x00000001980c7824 */ /* 0x000fe200078e02a1 */
[C---:B------:R-:W-:Y:S02]  /*5dd0*/  ISETP.LT.OR P5, PT, R2.reuse, 0x71, P5 ;  /* 0x000000710200780c */ /* 0x040fe40002fa1670 */
[C---:B------:R-:W-:Y:S02]  /*5de0*/  ISETP.LT.OR P4, PT, R2.reuse, 0x72, P4 ;  /* 0x000000720200780c */ /* 0x040fe40002781670 */
[C---:B------:R-:W-:Y:S02]  /*5df0*/  ISETP.LT.OR P6, PT, R2.reuse, 0x79, P6 ;  /* 0x000000790200780c */ /* 0x040fe400037c1670 */
[----:B------:R-:W-:Y:S02]  /*5e00*/  ISETP.LT.OR P2, PT, R2, 0x7a, P2 ;  /* 0x0000007a0200780c */ /* 0x000fe40001741670 */
[----:B------:R-:W-:-:S02]  /*5e10*/  FSEL R45, R80, -INF , !P5 ;  /* 0xff800000502d7808 */ /* 0x000fc40006800000 */
[----:B------:R-:W-:Y:S02]  /*5e20*/  FSEL R81, R81, -INF , !P4 ;  /* 0xff80000051517808 */ /* 0x000fe40006000000 */
[----:B------:R-:W-:Y:S02]  /*5e30*/  FSEL R41, R84, -INF , !P6 ;  /* 0xff80000054297808 */ /* 0x000fe40007000000 */
[----:B------:R-:W-:Y:S01]  /*5e40*/  FSEL R85, R85, -INF , !P2 ;  /* 0xff80000055557808 */ /* 0x000fe20005000000 */
        /* <DEDUP_REMOVED lines=14> */
.L_x_1073:
[----:B------:R-:W-:-:S05]  /*5f30*/  IMAD.U32 R2, RZ, RZ, UR54 ;  /* 0x00000036ff027e24 */ /* 0x000fca000f8e00ff */
[----:B------:R-:W-:-:S13]  /*5f40*/  ISETP.NE.AND P2, PT, R2, 0x1, PT ;  /* 0x000000010200780c */ /* 0x000fda0003f45270 */
[----:B------:R-:W0:Y:S02]  /*5f50*/  @P2 LDC.64 R162, c[0x0][0x9e8] ;  /* 0x00027a00ffa22b82 */ /* 0x000e240000000a00 */
[----:B0-----:R-:W-:-:S05]  /*5f60*/  @P2 IMAD.HI.U32 R0, R161, R162, RZ ;  /* 0x000000a2a1002227 */ /* 0x001fca00078e00ff */
[----:B------:R-:W-:-:S07]  /*5f70*/  @P2 SHF.R.U32.HI R161, RZ, R163, R0 ;  /* 0x000000a3ffa12219 */ /* 0x000fce0000011600 */
.L_x_1074:
[----:B------:R-:W-:Y:S05]  /*5f80*/  BSYNC B0 ;  /* 0x0000000000007941 */ /* 0x000fea0003800000 */
.L_x_1072:
[----:B------:R-:W-:-:S04]  /*5f90*/  IMAD R161, R161, R2, -R20 ;  /* 0x00000002a1a17224 */ /* 0x000fc800078e0a14 */
[----:B------:R-:W-:-:S05]  /*5fa0*/  IMAD R161, R16, -0x2, R161 ;  /* 0xfffffffe10a17824 */ /* 0x000fca00078e02a1 */
[----:B------:R-:W-:Y:S02]  /*5fb0*/  VIADDMNMX R12, R161, R2, R12, PT ;  /* 0x00000002a10c7246 */ /* 0x000fe4000380010c */
[----:B------:R-:W-:-:S07]  /*5fc0*/  VIMNMX R14, R14, R161, !PT ;  /* 0x000000a10e0e7248 */ /* 0x000fce0007fe0100 */
.L_x_1071:
[----:B------:R-:W-:Y:S02]  /*5fd0*/  FMNMX.FTZ R0, R11, R8, !PT ;  /* 0x000000080b007209 */ /* 0x000fe40007810000 */
[C---:B------:R-:W-:Y:S02]  /*5fe0*/  ISETP.GT.AND P6, PT, R14.reuse, 0x1, P1 ;  /* 0x000000010e00780c */ /* 0x040fe40000fc4270 */
[----:B------:R-:W-:Y:S02]  /*5ff0*/  FMNMX.FTZ R0, R173, R0, !PT ;  /* 0x00000000ad007209 */ /* 0x000fe40007810000 */
[----:B------:R-:W-:Y:S02]  /*6000*/  ISETP.GT.AND P5, PT, R14, 0x10, P1 ;  /* 0x000000100e00780c */ /* 0x000fe40000fa4270 */
[----:B------:R-:W-:Y:S02]  /*6010*/  FMNMX.FTZ R0, R175, R0, !PT ;  /* 0x00000000af007209 */ /* 0x000fe40007810000 */
[----:B------:R-:W-:-:S02]  /*6020*/  ISETP.LT.OR P6, PT, R12, 0x2, P6 ;  /* 0x000000020c00780c */ /* 0x000fc400037c1670 */
[----:B------:R-:W-:Y:S02]  /*6030*/  FMNMX.FTZ R0, R13, R0, !PT ;  /* 0x000000000d007209 */ /* 0x000fe40007810000 */
[----:B------:R-:W-:Y:S02]  /*6040*/  ISETP.LT.OR P5, PT, R12, 0x11, P5 ;  /* 0x000000110c00780c */ /* 0x000fe40002fa1670 */
[----:B------:R-:W-:Y:S02]  /*6050*/  FMNMX.FTZ R0, R177, R0, !PT ;  /* 0x00000000b1007209 */ /* 0x000fe40007810000 */
[----:B------:R-:W-:Y:S02]  /*6060*/  FSEL R27, R27, -INF , !P6 ;  /* 0xff8000001b1b7808 */ /* 0x000fe40007000000 */
[----:B------:R-:W-:Y:S02]  /*6070*/  FMNMX.FTZ R0, R15, R0, !PT ;  /* 0x000000000f007209 */ /* 0x000fe40007810000 */
[----:B------:R-:W-:-:S02]  /*6080*/  FSEL R163, R34, -INF , !P5 ;  /* 0xff80000022a37808 */ /* 0x000fc40006800000 */
[----:B------:R-:W-:Y:S02]  /*6090*/  FMNMX.FTZ R0, R179, R0, !PT ;  /* 0x00000000b3007209 */ /* 0x000fe40007810000 */
[----:B------:R-:W-:Y:S02]  /*60a0*/  ISETP.GT.AND P5, PT, R14, 0x20, P1 ;  /* 0x000000200e00780c */ /* 0x000fe40000fa4270 */
[----:B------:R-:W-:Y:S02]  /*60b0*/  FMNMX.FTZ R0, R21, R0, !PT ;  /* 0x0000000015007209 */ /* 0x000fe40007810000 */
[----:B------:R-:W-:Y:S02]  /*60c0*/  ISETP.LT.OR P5, PT, R12, 0x21, P5 ;  /* 0x000000210c00780c */ /* 0x000fe40002fa1670 */
[----:B------:R-:W-:Y:S02]  /*60d0*/  FMNMX.FTZ R0, R171, R0, !PT ;  /* 0x00000000ab007209 */ /* 0x000fe40007810000 */
[----:B------:R-:W-:-:S02]  /*60e0*/  ISETP.GT.AND P3, PT, R14, 0x8, P1 ;  /* 0x000000080e00780c */ /* 0x000fc40000f64270 */
[----:B------:R-:W-:Y:S02]  /*60f0*/  FMNMX.FTZ R0, R167, R0, !PT ;  /* 0x00000000a7007209 */ /* 0x000fe40007810000 */
[----:B------:R-:W-:Y:S02]  /*6100*/  ISETP.GT.AND P4, PT, R14, 0x9, P1 ;  /* 0x000000090e00780c */ /* 0x000fe40000f84270 */
[----:B------:R-:W-:Y:S02]  /*6110*/  FMNMX.FTZ R0, R165, R0, !PT ;  /* 0x00000000a5007209 */ /* 0x000fe40007810000 */
[C---:B------:R-:W-:Y:S02]  /*6120*/  ISETP.LT.OR P3, PT, R12.reuse, 0x9, P3 ;  /* 0x000000090c00780c */ /* 0x040fe40001f61670 */
[----:B------:R-:W-:Y:S02]  /*6130*/  FMNMX.FTZ R0, R159, R0, !PT ;  /* 0x000000009f007209 */ /* 0x000fe40007810000 */
[----:B------:R-:W-:-:S02]  /*6140*/  ISETP.LT.OR P4, PT, R12, 0xa, P4 ;  /* 0x0000000a0c00780c */ /* 0x000fc40002781670 */
[----:B------:R-:W-:Y:S02]  /*6150*/  FMNMX.FTZ R0, R157, R0, !PT ;  /* 0x000000009d007209 */ /* 0x000fe40007810000 */
[----:B------:R-:W-:Y:S02]  /*6160*/  ISETP.GT.AND P2, PT, R14, 0x11, P1 ;  /* 0x000000110e00780c */ /* 0x000fe40000f44270 */
[----:B------:R-:W-:Y:S02]  /*6170*/  FMNMX.FTZ R0, R155, R0, !PT ;  /* 0x000000009b007209 */ /* 0x000fe40007810000 */
[----:B------:R-:W-:Y:S02]  /*6180*/  FSEL R31, R31, -INF , !P4 ;  /* 0xff8000001f1f7808 */ /* 0x000fe40006000000 */
        /* <DEDUP_REMOVED lines=15> */
[C---:B------:R-:W-:Y:S02]  /*6280*/  ISETP.GT.AND P4, PT, R14.reuse, 0x29, P1 ;  /* 0x000000290e00780c */ /* 0x040fe40000f84270 */
[----:B------:R-:W-:Y:S02]  /*6290*/  FMNMX.FTZ R0, R29, R0, !PT ;  /* 0x000000001d007209 */ /* 0x000fe40007810000 */
[----:B------:R-:W-:Y:S02]  /*62a0*/  FSEL R43, R43, -INF , !P2 ;  /* 0xff8000002b2b7808 */ /* 0x000fe40005000000 */
[----:B------:R-:W-:Y:S02]  /*62b0*/  FMNMX.FTZ R0, R69, R0, !PT ;  /* 0x0000000045007209 */ /* 0x000fe40007810000 */
[----:B------:R-:W-:-:S02]  /*62c0*/  ISETP.GT.AND P2, PT, R14, 0x30, P1 ;  /* 0x000000300e00780c */ /* 0x000fc40000f44270 */
[----:B------:R-:W-:Y:S02]  /*62d0*/  FMNMX.FTZ R0, R33, R0, !PT ;  /* 0x0000000021007209 */ /* 0x000fe40007810000 */
[C---:B------:R-:W-:Y:S02]  /*62e0*/  ISETP.LT.OR P4, PT, R12.reuse, 0x2a, P4 ;  /* 0x0000002a0c00780c */ /* 0x040fe40002781670 */
[----:B------:R-:W-:Y:S02]  /*62f0*/  FMNMX.FTZ R0, R73, R0, !PT ;  /* 0x0000000049007209 */ /* 0x000fe40007810000 */
[----:B------:R-:W-:Y:S02]  /*6300*/  ISETP.LT.OR P2, PT, R12, 0x31, P2 ;  /* 0x000000310c00780c */ /* 0x000fe40001741670 */
[----:B------:R-:W-:Y:S02]  /*6310*/  FMNMX.FTZ R0, R7, R0, !PT ;  /* 0x0000000007007209 */ /* 0x000fe40007810000 */
[----:B------:R-:W-:-:S02]  /*6320*/  FSEL R181, R50, -INF , !P2 ;  /* 0xff80000032b57808 */ /* 0x000fc40005000000 */
[----:B------:R-:W-:Y:S02]  /*6330*/  FMNMX.FTZ R0, R77, R0, !PT ;  /* 0x000000004d007209 */ /* 0x000fe40007810000 */
[----:B------:R-:W-:Y:S02]  /*6340*/  ISETP.GT.AND P2, PT, R14, 0x40, P1 ;  /* 0x000000400e00780c */ /* 0x000fe40000f44270 */
[----:B------:R-:W-:Y:S02]  /*6350*/  FMNMX.FTZ R0, R45, R0, !PT ;  /* 0x000000002d007209 */ /* 0x000fe40007810000 */
[----:B------:R-:W-:Y:S02]  /*6360*/  ISETP.LT.OR P2, PT, R12, 0x41, P2 ;  /* 0x000000410c00780c */ /* 0x000fe40001741670 */
[----:B------:R-:W-:Y:S02]  /*6370*/  FMNMX.FTZ R0, R81, R0, !PT ;  /* 0x0000000051007209 */ /* 0x000fe40007810000 */
[----:B------:R-:W-:-:S02]  /*6380*/  FSEL R193, R58, -INF , !P2 ;  /* 0xff8000003ac17808 */ /* 0x000fc40005000000 */
[----:B------:R-:W-:Y:S02]  /*6390*/  FMNMX.FTZ R0, R41, R0, !PT ;  /* 0x0000000029007209 */ /* 0x000fe40007810000 */
[----:B------:R-:W-:Y:S02]  /*63a0*/  ISETP.GT.AND P2, PT, R14, 0x50, P1 ;  /* 0x000000500e00780c */ /* 0x000fe40000f44270 */
[----:B------:R-:W-:Y:S02]  /*63b0*/  FMNMX.FTZ R20, R85, R0, !PT ;  /* 0x0000000055147209 */ /* 0x000fe40007810000 */
[----:B------:R-:W0:Y:S01]  /*63c0*/  LDC R0, c[0x0][0x988] ;  /* 0x00026200ff007b82 */ /* 0x000e220000000800 */
[----:B------:R-:W-:Y:S02]  /*63d0*/  ISETP.LT.OR P2, PT, R12, 0x51, P2 ;  /* 0x000000510c00780c */ /* 0x000fe40001741670 */
[----:B------:R-:W1:Y:S02]  /*63e0*/  SHFL.BFLY PT, R161, R20, 0x2, 0x1f ;  /* 0x0c401f0014a17f89 */ /* 0x000e6400000e0000 */
[----:B-1----:R-:W-:-:S05]  /*63f0*/  FMNMX.FTZ R161, R20, R161, !PT ;  /* 0x000000a114a17209 */ /* 0x002fca0007810000 */
[----:B------:R-:W1:Y:S02]  /*6400*/  SHFL.BFLY PT, R2, R161, 0x1, 0x1f ;  /* 0x0c201f00a1027f89 */ /* 0x000e6400000e0000 */
[----:B-1----:R-:W-:Y:S02]  /*6410*/  FMNMX.FTZ R2, R161, R2, !PT ;  /* 0x00000002a1027209 */ /* 0x002fe40007810000 */
[----:B------:R-:W-:Y:S02]  /*6420*/  FSEL R161, R30, -INF , !P3 ;  /* 0xff8000001ea17808 */ /* 0x000fe40005800000 */
[C---:B------:R-:W-:Y:S01]  /*6430*/  FSETP.NEU.FTZ.AND P6, PT, R2.reuse, -INF , PT ;  /* 0xff8000000200780b */ /* 0x040fe20003fdd000 */
[----:B0-----:R-:W-:Y:S01]  /*6440*/  FMUL.FTZ R20, R2, R0 ;  /* 0x0000000002147220 */ /* 0x001fe20000410000 */
[----:B------:R-:W-:-:S04]  /*6450*/  ISETP.GT.AND P3, PT, R14, 0x18, P1 ;  /* 0x000000180e00780c */ /* 0x000fc80000f64270 */
[----:B------:R-:W-:Y:S02]  /*6460*/  FSEL R20, R20, RZ, P6 ;  /* 0x000000ff14147208 */ /* 0x000fe40003000000 */
[----:B------:R-:W-:-:S03]  /*6470*/  ISETP.LT.OR P3, PT, R12, 0x19, P3 ;  /* 0x000000190c00780c */ /* 0x000fc60001f61670 */
[-CC-:B------:R-:W-:Y:S01]  /*6480*/  FFMA.FTZ R180, R173, R0.reuse, -R20.reuse ;  /* 0x00000000adb47223 */ /* 0x180fe20000010814 */
[----:B------:R-:W-:Y:S01]  /*6490*/  FSEL R173, R42, -INF , !P5 ;  /* 0xff8000002aad7808 */ /* 0x000fe20006800000 */
[-CC-:B------:R-:W-:Y:S01]  /*64a0*/  FFMA.FTZ R182, R175, R0.reuse, -R20.reuse ;  /* 0x00000000afb67223 */ /* 0x180fe20000010814 */
[----:B------:R-:W-:Y:S01]  /*64b0*/  ISETP.GT.AND P5, PT, R14, RZ, P1 ;  /* 0x000000ff0e00720c */ /* 0x000fe20000fa4270 */
[-CC-:B------:R-:W-:Y:S01]  /*64c0*/  FFMA.FTZ R176, R177, R0.reuse, -R20.reuse ;  /* 0x00000000b1b07223 */ /* 0x180fe20000010814 */
[----:B------:R-:W-:Y:S01]  /*64d0*/  FSEL R169, R38, -INF , !P3 ;  /* 0xff80000026a97808 */ /* 0x000fe20005800000 */
[-CC-:B------:R-:W-:Y:S01]  /*64e0*/  FFMA.FTZ R178, R179, R0.reuse, -R20.reuse ;  /* 0x00000000b3b27223 */ /* 0x180fe20000010814 */
[----:B------:R-:W-:Y:S01]  /*64f0*/  ISETP.LT.OR P5, PT, R12, 0x1, P5 ;  /* 0x000000010c00780c */ /* 0x000fe20002fa1670 */
[-CC-:B------:R-:W-:Y:S01]  /*6500*/  FFMA.FTZ R172, R171, R0.reuse, -R20.reuse ;  /* 0x00000000abac7223 */ /* 0x180fe20000010814 */
[----:B------:R-:W-:Y:S01]  /*6510*/  ISETP.GT.AND P3, PT, R14, 0x28, P1 ;  /* 0x000000280e00780c */ /* 0x000fe20000f64270 */
[-CC-:B------:R-:W-:Y:S01]  /*6520*/  FFMA.FTZ R174, R165, R0.reuse, -R20.reuse ;  /* 0x00000000a5ae7223 */ /* 0x180fe20000010814 */
[----:B------:R-:W-:Y:S01]  /*6530*/  FSEL R26, R26, -INF , !P5 ;  /* 0xff8000001a1a7808 */ /* 0x000fe20006800000 */
[-CC-:B------:R-:W-:Y:S01]  /*6540*/  FFMA.FTZ R168, R157, R0.reuse, -R20.reuse ;  /* 0x000000009da87223 */ /* 0x180fe20000010814 */
[----:B------:R-:W-:Y:S01]  /*6550*/  ISETP.LT.OR P3, PT, R12, 0x29, P3 ;  /* 0x000000290c00780c */ /* 0x000fe20001f61670 */
[-CC-:B------:R-:W-:Y:S01]  /*6560*/  FFMA.FTZ R170, R153, R0.reuse, -R20.reuse ;  /* 0x0000000099aa7223 */ /* 0x180fe20000010814 */
[----:B------:R-:W-:Y:S01]  /*6570*/  FMNMX.FTZ R24, R26, R9, !PT ;  /* 0x000000091a187209 */ /* 0x000fe20007810000 */
[-CC-:B------:R-:W-:Y:S01]  /*6580*/  FFMA.FTZ R164, R49, R0.reuse, -R20.reuse ;  /* 0x0000000031a47223 */ /* 0x180fe20000010814 */
[----:B------:R-:W-:Y:S01]  /*6590*/  FSEL R175, R46, -INF , !P3 ;  /* 0xff8000002eaf7808 */ /* 0x000fe20005800000 */
[--C-:B------:R-:W-:Y:S01]  /*65a0*/  FFMA.FTZ R49, R57, R0, -R20.reuse ;  /* 0x0000000039317223 */ /* 0x100fe20000010814 */
[----:B------:R-:W-:Y:S01]  /*65b0*/  FMNMX.FTZ R24, R27, R24, !PT ;  /* 0x000000181b187209 */ /* 0x000fe20007810000 */
[-CC-:B------:R-:W-:Y:S01]  /*65c0*/  FFMA.FTZ R166, R37, R0.reuse, -R20.reuse ;  /* 0x0000000025a67223 */ /* 0x180fe20000010814 */
[C---:B------:R-:W-:Y:S01]  /*65d0*/  ISETP.GT.AND P3, PT, R14.reuse, 0x31, P1 ;  /* 0x000000310e00780c */ /* 0x040fe20000f64270 */
[--C-:B------:R-:W-:Y:S01]  /*65e0*/  FFMA.FTZ R37, R61, R0, -R20.reuse ;  /* 0x000000003d257223 */ /* 0x100fe20000010814 */
[----:B------:R-:W-:Y:S01]  /*65f0*/  FMNMX.FTZ R24, R161, R24, !PT ;  /* 0x00000018a1187209 */ /* 0x000fe20007810000 */
[-CC-:B------:R-:W-:Y:S01]  /*6600*/  FFMA.FTZ R158, R7, R0.reuse, -R20.reuse ;  /* 0x00000000079e7223 */ /* 0x180fe20000010814 */
[----:B------:R-:W-:Y:S01]  /*6610*/  FSEL R177, R47, -INF , !P4 ;  /* 0xff8000002fb17808 */ /* 0x000fe20006000000 */
[--C-:B------:R-:W-:Y:S01]  /*6620*/  FFMA.FTZ R47, R167, R0, -R20.reuse ;  /* 0x00000000a72f7223 */ /* 0x100fe20000010814 */
[----:B------:R-:W-:Y:S01]  /*6630*/  FMNMX.FTZ R24, R31, R24, !PT ;  /* 0x000000181f187209 */ /* 0x000fe20007810000 */
[-CC-:B------:R-:W-:Y:S01]  /*6640*/  FFMA.FTZ R160, R25, R0.reuse, -R20.reuse ;  /* 0x0000000019a07223 */ /* 0x180fe20000010814 */
[----:B------:R-:W-:Y:S01]  /*6650*/  ISETP.GT.AND P5, PT, R14, 0x38, P1 ;  /* 0x000000380e00780c */ /* 0x000fe20000fa4270 */
[--C-:B------:R-:W-:Y:S01]  /*6660*/  FFMA.FTZ R25, R65, R0, -R20.reuse ;  /* 0x0000000041197223 */ /* 0x100fe20000010814 */
[----:B------:R-:W-:Y:S01]  /*6670*/  FMNMX.FTZ R24, R163, R24, !PT ;  /* 0x00000018a3187209 */ /* 0x000fe20007810000 */
[-CC-:B------:R-:W-:Y:S01]  /*6680*/  FFMA.FTZ R11, R11, R0.reuse, -R20.reuse ;  /* 0x000000000b0b7223 */ /* 0x180fe20000010814 */
[----:B------:R-:W-:Y:S01]  /*6690*/  ISETP.LT.OR P3, PT, R12, 0x32, P3 ;  /* 0x000000320c00780c */ /* 0x000fe20001f61670 */
[--C-:B------:R-:W-:Y:S01]  /*66a0*/  FFMA.FTZ R162, R29, R0, -R20.reuse ;  /* 0x000000001da27223 */ /* 0x100fe20000010814 */
[----:B------:R-:W-:Y:S01]  /*66b0*/  FMNMX.FTZ R24, R35, R24, !PT ;  /* 0x0000001823187209 */ /* 0x000fe20007810000 */
[--C-:B------:R-:W-:Y:S01]  /*66c0*/  FFMA.FTZ R156, R33, R0, -R20.reuse ;  /* 0x00000000219c7223 */ /* 0x100fe20000010814 */
[----:B------:R-:W-:Y:S01]  /*66d0*/  ISETP.GT.AND P4, PT, R14, 0x39, P1 ;  /* 0x000000390e00780c */ /* 0x000fe20000f84270 */
[----:B------:R-:W-:Y:S01]  /*66e0*/  MUFU.EX2 R11, R11 ;  /* 0x0000000b000b7308 */ /* 0x000fe20000000800 */
[----:B------:R-:W-:Y:S01]  /*66f0*/  FMNMX.FTZ R24, R169, R24, !PT ;  /* 0x00000018a9187209 */ /* 0x000fe20007810000 */
[-CC-:B------:R-:W-:Y:S01]  /*6700*/  FFMA.FTZ R152, R45, R0.reuse, -R20.reuse ;  /* 0x000000002d987223 */ /* 0x180fe20000010814 */
[----:B------:R-:W-:Y:S01]  /*6710*/  ISETP.LT.OR P5, PT, R12, 0x39, P5 ;  /* 0x000000390c00780c */ /* 0x000fe20002fa1670 */
[--C-:B------:R-:W-:Y:S01]  /*6720*/  FFMA.FTZ R154, R41, R0, -R20.reuse ;  /* 0x00000000299a7223 */ /* 0x100fe20000010814 */
[----:B------:R-:W-:Y:S01]  /*6730*/  FMNMX.FTZ R24, R39, R24, !PT ;  /* 0x0000001827187209 */ /* 0x000fe20007810000 */
[-CC-:B------:R-:W-:Y:S01]  /*6740*/  FFMA.FTZ R13, R13, R0.reuse, -R20.reuse ;  /* 0x000000000d0d7223 */ /* 0x180fe20000010814 */
[----:B------:R-:W-:Y:S01]  /*6750*/  FSEL R51, R51, -INF , !P3 ;  /* 0xff80000033337808 */ /* 0x000fe20005800000 */
[--C-:B------:R-:W-:Y:S01]  /*6760*/  FFMA.FTZ R15, R15, R0, -R20.reuse ;  /* 0x000000000f0f7223 */ /* 0x100fe20000010814 */
[----:B------:R-:W-:Y:S01]  /*6770*/  FMNMX.FTZ R24, R173, R24, !PT ;  /* 0x00000018ad187209 */ /* 0x000fe20007810000 */
[-CC-:B------:R-:W-:Y:S01]  /*6780*/  FFMA.FTZ R21, R21, R0.reuse, -R20.reuse ;  /* 0x0000000015157223 */ /* 0x180fe20000010814 */
[----:B------:R-:W-:Y:S01]  /*6790*/  FSEL R179, R54, -INF , !P5 ;  /* 0xff80000036b37808 */ /* 0x000fe20006800000 */
[--C-:B------:R-:W-:Y:S01]  /*67a0*/  FFMA.FTZ R53, R53, R0, -R20.reuse ;  /* 0x0000000035357223 */ /* 0x100fe20000010814 */
[----:B------:R-:W-:Y:S01]  /*67b0*/  FMNMX.FTZ R24, R43, R24, !PT ;  /* 0x000000182b187209 */ /* 0x000fe20007810000 */
[-CC-:B------:R-:W-:Y:S01]  /*67c0*/  FFMA.FTZ R29, R69, R0.reuse, -R20.reuse ;  /* 0x00000000451d7223 */ /* 0x180fe20000010814 */
[----:B------:R-:W-:Y:S01]  /*67d0*/  ISETP.LT.OR P4, PT, R12, 0x3a, P4 ;  /* 0x0000003a0c00780c */ /* 0x000fe20002781670 */
[--C-:B------:R-:W-:Y:S01]  /*67e0*/  FFMA.FTZ R33, R73, R0, -R20.reuse ;  /* 0x0000000049217223 */ /* 0x100fe20000010814 */
[----:B------:R-:W-:Y:S01]  /*67f0*/  FMNMX.FTZ R24, R175, R24, !PT ;  /* 0x00000018af187209 */ /* 0x000fe20007810000 */
[-CC-:B------:R-:W-:Y:S01]  /*6800*/  FFMA.FTZ R45, R81, R0.reuse, -R20.reuse ;  /* 0x00000000512d7223 */ /* 0x180fe20000010814 */
[----:B------:R-:W-:Y:S01]  /*6810*/  ISETP.GT.AND P3, PT, R14, 0x41, P1 ;  /* 0x000000410e00780c */ /* 0x000fe20000f64270 */
[--C-:B------:R-:W-:Y:S01]  /*6820*/  FFMA.FTZ R41, R85, R0, -R20.reuse ;  /* 0x0000000055297223 */ /* 0x100fe20000010814 */
[----:B------:R-:W-:Y:S01]  /*6830*/  FMNMX.FTZ R24, R177, R24, !PT ;  /* 0x00000018b1187209 */ /* 0x000fe20007810000 */
[----:B------:R-:W-:Y:S01]  /*6840*/  MUFU.EX2 R180, R180 ;  /* 0x000000b400b47308 */ /* 0x000fe20000000800 */
[----:B------:R-:W-:Y:S01]  /*6850*/  FSEL R183, R55, -INF , !P4 ;  /* 0xff80000037b77808 */ /* 0x000fe20006000000 */
[----:B------:R-:W-:Y:S01]  /*6860*/  FFMA.FTZ R55, R159, R0, -R20 ;  /* 0x000000009f377223 */ /* 0x000fe20000010814 */
[----:B------:R-:W-:-:S02]  /*6870*/  FMNMX.FTZ R24, R181, R24, !PT ;  /* 0x00000018b5187209 */ /* 0x000fc40007810000 */
[----:B------:R-:W-:Y:S02]  /*6880*/  ISETP.GT.AND P5, PT, R14, 0x48, P1 ;  /* 0x000000480e00780c */ /* 0x000fe40000fa4270 */
[----:B------:R-:W-:Y:S01]  /*6890*/  FMNMX.FTZ R24, R51, R24, !PT ;  /* 0x0000001833187209 */ /* 0x000fe20007810000 */
[----:B------:R-:W-:Y:S01]  /*68a0*/  MUFU.EX2 R182, R182 ;  /* 0x000000b600b67308 */ /* 0x000fe20000000800 */
[----:B------:R-:W-:Y:S02]  /*68b0*/  ISETP.LT.OR P3, PT, R12, 0x42, P3 ;  /* 0x000000420c00780c */ /* 0x000fe40001f61670 */
[----:B------:R-:W-:Y:S02]  /*68c0*/  FMNMX.FTZ R24, R179, R24, !PT ;  /* 0x00000018b3187209 */ /* 0x000fe40007810000 */
[----:B------:R-:W-:Y:S02]  /*68d0*/  ISETP.GT.AND P4, PT, R14, 0x49, P1 ;  /* 0x000000490e00780c */ /* 0x000fe40000f84270 */
[----:B------:R-:W-:Y:S01]  /*68e0*/  FMNMX.FTZ R24, R183, R24, !PT ;  /* 0x00000018b7187209 */ /* 0x000fe20007810000 */
[----:B------:R-:W-:Y:S01]  /*68f0*/  MUFU.EX2 R13, R13 ;  /* 0x0000000d000d7308 */ /* 0x000fe20000000800 */
[----:B------:R-:W-:-:S02]  /*6900*/  ISETP.LT.OR P5, PT, R12, 0x49, P5 ;  /* 0x000000490c00780c */ /* 0x000fc40002fa1670 */
[----:B------:R-:W-:Y:S01]  /*6910*/  FSEL R171, R59, -INF , !P3 ;  /* 0xff8000003bab7808 */ /* 0x000fe20005800000 */
[----:B------:R-:W-:Y:S01]  /*6920*/  FFMA.FTZ R59, R155, R0, -R20 ;  /* 0x000000009b3b7223 */ /* 0x000fe20000010814 */
[----:B------:R-:W-:Y:S02]  /*6930*/  FMNMX.FTZ R24, R193, R24, !PT ;  /* 0x00000018c1187209 */ /* 0x000fe40007810000 */
[----:B------:R-:W-:Y:S01]  /*6940*/  FSEL R167, R62, -INF , !P5 ;  /* 0xff8000003ea77808 */ /* 0x000fe20006800000 */
[----:B------:R-:W-:Y:S01]  /*6950*/  MUFU.EX2 R176, R176 ;  /* 0x000000b000b07308 */ /* 0x000fe20000000800 */
[----:B------:R-:W-:Y:S02]  /*6960*/  ISETP.LT.OR P4, PT, R12, 0x4a, P4 ;  /* 0x0000004a0c00780c */ /* 0x000fe40002781670 */
[----:B------:R-:W-:Y:S02]  /*6970*/  FMNMX.FTZ R24, R171, R24, !PT ;  /* 0x00000018ab187209 */ /* 0x000fe40007810000 */
[----:B------:R-:W-:-:S02]  /*6980*/  ISETP.GT.AND P3, PT, R14, 0x51, P1 ;  /* 0x000000510e00780c */ /* 0x000fc40000f64270 */
[----:B------:R-:W-:Y:S01]  /*6990*/  FSEL R63, R63, -INF , !P4 ;  /* 0xff8000003f3f7808 */ /* 0x000fe20006000000 */
[----:B------:R-:W-:Y:S01]  /*69a0*/  MUFU.EX2 R15, R15 ;  /* 0x0000000f000f7308 */ /* 0x000fe20000000800 */
[----:B------:R-:W-:Y:S02]  /*69b0*/  FMNMX.FTZ R24, R167, R24, !PT ;  /* 0x00000018a7187209 */ /* 0x000fe40007810000 */
[----:B------:R-:W-:Y:S02]  /*69c0*/  ISETP.GT.AND P5, PT, R14, 0x58, P1 ;  /* 0x000000580e00780c */ /* 0x000fe40000fa4270 */
[----:B------:R-:W-:Y:S02]  /*69d0*/  FSEL R165, R66, -INF , !P2 ;  /* 0xff80000042a57808 */ /* 0x000fe40005000000 */
[----:B------:R-:W-:Y:S01]  /*69e0*/  ISETP.LT.OR P3, PT, R12, 0x52, P3 ;  /* 0x000000520c00780c */ /* 0x000fe20001f61670 */
[----:B------:R-:W-:Y:S01]  /*69f0*/  MUFU.EX2 R178, R178 ;  /* 0x000000b200b27308 */ /* 0x000fe20000000800 */
[----:B------:R-:W-:-:S02]  /*6a00*/  FMNMX.FTZ R24, R63, R24, !PT ;  /* 0x000000183f187209 */ /* 0x000fc40007810000 */
[----:B------:R-:W-:Y:S02]  /*6a10*/  ISETP.GT.AND P4, PT, R14, 0x59, P1 ;  /* 0x000000590e00780c */ /* 0x000fe40000f84270 */
[----:B------:R-:W-:Y:S02]  /*6a20*/  ISETP.LT.OR P5, PT, R12, 0x59, P5 ;  /* 0x000000590c00780c */ /* 0x000fe40002fa1670 */
[----:B------:R-:W-:Y:S01]  /*6a30*/  FSEL R67, R67, -INF , !P3 ;  /* 0xff80000043437808 */ /* 0x000fe20005800000 */
[----:B------:R-:W-:Y:S01]  /*6a40*/  MUFU.EX2 R21, R21 ;  /* 0x0000001500157308 */ /* 0x000fe20000000800 */
[----:B------:R-:W-:Y:S02]  /*6a50*/  FMNMX.FTZ R24, R165, R24, !PT ;  /* 0x00000018a5187209 */ /* 0x000fe40007810000 */
[----:B------:R-:W-:Y:S02]  /*6a60*/  ISETP.GT.AND P2, PT, R14, 0x60, P1 ;  /* 0x000000600e00780c */ /* 0x000fe40000f44270 */
[----:B------:R-:W-:-:S02]  /*6a70*/  FSEL R157, R70, -INF , !P5 ;  /* 0xff800000469d7808 */ /* 0x000fc40006800000 */
[----:B------:R-:W-:Y:S01]  /*6a80*/  ISETP.LT.OR P4, PT, R12, 0x5a, P4 ;  /* 0x0000005a0c00780c */ /* 0x000fe20002781670 */
[----:B------:R-:W-:Y:S01]  /*6a90*/  MUFU.EX2 R172, R172 ;  /* 0x000000ac00ac7308 */ /* 0x000fe20000000800 */
[----:B------:R-:W-:Y:S02]  /*6aa0*/  FMNMX.FTZ R24, R67, R24, !PT ;  /* 0x0000001843187209 */ /* 0x000fe40007810000 */
[----:B------:R-:W-:Y:S02]  /*6ab0*/  ISETP.GT.AND P3, PT, R14, 0x61, P1 ;  /* 0x000000610e00780c */ /* 0x000fe40000f64270 */
[----:B------:R-:W-:Y:S02]  /*6ac0*/  ISETP.LT.OR P2, PT, R12, 0x61, P2 ;  /* 0x000000610c00780c */ /* 0x000fe40001741670 */
[----:B------:R-:W-:Y:S01]  /*6ad0*/  FSEL R71, R71, -INF , !P4 ;  /* 0xff80000047477808 */ /* 0x000fe20006000000 */
[----:B------:R-:W-:Y:S01]  /*6ae0*/  MUFU.EX2 R47, R47 ;  /* 0x0000002f002f7308 */ /* 0x000fe20000000800 */
[----:B------:R-:W-:-:S02]  /*6af0*/  FMNMX.FTZ R24, R157, R24, !PT ;  /* 0x000000189d187209 */ /* 0x000fc40007810000 */
[----:B------:R-:W-:Y:S02]  /*6b00*/  ISETP.GT.AND P5, PT, R14, 0x68, P1 ;  /* 0x000000680e00780c */ /* 0x000fe40000fa4270 */
[----:B------:R-:W-:Y:S02]  /*6b10*/  FSEL R155, R74, -INF , !P2 ;  /* 0xff8000004a9b7808 */ /* 0x000fe40005000000 */
[----:B------:R-:W-:Y:S01]  /*6b20*/  ISETP.LT.OR P3, PT, R12, 0x62, P3 ;  /* 0x000000620c00780c */ /* 0x000fe20001f61670 */
[----:B------:R-:W-:Y:S01]  /*6b30*/  MUFU.EX2 R174, R174 ;  /* 0x000000ae00ae7308 */ /* 0x000fe20000000800 */
[----:B------:R-:W-:Y:S02]  /*6b40*/  FMNMX.FTZ R24, R71, R24, !PT ;  /* 0x0000001847187209 */ /* 0x000fe40007810000 */
[----:B------:R-:W-:Y:S02]  /*6b50*/  ISETP.GT.AND P4, PT, R14, 0x69, P1 ;  /* 0x000000690e00780c */ /* 0x000fe40000f84270 */
[----:B------:R-:W-:-:S02]  /*6b60*/  ISETP.LT.OR P5, PT, R12, 0x69, P5 ;  /* 0x000000690c00780c */ /* 0x000fc40002fa1670 */
        /* <DEDUP_REMOVED lines=19> */
[----:B------:R-:W-:Y:S02]  /*6ca0*/  ISETP.LT.OR P5, PT, R12, 0x79, P5 ;  /* 0x000000790c00780c */ /* 0x000fe40002fa1670 */
[----:B------:R-:W-:Y:S01]  /*6cb0*/  FSEL R83, R83, -INF , !P3 ;  /* 0xff80000053537808 */ /* 0x000fe20005800000 */
[----:B------:R-:W-:Y:S01]  /*6cc0*/  MUFU.EX2 R53, R53 ;  /* 0x0000003500357308 */ /* 0x000fe20000000800 */
[----:B------:R-:W-:-:S02]  /*6cd0*/  FMNMX.FTZ R24, R159, R24, !PT ;  /* 0x000000189f187209 */ /* 0x000fc40007810000 */
[----:B------:R-:W-:Y:S02]  /*6ce0*/  ISETP.LT.OR P1, PT, R12, 0x7a, P1 ;  /* 0x0000007a0c00780c */ /* 0x000fe40000f21670 */
[----:B------:R-:W-:Y:S02]  /*6cf0*/  FSEL R195, R86, -INF , !P5 ;  /* 0xff80000056c37808 */ /* 0x000fe40006800000 */
[----:B------:R-:W-:Y:S01]  /*6d00*/  FMNMX.FTZ R24, R83, R24, !PT ;  /* 0x0000001853187209 */ /* 0x000fe20007810000 */
[----:B------:R-:W-:Y:S01]  /*6d10*/  MUFU.EX2 R164, R164 ;  /* 0x000000a400a47308 */ /* 0x000fe20000000800 */
[----:B------:R-:W-:Y:S02]  /*6d20*/  FSEL R87, R87, -INF , !P1 ;  /* 0xff80000057577808 */ /* 0x000fe40004800000 */
[----:B------:R-:W-:Y:S02]  /*6d30*/  FMNMX.FTZ R24, R195, R24, !PT ;  /* 0x00000018c3187209 */ /* 0x000fe40007810000 */
[----:B------:R-:W-:-:S02]  /*6d40*/  FSEL R65, R2, RZ, P6 ;  /* 0x000000ff02417208 */ /* 0x000fc40003000000 */
[----:B------:R-:W-:Y:S01]  /*6d50*/  FMNMX.FTZ R24, R87, R24, !PT ;  /* 0x0000001857187209 */ /* 0x000fe20007810000 */
[----:B------:R-:W-:Y:S02]  /*6d60*/  MUFU.EX2 R49, R49 ;  /* 0x0000003100317308 */ /* 0x000fe40000000800 */
[----:B------:R-:W-:Y:S02]  /*6d70*/  FADD.FTZ R65, -R65, R8 ;  /* 0x0000000841417221 */ /* 0x000fe40000010100 */
[----:B------:R-:W0:Y:S02]  /*6d80*/  SHFL.BFLY PT, R57, R24, 0x2, 0x1f ;  /* 0x0c401f0018397f89 */ /* 0x000e2400000e0000 */
[-C--:B------:R-:W-:Y:S02]  /*6d90*/  FMUL.FTZ R8, R65, R0.reuse ;  /* 0x0000000041087220 */ /* 0x080fe40000410000 */
[----:B------:R-:W-:Y:S08]  /*6da0*/  MUFU.EX2 R166, R166 ;  /* 0x000000a600a67308 */ /* 0x000ff00000000800 */
[----:B------:R-:W1:Y:S08]  /*6db0*/  MUFU.EX2 R8, R8 ;  /* 0x0000000800087308 */ /* 0x000e700000000800 */
[----:B------:R-:W-:Y:S01]  /*6dc0*/  MUFU.EX2 R37, R37 ;  /* 0x0000002500257308 */ /* 0x000fe20000000800 */
[----:B0-----:R-:W-:Y:S01]  /*6dd0*/  FMNMX.FTZ R12, R24, R57, !PT ;  /* 0x00000039180c7209 */ /* 0x001fe20007810000 */
[----:B------:R-:W-:-:S06]  /*6de0*/  FFMA.FTZ R57, R77, R0, -R20 ;  /* 0x000000004d397223 */ /* 0x000fcc0000010814 */
[----:B------:R-:W-:Y:S01]  /*6df0*/  MUFU.EX2 R160, R160 ;  /* 0x000000a000a07308 */ /* 0x000fe20000000800 */
[----:B------:R-:W0:Y:S07]  /*6e00*/  SHFL.BFLY PT, R61, R12, 0x1, 0x1f ;  /* 0x0c201f000c3d7f89 */ /* 0x000e2e00000e0000 */
[----:B------:R-:W-:Y:S08]  /*6e10*/  MUFU.EX2 R25, R25 ;  /* 0x0000001900197308 */ /* 0x000ff00000000800 */
[----:B------:R-:W-:Y:S08]  /*6e20*/  MUFU.EX2 R162, R162 ;  /* 0x000000a200a27308 */ /* 0x000ff00000000800 */
[----:B------:R-:W-:Y:S01]  /*6e30*/  MUFU.EX2 R29, R29 ;  /* 0x0000001d001d7308 */ /* 0x000fe20000000800 */
[----:B0-----:R-:W-:Y:S01]  /*6e40*/  FMNMX.FTZ R7, R12, R61, !PT ;  /* 0x0000003d0c077209 */ /* 0x001fe20007810000 */
[----:B-1----:R-:W-:-:S03]  /*6e50*/  FFMA.FTZ R61, R8, R4, R11 ;  /* 0x00000004083d7223 */ /* 0x002fc6000001000b */
[C---:B------:R-:W-:Y:S01]  /*6e60*/  FSETP.NEU.FTZ.AND P1, PT, R7.reuse, -INF , PT ;  /* 0xff8000000700780b */ /* 0x040fe20003f3d000 */
[C---:B------:R-:W-:Y:S01]  /*6e70*/  FMUL.FTZ R12, R7.reuse, R0 ;  /* 0x00000000070c7220 */ /* 0x040fe20000410000 */
[----:B------:R-:W-:Y:S01]  /*6e80*/  FADD.FTZ R61, R180, R61 ;  /* 0x0000003db43d7221 */ /* 0x000fe20000010000 */
[----:B------:R-:W-:Y:S01]  /*6e90*/  MUFU.EX2 R156, R156 ;  /* 0x0000009c009c7308 */ /* 0x000fe20000000800 */
[----:B------:R-:W-:Y:S02]  /*6ea0*/  FSEL R34, R7, RZ, P1 ;  /* 0x000000ff07227208 */ /* 0x000fe40000800000 */
[----:B------:R-:W-:-:S03]  /*6eb0*/  FSEL R12, R12, RZ, P1 ;  /* 0x000000ff0c0c7208 */ /* 0x000fc60000800000 */
[----:B------:R-:W-:Y:S02]  /*6ec0*/  FADD.FTZ R9, -R34, R9 ;  /* 0x0000000922097221 */ /* 0x000fe40000010100 */
[-CC-:B------:R-:W-:Y:S01]  /*6ed0*/  FFMA.FTZ R14, R26, R0.reuse, -R12.reuse ;  /* 0x000000001a0e7223 */ /* 0x180fe2000001080c */
[-CC-:B------:R-:W-:Y:S01]  /*6ee0*/  FFMA.FTZ R27, R27, R0.reuse, -R12.reuse ;  /* 0x000000001b1b7223 */ /* 0x180fe2000001080c */
[-C--:B------:R-:W-:Y:S01]  /*6ef0*/  FMUL.FTZ R9, R9, R0.reuse ;  /* 0x0000000009097220 */ /* 0x080fe20000410000 */
        /* <DEDUP_REMOVED lines=26> */
[-C--:B------:R-:W-:Y:S01]  /*70a0*/  FFMA.FTZ R79, R79, R0.reuse, -R12 ;  /* 0x000000004f4f7223 */ /* 0x080fe2000001080c */
[----:B------:R-:W2:Y:S01]  /*70b0*/  MUFU.EX2 R20, R20 ;  /* 0x0000001400147308 */ /* 0x000ea20000000800 */
[----:B0-----:R-:W-:Y:S01]  /*70c0*/  FFMA.FTZ R4, R9, R3, R14 ;  /* 0x0000000309047223 */ /* 0x001fe2000001000e */
[-CC-:B------:R-:W-:Y:S01]  /*70d0*/  FFMA.FTZ R159, R159, R0.reuse, -R12.reuse ;  /* 0x000000009f9f7223 */ /* 0x180fe2000001080c */
[-CC-:B------:R-:W-:Y:S01]  /*70e0*/  FFMA.FTZ R83, R83, R0.reuse, -R12.reuse ;  /* 0x0000000053537223 */ /* 0x180fe2000001080c */
[----:B------:R-:W-:-:S04]  /*70f0*/  FFMA.FTZ R195, R195, R0, -R12 ;  /* 0x00000000c3c37223 */ /* 0x000fc8000001080c */
[----:B------:R-:W0:Y:S01]  /*7100*/  MUFU.EX2 R31, R31 ;  /* 0x0000001f001f7308 */ /* 0x000e220000000800 */
[----:B-1----:R-:W-:Y:S01]  /*7110*/  FADD.FTZ R3, R27, R4 ;  /* 0x000000041b037221 */ /* 0x002fe20000010000 */
[----:B------:R-:W-:-:S06]  /*7120*/  FADD.FTZ R4, R182, R61 ;  /* 0x0000003db6047221 */ /* 0x000fcc0000010000 */
[----:B------:R-:W1:Y:S01]  /*7130*/  MUFU.EX2 R24, R24 ;  /* 0x0000001800187308 */ /* 0x000e620000000800 */
[----:B--2---:R-:W-:Y:S01]  /*7140*/  FADD.FTZ R40, R20, R3 ;  /* 0x0000000314287221 */ /* 0x004fe20000010000 */
[----:B------:R-:W-:-:S04]  /*7150*/  FADD.FTZ R3, R13, R4 ;  /* 0x000000040d037221 */ /* 0x000fc80000010000 */
[----:B------:R-:W-:Y:S02]  /*7160*/  FADD.FTZ R4, R176, R3 ;  /* 0x00000003b0047221 */ /* 0x000fe40000010000 */
[----:B------:R-:W2:Y:S01]  /*7170*/  MUFU.EX2 R35, R35 ;  /* 0x0000002300237308 */ /* 0x000ea20000000800 */
[----:B0-----:R-:W-:Y:S01]  /*7180*/  FADD.FTZ R61, R31, R40 ;  /* 0x000000281f3d7221 */ /* 0x001fe20000010000 */
[----:B------:R-:W-:-:S04]  /*7190*/  FADD.FTZ R3, R15, R4 ;  /* 0x000000040f037221 */ /* 0x000fc80000010000 */
[----:B------:R-:W-:Y:S02]  /*71a0*/  FADD.FTZ R4, R178, R3 ;  /* 0x00000003b2047221 */ /* 0x000fe40000010000 */
[----:B------:R-:W0:Y:S01]  /*71b0*/  MUFU.EX2 R26, R26 ;  /* 0x0000001a001a7308 */ /* 0x000e220000000800 */
[----:B-1----:R-:W-:Y:S01]  /*71c0*/  FADD.FTZ R40, R24, R61 ;  /* 0x0000003d18287221 */ /* 0x002fe20000010000 */
[----:B------:R-:W-:-:S04]  /*71d0*/  FADD.FTZ R3, R21, R4 ;  /* 0x0000000415037221 */ /* 0x000fc80000010000 */
[----:B------:R-:W-:Y:S02]  /*71e0*/  FADD.FTZ R4, R172, R3 ;  /* 0x00000003ac047221 */ /* 0x000fe40000010000 */
[----:B------:R-:W1:Y:S01]  /*71f0*/  MUFU.EX2 R39, R39 ;  /* 0x0000002700277308 */ /* 0x000e620000000800 */
[----:B--2---:R-:W-:Y:S01]  /*7200*/  FADD.FTZ R61, R35, R40 ;  /* 0x00000028233d7221 */ /* 0x004fe20000010000 */
[----:B------:R-:W-:-:S06]  /*7210*/  FFMA.FTZ R40, R67, R0, -R12 ;  /* 0x0000000043287223 */ /* 0x000fcc000001080c */
        /* <DEDUP_REMOVED lines=10> */
[----:B------:R-:W-:Y:S01]  /*72c0*/  FADD.FTZ R61, R59, R44 ;  /* 0x0000002c3b3d7221 */ /* 0x000fe20000010000 */
[-CC-:B------:R-:W-:Y:S01]  /*72d0*/  FFMA.FTZ R42, R71, R0.reuse, -R12.reuse ;  /* 0x00000000472a7223 */ /* 0x180fe2000001080c */
[----:B------:R-:W-:-:S04]  /*72e0*/  FFMA.FTZ R12, R87, R0, -R12 ;  /* 0x00000000570c7223 */ /* 0x000fc8000001080c */
        /* <DEDUP_REMOVED lines=8> */
[----:B------:R-:W-:-:S06]  /*7370*/  FADD.FTZ R4, R170, R61 ;  /* 0x0000003daa047221 */ /* 0x000fcc0000010000 */
[----:B------:R-:W0:Y:S01]  /*7380*/  MUFU.EX2 R43, R43 ;  /* 0x0000002b002b7308 */ /* 0x000e220000000800 */
[----:B-1----:R-:W-:-:S07]  /*7390*/  FADD.FTZ R3, R32, R3 ;  /* 0x0000000320037221 */ /* 0x002fce0000010000 */
        /* <DEDUP_REMOVED lines=10> */
[----:B------:R-:W-:-:S06]  /*7440*/  FADD.FTZ R61, R37, R4 ;  /* 0x00000004253d7221 */ /* 0x000fcc0000010000 */
[----:B------:R-:W1:Y:S01]  /*7450*/  MUFU.EX2 R38, R38 ;  /* 0x0000002600267308 */ /* 0x000e620000000800 */
[----:B--2---:R-:W-:-:S07]  /*7460*/  FADD.FTZ R44, R51, R44 ;  /* 0x0000002c332c7221 */ /* 0x004fce0000010000 */
        /* <DEDUP_REMOVED lines=10> */
[----:B------:R-:W-:-:S06]  /*7510*/  FADD.FTZ R44, R156, R61 ;  /* 0x0000003d9c2c7221 */ /* 0x000fcc0000010000 */
        /* <DEDUP_REMOVED lines=32> */
[----:B-1----:R-:W-:-:S03]  /*7720*/  FADD.FTZ R4, R41, R44 ;  /* 0x0000002c29047221 */ /* 0x002fc60000010000 */
[----:B--2---:R-:W-:Y:S01]  /*7730*/  FADD.FTZ R3, R12, R3 ;  /* 0x000000030c037221 */ /* 0x004fe20000010000 */
[----:B------:R-:W-:Y:S06]  /*7740*/  @!P0 BRA `(.L_x_1075) ;  /* 0x0000000000048947 */ /* 0x000fec0003800000 */
[----:B------:R-:W-:Y:S01]  /*7750*/  BPT.TRAP 0x1 ;  /* 0x000000040000795c */ /* 0x000fe20000300000 */
.L_x_1075:
[----:B------:R-:W-:Y:S01]  /*7760*/  ULEA UR6, UR58, UR41, 0x3 ;  /* 0x000000293a067291 */ /* 0x000fe2000f8e183f */
[----:B------:R-:W-:Y:S01]  /*7770*/  ISETP.GT.AND P1, PT, R10, UR57, PT ;  /* 0x000000390a007c0c */ /* 0x000fe2000bf24270 */
[----:B------:R-:W-:Y:S01]  /*7780*/  UMOV UR59, UR46 ;  /* 0x0000002e003b7c82 */ /* 0x000fe20008000000 */
[----:B------:R-:W-:Y:S01]  /*7790*/  UMOV UR58, UR45 ;  /* 0x0000002d003a7c82 */ /* 0x000fe20008000000 */
[----:B------:R-:W-:Y:S01]  /*77a0*/  UIADD3 UR6, UR6, 0x28860, URZ ;  /* 0x0002886006067890 */ /* 0x000fe2000fffe03f */
[----:B------:R-:W-:Y:S01]  /*77b0*/  F2FP.F16.F32.PACK_AB R159, R79, R153 ;  /* 0x000000994f9f723e */ /* 0x000fe200000000ff */
[-C--:B------:R-:W-:Y:S01]  /*77c0*/  FMUL.FTZ R88, R88, R8.reuse ;  /* 0x0000000858587220 */ /* 0x080fe20000410000 */
[-C--:B------:R-:W-:Y:S01]  /*77d0*/  FMUL.FTZ R89, R89, R8.reuse ;  /* 0x0000000859597220 */ /* 0x080fe20000410000 */
[----:B------:R-:W-:Y:S01]  /*77e0*/  UPRMT UR6, UR40, 0x654, UR6 ;  /* 0x0000065428067896 */ /* 0x000fe20008000006 */
        /* <DEDUP_REMOVED lines=96> */
[----:B------:R-:W-:Y:S01]  /*7df0*/  F2FP.F16.F32.PACK_AB R155, R12, R155 ;  /* 0x0000009b0c9b723e */ /* 0x000fe200000000ff */
[----:B------:R-:W-:Y:S06]  /*7e00*/  @P1 BRA `(.L_x_1076) ;  /* 0xffffffcc00b81947 */ /* 0x000fec000383ffff */
.L_x_1057:
[----:B------:R-:W-:Y:S01]  /*7e10*/  UISETP.NE.AND UP1, UPT, UR50, URZ, UPT ;  /* 0x0000003f3200728c */ /* 0x000fe2000bf25270 */
[----:B------:R-:W-:Y:S01]  /*7e20*/  IADD3 R6, -R6, 0x1, RZ ;  /* 0x0000000106067810 */ /* 0x000fe20007ffe1ff */
[----:B------:R-:W-:Y:S02]  /*7e30*/  UISETP.NE.AND UP0, UPT, UR49, URZ, UPT ;  /* 0x0000003f3100728c */ /* 0x000fe4000bf05270 */
[----:B------:R-:W-:Y:S02]  /*7e40*/  UIADD3 UR10, UR37, 0x7f, URZ ;  /* 0x0000007f250a7890 */ /* 0x000fe4000fffe03f */
[----:B------:R-:W-:Y:S02]  /*7e50*/  IMAD R5, R5, UR43, R6 ;  /* 0x0000002b05057c24 */ /* 0x000fe4000f8e0206 */
[----:B------:R-:W-:-:S03]  /*7e60*/  PLOP3.LUT P1, PT, PT, PT, UP0, 0x40, 0x0 ;  /* 0x000000000000781c */ /* 0x000fc60003f2e808 */
[----:B------:R-:W-:Y:S01]  /*7e70*/  @UP1 ULDC UR6, c[0x0][0x44c] ;  /* 0x0001130000061ab9 */ /* 0x000fe20000000800 */
[----:B------:R-:W-:Y:S01]  /*7e80*/  @UP1 ULDC UR11, c[0x0][0x450] ;  /* 0x00011400000b1ab9 */ /* 0x000fe20000000800 */
[----:B------:R-:W-:-:S04]  /*7e90*/  UIMAD.WIDE.U32 UR6, UR10, UR6, URZ ;  /* 0x000000060a0672a5 */ /* 0x000fc8000f8e003f */
[----:B------:R-:W-:-:S06]  /*7ea0*/  @UP1 USHF.R.U32.HI UR10, URZ, UR11, UR7 ;  /* 0x0000000b3f0a1299 */ /* 0x000fcc0008011607 */
[----:B------:R-:W-:-:S04]  /*7eb0*/  VIADD R5, R5, UR10 ;  /* 0x0000000a05057c36 */ /* 0x000fc80008000000 */
[----:B------:R-:W-:Y:S01]  /*7ec0*/  VIADD R6, R5, -UR55 ;  /* 0x8000003705067c36 */ /* 0x000fe20008000000 */
[----:B------:R-:W-:Y:S06]  /*7ed0*/  @P1 BRA `(.L_x_1077) ;  /* 0x0000000000441947 */ /* 0x000fec0003800000 */
[----:B------:R-:W-:-:S13]  /*7ee0*/  ISETP.GT.AND P1, PT, R5, -0x1, PT ;  /* 0xffffffff0500780c */ /* 0x000fda0003f24270 */
[----:B------:R-:W-:Y:S05]  /*7ef0*/  @P1 BRA `(.L_x_1078) ;  /* 0x0000000000201947 */ /* 0x000fea0003800000 */
[----:B------:R-:W0:Y:S01]  /*7f00*/  LDC R12, c[0x0][0x9e4] ;  /* 0x00027900ff0c7b82 */ /* 0x000e220000000800 */
[----:B------:R-:W-:Y:S02]  /*7f10*/  LOP3.LUT R5, RZ, R5, RZ, 0x33, !PT ;  /* 0x00000005ff057212 */ /* 0x000fe400078e33ff */
[----:B0-----:R-:W-:-:S13]  /*7f20*/  ISETP.NE.AND P1, PT, R12, 0x1, PT ;  /* 0x000000010c00780c */ /* 0x001fda0003f25270 */
[----:B------:R-:W0:Y:S02]  /*7f30*/  @P1 LDC.64 R8, c[0x0][0x9e8] ;  /* 0x00027a00ff081b82 */ /* 0x000e240000000a00 */
[----:B0-----:R-:W-:-:S05]  /*7f40*/  @P1 IMAD.HI.U32 R8, R5, R8, RZ ;  /* 0x0000000805081227 */ /* 0x001fca00078e00ff */
[----:B------:R-:W-:-:S04]  /*7f50*/  @P1 SHF.R.U32.HI R5, RZ, R9, R8 ;  /* 0x00000009ff051219 */ /* 0x000fc80000011608 */
[----:B------:R-:W-:Y:S01]  /*7f60*/  LOP3.LUT R5, RZ, R5, RZ, 0x33, !PT ;  /* 0x00000005ff057212 */ /* 0x000fe200078e33ff */
[----:B------:R-:W-:Y:S06]  /*7f70*/  BRA `(.L_x_1079) ;  /* 0x0000000000147947 */ /* 0x000fec0003800000 */
.L_x_1078:
[----:B------:R-:W0:Y:S02]  /*7f80*/  LDC R12, c[0x0][0x9e4] ;  /* 0x00027900ff0c7b82 */ /* 0x000e240000000800 */
[----:B0-----:R-:W-:-:S13]  /*7f90*/  ISETP.NE.AND P1, PT, R12, 0x1, PT ;  /* 0x000000010c00780c */ /* 0x001fda0003f25270 */
[----:B------:R-:W0:Y:S02]  /*7fa0*/  @P1 LDC.64 R8, c[0x0][0x9e8] ;  /* 0x00027a00ff081b82 */ /* 0x000e240000000a00 */
[----:B0-----:R-:W-:-:S05]  /*7fb0*/  @P1 IMAD.HI.U32 R8, R5, R8, RZ ;  /* 0x0000000805081227 */ /* 0x001fca00078e00ff */
[----:B------:R-:W-:-:S07]  /*7fc0*/  @P1 SHF.R.U32.HI R5, RZ, R9, R8 ;  /* 0x00000009ff051219 */ /* 0x000fce0000011608 */
.L_x_1079:
[----:B------:R-:W-:-:S05]  /*7fd0*/  IMAD R5, R5, R12, RZ ;  /* 0x0000000c05057224 */ /* 0x000fca00078e02ff */
[----:B------:R-:W-:-:S07]  /*7fe0*/  VIMNMX R6, R6, R5, !PT ;  /* 0x0000000506067248 */ /* 0x000fce0007fe0100 */
.L_x_1077:
[----:B------:R-:W-:-:S05]  /*7ff0*/  VIADD R6, R6, 0x7f ;  /* 0x0000007f06067836 */ /* 0x000fca0000000000 */
[----:B------:R-:W-:-:S04]  /*8000*/  SHF.R.S32.HI R5, RZ, 0x1f, R6 ;  /* 0x0000001fff057819 */ /* 0x000fc80000011406 */
[----:B------:R-:W-:-:S04]  /*8010*/  LEA.HI R5, R5, R6, RZ, 0x7 ;  /* 0x0000000605057211 */ /* 0x000fc800078f38ff */
[----:B------:R-:W-:-:S04]  /*8020*/  SHF.R.S32.HI R5, RZ, 0x7, R5 ;  /* 0x00000007ff057819 */ /* 0x000fc80000011405 */
[----:B------:R-:W-:-:S04]  /*8030*/  VIMNMX R5, R5, UR39, !PT ;  /* 0x0000002705057c48 */ /* 0x000fc8000ffe0100 */
[----:B------:R-:W-:-:S13]  /*8040*/  ISETP.GE.AND P1, PT, R10, R5, PT ;  /* 0x000000050a00720c */ /* 0x000fda0003f26270 */
[----:B------:R-:W-:Y:S05]  /*8050*/  @!P1 BRA `(.L_x_1080) ;  /* 0x0000002000149947 */ /* 0x000fea0003800000 */
[----:B------:R-:W-:Y:S01]  /*8060*/  IMAD.MOV.U32 R8, RZ, RZ, R7 ;  /* 0x000000ffff087224 */ /* 0x000fe200078e0007 */
[----:B------:R-:W-:Y:S01]  /*8070*/  UMOV UR55, UR46 ;  /* 0x0000002e00377c82 */ /* 0x000fe20008000000 */
[----:B------:R-:W-:Y:S01]  /*8080*/  IMAD.MOV.U32 R9, RZ, RZ, R2 ;  /* 0x000000ffff097224 */ /* 0x000fe200078e0002 */
[----:B------:R-:W-:Y:S01]  /*8090*/  UMOV UR54, UR45 ;  /* 0x0000002d00367c82 */ /* 0x000fe20008000000 */
[----:B------:R-:W-:-:S07]  /*80a0*/  IMAD.MOV.U32 R6, RZ, RZ, R10 ;  /* 0x000000ffff067224 */ /* 0x000fce00078e000a */
.L_x_1091:
[----:B------:R-:W-:Y:S01]  /*80b0*/  ISETP.NE.AND P2, PT, RZ, UR42, PT ;  /* 0x0000002aff007c0c */ /* 0x000fe2000bf45270 */
[----:B------:R-:W-:-:S04]  /*80c0*/  UISETP.NE.AND UP0, UPT, UR54, 0x1, UPT ;  /* 0x000000013600788c */ /* 0x000fc8000bf05270 */
[----:B------:R-:W-:-:S04]  /*80d0*/  USEL UR46, URZ, 0x1, UP0 ;  /* 0x000000013f2e7887 */ /* 0x000fc80008000000 */
[----:B------:R-:W-:-:S04]  /*80e0*/  ULOP3.LUT UR46, UR55, UR46, URZ, 0x3c, !UPT ;  /* 0x0000002e372e7292 */ /* 0x000fc8000f8e3c3f */
[----:B------:R-:W-:Y:S08]  /*80f0*/  @P2 BRA `(.L_x_1081) ;  /* 0x0000000000382947 */ /* 0x000ff00003800000 */
[----:B------:R-:W-:Y:S05]  /*8100*/  @!P0 BRA `(.L_x_1082) ;  /* 0x0000000000048947 */ /* 0x000fea0003800000 */
[----:B------:R-:W-:Y:S01]  /*8110*/  BPT.TRAP 0x1 ;  /* 0x000000040000795c */ /* 0x000fe20000300000 */
.L_x_1082:
        /* <DEDUP_REMOVED lines=9> */
.L_x_1083:
[----:B-1----:R-:W-:Y:S05]  /*81b0*/  @P1 BRA `(.L_x_1081) ;  /* 0x0000000000081947 */ /* 0x002fea0003800000 */
[----:B------:R-:W1:Y:S02]  /*81c0*/  SYNCS.PHASECHK.TRANS64.TRYWAIT P1, [UR6+0x28830], R0 ;  /* 0x02883000ff0075a7 */ /* 0x000e640008020146 */
[----:B-1----:R-:W-:Y:S05]  /*81d0*/  @!P1 BRA `(.L_x_1084) ;  /* 0x000000bc009c9947 */ /* 0x002fea0003800000 */
.L_x_1081:
        /* <DEDUP_REMOVED lines=48> */
.L_x_1086:
[----:B------:R-:W-:Y:S01]  /*84e0*/  ULEA UR6, UR54, UR41, 0x3 ;  /* 0x0000002936067291 */ /* 0x000fe2000f8e183f */
[----:B------:R-:W-:-:S05]  /*84f0*/  IMAD.U32 R0, RZ, RZ, UR55 ;  /* 0x00000037ff007e24 */ /* 0x000fca000f8e00ff */
[----:B------:R-:W-:-:S04]  /*8500*/  SHF.L.U32 R0, R0, 0x1f, RZ ;  /* 0x0000001f00007819 */ /* 0x000fc800000006ff */
[----:B------:R0:W1:Y:S01]  /*8510*/  SYNCS.PHASECHK.TRANS64.TRYWAIT P1, [UR6+0x28850], R0 ;  /* 0x02885000ff0075a7 */ /* 0x0000620008020146 */
[----:B------:R-:W-:Y:S05]  /*8520*/  @!P0 BRA `(.L_x_1087) ;  /* 0x0000000000048947 */ /* 0x000fea0003800000 */
[----:B------:R-:W-:Y:S01]  /*8530*/  BPT.TRAP 0x1 ;  /* 0x000000040000795c */ /* 0x000fe20000300000 */
.L_x_1087:
[----:B-1----:R-:W-:Y:S05]  /*8540*/  @P1 BRA `(.L_x_1085) ;  /* 0x0000000000081947 */ /* 0x002fea0003800000 */
[----:B------:R-:W1:Y:S02]  /*8550*/  SYNCS.PHASECHK.TRANS64.TRYWAIT P1, [UR6+0x28850], R0 ;  /* 0x02885000ff0075a7 */ /* 0x000e640008020146 */
[----:B-1----:R-:W-:Y:S05]  /*8560*/  @!P1 BRA `(.L_x_1088) ;  /* 0x000000b800d09947 */ /* 0x002fea0003800000 */
.L_x_1085:
        /* <DEDUP_REMOVED lines=49> */
.L_x_1089:
        /* <DEDUP_REMOVED lines=77> */
[C---:B-1----:R-:W-:Y:S01]  /*8d50*/  FMUL.FTZ R153, R2.reuse, R0 ;  /* 0x0000000002997220 */ /* 0x042fe20000410000 */
[----:B------:R-:W-:-:S03]  /*8d60*/  FADD.FTZ R9, -R2, R9 ;  /* 0x0000000902097221 */ /* 0x000fc60000010100 */
[-CC-:B------:R-:W-:Y:S01]  /*8d70*/  FFMA.FTZ R11, R25, R0.reuse, -R153.reuse ;  /* 0x00000000190b7223 */ /* 0x180fe20000010899 */
[-CC-:B------:R-:W-:Y:S01]  /*8d80*/  FFMA.FTZ R25, R41, R0.reuse, -R153.reuse ;  /* 0x0000000029197223 */ /* 0x180fe20000010899 */
[-CC-:B------:R-:W-:Y:S01]  /*8d90*/  FFMA.FTZ R41, R57, R0.reuse, -R153.reuse ;  /* 0x0000000039297223 */ /* 0x180fe20000010899 */
[-CC-:B------:R-:W-:Y:S01]  /*8da0*/  FFMA.FTZ R57, R73, R0.reuse, -R153.reuse ;  /* 0x0000000049397223 */ /* 0x180fe20000010899 */
[C---:B------:R-:W-:Y:S01]  /*8db0*/  FADD.FTZ R15, -R7.reuse, R8 ;  /* 0x00000008070f7221 */ /* 0x040fe20000010100 */
[-C--:B------:R-:W-:Y:S01]  /*8dc0*/  FMUL.FTZ R73, R7, R0.reuse ;  /* 0x0000000007497220 */ /* 0x080fe20000410000 */
[-C--:B------:R-:W-:Y:S01]  /*8dd0*/  FMUL.FTZ R9, R9, R0.reuse ;  /* 0x0000000009097220 */ /* 0x080fe20000410000 */
[-C--:B------:R-:W-:Y:S01]  /*8de0*/  FFMA.FTZ R180, R24, R0.reuse, -R153 ;  /* 0x0000000018b47223 */ /* 0x080fe20000010899 */
[-C--:B------:R-:W-:Y:S01]  /*8df0*/  FMUL.FTZ R8, R15, R0.reuse ;  /* 0x000000000f087220 */ /* 0x080fe20000410000 */
[-CC-:B------:R-:W-:Y:S01]  /*8e00*/  FFMA.FTZ R181, R26, R0.reuse, -R73.reuse ;  /* 0x000000001ab57223 */ /* 0x180fe20000010849 */
[-C--:B------:R-:W-:Y:S01]  /*8e10*/  FFMA.FTZ R10, R27, R0.reuse, -R73 ;  /* 0x000000001b0a7223 */ /* 0x080fe20000010849 */
[-C--:B------:R-:W-:Y:S01]  /*8e20*/  FFMA.FTZ R182, R28, R0.reuse, -R153 ;  /* 0x000000001cb67223 */ /* 0x080fe20000010899 */
[----:B------:R-:W-:Y:S01]  /*8e30*/  MUFU.EX2 R9, R9 ;  /* 0x0000000900097308 */ /* 0x000fe20000000800 */
[-C--:B------:R-:W-:Y:S01]  /*8e40*/  FFMA.FTZ R183, R30, R0.reuse, -R73 ;  /* 0x000000001eb77223 */ /* 0x080fe20000010849 */
[-C--:B------:R-:W-:Y:S01]  /*8e50*/  FFMA.FTZ R13, R29, R0.reuse, -R153 ;  /* 0x000000001d0d7223 */ /* 0x080fe20000010899 */
[-C--:B------:R-:W-:Y:S01]  /*8e60*/  FFMA.FTZ R12, R31, R0.reuse, -R73 ;  /* 0x000000001f0c7223 */ /* 0x080fe20000010849 */
[-C--:B------:R-:W-:Y:S01]  /*8e70*/  FFMA.FTZ R176, R32, R0.reuse, -R153 ;  /* 0x0000000020b07223 */ /* 0x080fe20000010899 */
[-C--:B------:R-:W-:Y:S01]  /*8e80*/  FFMA.FTZ R177, R34, R0.reuse, -R73 ;  /* 0x0000000022b17223 */ /* 0x080fe20000010849 */
[-C--:B------:R-:W-:Y:S01]  /*8e90*/  FFMA.FTZ R15, R33, R0.reuse, -R153 ;  /* 0x00000000210f7223 */ /* 0x080fe20000010899 */
[-C--:B------:R-:W-:Y:S01]  /*8ea0*/  FFMA.FTZ R14, R35, R0.reuse, -R73 ;  /* 0x00000000230e7223 */ /* 0x080fe20000010849 */
[----:B------:R-:W0:Y:S01]  /*8eb0*/  MUFU.EX2 R180, R180 ;  /* 0x000000b400b47308 */ /* 0x000e220000000800 */
[-C--:B------:R-:W-:Y:S01]  /*8ec0*/  FFMA.FTZ R178, R36, R0.reuse, -R153 ;  /* 0x0000000024b27223 */ /* 0x080fe20000010899 */
[-C--:B------:R-:W-:Y:S01]  /*8ed0*/  FFMA.FTZ R179, R38, R0.reuse, -R73 ;  /* 0x0000000026b37223 */ /* 0x080fe20000010849 */
[-C--:B------:R-:W-:Y:S01]  /*8ee0*/  FFMA.FTZ R21, R37, R0.reuse, -R153 ;  /* 0x0000000025157223 */ /* 0x080fe20000010899 */
[-C--:B------:R-:W-:Y:S01]  /*8ef0*/  FFMA.FTZ R20, R39, R0.reuse, -R73 ;  /* 0x0000000027147223 */ /* 0x080fe20000010849 */
[-C--:B------:R-:W-:Y:S01]  /*8f00*/  FFMA.FTZ R172, R40, R0.reuse, -R153 ;  /* 0x0000000028ac7223 */ /* 0x080fe20000010899 */
[-CC-:B------:R-:W-:Y:S01]  /*8f10*/  FFMA.FTZ R173, R42, R0.reuse, -R73.reuse ;  /* 0x000000002aad7223 */ /* 0x180fe20000010849 */
        /* <DEDUP_REMOVED lines=8> */
[----:B------:R-:W-:Y:S01]  /*8fa0*/  FFMA.FTZ R33, R49, R0, -R153 ;  /* 0x0000000031217223 */ /* 0x000fe20000010899 */
[----:B------:R-:W1:Y:S01]  /*8fb0*/  MUFU.EX2 R181, R181 ;  /* 0x000000b500b57308 */ /* 0x000e620000000800 */
[----:B0-----:R-:W-:Y:S01]  /*8fc0*/  FFMA.FTZ R4, R9, R4, R180 ;  /* 0x0000000409047223 */ /* 0x001fe200000100b4 */
[-C--:B------:R-:W-:Y:S01]  /*8fd0*/  FFMA.FTZ R28, R51, R0.reuse, -R73 ;  /* 0x00000000331c7223 */ /* 0x080fe20000010849 */
[-C--:B------:R-:W-:Y:S01]  /*8fe0*/  FFMA.FTZ R170, R52, R0.reuse, -R153 ;  /* 0x0000000034aa7223 */ /* 0x080fe20000010899 */
[-C--:B------:R-:W-:Y:S01]  /*8ff0*/  FFMA.FTZ R171, R54, R0.reuse, -R73 ;  /* 0x0000000036ab7223 */ /* 0x080fe20000010849 */
[-C--:B------:R-:W-:Y:S01]  /*9000*/  FFMA.FTZ R37, R53, R0.reuse, -R153 ;  /* 0x0000000035257223 */ /* 0x080fe20000010899 */
[-C--:B------:R-:W-:Y:S01]  /*9010*/  FFMA.FTZ R30, R55, R0.reuse, -R73 ;  /* 0x00000000371e7223 */ /* 0x080fe20000010849 */
[-C--:B------:R-:W-:Y:S01]  /*9020*/  FFMA.FTZ R164, R56, R0.reuse, -R153 ;  /* 0x0000000038a47223 */ /* 0x080fe20000010899 */
[----:B------:R-:W0:Y:S01]  /*9030*/  MUFU.EX2 R11, R11 ;  /* 0x0000000b000b7308 */ /* 0x000e220000000800 */
[-CC-:B------:R-:W-:Y:S01]  /*9040*/  FFMA.FTZ R165, R58, R0.reuse, -R73.reuse ;  /* 0x000000003aa57223 */ /* 0x180fe20000010849 */
[-C--:B------:R-:W-:Y:S01]  /*9050*/  FFMA.FTZ R32, R59, R0.reuse, -R73 ;  /* 0x000000003b207223 */ /* 0x080fe20000010849 */
[-C--:B------:R-:W-:Y:S01]  /*9060*/  FFMA.FTZ R166, R60, R0.reuse, -R153 ;  /* 0x000000003ca67223 */ /* 0x080fe20000010899 */
[-C--:B------:R-:W-:Y:S01]  /*9070*/  FFMA.FTZ R167, R62, R0.reuse, -R73 ;  /* 0x000000003ea77223 */ /* 0x080fe20000010849 */
[-C--:B------:R-:W-:Y:S01]  /*9080*/  FFMA.FTZ R45, R61, R0.reuse, -R153 ;  /* 0x000000003d2d7223 */ /* 0x080fe20000010899 */
[-C--:B------:R-:W-:Y:S01]  /*9090*/  FFMA.FTZ R34, R63, R0.reuse, -R73 ;  /* 0x000000003f227223 */ /* 0x080fe20000010849 */
[-C--:B------:R-:W-:Y:S01]  /*90a0*/  FFMA.FTZ R160, R64, R0.reuse, -R153 ;  /* 0x0000000040a07223 */ /* 0x080fe20000010899 */
[----:B------:R-:W2:Y:S01]  /*90b0*/  MUFU.EX2 R10, R10 ;  /* 0x0000000a000a7308 */ /* 0x000ea20000000800 */
[----:B-1----:R-:W-:Y:S01]  /*90c0*/  FFMA.FTZ R3, R8, R3, R181 ;  /* 0x0000000308037223 */ /* 0x002fe200000100b5 */
[-C--:B------:R-:W-:Y:S01]  /*90d0*/  FFMA.FTZ R161, R66, R0.reuse, -R73 ;  /* 0x0000000042a17223 */ /* 0x080fe20000010849 */
[-CC-:B------:R-:W-:Y:S01]  /*90e0*/  FFMA.FTZ R49, R65, R0.reuse, -R153.reuse ;  /* 0x0000000041317223 */ /* 0x180fe20000010899 */
[-C--:B------:R-:W-:Y:S01]  /*90f0*/  FFMA.FTZ R162, R68, R0.reuse, -R153 ;  /* 0x0000000044a27223 */ /* 0x080fe20000010899 */
[-C--:B------:R-:W-:Y:S01]  /*9100*/  FFMA.FTZ R163, R70, R0.reuse, -R73 ;  /* 0x0000000046a37223 */ /* 0x080fe20000010849 */
[-CC-:B------:R-:W-:Y:S01]  /*9110*/  FFMA.FTZ R53, R69, R0.reuse, -R153.reuse ;  /* 0x0000000045357223 */ /* 0x180fe20000010899 */
[-C--:B------:R-:W-:Y:S01]  /*9120*/  FFMA.FTZ R156, R72, R0.reuse, -R153 ;  /* 0x00000000489c7223 */ /* 0x080fe20000010899 */
[----:B------:R-:W1:Y:S01]  /*9130*/  MUFU.EX2 R182, R182 ;  /* 0x000000b600b67308 */ /* 0x000e620000000800 */
[----:B0-----:R-:W-:Y:S01]  /*9140*/  FADD.FTZ R27, R11, R4 ;  /* 0x000000040b1b7221 */ /* 0x001fe20000010000 */
[-CC-:B------:R-:W-:Y:S01]  /*9150*/  FFMA.FTZ R157, R74, R0.reuse, -R73.reuse ;  /* 0x000000004a9d7223 */ /* 0x180fe20000010849 */
[-C--:B------:R-:W-:Y:S01]  /*9160*/  FFMA.FTZ R75, R75, R0.reuse, -R73 ;  /* 0x000000004b4b7223 */ /* 0x080fe20000010849 */
[-C--:B------:R-:W-:Y:S01]  /*9170*/  FFMA.FTZ R158, R76, R0.reuse, -R153 ;  /* 0x000000004c9e7223 */ /* 0x080fe20000010899 */
[-C--:B------:R-:W-:Y:S01]  /*9180*/  FFMA.FTZ R78, R78, R0.reuse, -R73 ;  /* 0x000000004e4e7223 */ /* 0x080fe20000010849 */
[-C--:B------:R-:W-:Y:S01]  /*9190*/  FFMA.FTZ R61, R77, R0.reuse, -R153 ;  /* 0x000000004d3d7223 */ /* 0x080fe20000010899 */
[-C--:B------:R-:W-:Y:S01]  /*91a0*/  FFMA.FTZ R79, R79, R0.reuse, -R73 ;  /* 0x000000004f4f7223 */ /* 0x080fe20000010849 */
[----:B------:R-:W0:Y:S01]  /*91b0*/  MUFU.EX2 R183, R183 ;  /* 0x000000b700b77308 */ /* 0x000e220000000800 */
[----:B--2---:R-:W-:Y:S01]  /*91c0*/  FADD.FTZ R4, R10, R3 ;  /* 0x000000030a047221 */ /* 0x004fe20000010000 */
[-C--:B------:R-:W-:Y:S01]  /*91d0*/  FFMA.FTZ R152, R80, R0.reuse, -R153 ;  /* 0x0000000050987223 */ /* 0x080fe20000010899 */
[-C--:B------:R-:W-:Y:S01]  /*91e0*/  FFMA.FTZ R82, R82, R0.reuse, -R73 ;  /* 0x0000000052527223 */ /* 0x080fe20000010849 */
[-C--:B------:R-:W-:Y:S01]  /*91f0*/  FFMA.FTZ R65, R81, R0.reuse, -R153 ;  /* 0x0000000051417223 */ /* 0x080fe20000010899 */
[-C--:B------:R-:W-:Y:S01]  /*9200*/  FFMA.FTZ R83, R83, R0.reuse, -R73 ;  /* 0x0000000053537223 */ /* 0x080fe20000010849 */
[-CC-:B------:R-:W-:Y:S01]  /*9210*/  FFMA.FTZ R154, R84, R0.reuse, -R153.reuse ;  /* 0x00000000549a7223 */ /* 0x180fe20000010899 */
[-C--:B------:R-:W-:Y:S01]  /*9220*/  FFMA.FTZ R69, R85, R0.reuse, -R153 ;  /* 0x0000000055457223 */ /* 0x080fe20000010899 */
        /* <DEDUP_REMOVED lines=124> */
.L_x_1090:
[----:B------:R-:W-:Y:S01]  /*99f0*/  ULEA UR6, UR54, UR41, 0x3 ;  /* 0x0000002936067291 */ /* 0x000fe2000f8e183f */
[----:B------:R-:W-:Y:S01]  /*9a00*/  ISETP.GT.AND P1, PT, R6, R5, PT ;  /* 0x000000050600720c */ /* 0x000fe20003f24270 */
[----:B------:R-:W-:Y:S01]  /*9a10*/  UMOV UR55, UR46 ;  /* 0x0000002e00377c82 */ /* 0x000fe20008000000 */
[----:B------:R-:W-:Y:S01]  /*9a20*/  UMOV UR54, UR45 ;  /* 0x0000002d00367c82 */ /* 0x000fe20008000000 */
[----:B------:R-:W-:Y:S01]  /*9a30*/  UIADD3 UR6, UR6, 0x28860, URZ ;  /* 0x0002886006067890 */ /* 0x000fe2000fffe03f */
[-C--:B------:R-:W-:Y:S01]  /*9a40*/  FMUL.FTZ R88, R88, R9.reuse ;  /* 0x0000000958587220 */ /* 0x080fe20000410000 */
        /* <DEDUP_REMOVED lines=99> */
[----:B------:R-:W-:Y:S01]  /*a080*/  F2FP.F16.F32.PACK_AB R155, R42, R155 ;  /* 0x0000009b2a9b723e */ /* 0x000fe200000000ff */
[----:B------:R-:W-:Y:S06]  /*a090*/  @P1 BRA `(.L_x_1091) ;  /* 0xffffffe000041947 */ /* 0x000fec000383ffff */
[----:B------:R-:W-:-:S07]  /*a0a0*/  IMAD.MOV.U32 R10, RZ, RZ, R6 ;  /* 0x000000ffff0a7224 */ /* 0x000fce00078e0006 */
.L_x_1080:
[----:B------:R-:W-:-:S13]  /*a0b0*/  ISETP.GE.AND P1, PT, R10, UR39, PT ;  /* 0x000000270a007c0c */ /* 0x000fda000bf26270 */
[----:B------:R-:W-:Y:S05]  /*a0c0*/  @!P1 BRA `(.L_x_1092) ;  /* 0x0000003000549947 */ /* 0x000fea0003800000 */
[----:B------:R-:W-:Y:S01]  /*a0d0*/  IMAD.MOV.U32 R6, RZ, RZ, R7 ;  /* 0x000000ffff067224 */ /* 0x000fe200078e0007 */
[----:B------:R-:W-:Y:S01]  /*a0e0*/  UMOV UR59, UR46 ;  /* 0x0000002e003b7c82 */ /* 0x000fe20008000000 */
[----:B------:R-:W-:Y:S01]  /*a0f0*/  IMAD.MOV.U32 R5, RZ, RZ, R2 ;  /* 0x000000ffff057224 */ /* 0x000fe200078e0002 */
[----:B------:R-:W-:Y:S01]  /*a100*/  UMOV UR58, UR45 ;  /* 0x0000002d003a7c82 */ /* 0x000fe20008000000 */
[----:B------:R-:W-:Y:S01]  /*a110*/  ULDC UR54, c[0x0][0x9e4] ;  /* 0x0002790000367ab9 */ /* 0x000fe20000000800 */
[----:B------:R-:W-:Y:S01]  /*a120*/  ULDC UR57, c[0x0][0x9dc] ;  /* 0x0002770000397ab9 */ /* 0x000fe20000000800 */
[----:B------:R-:W-:Y:S01]  /*a130*/  ULDC UR56, c[0x0][0x288] ;  /* 0x0000a20000387ab9 */ /* 0x000fe20000000800 */
[----:B------:R-:W-:-:S05]  /*a140*/  ULDC UR55, c[0x0][0x9e0] ;  /* 0x0002780000377ab9 */ /* 0x000fca0000000800 */
.L_x_1111:
[----:B------:R-:W-:Y:S01]  /*a150*/  UIADD3 UR45, UR58, 0x1, URZ ;  /* 0x000000013a2d7890 */ /* 0x000fe2000fffe03f */
[----:B------:R-:W-:-:S03]  /*a160*/  ISETP.NE.AND P2, PT, RZ, UR42, PT ;  /* 0x0000002aff007c0c */ /* 0x000fc6000bf45270 */
[----:B------:R-:W-:-:S04]  /*a170*/  UISETP.NE.AND UP0, UPT, UR45, 0x2, UPT ;  /* 0x000000022d00788c */ /* 0x000fc8000bf05270 */
[----:B------:R-:W-:Y:S02]  /*a180*/  USEL UR46, URZ, 0x1, UP0 ;  /* 0x000000013f2e7887 */ /* 0x000fe40008000000 */
[----:B------:R-:W-:Y:S02]  /*a190*/  USEL UR45, UR45, URZ, UP0 ;  /* 0x0000003f2d2d7287 */ /* 0x000fe40008000000 */
[----:B------:R-:W-:Y:S02]  /*a1a0*/  ULOP3.LUT UR46, UR59, UR46, URZ, 0x3c, !UPT ;  /* 0x0000002e3b2e7292 */ /* 0x000fe4000f8e3c3f */
[----:B------:R-:W-:Y:S10]  /*a1b0*/  @P2 BRA `(.L_x_1093) ;  /* 0x00000000002c2947 */ /* 0x000ff40003800000 */
[----:B------:R-:W-:Y:S05]  /*a1c0*/  @!P0 BRA `(.L_x_1094) ;  /* 0x0000000000048947 */ /* 0x000fea0003800000 */
[----:B------:R-:W-:Y:S01]  /*a1d0*/  BPT.TRAP 0x1 ;  /* 0x000000040000795c */ /* 0x000fe20000300000 */
.L_x_1094:
[----:B------:R-:W-:Y:S01]  /*a1e0*/  ULEA UR6, UR45, UR41, 0x3 ;  /* 0x000000292d067291 */ /* 0x000fe2000f8e183f */
[----:B------:R-:W-:-:S05]  /*a1f0*/  IMAD.U32 R0, RZ, RZ, UR46 ;  /* 0x0000002eff007e24 */ /* 0x000fca000f8e00ff */
[----:B------:R-:W-:-:S04]  /*a200*/  SHF.L.U32 R0, R0, 0x1f, RZ ;  /* 0x0000001f00007819 */ /* 0x000fc800000006ff */
[----:B------:R0:W1:Y:S01]  /*a210*/  SYNCS.PHASECHK.TRANS64.TRYWAIT P1, [UR6+0x28830], R0 ;  /* 0x02883000ff0075a7 */ /* 0x0000620008020146 */
[----:B------:R-:W-:Y:S05]  /*a220*/  @!P0 BRA `(.L_x_1095) ;  /* 0x0000000000048947 */ /* 0x000fea0003800000 */
[----:B------:R-:W-:Y:S01]  /*a230*/  BPT.TRAP 0x1 ;  /* 0x000000040000795c */ /* 0x000fe20000300000 */
.L_x_1095:
[----:B-1----:R-:W-:Y:S05]  /*a240*/  @P1 BRA `(.L_x_1093) ;  /* 0x0000000000081947 */ /* 0x002fea0003800000 */
[----:B------:R-:W1:Y:S02]  /*a250*/  SYNCS.PHASECHK.TRANS64.TRYWAIT P1, [UR6+0x28830], R0 ;  /* 0x02883000ff0075a7 */ /* 0x000e640008020146 */
[----:B-1----:R-:W-:Y:S05]  /*a260*/  @!P1 BRA `(.L_x_1096) ;  /* 0x0000009c00a89947 */ /* 0x002fea0003800000 */
.L_x_1093:
[----:B01----:R-:W-:Y:S01]  /*a270*/  VIADD R0, R23, 0x8 ;  /* 0x0000000817007836 */ /* 0x003fe20000000000 */
[----:B------:R-:W-:Y:S01]  /*a280*/  ULEA UR34, UR45, UR51, 0xb ;  /* 0x000000332d227291 */ /* 0x000fe2000f8e583f */
[----:B------:R-:W-:Y:S01]  /*a290*/  UMOV UR35, 0x40000040 ;  /* 0x4000004000237882 */ /* 0x000fe20000000000 */
[----:B------:R-:W-:Y:S02]  /*a2a0*/  UMOV UR7, 0x40000040 ;  /* 0x4000004000077882 */ /* 0x000fe40000000000 */
[----:B------:R0:W-:Y:S01]  /*a2b0*/  BAR.SYNC.DEFER_BLOCKING R0, 0x100 ;  /* 0x000400000000751d */ /* 0x0001e20000010000 */
[----:B------:R-:W-:Y:S02]  /*a2c0*/  UIADD3 UR6, UR34, 0x2, URZ ;  /* 0x0000000222067890 */ /* 0x000fe4000fffe03f */
[----:B------:R-:W-:Y:S02]  /*a2d0*/  UIADD3 UR10, UR34, 0x4, URZ ;  /* 0x00000004220a7890 */ /* 0x000fe4000fffe03f */
[----:B------:R-:W-:Y:S01]  /*a2e0*/  UIADD3 UR14, UR34, 0x6, URZ ;  /* 0x00000006220e7890 */ /* 0x000fe2000fffe03f */
[----:B------:R-:W-:Y:S01]  /*a2f0*/  UMOV UR11, 0x40000040 ;  /* 0x40000040000b7882 */ /* 0x000fe20000000000 */
[----:B------:R-:W-:Y:S01]  /*a300*/  UMOV UR15, 0x40000040 ;  /* 0x40000040000f7882 */ /* 0x000fe20000000000 */
[----:B------:R-:W-:Y:S01]  /*a310*/  UIADD3 UR18, UR34, 0x400, URZ ;  /* 0x0000040022127890 */ /* 0x000fe2000fffe03f */
[----:B------:R-:W-:Y:S01]  /*a320*/  UMOV UR19, 0x40000040 ;  /* 0x4000004000137882 */ /* 0x000fe20000000000 */
[----:B------:R-:W-:Y:S01]  /*a330*/  UIADD3 UR22, UR34, 0x402, URZ ;  /* 0x0000040222167890 */ /* 0x000fe2000fffe03f */
[----:B------:R-:W-:Y:S01]  /*a340*/  UMOV UR23, 0x40000040 ;  /* 0x4000004000177882 */ /* 0x000fe20000000000 */
[----:B------:R-:W-:Y:S01]  /*a350*/  UIADD3 UR26, UR34, 0x404, URZ ;  /* 0x00000404221a7890 */ /* 0x000fe2000fffe03f */
[----:B------:R-:W-:Y:S01]  /*a360*/  UMOV UR27, 0x40000040 ;  /* 0x40000040001b7882 */ /* 0x000fe20000000000 */
[----:B------:R-:W-:Y:S01]  /*a370*/  UIADD3 UR30, UR34, 0x406, URZ ;  /* 0x00000406221e7890 */ /* 0x000fe2000fffe03f */
[----:B------:R-:W-:Y:S01]  /*a380*/  UMOV UR31, 0x40000040 ;  /* 0x40000040001f7882 */ /* 0x000fe20000000000 */
        /* <DEDUP_REMOVED lines=27> */
.L_x_1098:
[----:B------:R-:W-:Y:S01]  /*a540*/  ULEA UR6, UR58, UR41, 0x3 ;  /* 0x000000293a067291 */ /* 0x000fe2000f8e183f */
[----:B------:R-:W-:-:S05]  /*a550*/  IMAD.U32 R0, RZ, RZ, UR59 ;  /* 0x0000003bff007e24 */ /* 0x000fca000f8e00ff */
[----:B------:R-:W-:-:S04]  /*a560*/  SHF.L.U32 R0, R0, 0x1f, RZ ;  /* 0x0000001f00007819 */ /* 0x000fc800000006ff */
[----:B------:R0:W1:Y:S01]  /*a570*/  SYNCS.PHASECHK.TRANS64.TRYWAIT P1, [UR6+0x28850], R0 ;  /* 0x02885000ff0075a7 */ /* 0x0000620008020146 */
[----:B------:R-:W-:Y:S05]  /*a580*/  @!P0 BRA `(.L_x_1099) ;  /* 0x0000000000048947 */ /* 0x000fea0003800000 */
[----:B------:R-:W-:Y:S01]  /*a590*/  BPT.TRAP 0x1 ;  /* 0x000000040000795c */ /* 0x000fe20000300000 */
.L_x_1099:
[----:B-1----:R-:W-:Y:S05]  /*a5a0*/  @P1 BRA `(.L_x_1097) ;  /* 0x0000000000081947 */ /* 0x002fea0003800000 */
[----:B------:R-:W1:Y:S02]  /*a5b0*/  SYNCS.PHASECHK.TRANS64.TRYWAIT P1, [UR6+0x28850], R0 ;  /* 0x02885000ff0075a7 */ /* 0x000e640008020146 */
[----:B-1----:R-:W-:Y:S05]  /*a5c0*/  @!P1 BRA `(.L_x_1100) ;  /* 0x0000009800e89947 */ /* 0x002fea0003800000 */
.L_x_1097:
        /* <DEDUP_REMOVED lines=49> */
.L_x_1101:
        /* <DEDUP_REMOVED lines=9> */
[----:B------:R-:W-:Y:S01]  /*a970*/  IADD3 R7, -R14, 0x1, RZ ;  /* 0x000000010e077810 */ /* 0x000fe20007ffe1ff */
[----:B------:R-:W-:Y:S01]  /*a980*/  @UP1 ULDC UR7, c[0x0][0x44c] ;  /* 0x0001130000071ab9 */ /* 0x000fe20000000800 */
[----:B------:R-:W-:-:S03]  /*a990*/  UPRMT UR6, UR40, 0x654, UR6 ;  /* 0x0000065428067896 */ /* 0x000fc60008000006 */
[----:B------:R-:W-:-:S04]  /*a9a0*/  IMAD R7, R16, -0x2, R7 ;  /* 0xfffffffe10077824 */ /* 0x000fc800078e0207 */
[----:B------:R-:W-:Y:S01]  /*a9b0*/  @P1 IMAD.HI.U32 R2, R0, UR7, RZ ;  /* 0x0000000700021c27 */ /* 0x000fe2000f8e00ff */
[----:B------:R-:W-:Y:S01]  /*a9c0*/  @UP1 ULDC UR7, c[0x0][0x450] ;  /* 0x0001140000071ab9 */ /* 0x000fe20000000800 */
[----:B------:R-:W-:Y:S01]  /*a9d0*/  PLOP3.LUT P1, PT, PT, PT, UP0, 0x40, 0x0 ;  /* 0x000000000000781c */ /* 0x000fe20003f2e808 */
[----:B------:R-:W-:Y:S01]  /*a9e0*/  SYNCS.ARRIVE.TRANS64.RED.A1T0 RZ, [UR6], RZ ;  /* 0x000000ffffff79a7 */ /* 0x000fe20008100406 */
[----:B------:R-:W-:Y:S01]  /*a9f0*/  ULOP3.LUT UR6, URZ, UR57, URZ, 0x33, !UPT ;  /* 0x000000393f067292 */ /* 0x000fe2000f8e333f */
[----:B------:R-:W-:Y:S01]  /*aa00*/  @P2 SHF.R.U32.HI R0, RZ, UR7, R2 ;  /* 0x00000007ff002c19 */ /* 0x000fe20008011602 */
[----:B0-----:R-:W-:-:S04]  /*aa10*/  IMAD R7, R154, UR43, R7 ;  /* 0x0000002b9a077c24 */ /* 0x001fc8000f8e0207 */
[----:B------:R-:W0:Y:S01]  /*aa20*/  SHFL.IDX PT, R9, R0, RZ, 0x1c1f ;  /* 0x001c1fff00097589 */ /* 0x000e2200000e0000 */
[----:B------:R-:W-:-:S04]  /*aa30*/  VIADD R7, R7, -UR56 ;  /* 0x8000003807077c36 */ /* 0x000fc80008000000 */
[C---:B------:R-:W-:Y:S02]  /*aa40*/  VIADD R20, R7.reuse, UR55 ;  /* 0x0000003707147c36 */ /* 0x040fe40008000000 */
[----:B------:R-:W-:Y:S02]  /*aa50*/  VIADD R152, R7, UR6 ;  /* 0x0000000607987c36 */ /* 0x000fe40008000000 */
[--C-:B0-----:R-:W-:Y:S02]  /*aa60*/  IMAD.IADD R2, R20, 0x1, R9.reuse ;  /* 0x0000000114027824 */ /* 0x101fe400078e0209 */
[----:B------:R-:W-:Y:S01]  /*aa70*/  IMAD.IADD R8, R152, 0x1, R9 ;  /* 0x0000000198087824 */ /* 0x000fe200078e0209 */
[----:B------:R-:W-:Y:S06]  /*aa80*/  @P1 BRA `(.L_x_1102) ;  /* 0x00000000005c1947 */ /* 0x000fec0003800000 */
[----:B------:R-:W-:Y:S01]  /*aa90*/  IMAD R7, R154, UR43, R9 ;  /* 0x0000002b9a077c24 */ /* 0x000fe2000f8e0209 */
[----:B------:R-:W-:Y:S03]  /*aaa0*/  BSSY B0, `(.L_x_1103) ;  /* 0x0000011000007945 */ /* 0x000fe60003800000 */
[----:B------:R-:W-:-:S05]  /*aab0*/  VIADD R7, R7, -UR56 ;  /* 0x8000003807077c36 */ /* 0x000fca0008000000 */
        /* <DEDUP_REMOVED lines=10> */
.L_x_1104:
[----:B------:R-:W-:-:S05]  /*ab60*/  IMAD.U32 R9, RZ, RZ, UR54 ;  /* 0x00000036ff097e24 */ /* 0x000fca000f8e00ff */
[----:B------:R-:W-:-:S13]  /*ab70*/  ISETP.NE.AND P1, PT, R9, 0x1, PT ;  /* 0x000000010900780c */ /* 0x000fda0003f25270 */
[----:B------:R-:W0:Y:S02]  /*ab80*/  @P1 LDC.64 R12, c[0x0][0x9e8] ;  /* 0x00027a00ff0c1b82 */ /* 0x000e240000000a00 */
[----:B0-----:R-:W-:-:S05]  /*ab90*/  @P1 IMAD.HI.U32 R12, R7, R12, RZ ;  /* 0x0000000c070c1227 */ /* 0x001fca00078e00ff */
[----:B------:R-:W-:-:S07]  /*aba0*/  @P1 SHF.R.U32.HI R7, RZ, R13, R12 ;  /* 0x0000000dff071219 */ /* 0x000fce000001160c */
.L_x_1105:
[----:B------:R-:W-:Y:S05]  /*abb0*/  BSYNC B0 ;  /* 0x0000000000007941 */ /* 0x000fea0003800000 */
.L_x_1103:
[----:B------:R-:W-:-:S04]  /*abc0*/  IMAD R7, R7, R9, -R14 ;  /* 0x0000000907077224 */ /* 0x000fc800078e0a0e */
[----:B------:R-:W-:-:S05]  /*abd0*/  IMAD R7, R16, -0x2, R7 ;  /* 0xfffffffe10077824 */ /* 0x000fca00078e0207 */
[----:B------:R-:W-:Y:S02]  /*abe0*/  VIADDMNMX R2, R7, R9, R2, PT ;  /* 0x0000000907027246 */ /* 0x000fe40003800102 */
[----:B------:R-:W-:-:S07]  /*abf0*/  VIMNMX R8, R8, R7, !PT ;  /* 0x0000000708087248 */ /* 0x000fce0007fe0100 */
.L_x_1102:
        /* <DEDUP_REMOVED lines=12> */
[----:B------:R-:W-:-:S02]  /*acc0*/  FSEL R9, R24, -INF , !P6 ;  /* 0xff80000018097808 */ /* 0x000fc40007000000 */
[----:B------:R-:W-:Y:S01]  /*acd0*/  FSEL R171, R25, -INF , !P2 ;  /* 0xff80000019ab7808 */ /* 0x000fe20005000000 */
[----:B0-----:R-:W-:Y:S01]  /*ace0*/  IMAD.IADD R12, R152, 0x1, R161 ;  /* 0x00000001980c7824 */ /* 0x001fe200078e02a1 */
[C---:B------:R-:W-:Y:S02]  /*acf0*/  ISETP.GT.AND P5, PT, R8.reuse, 0x9, P1 ;  /* 0x000000090800780c */ /* 0x040fe40000fa4270 */
        /* <DEDUP_REMOVED lines=100> */
.L_x_1108:
[----:B------:R-:W-:-:S05]  /*b340*/  IMAD.U32 R2, RZ, RZ, UR54 ;  /* 0x00000036ff027e24 */ /* 0x000fca000f8e00ff */
[----:B------:R-:W-:-:S13]  /*b350*/  ISETP.NE.AND P2, PT, R2, 0x1, PT ;  /* 0x000000010200780c */ /* 0x000fda0003f45270 */
[----:B------:R-:W0:Y:S02]  /*b360*/  @P2 LDC.64 R162, c[0x0][0x9e8] ;  /* 0x00027a00ffa22b82 */ /* 0x000e240000000a00 */
[----:B0-----:R-:W-:-:S05]  /*b370*/  @P2 IMAD.HI.U32 R0, R161, R162, RZ ;  /* 0x000000a2a1002227 */ /* 0x001fca00078e00ff */
[----:B------:R-:W-:-:S07]  /*b380*/  @P2 SHF.R.U32.HI R161, RZ, R163, R0 ;  /* 0x000000a3ffa12219 */ /* 0x000fce0000011600 */
.L_x_1109:
[----:B------:R-:W-:Y:S05]  /*b390*/  BSYNC B0 ;  /* 0x0000000000007941 */ /* 0x000fea0003800000 */
.L_x_1107:
[----:B------:R-:W-:-:S04]  /*b3a0*/  IMAD R161, R161, R2, -R14 ;  /* 0x00000002a1a17224 */ /* 0x000fc800078e0a0e */
[----:B------:R-:W-:-:S05]  /*b3b0*/  IMAD R161, R16, -0x2, R161 ;  /* 0xfffffffe10a17824 */ /* 0x000fca00078e02a1 */
[----:B------:R-:W-:Y:S02]  /*b3c0*/  VIADDMNMX R8, R161, R2, R8, PT ;  /* 0x00000002a1087246 */ /* 0x000fe40003800108 */
[----:B------:R-:W-:-:S07]  /*b3d0*/  VIMNMX R12, R12, R161, !PT ;  /* 0x000000a10c0c7248 */ /* 0x000fce0007fe0100 */
.L_x_1106:
        /* <DEDUP_REMOVED lines=11> */
[----:B------:R-:W-:-:S02]  /*b490*/  ISETP.GT.AND P5, PT, R12, 0x20, P1 ;  /* 0x000000200c00780c */ /* 0x000fc40000fa4270 */
[----:B------:R-:W-:Y:S02]  /*b4a0*/  FMNMX.FTZ R0, R179, R0, !PT ;  /* 0x00000000b3007209 */ /* 0x000fe40007810000 */
[----:B------:R-:W-:Y:S02]  /*b4b0*/  ISETP.LT.OR P5, PT, R8, 0x21, P5 ;  /* 0x000000210800780c */ /* 0x000fe40002fa1670 */
[----:B------:R-:W-:Y:S02]  /*b4c0*/  FMNMX.FTZ R0, R175, R0, !PT ;  /* 0x00000000af007209 */ /* 0x000fe40007810000 */
[C---:B------:R-:W-:Y:S02]  /*b4d0*/  ISETP.GT.AND P3, PT, R12.reuse, 0x8, P1 ;  /* 0x000000080c00780c */ /* 0x040fe40000f64270 */
        /* <DEDUP_REMOVED lines=9> */
[C---:B------:R-:W-:Y:S02]  /*b570*/  ISETP.GT.AND P2, PT, R12.reuse, 0x11, P1 ;  /* 0x000000110c00780c */ /* 0x040fe40000f44270 */
[----:B------:R-:W-:Y:S02]  /*b580*/  FMNMX.FTZ R0, R49, R0, !PT ;  /* 0x0000000031007209 */ /* 0x000fe40007810000 */
[----:B------:R-:W-:Y:S02]  /*b590*/  FSEL R31, R31, -INF , !P4 ;  /* 0xff8000001f1f7808 */ /* 0x000fe40006000000 */
[----:B------:R-:W-:Y:S02]  /*b5a0*/  FMNMX.FTZ R0, R45, R0, !PT ;  /* 0x000000002d007209 */ /* 0x000fe40007810000 */
[----:B------:R-:W-:-:S02]  /*b5b0*/  ISETP.GT.AND P3, PT, R12, 0x18, P1 ;  /* 0x000000180c00780c */ /* 0x000fc40000f64270 */
[----:B------:R-:W-:Y:S02]  /*b5c0*/  FMNMX.FTZ R0, R53, R0, !PT ;  /* 0x0000000035007209 */ /* 0x000fe40007810000 */
[----:B------:R-:W-:Y:S02]  /*b5d0*/  ISETP.LT.OR P2, PT, R8, 0x12, P2 ;  /* 0x000000120800780c */ /* 0x000fe40001741670 */
[----:B------:R-:W-:Y:S02]  /*b5e0*/  FMNMX.FTZ R0, R41, R0, !PT ;  /* 0x0000000029007209 */ /* 0x000fe40007810000 */
[----:B------:R-:W-:Y:S02]  /*b5f0*/  ISETP.GT.AND P4, PT, R12, 0x19, P1 ;  /* 0x000000190c00780c */ /* 0x000fe40000f84270 */
[----:B------:R-:W-:Y:S02]  /*b600*/  FMNMX.FTZ R0, R57, R0, !PT ;  /* 0x0000000039007209 */ /* 0x000fe40007810000 */
[----:B------:R-:W-:-:S02]  /*b610*/  ISETP.LT.OR P3, PT, R8, 0x19, P3 ;  /* 0x000000190800780c */ /* 0x000fc40001f61670 */
[----:B------:R-:W-:Y:S02]  /*b620*/  FMNMX.FTZ R0, R29, R0, !PT ;  /* 0x000000001d007209 */ /* 0x000fe40007810000 */
[----:B------:R-:W-:Y:S02]  /*b630*/  FSEL R35, R35, -INF , !P2 ;  /* 0xff80000023237808 */ /* 0x000fe40005000000 */
        /* <DEDUP_REMOVED lines=19> */
[----:B------:R-:W-:Y:S02]  /*b770*/  ISETP.GT.AND P2, PT, R12, 0x30, P1 ;  /* 0x000000300c00780c */ /* 0x000fe40000f44270 */
[----:B------:R-:W-:Y:S02]  /*b780*/  FMNMX.FTZ R0, R81, R0, !PT ;  /* 0x0000000051007209 */ /* 0x000fe40007810000 */
[----:B------:R-:W-:-:S02]  /*b790*/  ISETP.LT.OR P4, PT, R8, 0x2a, P4 ;  /* 0x0000002a0800780c */ /* 0x000fc40002781670 */
[----:B------:R-:W-:Y:S02]  /*b7a0*/  FMNMX.FTZ R0, R33, R0, !PT ;  /* 0x0000000021007209 */ /* 0x000fe40007810000 */
[----:B------:R-:W-:Y:S02]  /*b7b0*/  ISETP.LT.OR P2, PT, R8, 0x31, P2 ;  /* 0x000000310800780c */ /* 0x000fe40001741670 */
[----:B------:R-:W-:Y:S02]  /*b7c0*/  FMNMX.FTZ R14, R85, R0, !PT ;  /* 0x00000000550e7209 */ /* 0x000fe40007810000 */
[----:B------:R-:W0:Y:S01]  /*b7d0*/  LDC R0, c[0x0][0x988] ;  /* 0x00026200ff007b82 */ /* 0x000e220000000800 */
[----:B------:R-:W-:Y:S02]  /*b7e0*/  FSEL R181, R50, -INF , !P2 ;  /* 0xff80000032b57808 */ /* 0x000fe40005000000 */
[----:B------:R-:W1:Y:S01]  /*b7f0*/  SHFL.BFLY PT, R161, R14, 0x2, 0x1f ;  /* 0x0c401f000ea17f89 */ /* 0x000e6200000e0000 */
[----:B------:R-:W-:-:S04]  /*b800*/  ISETP.GT.AND P2, PT, R12, 0x40, P1 ;  /* 0x000000400c00780c */ /* 0x000fc80000f44270 */
[----:B------:R-:W-:-:S04]  /*b810*/  ISETP.LT.OR P2, PT, R8, 0x41, P2 ;  /* 0x000000410800780c */ /* 0x000fc80001741670 */
[----:B------:R-:W-:Y:S02]  /*b820*/  FSEL R193, R58, -INF , !P2 ;  /* 0xff8000003ac17808 */ /* 0x000fe40005000000 */
[----:B------:R-:W-:-:S04]  /*b830*/  ISETP.GT.AND P2, PT, R12, 0x50, P1 ;  /* 0x000000500c00780c */ /* 0x000fc80000f44270 */
[----:B------:R-:W-:Y:S02]  /*b840*/  ISETP.LT.OR P2, PT, R8, 0x51, P2 ;  /* 0x000000510800780c */ /* 0x000fe40001741670 */
[----:B-1----:R-:W-:-:S05]  /*b850*/  FMNMX.FTZ R161, R14, R161, !PT ;  /* 0x000000a10ea17209 */ /* 0x002fca0007810000 */
[----:B------:R-:W1:Y:S02]  /*b860*/  SHFL.BFLY PT, R2, R161, 0x1, 0x1f ;  /* 0x0c201f00a1027f89 */ /* 0x000e6400000e0000 */
[----:B-1----:R-:W-:Y:S02]  /*b870*/  FMNMX.FTZ R2, R161, R2, !PT ;  /* 0x00000002a1027209 */ /* 0x002fe40007810000 */
[----:B------:R-:W-:Y:S02]  /*b880*/  FSEL R161, R27, -INF , !P6 ;  /* 0xff8000001ba17808 */ /* 0x000fe40007000000 */
[C---:B------:R-:W-:Y:S01]  /*b890*/  FSETP.NEU.FTZ.AND P6, PT, R2.reuse, -INF , PT ;  /* 0xff8000000200780b */ /* 0x040fe20003fdd000 */
[----:B0-----:R-:W-:-:S05]  /*b8a0*/  FMUL.FTZ R14, R2, R0 ;  /* 0x00000000020e7220 */ /* 0x001fca0000410000 */
[----:B------:R-:W-:-:S05]  /*b8b0*/  FSEL R14, R14, RZ, P6 ;  /* 0x000000ff0e0e7208 */ /* 0x000fca0003000000 */
        /* <DEDUP_REMOVED lines=58> */
[----:B------:R-:W-:Y:S01]  /*bc60*/  FFMA.FTZ R37, R81, R0, -R14 ;  /* 0x0000000051257223 */ /* 0x000fe2000001080e */
[----:B------:R-:W-:Y:S01]  /*bc70*/  FMNMX.FTZ R20, R177, R20, !PT ;  /* 0x00000014b1147209 */ /* 0x000fe20007810000 */
[----:B------:R-:W-:Y:S01]  /*bc80*/  MUFU.EX2 R9, R9 ;  /* 0x0000000900097308 */ /* 0x000fe20000000800 */
[----:B------:R-:W-:-:S02]  /*bc90*/  ISETP.GT.AND P4, PT, R12, 0x49, P1 ;  /* 0x000000490c00780c */ /* 0x000fc40000f84270 */
[----:B------:R-:W-:Y:S02]  /*bca0*/  FMNMX.FTZ R20, R181, R20, !PT ;  /* 0x00000014b5147209 */ /* 0x000fe40007810000 */
[----:B------:R-:W-:Y:S02]  /*bcb0*/  ISETP.LT.OR P5, PT, R8, 0x49, P5 ;  /* 0x000000490800780c */ /* 0x000fe40002fa1670 */
[----:B------:R-:W-:Y:S01]  /*bcc0*/  FMNMX.FTZ R20, R51, R20, !PT ;  /* 0x0000001433147209 */ /* 0x000fe20007810000 */
[----:B------:R-:W-:Y:S01]  /*bcd0*/  MUFU.EX2 R180, R180 ;  /* 0x000000b400b47308 */ /* 0x000fe20000000800 */
[----:B------:R-:W-:Y:S02]  /*bce0*/  FSEL R59, R59, -INF , !P3 ;  /* 0xff8000003b3b7808 */ /* 0x000fe40005800000 */
[----:B------:R-:W-:Y:S02]  /*bcf0*/  FMNMX.FTZ R20, R179, R20, !PT ;  /* 0x00000014b3147209 */ /* 0x000fe40007810000 */
[----:B------:R-:W-:-:S02]  /*bd00*/  FSEL R159, R62, -INF , !P5 ;  /* 0xff8000003e9f7808 */ /* 0x000fc40006800000 */
[----:B------:R-:W-:Y:S01]  /*bd10*/  FMNMX.FTZ R20, R175, R20, !PT ;  /* 0x00000014af147209 */ /* 0x000fe20007810000 */
[----:B------:R-:W-:Y:S01]  /*bd20*/  MUFU.EX2 R182, R182 ;  /* 0x000000b600b67308 */ /* 0x000fe20000000800 */
[----:B------:R-:W-:Y:S02]  /*bd30*/  ISETP.LT.OR P4, PT, R8, 0x4a, P4 ;  /* 0x0000004a0800780c */ /* 0x000fe40002781670 */
[----:B------:R-:W-:Y:S02]  /*bd40*/  FMNMX.FTZ R20, R193, R20, !PT ;  /* 0x00000014c1147209 */ /* 0x000fe40007810000 */
[----:B------:R-:W-:Y:S02]  /*bd50*/  ISETP.GT.AND P3, PT, R12, 0x51, P1 ;  /* 0x000000510c00780c */ /* 0x000fe40000f64270 */
[----:B------:R-:W-:Y:S01]  /*bd60*/  FMNMX.FTZ R20, R59, R20, !PT ;  /* 0x000000143b147209 */ /* 0x000fe20007810000 */
[----:B------:R-:W-:Y:S01]  /*bd70*/  MUFU.EX2 R11, R11 ;  /* 0x0000000b000b7308 */ /* 0x000fe20000000800 */
[----:B------:R-:W-:-:S02]  /*bd80*/  FSEL R63, R63, -INF , !P4 ;  /* 0xff8000003f3f7808 */ /* 0x000fc40006000000 */
[----:B------:R-:W-:Y:S02]  /*bd90*/  FMNMX.FTZ R20, R159, R20, !PT ;  /* 0x000000149f147209 */ /* 0x000fe40007810000 */
[----:B------:R-:W-:Y:S02]  /*bda0*/  ISETP.GT.AND P5, PT, R12, 0x58, P1 ;  /* 0x000000580c00780c */ /* 0x000fe40000fa4270 */
[----:B------:R-:W-:Y:S01]  /*bdb0*/  FSEL R157, R66, -INF , !P2 ;  /* 0xff800000429d7808 */ /* 0x000fe20005000000 */
[----:B------:R-:W-:Y:S01]  /*bdc0*/  MUFU.EX2 R176, R176 ;  /* 0x000000b000b07308 */ /* 0x000fe20000000800 */
[----:B------:R-:W-:Y:S02]  /*bdd0*/  ISETP.LT.OR P3, PT, R8, 0x52, P3 ;  /* 0x000000520800780c */ /* 0x000fe40001f61670 */
[----:B------:R-:W-:Y:S02]  /*bde0*/  FMNMX.FTZ R20, R63, R20, !PT ;  /* 0x000000143f147209 */ /* 0x000fe40007810000 */
[----:B------:R-:W-:-:S02]  /*bdf0*/  ISETP.GT.AND P4, PT, R12, 0x59, P1 ;  /* 0x000000590c00780c */ /* 0x000fc40000f84270 */
[----:B------:R-:W-:Y:S01]  /*be00*/  ISETP.LT.OR P5, PT, R8, 0x59, P5 ;  /* 0x000000590800780c */ /* 0x000fe20002fa1670 */
[----:B------:R-:W-:Y:S01]  /*be10*/  MUFU.EX2 R13, R13 ;  /* 0x0000000d000d7308 */ /* 0x000fe20000000800 */
[----:B------:R-:W-:Y:S02]  /*be20*/  FSEL R67, R67, -INF , !P3 ;  /* 0xff80000043437808 */ /* 0x000fe40005800000 */
[----:B------:R-:W-:Y:S02]  /*be30*/  FMNMX.FTZ R20, R157, R20, !PT ;  /* 0x000000149d147209 */ /* 0x000fe40007810000 */
[----:B------:R-:W-:Y:S02]  /*be40*/  ISETP.GT.AND P2, PT, R12, 0x60, P1 ;  /* 0x000000600c00780c */ /* 0x000fe40000f44270 */
[----:B------:R-:W-:Y:S01]  /*be50*/  FSEL R153, R70, -INF , !P5 ;  /* 0xff80000046997808 */ /* 0x000fe20006800000 */
[----:B------:R-:W-:Y:S01]  /*be60*/  MUFU.EX2 R178, R178 ;  /* 0x000000b200b27308 */ /* 0x000fe20000000800 */
[----:B------:R-:W-:-:S02]  /*be70*/  ISETP.LT.OR P4, PT, R8, 0x5a, P4 ;  /* 0x0000005a0800780c */ /* 0x000fc40002781670 */
[----:B------:R-:W-:Y:S02]  /*be80*/  FMNMX.FTZ R20, R67, R20, !PT ;  /* 0x0000001443147209 */ /* 0x000fe40007810000 */
[----:B------:R-:W-:Y:S02]  /*be90*/  ISETP.GT.AND P3, PT, R12, 0x61, P1 ;  /* 0x000000610c00780c */ /* 0x000fe40000f64270 */
[----:B------:R-:W-:Y:S01]  /*bea0*/  ISETP.LT.OR P2, PT, R8, 0x61, P2 ;  /* 0x000000610800780c */ /* 0x000fe20001741670 */
[----:B------:R-:W-:Y:S01]  /*beb0*/  MUFU.EX2 R27, R27 ;  /* 0x0000001b001b7308 */ /* 0x000fe20000000800 */
[----:B------:R-:W-:Y:S02]  /*bec0*/  FSEL R71, R71, -INF , !P4 ;  /* 0xff80000047477808 */ /* 0x000fe40006000000 */
[----:B------:R-:W-:Y:S02]  /*bed0*/  FMNMX.FTZ R20, R153, R20, !PT ;  /* 0x0000001499147209 */ /* 0x000fe40007810000 */
[----:B------:R-:W-:-:S02]  /*bee0*/  ISETP.GT.AND P5, PT, R12, 0x68, P1 ;  /* 0x000000680c00780c */ /* 0x000fc40000fa4270 */
[----:B------:R-:W-:Y:S01]  /*bef0*/  FSEL R155, R74, -INF , !P2 ;  /* 0xff8000004a9b7808 */ /* 0x000fe20005000000 */
[----:B------:R-:W-:Y:S01]  /*bf00*/  MUFU.EX2 R172, R172 ;  /* 0x000000ac00ac7308 */ /* 0x000fe20000000800 */
[----:B------:R-:W-:Y:S02]  /*bf10*/  ISETP.LT.OR P3, PT, R8, 0x62, P3 ;  /* 0x000000620800780c */ /* 0x000fe40001f61670 */
[----:B------:R-:W-:Y:S02]  /*bf20*/  FMNMX.FTZ R20, R71, R20, !PT ;  /* 0x0000001447147209 */ /* 0x000fe40007810000 */
[----:B------:R-:W-:Y:S02]  /*bf30*/  ISETP.GT.AND P4, PT, R12, 0x69, P1 ;  /* 0x000000690c00780c */ /* 0x000fe40000f84270 */
[----:B------:R-:W-:Y:S01]  /*bf40*/  ISETP.LT.OR P5, PT, R8, 0x69, P5 ;  /* 0x000000690800780c */ /* 0x000fe20002fa1670 */
        /* <DEDUP_REMOVED lines=14> */
[----:B------:R-:W-:Y:S01]  /*c030*/  ISETP.LT.OR P3, PT, R8, 0x72, P3 ;  /* 0x000000720800780c */ /* 0x000fe20001f61670 */
[----:B------:R-:W-:Y:S01]  /*c040*/  MUFU.EX2 R168, R168 ;  /* 0x000000a800a87308 */ /* 0x000fe20000000800 */
[----:B------:R-:W-:-:S02]  /*c050*/  FSEL R167, R82, -INF , !P2 ;  /* 0xff80000052a77808 */ /* 0x000fc40005000000 */
[----:B------:R-:W-:Y:S02]  /*c060*/  FMNMX.FTZ R20, R79, R20, !PT ;  /* 0x000000144f147209 */ /* 0x000fe40007810000 */
[----:B------:R-:W-:Y:S02]  /*c070*/  ISETP.GT.AND P1, PT, R12, 0x79, P1 ;  /* 0x000000790c00780c */ /* 0x000fe40000f24270 */
[C---:B------:R-:W-:Y:S01]  /*c080*/  ISETP.LT.OR P5, PT, R8.reuse, 0x79, P5 ;  /* 0x000000790800780c */ /* 0x040fe20002fa1670 */
[----:B------:R-:W-:Y:S01]  /*c090*/  MUFU.EX2 R49, R49 ;  /* 0x0000003100317308 */ /* 0x000fe20000000800 */
[----:B------:R-:W-:Y:S02]  /*c0a0*/  FSEL R83, R83, -INF , !P3 ;  /* 0xff80000053537808 */ /* 0x000fe40005800000 */
[----:B------:R-:W-:Y:S02]  /*c0b0*/  FMNMX.FTZ R20, R167, R20, !PT ;  /* 0x00000014a7147209 */ /* 0x000fe40007810000 */
[----:B------:R-:W-:-:S02]  /*c0c0*/  ISETP.LT.OR P1, PT, R8, 0x7a, P1 ;  /* 0x0000007a0800780c */ /* 0x000fc40000f21670 */
[----:B------:R-:W-:Y:S01]  /*c0d0*/  FSEL R195, R86, -INF , !P5 ;  /* 0xff80000056c37808 */ /* 0x000fe20006800000 */
[----:B------:R-:W-:Y:S01]  /*c0e0*/  MUFU.EX2 R170, R170 ;  /* 0x000000aa00aa7308 */ /* 0x000fe20000000800 */
[----:B------:R-:W-:Y:S02]  /*c0f0*/  FMNMX.FTZ R20, R83, R20, !PT ;  /* 0x0000001453147209 */ /* 0x000fe40007810000 */
[----:B------:R-:W-:Y:S02]  /*c100*/  FSEL R87, R87, -INF , !P1 ;  /* 0xff80000057577808 */ /* 0x000fe40004800000 */
[----:B------:R-:W-:Y:S02]  /*c110*/  FMNMX.FTZ R20, R195, R20, !PT ;  /* 0x00000014c3147209 */ /* 0x000fe40007810000 */
[----:B------:R-:W-:Y:S01]  /*c120*/  FSEL R12, R2, RZ, P6 ;  /* 0x000000ff020c7208 */ /* 0x000fe20003000000 */
[----:B------:R-:W-:Y:S01]  /*c130*/  MUFU.EX2 R45, R45 ;  /* 0x0000002d002d7308 */ /* 0x000fe20000000800 */
[----:B------:R-:W-:-:S03]  /*c140*/  FMNMX.FTZ R20, R87, R20, !PT ;  /* 0x0000001457147209 */ /* 0x000fc60007810000 */
[----:B------:R-:W-:Y:S01]  /*c150*/  FADD.FTZ R33, -R12, R5 ;  /* 0x000000050c217221 */ /* 0x000fe20000010100 */
[-CC-:B------:R-:W-:Y:S01]  /*c160*/  FFMA.FTZ R5, R85, R0.reuse, -R14.reuse ;  /* 0x0000000055057223 */ /* 0x180fe2000001080e */
[----:B------:R-:W0:Y:S02]  /*c170*/  SHFL.BFLY PT, R57, R20, 0x2, 0x1f ;  /* 0x0c401f0014397f89 */ /* 0x000e2400000e0000 */
[----:B------:R-:W-:Y:S08]  /*c180*/  MUFU.EX2 R164, R164 ;  /* 0x000000a400a47308 */ /* 0x000ff00000000800 */
[----:B------:R-:W-:Y:S08]  /*c190*/  MUFU.EX2 R41, R41 ;  /* 0x0000002900297308 */ /* 0x000ff00000000800 */
        /* <DEDUP_REMOVED lines=9> */
[----:B------:R-:W-:-:S03]  /*c230*/  FMUL.FTZ R8, R33, R0 ;  /* 0x0000000021087220 */ /* 0x000fc60000410000 */
[C---:B------:R-:W-:Y:S01]  /*c240*/  FSETP.NEU.FTZ.AND P1, PT, R7.reuse, -INF , PT ;  /* 0xff8000000700780b */ /* 0x040fe20003f3d000 */
[----:B------:R-:W-:Y:S02]  /*c250*/  FMUL.FTZ R12, R7, R0 ;  /* 0x00000000070c7220 */ /* 0x000fe40000410000 */
[----:B------:R-:W-:Y:S03]  /*c260*/  MUFU.EX2 R21, R21 ;  /* 0x0000001500157308 */ /* 0x000fe60000000800 */
[----:B------:R-:W-:-:S05]  /*c270*/  FSEL R12, R12, RZ, P1 ;  /* 0x000000ff0c0c7208 */ /* 0x000fca0000800000 */
[----:B------:R-:W0:Y:S01]  /*c280*/  MUFU.EX2 R8, R8 ;  /* 0x0000000800087308 */ /* 0x000e220000000800 */
[-CC-:B------:R-:W-:Y:S01]  /*c290*/  FFMA.FTZ R20, R31, R0.reuse, -R12.reuse ;  /* 0x000000001f147223 */ /* 0x180fe2000001080c */
[----:B------:R-:W-:Y:S01]  /*c2a0*/  FSEL R31, R7, RZ, P1 ;  /* 0x000000ff071f7208 */ /* 0x000fe20000800000 */
[-CC-:B------:R-:W-:Y:S01]  /*c2b0*/  FFMA.FTZ R14, R183, R0.reuse, -R12.reuse ;  /* 0x00000000b70e7223 */ /* 0x180fe2000001080c */
[-CC-:B------:R-:W-:Y:S01]  /*c2c0*/  FFMA.FTZ R33, R161, R0.reuse, -R12.reuse ;  /* 0x00000000a1217223 */ /* 0x180fe2000001080c */
[-CC-:B------:R-:W-:Y:S01]  /*c2d0*/  FFMA.FTZ R183, R163, R0.reuse, -R12.reuse ;  /* 0x00000000a3b77223 */ /* 0x180fe2000001080c */
[-C--:B------:R-:W-:Y:S01]  /*c2e0*/  FFMA.FTZ R24, R165, R0.reuse, -R12 ;  /* 0x00000000a5187223 */ /* 0x080fe2000001080c */
[----:B------:R-:W-:Y:S01]  /*c2f0*/  FADD.FTZ R31, -R31, R6 ;  /* 0x000000061f1f7221 */ /* 0x000fe20000010100 */
[----:B------:R-:W-:Y:S01]  /*c300*/  MUFU.EX2 R20, R20 ;  /* 0x0000001400147308 */ /* 0x000fe20000000800 */
[-CC-:B------:R-:W-:Y:S01]  /*c310*/  FFMA.FTZ R35, R35, R0.reuse, -R12.reuse ;  /* 0x0000000023237223 */ /* 0x180fe2000001080c */
[-CC-:B------:R-:W-:Y:S01]  /*c320*/  FFMA.FTZ R32, R51, R0.reuse, -R12.reuse ;  /* 0x0000000033207223 */ /* 0x180fe2000001080c */
[-C--:B------:R-:W-:Y:S01]  /*c330*/  FMUL.FTZ R31, R31, R0.reuse ;  /* 0x000000001f1f7220 */ /* 0x080fe20000410000 */
[-CC-:B------:R-:W-:Y:S01]  /*c340*/  FFMA.FTZ R26, R169, R0.reuse, -R12.reuse ;  /* 0x00000000a91a7223 */ /* 0x180fe2000001080c */
[-CC-:B------:R-:W-:Y:S01]  /*c350*/  FFMA.FTZ R39, R39, R0.reuse, -R12.reuse ;  /* 0x0000000027277223 */ /* 0x180fe2000001080c */
[-CC-:B------:R-:W-:Y:S01]  /*c360*/  FFMA.FTZ R28, R171, R0.reuse, -R12.reuse ;  /* 0x00000000ab1c7223 */ /* 0x180fe2000001080c */
[--C-:B------:R-:W-:Y:S01]  /*c370*/  FFMA.FTZ R34, R59, R0, -R12.reuse ;  /* 0x000000003b227223 */ /* 0x100fe2000001080c */
[----:B------:R-:W-:Y:S01]  /*c380*/  MUFU.EX2 R14, R14 ;  /* 0x0000000e000e7308 */ /* 0x000fe20000000800 */
        /* <DEDUP_REMOVED lines=19> */
[----:B------:R-:W-:-:S04]  /*c4c0*/  FFMA.FTZ R195, R195, R0, -R12 ;  /* 0x00000000c3c37223 */ /* 0x000fc8000001080c */
[----:B------:R-:W2:Y:S01]  /*c4d0*/  MUFU.EX2 R183, R183 ;  /* 0x000000b700b77308 */ /* 0x000ea20000000800 */
[----:B0-----:R-:W-:Y:S01]  /*c4e0*/  FFMA.FTZ R4, R31, R3, R14 ;  /* 0x000000031f047223 */ /* 0x001fe2000001000e */
[----:B------:R-:W-:Y:S01]  /*c4f0*/  FADD.FTZ R3, R180, R51 ;  /* 0x00000033b4037221 */ /* 0x000fe20000010000 */
[----:B------:R-:W-:-:S03]  /*c500*/  FFMA.FTZ R51, R63, R0, -R12 ;  /* 0x000000003f337223 */ /* 0x000fc6000001080c */
[----:B------:R-:W-:Y:S02]  /*c510*/  FADD.FTZ R38, R182, R3 ;  /* 0x00000003b6267221 */ /* 0x000fe40000010000 */
[----:B------:R-:W0:Y:S01]  /*c520*/  MUFU.EX2 R24, R24 ;  /* 0x0000001800187308 */ /* 0x000e220000000800 */
[----:B-1----:R-:W-:Y:S01]  /*c530*/  FADD.FTZ R4, R33, R4 ;  /* 0x0000000421047221 */ /* 0x002fe20000010000 */
[----:B------:R-:W-:-:S06]  /*c540*/  FADD.FTZ R59, R11, R38 ;  /* 0x000000260b3b7221 */ /* 0x000fcc0000010000 */
[----:B------:R-:W1:Y:S01]  /*c550*/  MUFU.EX2 R35, R35 ;  /* 0x0000002300237308 */ /* 0x000e620000000800 */
[----:B--2---:R-:W-:Y:S01]  /*c560*/  FADD.FTZ R3, R183, R4 ;  /* 0x00000004b7037221 */ /* 0x004fe20000010000 */
[----:B------:R-:W-:-:S03]  /*c570*/  FADD.FTZ R4, R176, R59 ;  /* 0x0000003bb0047221 */ /* 0x000fc60000010000 */
[----:B------:R-:W-:-:S03]  /*c580*/  FADD.FTZ R3, R20, R3 ;  /* 0x0000000314037221 */ /* 0x000fc60000010000 */
[----:B------:R-:W2:Y:S01]  /*c590*/  MUFU.EX2 R26, R26 ;  /* 0x0000001a001a7308 */ /* 0x000ea20000000800 */
[----:B0-----:R-:W-:Y:S01]  /*c5a0*/  FADD.FTZ R38, R24, R3 ;  /* 0x0000000318267221 */ /* 0x001fe20000010000 */
[----:B------:R-:W-:-:S04]  /*c5b0*/  FADD.FTZ R3, R13, R4 ;  /* 0x000000040d037221 */ /* 0x000fc80000010000 */
[----:B------:R-:W-:Y:S02]  /*c5c0*/  FADD.FTZ R4, R178, R3 ;  /* 0x00000003b2047221 */ /* 0x000fe40000010000 */
[----:B------:R-:W0:Y:S01]  /*c5d0*/  MUFU.EX2 R39, R39 ;  /* 0x0000002700277308 */ /* 0x000e220000000800 */
[----:B-1----:R-:W-:Y:S01]  /*c5e0*/  FADD.FTZ R59, R35, R38 ;  /* 0x00000026233b7221 */ /* 0x002fe20000010000 */
[----:B------:R-:W-:Y:S01]  /*c5f0*/  FADD.FTZ R3, R27, R4 ;  /* 0x000000041b037221 */ /* 0x000fe20000010000 */
[----:B------:R-:W-:-:S03]  /*c600*/  FFMA.FTZ R38, R67, R0, -R12 ;  /* 0x0000000043267223 */ /* 0x000fc6000001080c */
[----:B------:R-:W-:Y:S02]  /*c610*/  FADD.FTZ R4, R172, R3 ;  /* 0x00000003ac047221 */ /* 0x000fe40000010000 */
        /* <DEDUP_REMOVED lines=9> */
[----:B-1----:R-:W-:-:S07]  /*c6b0*/  FADD.FTZ R40, R28, R59 ;  /* 0x0000003b1c287221 */ /* 0x002fce0000010000 */
[----:B------:R-:W1:Y:S01]  /*c6c0*/  MUFU.EX2 R61, R61 ;  /* 0x0000003d003d7308 */ /* 0x000e620000000800 */
[----:B--2---:R-:W-:Y:S01]  /*c6d0*/  FADD.FTZ R59, R43, R40 ;  /* 0x000000282b3b7221 */ /* 0x004fe20000010000 */
[-CC-:B------:R-:W-:Y:S01]  /*c6e0*/  FFMA.FTZ R40, R71, R0.reuse, -R12.reuse ;  /* 0x0000000047287223 */ /* 0x180fe2000001080c */
[----:B------:R-:W-:-:S05]  /*c6f0*/  FFMA.FTZ R12, R87, R0, -R12 ;  /* 0x00000000570c7223 */ /* 0x000fca000001080c */
        /* <DEDUP_REMOVED lines=27> */
[----:B0-----:R-:W-:-:S07]  /*c8b0*/  FADD.FTZ R42, R51, R42 ;  /* 0x0000002a332a7221 */ /* 0x001fce0000010000 */
[----:B------:R-:W0:Y:S01]  /*c8c0*/  MUFU.EX2 R163, R163 ;  /* 0x000000a300a37308 */ /* 0x000e220000000800 */
[----:B-1----:R-:W-:-:S07]  /*c8d0*/  FADD.FTZ R3, R161, R42 ;  /* 0x0000002aa1037221 */ /* 0x002fce0000010000 */
[----:B------:R-:W1:Y:S08]  /*c8e0*/  MUFU.EX2 R40, R40 ;  /* 0x0000002800287308 */ /* 0x000e700000000800 */
[----:B------:R-:W3:Y:S08]  /*c8f0*/  MUFU.EX2 R156, R156 ;  /* 0x0000009c009c7308 */ /* 0x000ef00000000800 */
[----:B------:R-:W4:Y:S08]  /*c900*/  MUFU.EX2 R44, R155 ;  /* 0x0000009b002c7308 */ /* 0x000f300000000800 */
[----:B------:R5:W-:Y:S08]  /*c910*/  MUFU.EX2 R46, R53 ;  /* 0x00000035002e7308 */ /* 0x000bf00000000800 */
[----:B------:R-:W4:Y:S01]  /*c920*/  MUFU.EX2 R25, R25 ;  /* 0x0000001900197308 */ /* 0x000f220000000800 */
[----:B-----5:R-:W-:Y:S01]  /*c930*/  FADD.FTZ R53, R15, R4 ;  /* 0x000000040f357221 */ /* 0x020fe20000010000 */
[----:B--2---:R-:W-:-:S03]  /*c940*/  FADD.FTZ R4, R38, R3 ;  /* 0x0000000326047221 */ /* 0x004fc60000010000 */
[----:B------:R-:W-:Y:S01]  /*c950*/  FADD.FTZ R42, R162, R53 ;  /* 0x00000035a22a7221 */ /* 0x000fe20000010000 */
[----:B0-----:R-:W-:Y:S02]  /*c960*/  FADD.FTZ R3, R163, R4 ;  /* 0x00000004a3037221 */ /* 0x001fe40000010000 */
[----:B------:R-:W0:Y:S01]  /*c970*/  MUFU.EX2 R75, R75 ;  /* 0x0000004b004b7308 */ /* 0x000e220000000800 */
[----:B------:R-:W-:Y:S01]  /*c980*/  FADD.FTZ R53, R21, R42 ;  /* 0x0000002a15357221 */ /* 0x000fe20000010000 */
[----:B-1----:R-:W-:-:S03]  /*c990*/  FADD.FTZ R3, R40, R3 ;  /* 0x0000000328037221 */ /* 0x002fc60000010000 */
[----:B---3--:R-:W-:Y:S01]  /*c9a0*/  FADD.FTZ R4, R156, R53 ;  /* 0x000000359c047221 */ /* 0x008fe20000010000 */
[----:B----4-:R-:W-:Y:S02]  /*c9b0*/  FADD.FTZ R3, R44, R3 ;  /* 0x000000032c037221 */ /* 0x010fe40000010000 */
[----:B------:R-:W1:Y:S01]  /*c9c0*/  MUFU.EX2 R158, R158 ;  /* 0x0000009e009e7308 */ /* 0x000e620000000800 */
[----:B------:R-:W-:-:S07]  /*c9d0*/  FADD.FTZ R53, R25, R4 ;  /* 0x0000000419357221 */ /* 0x000fce0000010000 */
[----:B------:R-:W2:Y:S01]  /*c9e0*/  MUFU.EX2 R57, R57 ;  /* 0x0000003900397308 */ /* 0x000ea20000000800 */
[----:B0-----:R-:W-:-:S04]  /*c9f0*/  FADD.FTZ R3, R75, R3 ;  /* 0x000000034b037221 */ /* 0x001fc80000010000 */
[----:B------:R-:W-:-:S03]  /*ca00*/  FADD.FTZ R3, R46, R3 ;  /* 0x000000032e037221 */ /* 0x000fc60000010000 */
        /* <DEDUP_REMOVED lines=22> */
.L_x_1110:
[----:B------:R-:W-:Y:S01]  /*cb70*/  ULEA UR6, UR58, UR41, 0x3 ;  /* 0x000000293a067291 */ /* 0x000fe2000f8e183f */
[----:B------:R-:W-:Y:S01]  /*cb80*/  ISETP.GT.AND P1, PT, R10, UR39, PT ;  /* 0x000000270a007c0c */ /* 0x000fe2000bf24270 */
[----:B------:R-:W-:Y:S01]  /*cb90*/  UMOV UR59, UR46 ;  /* 0x0000002e003b7c82 */ /* 0x000fe20008000000 */
[----:B------:R-:W-:Y:S01]  /*cba0*/  UMOV UR58, UR45 ;  /* 0x0000002d003a7c82 */ /* 0x000fe20008000000 */
[----:B------:R-:W-:Y:S01]  /*cbb0*/  UIADD3 UR6, UR6, 0x28860, URZ ;  /* 0x0002886006067890 */ /* 0x000fe2000fffe03f */
[----:B------:R-:W-:Y:S01]  /*cbc0*/  F2FP.F16.F32.PACK_AB R171, R6, R171 ;  /* 0x000000ab06ab723e */ /* 0x000fe200000000ff */
[----:B------:R-:W-:Y:S01]  /*cbd0*/  FMUL.FTZ R88, R88, R8 ;  /* 0x0000000858587220 */ /* 0x000fe20000410000 */
[----:B------:R-:W-:Y:S01]  /*cbe0*/  F2FP.F16.F32.PACK_AB R154, R5, R154 ;  /* 0x0000009a059a723e */ /* 0x000fe200000000ff */
[----:B------:R-:W-:Y:S01]  /*cbf0*/  UPRMT UR6, UR40, 0x654, UR6 ;  /* 0x0000065428067896 */ /* 0x000fe20008000006 */
[----:B------:R-:W-:Y:S01]  /*cc00*/  F2FP.F16.F32.PACK_AB R180, R180, R9 ;  /* 0x00000009b4b4723e */ /* 0x000fe200000000ff */
[----:B------:R-:W-:Y:S01]  /*cc10*/  FMUL.FTZ R89, R89, R8 ;  /* 0x0000000859597220 */ /* 0x000fe20000410000 */
[----:B------:R-:W-:Y:S01]  /*cc20*/  F2FP.F16.F32.PACK_AB R181, R33, R14 ;  /* 0x0000000e21b5723e */ /* 0x000fe200000000ff */
[----:B------:R-:W-:Y:S01]  /*cc30*/  FMUL.FTZ R92, R92, R8 ;  /* 0x000000085c5c7220 */ /* 0x000fe20000410000 */
[----:B------:R-:W-:Y:S01]  /*cc40*/  F2FP.F16.F32.PACK_AB R182, R11, R182 ;  /* 0x000000b60bb6723e */ /* 0x000fe200000000ff */
[-C--:B------:R-:W-:Y:S01]  /*cc50*/  FMUL.FTZ R93, R93, R8.reuse ;  /* 0x000000085d5d7220 */ /* 0x080fe20000410000 */
[----:B------:R-:W-:Y:S01]  /*cc60*/  F2FP.F16.F32.PACK_AB R183, R20, R183 ;  /* 0x000000b714b7723e */ /* 0x000fe200000000ff */
[----:B------:R-:W-:Y:S01]  /*cc70*/  FMUL.FTZ R96, R96, R8 ;  /* 0x0000000860607220 */ /* 0x000fe20000410000 */
[----:B------:R-:W-:Y:S01]  /*cc80*/  SYNCS.ARRIVE.TRANS64.RED.A1T0 RZ, [UR6], RZ ;  /* 0x000000ffffff79a7 */ /* 0x000fe20008100406 */
        /* <DEDUP_REMOVED lines=53> */
[----:B------:R-:W-:-:S02]  /*cfe0*/  VIADD R10, R10, 0xffffffff ;  /* 0xffffffff0a0a7836 */ /* 0x000fc40000000000 */
        /* <DEDUP_REMOVED lines=32> */
[----:B------:R-:W-:-:S02]  /*d1f0*/  IMAD.MOV.U32 R6, RZ, RZ, R7 ;  /* 0x000000ffff067224 */ /* 0x000fc400078e0007 */
[----:B------:R-:W-:Y:S01]  /*d200*/  IMAD.MOV.U32 R5, RZ, RZ, R2 ;  /* 0x000000ffff057224 */ /* 0x000fe200078e0002 */
[----:B------:R-:W-:Y:S06]  /*d210*/  @P1 BRA `(.L_x_1111) ;  /* 0xffffffcc00cc1947 */ /* 0x000fec000383ffff */
.L_x_1092:
[----:B------:R-:W-:Y:S06]  /*d220*/  BAR.ARV 0x8, 0x180 ;  /* 0x0206000000007b1d */ /* 0x000fec0000002000 */
[----:B------:R-:W-:Y:S05]  /*d230*/  @!P0 BRA `(.L_x_1112) ;  /* 0x0000000000048947 */ /* 0x000fea0003800000 */
[----:B------:R-:W-:Y:S01]  /*d240*/  BPT.TRAP 0x1 ;  /* 0x000000040000795c */ /* 0x000fe20000300000 */
.L_x_1112:
[----:B------:R-:W-:Y:S01]  /*d250*/  ULEA UR5, UR45, UR41, 0x3 ;  /* 0x000000292d057291 */ /* 0x000fe2000f8e183f */
[----:B------:R-:W-:-:S05]  /*d260*/  IMAD.U32 R5, RZ, RZ, UR46 ;  /* 0x0000002eff057e24 */ /* 0x000fca000f8e00ff */
[----:B------:R-:W-:-:S04]  /*d270*/  SHF.L.U32 R5, R5, 0x1f, RZ ;  /* 0x0000001f05057819 */ /* 0x000fc800000006ff */
[----:B------:R0:W1:Y:S01]  /*d280*/  SYNCS.PHASECHK.TRANS64.TRYWAIT P1, [UR5+0x28850], R5 ;  /* 0x02885005ff0075a7 */ /* 0x0000620008020145 */
[----:B------:R-:W-:Y:S05]  /*d290*/  @!P0 BRA `(.L_x_1113) ;  /* 0x0000000000048947 */ /* 0x000fea0003800000 */
[----:B------:R-:W-:Y:S01]  /*d2a0*/  BPT.TRAP 0x1 ;  /* 0x000000040000795c */ /* 0x000fe20000300000 */
.L_x_1113:
[----:B-1----:R-:W-:Y:S05]  /*d2b0*/  @P1 BRA `(.L_x_1114) ;  /* 0x0000000000081947 */ /* 0x002fea0003800000 */
[----:B------:R-:W1:Y:S02]  /*d2c0*/  SYNCS.PHASECHK.TRANS64.TRYWAIT P1, [UR5+0x28850], R5 ;  /* 0x02885005ff0075a7 */ /* 0x000e640008020145 */
[----:B-1----:R-:W-:Y:S05]  /*d2d0*/  @!P1 BRA `(.L_x_1115) ;  /* 0x0000006c00bc9947 */ /* 0x002fea0003800000 */
.L_x_1114:
[----:B------:R-:W-:Y:S01]  /*d2e0*/  UIADD3 UR41, UR41, 0x400, URZ ;  /* 0x0000040029297890 */ /* 0x000fe2000fffe03f */
[----:B------:R-:W-:Y:S01]  /*d2f0*/  WARPGROUP.ARRIVE ;  /* 0x00000000000079c5 */ /* 0x000fe20000000000 */
[----:B------:R-:W-:Y:S01]  /*d300*/  UMOV UR7, 0x40000040 ;  /* 0x4000004000077882 */ /* 0x000fe20000000000 */
[----:B01----:R-:W0:Y:S01]  /*d310*/  SHFL.BFLY PT, R5, R4, 0x2, 0x1f ;  /* 0x0c401f0004057f89 */ /* 0x003e2200000e0000 */
[----:B------:R-:W-:Y:S01]  /*d320*/  USHF.R.U32.HI UR41, URZ, 0x4, UR41 ;  /* 0x000000043f297899 */ /* 0x000fe20008011629 */
[----:B------:R-:W-:Y:S02]  /*d330*/  IMAD.MOV.U32 R37, RZ, RZ, -0x800000 ;  /* 0xff800000ff257424 */ /* 0x000fe400078e00ff */
        /* <DEDUP_REMOVED lines=10> */
[----:B-1----:R-:W-:Y:S01]  /*d3e0*/  FADD.FTZ R8, R6, R3 ;  /* 0x0000000306087221 */ /* 0x002fe20000010000 */
[----:B------:R-:W-:Y:S02]  /*d3f0*/  IMAD.MOV.U32 R3, RZ, RZ, RZ ;  /* 0x000000ffff037224 */ /* 0x000fe400078e00ff */
[----:B------:R-:W0:Y:S04]  /*d400*/  SHFL.BFLY PT, R6, R5, 0x1, 0x1f ;  /* 0x0c201f0005067f89 */ /* 0x000e2800000e0000 */
[----:B------:R-:W1:Y:S01]  /*d410*/  SHFL.BFLY PT, R9, R8, 0x1, 0x1f ;  /* 0x0c201f0008097f89 */ /* 0x000e6200000e0000 */
[----:B0-----:R-:W-:Y:S01]  /*d420*/  FADD.FTZ R10, R5, R6 ;  /* 0x00000006050a7221 */ /* 0x001fe20000010000 */
[----:B-1----:R-:W-:-:S04]  /*d430*/  FADD.FTZ R11, R8, R9 ;  /* 0x00000009080b7221 */ /* 0x002fc80000010000 */
[----:B------:R-:W-:Y:S01]  /*d440*/  FSETP.NE.FTZ.AND P1, PT, R10, RZ, PT ;  /* 0x000000ff0a00720b */ /* 0x000fe20003f35000 */
[----:B------:R-:W-:Y:S01]  /*d450*/  IMAD.MOV.U32 R9, RZ, RZ, RZ ;  /* 0x000000ffff097224 */ /* 0x000fe200078e00ff */
        /* <DEDUP_REMOVED lines=48> */
.L_x_1116:
        /* <DEDUP_REMOVED lines=74> */
.L_x_1038:
[----:B------:R-:W0:Y:S01]  /*dc00*/  S2R R3, SR_CgaCtaId ;  /* 0x0000000000037919 */ /* 0x000e220000008800 */
[----:B------:R-:W-:Y:S01]  /*dc10*/  MOV R0, 0x400 ;  /* 0x0000040000007802 */ /* 0x000fe20000000f00 */
[----:B------:R-:W-:Y:S01]  /*dc20*/  BSSY B0, `(.L_x_1117) ;  /* 0x00001c5000007945 */ /* 0x000fe20003800000 */
[----:B------:R-:W-:Y:S02]  /*dc30*/  BAR.SYNC.DEFER_BLOCKING 0x5, 0x180 ;  /* 0x0146000000007b1d */ /* 0x000fe40000010000 */
[----:B0-----:R-:W-:-:S05]  /*dc40*/  LEA R0, R3, R0, 0x18 ;  /* 0x0000000003007211 */ /* 0x001fca00078ec0ff */
[----:B------:R-:W0:Y:S02]  /*dc50*/  LDS R2, [R0+0x288d0] ;  /* 0x0288d00000027984 */ /* 0x000e240000000800 */
[----:B0-----:R-:W-:Y:S01]  /*dc60*/  R2UR UR4, R2 ;  /* 0x00000000020472ca */ /* 0x001fe200000e0000 */
[----:B------:R-:W-:Y:S06]  /*dc70*/  BAR.ARV 0x4, 0x180 ;  /* 0x0106000000007b1d */ /* 0x000fec0000002000 */
[----:B------:R-:W-:Y:S08]  /*dc80*/  @P0 BRA `(.L_x_1118) ;  /* 0x0000001000a40947 */ /* 0x000ff00003800000 */
[----:B------:R-:W0:Y:S01]  /*dc90*/  S2R R3, SR_SWINHI ;  /* 0x0000000000037919 */ /* 0x000e220000002f00 */
[----:B------:R-:W1:Y:S01]  /*dca0*/  LDC R44, c[0x0][0xbe8] ;  /* 0x0002fa00ff2c7b82 */ /* 0x000e620000000800 */
[----:B------:R-:W-:Y:S01]  /*dcb0*/  F2FP.F16.F32.PACK_AB R6, R93, R6 ;  /* 0x000000065d06723e */ /* 0x000fe200000000ff */
[----:B------:R-:W-:Y:S01]  /*dcc0*/  USHF.R.S32.HI UR12, URZ, 0x1f, UR38 ;  /* 0x0000001f3f0c7899 */ /* 0x000fe20008011426 */
[----:B------:R-:W-:Y:S01]  /*dcd0*/  F2FP.F16.F32.PACK_AB R136, R137, R136 ;  /* 0x000000888988723e */ /* 0x000fe200000000ff */
[----:B------:R-:W-:Y:S01]  /*dce0*/  ULDC.64 UR8, c[0x0][0xb90] ;  /* 0x0002e40000087ab9 */ /* 0x000fe20000000a00 */
[----:B------:R-:W-:Y:S01]  /*dcf0*/  USHF.R.S32.HI UR13, URZ, 0x1f, UR44 ;  /* 0x0000001f3f0d7899 */ /* 0x000fe2000801142c */
[----:B------:R-:W-:Y:S01]  /*dd00*/  F2FP.F16.F32.PACK_AB R137, R139, R138 ;  /* 0x0000008a8b89723e */ /* 0x000fe200000000ff */
[----:B------:R-:W-:Y:S01]  /*dd10*/  UIMAD UR5, UR12, UR8, URZ ;  /* 0x000000080c0572a4 */ /* 0x000fe2000f8e023f */
[----:B------:R-:W-:Y:S01]  /*dd20*/  F2FP.F16.F32.PACK_AB R144, R145, R144 ;  /* 0x000000909190723e */ /* 0x000fe200000000ff */
[----:B------:R-:W-:Y:S01]  /*dd30*/  UIMAD.WIDE.U32 UR6, UR38, UR8, URZ ;  /* 0x00000008260672a5 */ /* 0x000fe2000f8e003f */
[----:B------:R-:W-:Y:S01]  /*dd40*/  F2FP.F16.F32.PACK_AB R138, R141, R140 ;  /* 0x0000008c8d8a723e */ /* 0x000fe200000000ff */
[----:B------:R-:W-:Y:S01]  /*dd50*/  UIMAD UR5, UR38, UR9, UR5 ;  /* 0x00000009260572a4 */ /* 0x000fe2000f8e0205 */
[----:B------:R-:W-:Y:S01]  /*dd60*/  F2FP.F16.F32.PACK_AB R139, R143, R142 ;  /* 0x0000008e8f8b723e */ /* 0x000fe200000000ff */
[----:B------:R-:W-:Y:S01]  /*dd70*/  ULDC.64 UR10, c[0x0][0xb98] ;  /* 0x0002e600000a7ab9 */ /* 0x000fe20000000a00 */
[----:B------:R-:W-:Y:S01]  /*dd80*/  F2FP.F16.F32.PACK_AB R145, R147, R146 ;  /* 0x000000929391723e */ /* 0x000fe200000000ff */
[----:B------:R-:W-:Y:S01]  /*dd90*/  UIMAD UR8, UR13, UR10, URZ ;  /* 0x0000000a0d0872a4 */ /* 0x000fe2000f8e023f */
[----:B------:R-:W-:Y:S01]  /*dda0*/  F2FP.F16.F32.PACK_AB R146, R149, R148 ;  /* 0x000000949592723e */ /* 0x000fe200000000ff */
[----:B------:R-:W-:Y:S01]  /*ddb0*/  UIADD3 UR7, UR7, UR5, URZ ;  /* 0x0000000507077290 */ /* 0x000fe2000fffe03f */
[----:B------:R-:W-:Y:S01]  /*ddc0*/  F2FP.F16.F32.PACK_AB R147, R151, R150 ;  /* 0x000000969793723e */ /* 0x000fe200000000ff */
[----:B------:R-:W-:-:S02]  /*ddd0*/  UIMAD UR8, UR44, UR11, UR8 ;  /* 0x0000000b2c0872a4 */ /* 0x000fc4000f8e0208 */
[----:B------:R-:W-:Y:S01]  /*dde0*/  UIMAD.WIDE.U32 UR6, UR44, UR10, UR6 ;  /* 0x0000000a2c0672a5 */ /* 0x000fe2000f8e0006 */
[----:B------:R-:W-:Y:S02]  /*ddf0*/  ULDC UR5, c[0x0][0xa88] ;  /* 0x0002a20000057ab9 */ /* 0x000fe40000000800 */
[----:B------:R-:W-:Y:S01]  /*de00*/  ULDC.64 UR10, c[0x0][0xaf0] ;  /* 0x0002bc00000a7ab9 */ /* 0x000fe20000000a00 */
[----:B------:R-:W-:Y:S02]  /*de10*/  MOV R34, R0 ;  /* 0x0000000000227202 */ /* 0x000fe40000000f00 */
[----:B0-----:R-:W-:Y:S01]  /*de20*/  MOV R35, R3 ;  /* 0x0000000300237202 */ /* 0x001fe20000000f00 */
[----:B------:R-:W-:Y:S02]  /*de30*/  IMAD R3, R184, 0x40, R18 ;  /* 0x00000040b8037824 */ /* 0x000fe400078e0212 */
[----:B------:R-:W-:-:S04]  /*de40*/  IMAD.WIDE R4, R188, 0x2, R34 ;  /* 0x00000002bc047825 */ /* 0x000fc800078e0222 */
[----:B------:R-:W-:Y:S01]  /*de50*/  IMAD.WIDE R34, R3, 0x2, R34 ;  /* 0x0000000203227825 */ /* 0x000fe200078e0222 */
[C---:B------:R-:W-:Y:S02]  /*de60*/  LOP3.LUT R3, R4.reuse, 0x380, RZ, 0xc0, !PT ;  /* 0x0000038004037812 */ /* 0x040fe400078ec0ff */
[C---:B------:R-:W-:Y:S02]  /*de70*/  IADD3 R29, P1, R4.reuse, 0x4040, RZ ;  /* 0x00004040041d7810 */ /* 0x040fe40007f3e0ff */
[C---:B------:R-:W-:Y:S02]  /*de80*/  IADD3 R21, P6, R4.reuse, 0x20, RZ ;  /* 0x0000002004157810 */ /* 0x040fe40007fde0ff */
[----:B------:R-:W-:Y:S01]  /*de90*/  SHF.R.U64 R3, R3, 0x3, RZ ;  /* 0x0000000303037819 */ /* 0x000fe200000012ff */
[--C-:B------:R-:W-:Y:S01]  /*dea0*/  IMAD.X R41, RZ, RZ, R5.reuse, P1 ;  /* 0x000000ffff297224 */ /* 0x100fe200008e0605 */
[C---:B------:R-:W-:Y:S01]  /*deb0*/  IADD3 R27, P2, R4.reuse, 0x4020, RZ ;  /* 0x00004020041b7810 */ /* 0x040fe20007f5e0ff */
[----:B------:R-:W-:Y:S01]  /*dec0*/  IMAD.X R13, RZ, RZ, R5, P6 ;  /* 0x000000ffff0d7224 */ /* 0x000fe200030e0605 */
[----:B------:R-:W-:-:S02]  /*ded0*/  IADD3 R10, P3, R4, 0x4000, RZ ;  /* 0x00004000040a7810 */ /* 0x000fc40007f7e0ff */
[C---:B------:R-:W-:Y:S01]  /*dee0*/  IADD3 R43, P0, R4.reuse, 0x4060, RZ ;  /* 0x00004060042b7810 */ /* 0x040fe20007f1e0ff */
[--C-:B------:R-:W-:Y:S01]  /*def0*/  IMAD.X R39, RZ, RZ, R5.reuse, P2 ;  /* 0x000000ffff277224 */ /* 0x100fe200010e0605 */
[C---:B------:R-:W-:Y:S01]  /*df00*/  IADD3 R8, P4, R4.reuse, 0x60, RZ ;  /* 0x0000006004087810 */ /* 0x040fe20007f9e0ff */
[--C-:B------:R-:W-:Y:S01]  /*df10*/  IMAD.X R15, RZ, RZ, R5.reuse, P3 ;  /* 0x000000ffff0f7224 */ /* 0x100fe200018e0605 */
[----:B------:R-:W-:Y:S02]  /*df20*/  IADD3 R25, P5, R4, 0x40, RZ ;  /* 0x0000004004197810 */ /* 0x000fe40007fbe0ff */
[----:B------:R-:W-:Y:S01]  /*df30*/  LOP3.LUT R4, R3, R4, RZ, 0x3c, !PT ;  /* 0x0000000403047212 */ /* 0x000fe200078e3cff */
[--C-:B------:R-:W-:Y:S01]  /*df40*/  IMAD.X R11, RZ, RZ, R5.reuse, P4 ;  /* 0x000000ffff0b7224 */ /* 0x100fe200020e0605 */
[----:B------:R-:W-:Y:S01]  /*df50*/  LOP3.LUT R14, R29, 0x380, RZ, 0xc0, !PT ;  /* 0x000003801d0e7812 */ /* 0x000fe200078ec0ff */
[----:B------:R-:W-:Y:S01]  /*df60*/  IMAD.X R9, RZ, RZ, R5, P5 ;  /* 0x000000ffff097224 */ /* 0x000fe200028e0605 */
[----:B------:R-:W-:-:S02]  /*df70*/  LOP3.LUT R12, R27, 0x380, RZ, 0xc0, !PT ;  /* 0x000003801b0c7812 */ /* 0x000fc400078ec0ff */
[----:B------:R-:W-:Y:S02]  /*df80*/  LOP3.LUT R3, R10, 0x380, RZ, 0xc0, !PT ;  /* 0x000003800a037812 */ /* 0x000fe400078ec0ff */
[----:B------:R-:W-:Y:S02]  /*df90*/  LOP3.LUT R2, R21, 0x380, RZ, 0xc0, !PT ;  /* 0x0000038015027812 */ /* 0x000fe400078ec0ff */
[----:B------:R-:W-:Y:S02]  /*dfa0*/  IADD3 R33, P6, R34, 0x1000, RZ ;  /* 0x0000100022217810 */ /* 0x000fe40007fde0ff */
[----:B------:R-:W-:Y:S02]  /*dfb0*/  SHF.R.U64 R14, R14, 0x3, RZ ;  /* 0x000000030e0e7819 */ /* 0x000fe400000012ff */
[----:B------:R-:W-:Y:S02]  /*dfc0*/  SHF.R.U64 R12, R12, 0x3, RZ ;  /* 0x000000030c0c7819 */ /* 0x000fe400000012ff */
[----:B------:R-:W-:-:S02]  /*dfd0*/  SHF.R.U64 R3, R3, 0x3, RZ ;  /* 0x0000000303037819 */ /* 0x000fc400000012ff */
[----:B------:R-:W-:Y:S02]  /*dfe0*/  SHF.R.U64 R2, R2, 0x3, RZ ;  /* 0x0000000302027819 */ /* 0x000fe400000012ff */
[----:B------:R-:W-:Y:S02]  /*dff0*/  LOP3.LUT R32, R33, 0x380, RZ, 0xc0, !PT ;  /* 0x0000038021207812 */ /* 0x000fe400078ec0ff */
[----:B------:R-:W-:Y:S02]  /*e000*/  LOP3.LUT R40, R14, R29, RZ, 0x3c, !PT ;  /* 0x0000001d0e287212 */ /* 0x000fe400078e3cff */
[----:B------:R-:W-:Y:S02]  /*e010*/  LOP3.LUT R38, R12, R27, RZ, 0x3c, !PT ;  /* 0x0000001b0c267212 */ /* 0x000fe400078e3cff */
[----:B------:R-:W-:Y:S02]  /*e020*/  LOP3.LUT R14, R3, R10, RZ, 0x3c, !PT ;  /* 0x0000000a030e7212 */ /* 0x000fe400078e3cff */
[----:B------:R-:W-:-:S02]  /*e030*/  LOP3.LUT R12, R2, R21, RZ, 0x3c, !PT ;  /* 0x00000015020c7212 */ /* 0x000fc400078e3cff */
[----:B------:R-:W-:Y:S02]  /*e040*/  LOP3.LUT R3, R8, 0x380, RZ, 0xc0, !PT ;  /* 0x0000038008037812 */ /* 0x000fe400078ec0ff */
[----:B------:R-:W-:Y:S02]  /*e050*/  SHF.R.U64 R32, R32, 0x3, RZ ;  /* 0x0000000320207819 */ /* 0x000fe400000012ff */
[----:B------:R-:W-:Y:S02]  /*e060*/  LOP3.LUT R2, R25, 0x380, RZ, 0xc0, !PT ;  /* 0x0000038019027812 */ /* 0x000fe400078ec0ff */
[----:B-1----:R-:W-:Y:S02]  /*e070*/  ISETP.NE.AND P1, PT, R44, 0x1, PT ;  /* 0x000000012c00780c */ /* 0x002fe40003f25270 */
[----:B------:R-:W-:Y:S02]  /*e080*/  SHF.R.U64 R3, R3, 0x3, RZ ;  /* 0x0000000303037819 */ /* 0x000fe400000012ff */
[----:B------:R-:W-:Y:S01]  /*e090*/  LOP3.LUT R32, R32, R33, RZ, 0x3c, !PT ;  /* 0x0000002120207212 */ /* 0x000fe200078e3cff */
[----:B------:R-:W-:Y:S01]  /*e0a0*/  IMAD.X R33, RZ, RZ, R35, P6 ;  /* 0x000000ffff217224 */ /* 0x000fe200030e0623 */
[----:B------:R-:W-:-:S02]  /*e0b0*/  SHF.R.U64 R2, R2, 0x3, RZ ;  /* 0x0000000302027819 */ /* 0x000fc400000012ff */
[----:B------:R-:W-:Y:S02]  /*e0c0*/  IADD3 R45, P6, R34, 0x7000, RZ ;  /* 0x00007000222d7810 */ /* 0x000fe40007fde0ff */
[----:B------:R-:W-:Y:S02]  /*e0d0*/  LOP3.LUT R10, R3, R8, RZ, 0x3c, !PT ;  /* 0x00000008030a7212 */ /* 0x000fe400078e3cff */
[----:B------:R-:W-:Y:S01]  /*e0e0*/  LOP3.LUT R8, R2, R25, RZ, 0x3c, !PT ;  /* 0x0000001902087212 */ /* 0x000fe200078e3cff */
[----:B------:R-:W0:Y:S01]  /*e0f0*/  @P1 LDC R47, c[0x0][0xbec] ;  /* 0x0002fb00ff2f1b82 */ /* 0x000e220000000800 */
[----:B------:R-:W-:Y:S02]  /*e100*/  LOP3.LUT R2, R45, 0x380, RZ, 0xc0, !PT ;  /* 0x000003802d027812 */ /* 0x000fe400078ec0ff */
[----:B------:R-:W-:Y:S02]  /*e110*/  LOP3.LUT R42, R43, 0x380, RZ, 0xc0, !PT ;  /* 0x000003802b2a7812 */ /* 0x000fe400078ec0ff */
[----:B------:R-:W-:-:S02]  /*e120*/  SHF.R.U64 R2, R2, 0x3, RZ ;  /* 0x0000000302027819 */ /* 0x000fc400000012ff */
[----:B------:R-:W-:Y:S02]  /*e130*/  SHF.R.U64 R42, R42, 0x3, RZ ;  /* 0x000000032a2a7819 */ /* 0x000fe400000012ff */
[----:B------:R-:W-:Y:S02]  /*e140*/  LOP3.LUT R2, R2, R45, RZ, 0x3c, !PT ;  /* 0x0000002d02027212 */ /* 0x000fe400078e3cff */
[----:B------:R-:W-:Y:S02]  /*e150*/  MOV R45, R4 ;  /* 0x00000004002d7202 */ /* 0x000fe40000000f00 */
[----:B------:R-:W-:Y:S02]  /*e160*/  F2FP.F16.F32.PACK_AB R4, R46, R7 ;  /* 0x000000072e04723e */ /* 0x000fe400000000ff */
[----:B------:R-:W1:Y:S01]  /*e170*/  @P1 LDC R46, c[0x0][0xbf0] ;  /* 0x0002fc00ff2e1b82 */ /* 0x000e620000000800 */
[----:B------:R-:W-:Y:S01]  /*e180*/  LOP3.LUT R42, R42, R43, RZ, 0x3c, !PT ;  /* 0x0000002b2a2a7212 */ /* 0x000fe200078e3cff */
[----:B------:R-:W-:Y:S01]  /*e190*/  IMAD.X R43, RZ, RZ, R5, P0 ;  /* 0x000000ffff2b7224 */ /* 0x000fe200000e0605 */
[----:B------:R-:W-:-:S02]  /*e1a0*/  F2FP.F16.F32.PACK_AB R5, R91, R90 ;  /* 0x0000005a5b05723e */ /* 0x000fc400000000ff */
[----:B------:R-:W-:-:S03]  /*e1b0*/  F2FP.F16.F32.PACK_AB R7, R95, R94 ;  /* 0x0000005e5f07723e */ /* 0x000fc600000000ff */
[----:B------:R-:W-:Y:S01]  /*e1c0*/  BAR.SYNC.DEFER_BLOCKING 0x1, 0x100 ;  /* 0x0044000000007b1d */ /* 0x000fe20000010000 */
[----:B------:R-:W-:Y:S01]  /*e1d0*/  MOV R65, R40 ;  /* 0x0000002800417202 */ /* 0x000fe20000000f00 */
[----:B------:R-:W-:Y:S01]  /*e1e0*/  VIADD R40, R17, UR37 ;  /* 0x0000002511287c36 */ /* 0x000fe20008000000 */
[----:B------:R-:W-:Y:S02]  /*e1f0*/  IADD3 R21, P0, R34, 0x6000, RZ ;  /* 0x0000600022157810 */ /* 0x000fe40007f1e0ff */
[----:B------:R-:W-:Y:S02]  /*e200*/  MOV R58, R10 ;  /* 0x0000000a003a7202 */ /* 0x000fe40000000f00 */
[----:B------:R-:W-:Y:S02]  /*e210*/  LOP3.LUT R20, R21, 0x380, RZ, 0xc0, !PT ;  /* 0x0000038015147812 */ /* 0x000fe400078ec0ff */
[----:B------:R-:W-:Y:S02]  /*e220*/  MOV R57, R14 ;  /* 0x0000000e00397202 */ /* 0x000fe40000000f00 */
[----:B------:R-:W-:-:S02]  /*e230*/  SHF.R.U64 R20, R20, 0x3, RZ ;  /* 0x0000000314147819 */ /* 0x000fc400000012ff */
[----:B------:R-:W-:Y:S02]  /*e240*/  MOV R15, R12 ;  /* 0x0000000c000f7202 */ /* 0x000fe40000000f00 */
[----:B------:R-:W-:Y:S01]  /*e250*/  LOP3.LUT R20, R20, R21, RZ, 0x3c, !PT ;  /* 0x0000001514147212 */ /* 0x000fe200078e3cff */
[----:B------:R-:W-:Y:S01]  /*e260*/  IMAD.X R21, RZ, RZ, R35, P0 ;  /* 0x000000ffff157224 */ /* 0x000fe200000e0623 */
[C---:B------:R-:W-:Y:S02]  /*e270*/  IADD3 R27, P3, R34.reuse, 0x4000, RZ ;  /* 0x00004000221b7810 */ /* 0x040fe40007f7e0ff */
[----:B------:R-:W-:Y:S02]  /*e280*/  IADD3 R25, P2, R34, 0x5000, RZ ;  /* 0x0000500022197810 */ /* 0x000fe40007f5e0ff */
[----:B------:R-:W-:Y:S02]  /*e290*/  LOP3.LUT R26, R27, 0x380, RZ, 0xc0, !PT ;  /* 0x000003801b1a7812 */ /* 0x000fe400078ec0ff */
[----:B------:R-:W-:Y:S01]  /*e2a0*/  LOP3.LUT R24, R25, 0x380, RZ, 0xc0, !PT ;  /* 0x0000038019187812 */ /* 0x000fe200078ec0ff */
[----:B------:R0:W-:Y:S01]  /*e2b0*/  STSM.16.M88.4 [R45], R4 ;  /* 0x000000042d007844 */ /* 0x0001e20000000200 */
[----:B------:R-:W-:-:S02]  /*e2c0*/  SHF.R.U64 R26, R26, 0x3, RZ ;  /* 0x000000031a1a7819 */ /* 0x000fc400000012ff */
[----:B------:R-:W-:Y:S01]  /*e2d0*/  MOV R56, R38 ;  /* 0x0000002600387202 */ /* 0x000fe20000000f00 */
[----:B------:R-:W-:Y:S01]  /*e2e0*/  VIADD R38, R187, UR37 ;  /* 0x00000025bb267c36 */ /* 0x000fe20008000000 */
[----:B------:R-:W-:Y:S02]  /*e2f0*/  SHF.R.U64 R24, R24, 0x3, RZ ;  /* 0x0000000318187819 */ /* 0x000fe400000012ff */
[----:B------:R-:W-:Y:S01]  /*e300*/  LOP3.LUT R26, R26, R27, RZ, 0x3c, !PT ;  /* 0x0000001b1a1a7212 */ /* 0x000fe200078e3cff */
[----:B------:R-:W-:Y:S01]  /*e310*/  IMAD.X R27, RZ, RZ, R35, P3 ;  /* 0x000000ffff1b7224 */ /* 0x000fe200018e0623 */
[----:B------:R-:W-:Y:S02]  /*e320*/  MOV R14, R8 ;  /* 0x00000008000e7202 */ /* 0x000fe40000000f00 */
[----:B------:R-:W-:Y:S02]  /*e330*/  F2FP.F16.F32.PACK_AB R8, R105, R104 ;  /* 0x000000686908723e */ /* 0x000fe400000000ff */
[----:B------:R-:W-:-:S02]  /*e340*/  F2FP.F16.F32.PACK_AB R9, R107, R106 ;  /* 0x0000006a6b09723e */ /* 0x000fc400000000ff */
[----:B------:R-:W-:Y:S01]  /*e350*/  LOP3.LUT R24, R24, R25, RZ, 0x3c, !PT ;  /* 0x0000001918187212 */ /* 0x000fe200078e3cff */
[----:B0-----:R-:W-:Y:S01]  /*e360*/  @P1 IMAD.HI.U32 R5, R40, R47, RZ ;  /* 0x0000002f28051227 */ /* 0x001fe200078e00ff */
[----:B------:R-:W-:Y:S02]  /*e370*/  MOV R64, R42 ;  /* 0x0000002a00407202 */ /* 0x000fe40000000f00 */
[----:B------:R-:W-:Y:S01]  /*e380*/  IADD3 R29, P4, R34, 0x3000, RZ ;  /* 0x00003000221d7810 */ /* 0x000fe20007f9e0ff */
[----:B------:R-:W-:Y:S01]  /*e390*/  IMAD.MOV.U32 R4, RZ, RZ, R40 ;  /* 0x000000ffff047224 */ /* 0x000fe200078e0028 */
[----:B-1----:R-:W-:Y:S01]  /*e3a0*/  @P1 SHF.R.U32.HI R4, RZ, R46, R5 ;  /* 0x0000002eff041219 */ /* 0x002fe20000011605 */
[----:B------:R-:W-:Y:S01]  /*e3b0*/  IMAD.U32 R6, RZ, RZ, UR8 ;  /* 0x00000008ff067e24 */ /* 0x000fe2000f8e00ff */
[----:B------:R-:W-:Y:S01]  /*e3c0*/  LOP3.LUT R28, R29, 0x380, RZ, 0xc0, !PT ;  /* 0x000003801d1c7812 */ /* 0x000fe200078ec0ff */
[----:B------:R-:W-:Y:S01]  /*e3d0*/  IMAD R45, R44, UR5, RZ ;  /* 0x000000052c2d7c24 */ /* 0x000fe2000f8e02ff */
[--C-:B------:R-:W-:Y:S01]  /*e3e0*/  SHF.R.S32.HI R5, RZ, 0x1f, R4.reuse ;  /* 0x0000001fff057819 */ /* 0x100fe20000011404 */
[----:B------:R-:W-:Y:S01]  /*e3f0*/  IMAD.MOV R7, RZ, RZ, -R4 ;  /* 0x000000ffff077224 */ /* 0x000fe200078e0a04 */
[----:B------:R-:W-:Y:S01]  /*e400*/  IADD3 R12, P0, R4, UR6, RZ ;  /* 0x00000006040c7c10 */ /* 0x000fe2000ff1e0ff */
[----:B------:R-:W-:Y:S01]  /*e410*/  IMAD.X R25, RZ, RZ, R35, P2 ;  /* 0x000000ffff197224 */ /* 0x000fe200010e0623 */
[----:B------:R-:W-:Y:S01]  /*e420*/  F2FP.F16.F32.PACK_AB R4, R97, R96 ;  /* 0x000000606104723e */ /* 0x000fe200000000ff */
[----:B------:R-:W-:Y:S01]  /*e430*/  IMAD R11, R44, R7, R40 ;  /* 0x000000072c0b7224 */ /* 0x000fe200078e0228 */
[----:B------:R-:W-:Y:S01]  /*e440*/  IADD3.X R13, R5, UR7, R6, P0, !PT ;  /* 0x00000007050d7c10 */ /* 0x000fe200087fe406 */
[----:B------:R-:W-:Y:S01]  /*e450*/  ULDC.64 UR6, c[0x0][0xb88] ;  /* 0x0002e20000067ab9 */ /* 0x000fe20000000a00 */
[----:B------:R-:W-:Y:S01]  /*e460*/  F2FP.F16.F32.PACK_AB R5, R99, R98 ;  /* 0x000000626305723e */ /* 0x000fe200000000ff */
[----:B------:R-:W-:Y:S01]  /*e470*/  ULDC.64 UR8, c[0x0][0xae8] ;  /* 0x0002ba0000087ab9 */ /* 0x000fe20000000a00 */
[----:B------:R-:W-:Y:S01]  /*e480*/  SHF.R.S32.HI R10, RZ, 0x1f, R11 ;  /* 0x0000001fff0a7819 */ /* 0x000fe2000001140b */
[----:B------:R-:W-:Y:S01]  /*e490*/  IMAD.WIDE.U32 R12, R11, UR6, R12 ;  /* 0x000000060b0c7c25 */ /* 0x000fe2000f8e000c */
[----:B------:R-:W-:-:S02]  /*e4a0*/  F2FP.F16.F32.PACK_AB R6, R101, R100 ;  /* 0x000000646506723e */ /* 0x000fc400000000ff */
[----:B------:R-:W-:Y:S01]  /*e4b0*/  F2FP.F16.F32.PACK_AB R7, R103, R102 ;  /* 0x000000666707723e */ /* 0x000fe200000000ff */
[----:B------:R-:W-:Y:S01]  /*e4c0*/  IMAD R10, R10, UR6, RZ ;  /* 0x000000060a0a7c24 */ /* 0x000fe2000f8e02ff */
[----:B------:R-:W-:Y:S02]  /*e4d0*/  LOP3.LUT P0, RZ, R185, 0x3, RZ, 0xc0, !PT ;  /* 0x00000003b9ff7812 */ /* 0x000fe4000780c0ff */
[----:B------:R-:W-:Y:S01]  /*e4e0*/  SHF.R.U64 R28, R28, 0x3, RZ ;  /* 0x000000031c1c7819 */ /* 0x000fe200000012ff */
[----:B------:R-:W-:Y:S01]  /*e4f0*/  IMAD R39, R11, UR7, R10 ;  /* 0x000000070b277c24 */ /* 0x000fe2000f8e020a */
[----:B------:R0:W-:Y:S01]  /*e500*/  STSM.16.M88.4 [R15], R4 ;  /* 0x000000040f007844 */ /* 0x0001e20000000200 */
[----:B------:R-:W-:Y:S01]  /*e510*/  ULDC.64 UR6, c[0x0][0xb50] ;  /* 0x0002d40000067ab9 */ /* 0x000fe20000000a00 */
[----:B------:R-:W-:Y:S02]  /*e520*/  F2FP.F16.F32.PACK_AB R10, R109, R108 ;  /* 0x0000006c6d0a723e */ /* 0x000fe400000000ff */
[----:B------:R-:W-:-:S02]  /*e530*/  F2FP.F16.F32.PACK_AB R11, R111, R110 ;  /* 0x0000006e6f0b723e */ /* 0x000fc400000000ff */
[----:B------:R-:W-:Y:S02]  /*e540*/  LEA R40, P3, R12, UR6, 0x2 ;  /* 0x000000060c287c11 */ /* 0x000fe4000f8610ff */
[----:B------:R-:W-:Y:S01]  /*e550*/  ISETP.GE.OR P2, PT, R38, R45, P0 ;  /* 0x0000002d2600720c */ /* 0x000fe20000746670 */
[----:B------:R1:W-:Y:S01]  /*e560*/  STSM.16.M88.4 [R14], R8 ;  /* 0x000000080e007844 */ /* 0x0003e20000000200 */
[----:B------:R-:W-:Y:S01]  /*e570*/  LOP3.LUT R28, R28, R29, RZ, 0x3c, !PT ;  /* 0x0000001d1c1c7212 */ /* 0x000fe200078e3cff */
[----:B------:R-:W-:Y:S01]  /*e580*/  IMAD.X R29, RZ, RZ, R35, P4 ;  /* 0x000000ffff1d7224 */ /* 0x000fe200020e0623 */
[C---:B------:R-:W-:Y:S01]  /*e590*/  LOP3.LUT R3, R34.reuse, 0x380, RZ, 0xc0, !PT ;  /* 0x0000038022037812 */ /* 0x040fe200078ec0ff */
[----:B------:R-:W-:Y:S01]  /*e5a0*/  SHFL.IDX PT, R46, R40, 0x1, 0x1c1f ;  /* 0x003c1f00282e7f89 */ /* 0x000fe200000e0000 */
[----:B------:R-:W-:Y:S01]  /*e5b0*/  IADD3 R31, P5, R34, 0x2000, RZ ;  /* 0x00002000221f7810 */ /* 0x000fe20007fbe0ff */
[----:B0-----:R-:W-:Y:S01]  /*e5c0*/  VIADD R4, R38, 0x8 ;  /* 0x0000000826047836 */ /* 0x001fe20000000000 */
[----:B------:R-:W-:Y:S01]  /*e5d0*/  F2FP.F16.F32.PACK_AB R6, R117, R116 ;  /* 0x000000747506723e */ /* 0x000fe200000000ff */
[----:B------:R-:W-:Y:S01]  /*e5e0*/  IMAD.IADD R5, R13, 0x1, R39 ;  /* 0x000000010d057824 */ /* 0x000fe200078e0227 */
[----:B------:R-:W-:Y:S01]  /*e5f0*/  F2FP.F16.F32.PACK_AB R7, R119, R118 ;  /* 0x000000767707723e */ /* 0x000fe200000000ff */
[----:B------:R-:W-:Y:S01]  /*e600*/  SHFL.IDX PT, R38, R40, RZ, 0x1c1f ;  /* 0x001c1fff28267589 */ /* 0x000fe200000e0000 */
[----:B------:R-:W-:-:S02]  /*e610*/  ISETP.GE.OR P0, PT, R4, R45, P0 ;  /* 0x0000002d0400720c */ /* 0x000fc40000706670 */
[----:B------:R-:W-:Y:S02]  /*e620*/  LEA.HI.X R41, R12, UR7, R5, 0x2, P3 ;  /* 0x000000070c297c11 */ /* 0x000fe400098f1405 */
[----:B------:R-:W-:Y:S02]  /*e630*/  F2FP.F16.F32.PACK_AB R4, R113, R112 ;  /* 0x000000707104723e */ /* 0x000fe400000000ff */
[----:B------:R-:W-:Y:S01]  /*e640*/  F2FP.F16.F32.PACK_AB R5, R115, R114 ;  /* 0x000000727305723e */ /* 0x000fe200000000ff */
[----:B------:R-:W0:Y:S01]  /*e650*/  SHFL.IDX PT, R39, R41, RZ, 0x1c1f ;  /* 0x001c1fff29277589 */ /* 0x000e2200000e0000 */
[----:B------:R-:W-:Y:S02]  /*e660*/  F2FP.F16.F32.PACK_AB R12, R121, R120 ;  /* 0x00000078790c723e */ /* 0x000fe400000000ff */
[----:B------:R-:W-:Y:S01]  /*e670*/  F2FP.F16.F32.PACK_AB R13, R123, R122 ;  /* 0x0000007a7b0d723e */ /* 0x000fe200000000ff */
[----:B------:R-:W-:Y:S01]  /*e680*/  STSM.16.M88.4 [R58], R4 ;  /* 0x000000043a007844 */ /* 0x000fe20000000200 */
[----:B-1----:R-:W-:-:S02]  /*e690*/  F2FP.F16.F32.PACK_AB R14, R125, R124 ;  /* 0x0000007c7d0e723e */ /* 0x002fc400000000ff */
[----:B------:R-:W-:Y:S01]  /*e6a0*/  F2FP.F16.F32.PACK_AB R15, R127, R126 ;  /* 0x0000007e7f0f723e */ /* 0x000fe200000000ff */
[----:B------:R-:W1:Y:S01]  /*e6b0*/  SHFL.IDX PT, R47, R41, 0x1, 0x1c1f ;  /* 0x003c1f00292f7f89 */ /* 0x000e6200000e0000 */
[----:B------:R-:W-:Y:S02]  /*e6c0*/  F2FP.F16.F32.PACK_AB R8, R129, R128 ;  /* 0x000000808108723e */ /* 0x000fe400000000ff */
[----:B------:R-:W-:Y:S01]  /*e6d0*/  F2FP.F16.F32.PACK_AB R9, R131, R130 ;  /* 0x000000828309723e */ /* 0x000fe200000000ff */
[----:B------:R-:W-:Y:S01]  /*e6e0*/  STSM.16.M88.4 [R57], R12 ;  /* 0x0000000c39007844 */ /* 0x000fe20000000200 */
[----:B------:R-:W-:Y:S02]  /*e6f0*/  F2FP.F16.F32.PACK_AB R10, R133, R132 ;  /* 0x00000084850a723e */ /* 0x000fe400000000ff */
[----:B------:R-:W-:Y:S02]  /*e700*/  F2FP.F16.F32.PACK_AB R11, R135, R134 ;  /* 0x00000086870b723e */ /* 0x000fe400000000ff */
[----:B------:R-:W-:Y:S01]  /*e710*/  SHF.R.U64 R3, R3, 0x3, RZ ;  /* 0x0000000303037819 */ /* 0x000fe200000012ff */
[----:B------:R-:W-:Y:S01]  /*e720*/  UIMAD UR5, UR12, UR8, URZ ;  /* 0x000000080c0572a4 */ /* 0x000fe2000f8e023f */
[----:B------:R-:W-:Y:S01]  /*e730*/  LOP3.LUT R30, R31, 0x380, RZ, 0xc0, !PT ;  /* 0x000003801f1e7812 */ /* 0x000fe200078ec0ff */
[----:B------:R-:W-:Y:S01]  /*e740*/  STSM.16.M88.4 [R56], R8 ;  /* 0x0000000838007844 */ /* 0x000fe20000000200 */
[----:B------:R-:W-:Y:S01]  /*e750*/  LOP3.LUT R34, R3, R34, RZ, 0x3c, !PT ;  /* 0x0000002203227212 */ /* 0x000fe200078e3cff */
[----:B------:R-:W-:Y:S01]  /*e760*/  IMAD.X R3, RZ, RZ, R35, P6 ;  /* 0x000000ffff037224 */ /* 0x000fe200030e0623 */
[----:B------:R-:W-:Y:S01]  /*e770*/  UIMAD.WIDE.U32 UR6, UR38, UR8, URZ ;  /* 0x00000008260672a5 */ /* 0x000fe2000f8e003f */
[----:B------:R2:W-:Y:S01]  /*e780*/  STSM.16.M88.4 [R65], R136 ;  /* 0x0000008841007844 */ /* 0x0005e20000000200 */
[----:B------:R-:W-:Y:S01]  /*e790*/  UIMAD UR5, UR38, UR9, UR5 ;  /* 0x00000009260572a4 */ /* 0x000fe2000f8e0205 */
[----:B------:R-:W-:-:S02]  /*e7a0*/  SHF.R.U64 R30, R30, 0x3, RZ ;  /* 0x000000031e1e7819 */ /* 0x000fc400000012ff */
[----:B------:R-:W-:Y:S01]  /*e7b0*/  STSM.16.M88.4 [R64], R144 ;  /* 0x0000009040007844 */ /* 0x000fe20000000200 */
[----:B--2---:R-:W2:Y:S08]  /*e7c0*/  @P1 LDC R65, c[0x0][0xbec] ;  /* 0x0002fb00ff411b82 */ /* 0x004eb00000000800 */
[----:B------:R-:W-:Y:S01]  /*e7d0*/  BAR.SYNC.DEFER_BLOCKING 0x1, 0x100 ;  /* 0x0044000000007b1d */ /* 0x000fe20000010000 */
[----:B------:R-:W-:Y:S01]  /*e7e0*/  UIMAD UR8, UR13, UR10, URZ ;  /* 0x0000000a0d0872a4 */ /* 0x000fe2000f8e023f */
[----:B------:R-:W-:Y:S01]  /*e7f0*/  LOP3.LUT R30, R30, R31, RZ, 0x3c, !PT ;  /* 0x0000001f1e1e7212 */ /* 0x000fe200078e3cff */
[----:B------:R-:W-:Y:S01]  /*e800*/  UIADD3 UR7, UR7, UR5, URZ ;  /* 0x0000000507077290 */ /* 0x000fe2000fffe03f */
[----:B------:R-:W-:-:S02]  /*e810*/  IMAD.X R31, RZ, RZ, R35, P5 ;  /* 0x000000ffff1f7224 */ /* 0x000fc400028e0623 */
[----:B0-----:R0:W-:Y:S04]  /*e820*/  @!P2 ST.E desc[UR52][R38.64], R37 ;  /* 0x000000252600a985 */ /* 0x0011e8000c101934 */
[----:B-1----:R1:W-:Y:S04]  /*e830*/  @!P0 ST.E desc[UR52][R46.64], R36 ;  /* 0x000000242e008985 */ /* 0x0023e8000c101934 */
[----:B------:R3:W5:Y:S01]  /*e840*/  LD.E.128 R4, desc[UR52][R28.64] ;  /* 0x000000341c047980 */ /* 0x000762000c101d00 */
[----:B0-----:R-:W0:Y:S03]  /*e850*/  @P1 LDC R37, c[0x0][0xbf0] ;  /* 0x0002fc00ff251b82 */ /* 0x001e260000000800 */
[----:B------:R2:W5:Y:S01]  /*e860*/  LD.E.128 R8, desc[UR52][R2.64] ;  /* 0x0000003402087980 */ /* 0x000562000c101d00 */
[----:B------:R-:W-:-:S03]  /*e870*/  UIMAD UR5, UR44, UR11, UR8 ;  /* 0x0000000b2c0572a4 */ /* 0x000fc6000f8e0208 */
[----:B------:R4:W5:Y:S01]  /*e880*/  LD.E.128 R12, desc[UR52][R20.64] ;  /* 0x00000034140c7980 */ /* 0x000962000c101d00 */
[----:B---3--:R-:W-:Y:S01]  /*e890*/  IMAD R28, R22, 0x20, R184 ;  /* 0x00000020161c7824 */ /* 0x008fe200078e02b8 */
[----:B------:R-:W-:Y:S02]  /*e8a0*/  UIMAD.WIDE.U32 UR6, UR44, UR10, UR6 ;  /* 0x0000000a2c0672a5 */ /* 0x000fe4000f8e0006 */
[----:B------:R3:W5:Y:S01]  /*e8b0*/  LD.E.128 R56, desc[UR52][R24.64] ;  /* 0x0000003418387980 */ /* 0x000762000c101d00 */
[----:B------:R-:W-:Y:S01]  /*e8c0*/  VIADD R28, R28, UR37 ;  /* 0x000000251c1c7c36 */ /* 0x000fe20008000000 */
[----:B------:R-:W-:Y:S02]  /*e8d0*/  ULDC.64 UR8, c[0x0][0xae0] ;  /* 0x0002b80000087ab9 */ /* 0x000fe40000000a00 */
[----:B------:R-:W5:Y:S01]  /*e8e0*/  LD.E.128 R52, desc[UR52][R34.64] ;  /* 0x0000003422347980 */ /* 0x000f62000c101d00 */
[----:B--2---:R-:W-:-:S03]  /*e8f0*/  @P1 IMAD.HI.U32 R2, R28, R65, RZ ;  /* 0x000000411c021227 */ /* 0x004fc600078e00ff */
[----:B------:R-:W5:Y:S01]  /*e900*/  LD.E.128 R48, desc[UR52][R32.64] ;  /* 0x0000003420307980 */ /* 0x000f62000c101d00 */
[----:B----4-:R-:W-:Y:S01]  /*e910*/  IMAD.MOV.U32 R21, RZ, RZ, R28 ;  /* 0x000000ffff157224 */ /* 0x010fe200078e001c */
[----:B------:R-:W-:Y:S02]  /*e920*/  UIADD3 UR5, UR7, UR5, URZ ;  /* 0x0000000507057290 */ /* 0x000fe4000fffe03f */
[----:B------:R-:W5:Y:S01]  /*e930*/  LD.E.128 R40, desc[UR52][R30.64] ;  /* 0x000000341e287980 */ /* 0x000f62000c101d00 */
[----:B0-----:R-:W-:-:S03]  /*e940*/  @P1 SHF.R.U32.HI R21, RZ, R37, R2 ;  /* 0x00000025ff151219 */ /* 0x001fc60000011602 */
[----:B------:R0:W5:Y:S01]  /*e950*/  LD.E.128 R60, desc[UR52][R26.64] ;  /* 0x000000341a3c7980 */ /* 0x000162000c101d00 */
[--C-:B------:R-:W-:Y:S01]  /*e960*/  SHF.R.S32.HI R20, RZ, 0x1f, R21.reuse ;  /* 0x0000001fff147819 */ /* 0x100fe20000011415 */
[----:B---3--:R-:W-:Y:S01]  /*e970*/  IMAD.MOV R25, RZ, RZ, -R21 ;  /* 0x000000ffff197224 */ /* 0x008fe200078e0a15 */
[----:B------:R-:W-:Y:S01]  /*e980*/  @!PT LDS RZ, [RZ] ;  /* 0x00000000fffff984 */ /* 0x000fe20000000800 */
[----:B------:R-:W-:Y:S01]  /*e990*/  @!PT LDS RZ, [RZ] ;  /* 0x00000000fffff984 */ /* 0x000fe20000000800 */
[----:B------:R-:W-:Y:S01]  /*e9a0*/  @!PT LDS RZ, [RZ] ;  /* 0x00000000fffff984 */ /* 0x000fe20000000800 */
[----:B------:R-:W-:Y:S01]  /*e9b0*/  @!PT LDS RZ, [RZ] ;  /* 0x00000000fffff984 */ /* 0x000fe20000000800 */
[----:B------:R2:W-:Y:S06]  /*e9c0*/  MEMBAR.ALL.CTA ;  /* 0x0000000000007992 */ /* 0x0005ec0000008000 */
[----:B--2---:R-:W2:Y:S01]  /*e9d0*/  FENCE.VIEW.ASYNC.S ;  /* 0x00000000000073c6 */ /* 0x004ea20000000000 */
[----:B------:R-:W-:-:S02]  /*e9e0*/  IMAD.U32 R3, RZ, RZ, UR7 ;  /* 0x00000007ff037e24 */ /* 0x000fc4000f8e00ff */
[----:B------:R-:W-:Y:S02]  /*e9f0*/  IMAD R20, R20, UR8, RZ ;  /* 0x0000000814147c24 */ /* 0x000fe4000f8e02ff */
[----:B------:R-:W-:Y:S02]  /*ea00*/  IMAD R25, R44, R25, R28 ;  /* 0x000000192c197224 */ /* 0x000fe400078e021c */
[----:B------:R-:W-:Y:S01]  /*ea10*/  IMAD.U32 R2, RZ, RZ, UR6 ;  /* 0x00000006ff027e24 */ /* 0x000fe2000f8e00ff */
[----:B------:R-:W-:Y:S01]  /*ea20*/  ULDC.64 UR6, c[0x0][0xad8] ;  /* 0x0002b60000067ab9 */ /* 0x000fe20000000a00 */
[----:B------:R-:W-:Y:S02]  /*ea30*/  IMAD.U32 R3, RZ, RZ, UR5 ;  /* 0x00000005ff037e24 */ /* 0x000fe4000f8e00ff */
[C---:B0-----:R-:W-:Y:S01]  /*ea40*/  IMAD R27, R21.reuse, UR9, R20 ;  /* 0x00000009151b7c24 */ /* 0x041fe2000f8e0214 */
[----:B------:R-:W-:Y:S01]  /*ea50*/  SHF.R.S32.HI R20, RZ, 0x1f, R25 ;  /* 0x0000001fff147819 */ /* 0x000fe20000011419 */
[----:B------:R-:W-:-:S04]  /*ea60*/  IMAD.WIDE.U32 R2, R21, UR8, R2 ;  /* 0x0000000815027c25 */ /* 0x000fc8000f8e0002 */
[----:B------:R-:W-:Y:S02]  /*ea70*/  IMAD.IADD R3, R3, 0x1, R27 ;  /* 0x0000000103037824 */ /* 0x000fe400078e021b */
[----:B------:R-:W-:Y:S02]  /*ea80*/  IMAD R24, R20, UR6, RZ ;  /* 0x0000000614187c24 */ /* 0x000fe4000f8e02ff */
[----:B------:R-:W-:Y:S02]  /*ea90*/  VIADD R26, R184, UR37 ;  /* 0x00000025b81a7c36 */ /* 0x000fe40008000000 */
[C---:B------:R-:W-:Y:S02]  /*eaa0*/  IMAD R21, R25.reuse, UR7, R24 ;  /* 0x0000000719157c24 */ /* 0x040fe4000f8e0218 */
[----:B------:R-:W-:Y:S01]  /*eab0*/  IMAD.WIDE.U32 R2, R25, UR6, R2 ;  /* 0x0000000619027c25 */ /* 0x000fe2000f8e0002 */
[----:B------:R-:W-:Y:S01]  /*eac0*/  ISETP.GE.AND P2, PT, R26, R45, PT ;  /* 0x0000002d1a00720c */ /* 0x000fe20003f46270 */
[----:B------:R-:W-:-:S02]  /*ead0*/  ULDC.64 UR6, c[0x0][0xa80] ;  /* 0x0002a00000067ab9 */ /* 0x000fc40000000a00 */
[----:B------:R-:W-:Y:S02]  /*eae0*/  VIADD R20, R26, 0x20 ;  /* 0x000000201a147836 */ /* 0x000fe40000000000 */
[----:B------:R-:W-:Y:S01]  /*eaf0*/  VIADD R0, R0, 0x28820 ;  /* 0x0002882000007836 */ /* 0x000fe20000000000 */
[----:B------:R-:W-:Y:S01]  /*eb00*/  LEA R24, P3, R2, UR6, 0x1 ;  /* 0x0000000602187c11 */ /* 0x000fe2000f8608ff */
[----:B------:R-:W-:Y:S01]  /*eb10*/  IMAD.IADD R3, R3, 0x1, R21 ;  /* 0x0000000103037824 */ /* 0x000fe200078e0215 */
[-C--:B------:R-:W-:Y:S01]  /*eb20*/  ISETP.GE.AND P0, PT, R20, R45.reuse, PT ;  /* 0x0000002d1400720c */ /* 0x080fe20003f06270 */
[----:B------:R-:W-:Y:S01]  /*eb30*/  VIADD R20, R26, 0x40 ;  /* 0x000000401a147836 */ /* 0x000fe20000000000 */
[----:B------:R-:W-:Y:S02]  /*eb40*/  PRMT R0, RZ, 0x654, R0 ;  /* 0x00000654ff007816 */ /* 0x000fe40000000000 */
[----:B------:R-:W-:Y:S01]  /*eb50*/  LEA.HI.X R25, R2, UR7, R3, 0x1, P3 ;  /* 0x0000000702197c11 */ /* 0x000fe200098f0c03 */
[----:B------:R-:W-:Y:S01]  /*eb60*/  BSSY B1, `(.L_x_1119) ;  /* 0x000000f000017945 */ /* 0x000fe20003800000 */
[----:B------:R-:W-:Y:S01]  /*eb70*/  ISETP.GE.AND P1, PT, R20, R45, PT ;  /* 0x0000002d1400720c */ /* 0x000fe20003f26270 */
[----:B--2---:R0:W-:Y:S01]  /*eb80*/  SYNCS.ARRIVE.TRANS64.RED.A1T0 RZ, [R0+URZ], RZ ;  /* 0x000000ff00ff79a7 */ /* 0x0041e2000810043f */
[----:B------:R1:W2:Y:S04]  /*eb90*/  SHFL.IDX PT, R20, R24, RZ, 0x181f ;  /* 0x00181fff18147589 */ /* 0x0002a800000e0000 */
[----:B0-----:R1:W0:Y:S01]  /*eba0*/  SHFL.IDX PT, R0, R25, RZ, 0x181f ;  /* 0x00181fff19007589 */ /* 0x00122200000e0000 */
[----:B------:R-:W-:Y:S06]  /*ebb0*/  @P2 BRA `(.L_x_1120) ;  /* 0x0000000000242947 */ /* 0x000fec0003800000 */
[----:B------:R-:W-:Y:S02]  /*ebc0*/  ULDC UR5, c[0x0][0xac8] ;  /* 0x0002b20000057ab9 */ /* 0x000fe40000000800 */
[----:B------:R-:W-:Y:S02]  /*ebd0*/  ISETP.GE.AND P2, PT, R18, UR5, PT ;  /* 0x0000000512007c0c */ /* 0x000fe4000bf46270 */
[----:B------:R-:W-:-:S11]  /*ebe0*/  ISETP.GE.AND P3, PT, R19, UR5, PT ;  /* 0x0000000513007c0c */ /* 0x000fd6000bf66270 */
[CC--:B--2---:R-:W-:Y:S02]  /*ebf0*/  @!P2 LEA R2, P4, R18.reuse, R20.reuse, 0x1 ;  /* 0x000000141202a211 */ /* 0x0c4fe400078808ff */
[C---:B------:R-:W-:Y:S02]  /*ec00*/  @!P3 LEA R20, P5, R19.reuse, R20, 0x1 ;  /* 0x000000141314b211 */ /* 0x040fe400078a08ff */
[-C--:B0-----:R-:W-:Y:S02]  /*ec10*/  @!P2 LEA.HI.X R3, R18, R0.reuse, R190, 0x1, P4 ;  /* 0x000000001203a211 */ /* 0x081fe400020f0cbe */
[----:B------:R-:W-:-:S03]  /*ec20*/  @!P3 LEA.HI.X R21, R19, R0, R189, 0x1, P5 ;  /* 0x000000001315b211 */ /* 0x000fc600028f0cbd */
[----:B-----5:R3:W-:Y:S04]  /*ec30*/  @!P2 ST.E.128 desc[UR52][R2.64], R52 ;  /* 0x000000340200a985 */ /* 0x0207e8000c101d34 */
[----:B------:R3:W-:Y:S02]  /*ec40*/  @!P3 ST.E.128 desc[UR52][R20.64], R60 ;  /* 0x0000003c1400b985 */ /* 0x0007e4000c101d34 */
.L_x_1120:
[----:B------:R-:W-:Y:S05]  /*ec50*/  BSYNC B1 ;  /* 0x0000000000017941 */ /* 0x000fea0003800000 */
.L_x_1119:
[----:B0-----:R0:W4:Y:S01]  /*ec60*/  SHFL.IDX PT, R0, R25, 0x1, 0x181f ;  /* 0x00381f0019007f89 */ /* 0x00112200000e0000 */
[----:B------:R-:W-:Y:S03]  /*ec70*/  BSSY B1, `(.L_x_1121) ;  /* 0x000000c000017945 */ /* 0x000fe60003800000 */
[----:B--23--:R0:W2:Y:S01]  /*ec80*/  SHFL.IDX PT, R20, R24, 0x1, 0x181f ;  /* 0x00381f0018147f89 */ /* 0x00c0a200000e0000 */
[----:B------:R-:W-:Y:S05]  /*ec90*/  @P0 BRA `(.L_x_1122) ;  /* 0x0000000000240947 */ /* 0x000fea0003800000 */
[----:B------:R-:W-:Y:S02]  /*eca0*/  ULDC UR5, c[0x0][0xac8] ;  /* 0x0002b20000057ab9 */ /* 0x000fe40000000800 */
[----:B------:R-:W-:Y:S02]  /*ecb0*/  ISETP.GE.AND P3, PT, R18, UR5, PT ;  /* 0x0000000512007c0c */ /* 0x000fe4000bf66270 */
[----:B------:R-:W-:-:S11]  /*ecc0*/  ISETP.GE.AND P4, PT, R19, UR5, PT ;  /* 0x0000000513007c0c */ /* 0x000fd6000bf86270 */
[CC--:B--2---:R-:W-:Y:S02]  /*ecd0*/  @!P3 LEA R2, P0, R18.reuse, R20.reuse, 0x1 ;  /* 0x000000141202b211 */ /* 0x0c4fe400078008ff */
[C---:B------:R-:W-:Y:S02]  /*ece0*/  @!P4 LEA R20, P2, R19.reuse, R20, 0x1 ;  /* 0x000000141314c211 */ /* 0x040fe400078408ff */
[-C--:B----4-:R-:W-:Y:S02]  /*ecf0*/  @!P3 LEA.HI.X R3, R18, R0.reuse, R190, 0x1, P0 ;  /* 0x000000001203b211 */ /* 0x090fe400000f0cbe */
[----:B------:R-:W-:-:S03]  /*ed00*/  @!P4 LEA.HI.X R21, R19, R0, R189, 0x1, P2 ;  /* 0x000000001315c211 */ /* 0x000fc600010f0cbd */
[----:B-----5:R3:W-:Y:S04]  /*ed10*/  @!P3 ST.E.128 desc[UR52][R2.64], R48 ;  /* 0x000000300200b985 */ /* 0x0207e8000c101d34 */
[----:B------:R3:W-:Y:S02]  /*ed20*/  @!P4 ST.E.128 desc[UR52][R20.64], R56 ;  /* 0x000000381400c985 */ /* 0x0007e4000c101d34 */
.L_x_1122:
[----:B------:R-:W-:Y:S05]  /*ed30*/  BSYNC B1 ;  /* 0x0000000000017941 */ /* 0x000fea0003800000 */
.L_x_1121:
[----:B----4-:R4:W0:Y:S01]  /*ed40*/  SHFL.IDX PT, R0, R25, 0x2, 0x181f ;  /* 0x00581f0019007f89 */ /* 0x01082200000e0000 */
        /* <DEDUP_REMOVED lines=12> */
.L_x_1124:
[----:B------:R-:W-:Y:S05]  /*ee10*/  BSYNC B1 ;  /* 0x0000000000017941 */ /* 0x000fea0003800000 */
.L_x_1123:
[----:B0-----:R-:W-:Y:S01]  /*ee20*/  VIADD R0, R26, 0x60 ;  /* 0x000000601a007836 */ /* 0x001fe20000000000 */
[----:B-1--4-:R-:W0:Y:S04]  /*ee30*/  SHFL.IDX PT, R25, R25, 0x3, 0x181f ;  /* 0x00781f0019197f89 */ /* 0x012e2800000e0000 */
[----:B------:R-:W-:Y:S01]  /*ee40*/  ISETP.GE.AND P0, PT, R0, R45, PT ;  /* 0x0000002d0000720c */ /* 0x000fe20003f06270 */
[----:B------:R-:W1:-:S12]  /*ee50*/  SHFL.IDX PT, R24, R24, 0x3, 0x181f ;  /* 0x00781f0018187f89 */ /* 0x000e5800000e0000 */
[----:B------:R-:W-:Y:S05]  /*ee60*/  @P0 BRA `(.L_x_1125) ;  /* 0x0000000800800947 */ /* 0x000fea0003800000 */
[----:B------:R-:W-:Y:S02]  /*ee70*/  ULDC UR5, c[0x0][0xac8] ;  /* 0x0002b20000057ab9 */ /* 0x000fe40000000800 */
[----:B------:R-:W-:-:S13]  /*ee80*/  ISETP.GE.AND P1, PT, R18, UR5, PT ;  /* 0x0000000512007c0c */ /* 0x000fda000bf26270 */
[----:B-1-3--:R-:W-:-:S04]  /*ee90*/  @!P1 LEA R2, P0, R18, R24, 0x1 ;  /* 0x0000001812029211 */ /* 0x00afc800078008ff */
[----:B0-----:R-:W-:Y:S02]  /*eea0*/  @!P1 LEA.HI.X R3, R18, R25, R190, 0x1, P0 ;  /* 0x0000001912039211 */ /* 0x001fe400000f0cbe */
[----:B------:R-:W-:-:S03]  /*eeb0*/  ISETP.GE.AND P0, PT, R19, UR5, PT ;  /* 0x0000000513007c0c */ /* 0x000fc6000bf06270 */
[----:B-----5:R4:W-:Y:S10]  /*eec0*/  @!P1 ST.E.128 desc[UR52][R2.64], R4 ;  /* 0x0000000402009985 */ /* 0x0209f4000c101d34 */
[----:B------:R-:W-:Y:S05]  /*eed0*/  @P0 BRA `(.L_x_1125) ;  /* 0x0000000800640947 */ /* 0x000fea0003800000 */
[----:B----4-:R-:W-:-:S04]  /*eee0*/  LEA R2, P0, R19, R24, 0x1 ;  /* 0x0000001813027211 */ /* 0x010fc800078008ff */
[----:B------:R-:W-:-:S05]  /*eef0*/  LEA.HI.X R3, R19, R25, R189, 0x1, P0 ;  /* 0x0000001913037211 */ /* 0x000fca00000f0cbd */
[----:B------:R0:W-:Y:S01]  /*ef00*/  ST.E.128 desc[UR52][R2.64], R8 ;  /* 0x0000000802007985 */ /* 0x0001e2000c101d34 */
[----:B------:R-:W-:Y:S05]  /*ef10*/  BRA `(.L_x_1125) ;  /* 0x0000000800547947 */ /* 0x000fea0003800000 */
.L_x_1118:
[----:B------:R-:W0:Y:S01]  /*ef20*/  LDC R8, c[0x0][0xbe8] ;  /* 0x0002fa00ff087b82 */ /* 0x000e220000000800 */
[----:B------:R-:W-:Y:S01]  /*ef30*/  ISETP.GE.AND P0, PT, R191, 0x80, PT ;  /* 0x00000080bf00780c */ /* 0x000fe20003f06270 */
[----:B------:R-:W-:Y:S01]  /*ef40*/  USHF.R.S32.HI UR8, URZ, 0x1f, UR38 ;  /* 0x0000001f3f087899 */ /* 0x000fe20008011426 */
[----:B------:R-:W-:Y:S01]  /*ef50*/  BSSY B1, `(.L_x_1126) ;  /* 0x000002f000017945 */ /* 0x000fe20003800000 */
[----:B------:R-:W-:Y:S01]  /*ef60*/  USHF.R.S32.HI UR9, URZ, 0x1f, UR44 ;  /* 0x0000001f3f097899 */ /* 0x000fe2000801142c */
[----:B------:R-:W-:Y:S01]  /*ef70*/  IMAD R6, R22, 0x20, R184 ;  /* 0x0000002016067824 */ /* 0x000fe200078e02b8 */
[----:B0-----:R-:W-:-:S13]  /*ef80*/  ISETP.NE.AND P1, PT, R8, 0x1, PT ;  /* 0x000000010800780c */ /* 0x001fda0003f25270 */
[----:B------:R-:W0:Y:S08]  /*ef90*/  @P1 LDC R9, c[0x0][0xbec] ;  /* 0x0002fb00ff091b82 */ /* 0x000e300000000800 */
[----:B------:R-:W1:Y:S01]  /*efa0*/  @P1 LDC R11, c[0x0][0xbf0] ;  /* 0x0002fc00ff0b1b82 */ /* 0x000e620000000800 */
[----:B------:R-:W-:Y:S05]  /*efb0*/  @P0 BRA `(.L_x_1127) ;  /* 0x0000000000a00947 */ /* 0x000fea0003800000 */
[----:B------:R-:W2:Y:S01]  /*efc0*/  S2R R0, SR_TID.X ;  /* 0x0000000000007919 */ /* 0x000ea20000002100 */
[----:B------:R-:W3:Y:S01]  /*efd0*/  LDC R3, c[0x0][0xbe8] ;  /* 0x0002fa00ff037b82 */ /* 0x000ee20000000800 */
[----:B------:R-:W-:Y:S01]  /*efe0*/  IMAD.U32 R4, RZ, RZ, UR37 ;  /* 0x00000025ff047e24 */ /* 0x000fe2000f8e00ff */
[----:B------:R-:W-:Y:S02]  /*eff0*/  ULDC UR5, c[0x0][0xa88] ;  /* 0x0002a20000057ab9 */ /* 0x000fe40000000800 */
[----:B---3--:R-:W-:Y:S02]  /*f000*/  IMAD R5, R3, UR5, RZ ;  /* 0x0000000503057c24 */ /* 0x008fe4000f8e02ff */
[----:B--2---:R-:W-:-:S04]  /*f010*/  IADD3 R4, R4, -0x80, R0 ;  /* 0xffffff8004047810 */ /* 0x004fc80007ffe000 */
[----:B------:R-:W-:-:S13]  /*f020*/  ISETP.GE.AND P0, PT, R4, R5, PT ;  /* 0x000000050400720c */ /* 0x000fda0003f06270 */
[----:B------:R-:W-:Y:S05]  /*f030*/  @P0 BRA `(.L_x_1127) ;  /* 0x0000000000800947 */ /* 0x000fea0003800000 */
[----:B------:R-:W-:Y:S01]  /*f040*/  ISETP.NE.AND P0, PT, R3, 0x1, PT ;  /* 0x000000010300780c */ /* 0x000fe20003f05270 */
[----:B------:R-:W-:Y:S01]  /*f050*/  ULDC.64 UR10, c[0x0][0xb90] ;  /* 0x0002e400000a7ab9 */ /* 0x000fe20000000a00 */
[----:B------:R-:W-:Y:S01]  /*f060*/  IMAD.MOV.U32 R2, RZ, RZ, R4 ;  /* 0x000000ffff027224 */ /* 0x000fe200078e0004 */
[----:B------:R-:W-:Y:S02]  /*f070*/  UIMAD UR5, UR8, UR10, URZ ;  /* 0x0000000a080572a4 */ /* 0x000fe4000f8e023f */
[----:B------:R-:W-:Y:S02]  /*f080*/  UIMAD.WIDE.U32 UR6, UR38, UR10, URZ ;  /* 0x0000000a260672a5 */ /* 0x000fe4000f8e003f */
[----:B------:R-:W-:-:S03]  /*f090*/  UIMAD UR5, UR38, UR11, UR5 ;  /* 0x0000000b260572a4 */ /* 0x000fc6000f8e0205 */
[----:B------:R-:W-:Y:S01]  /*f0a0*/  ULDC.64 UR10, c[0x0][0xb98] ;  /* 0x0002e600000a7ab9 */ /* 0x000fe20000000a00 */
[----:B------:R-:W-:Y:S02]  /*f0b0*/  UIADD3 UR7, UR7, UR5, URZ ;  /* 0x0000000507077290 */ /* 0x000fe4000fffe03f */
[----:B------:R-:W2:Y:S01]  /*f0c0*/  @P0 LDC R5, c[0x0][0xbec] ;  /* 0x0002fb00ff050b82 */ /* 0x000ea20000000800 */
[----:B------:R-:W-:Y:S02]  /*f0d0*/  UIMAD UR5, UR9, UR10, URZ ;  /* 0x0000000a090572a4 */ /* 0x000fe4000f8e023f */
[----:B------:R-:W-:Y:S02]  /*f0e0*/  UIMAD.WIDE.U32 UR6, UR44, UR10, UR6 ;  /* 0x0000000a2c0672a5 */ /* 0x000fe4000f8e0006 */
[----:B------:R-:W-:-:S03]  /*f0f0*/  UIMAD UR5, UR44, UR11, UR5 ;  /* 0x0000000b2c0572a4 */ /* 0x000fc6000f8e0205 */
[----:B------:R-:W3:Y:S01]  /*f100*/  @P0 LDC R7, c[0x0][0xbf0] ;  /* 0x0002fc00ff070b82 */ /* 0x000ee20000000800 */
[----:B------:R-:W-:Y:S01]  /*f110*/  ULDC.64 UR10, c[0x0][0xb88] ;  /* 0x0002e200000a7ab9 */ /* 0x000fe20000000a00 */
[----:B--2---:R-:W-:-:S05]  /*f120*/  @P0 IMAD.HI.U32 R0, R4, R5, RZ ;  /* 0x0000000504000227 */ /* 0x004fca00078e00ff */
[----:B---3--:R-:W-:-:S05]  /*f130*/  @P0 SHF.R.U32.HI R2, RZ, R7, R0 ;  /* 0x00000007ff020219 */ /* 0x008fca0000011600 */
[----:B------:R-:W-:-:S04]  /*f140*/  IMAD.MOV R5, RZ, RZ, -R2 ;  /* 0x000000ffff057224 */ /* 0x000fc800078e0a02 */
[----:B------:R-:W-:Y:S01]  /*f150*/  IMAD R5, R3, R5, R4 ;  /* 0x0000000503057224 */ /* 0x000fe200078e0204 */
[----:B------:R-:W-:Y:S01]  /*f160*/  SHF.R.S32.HI R3, RZ, 0x1f, R2 ;  /* 0x0000001fff037819 */ /* 0x000fe20000011402 */
[----:B------:R-:W-:Y:S01]  /*f170*/  IMAD.U32 R4, RZ, RZ, UR5 ;  /* 0x00000005ff047e24 */ /* 0x000fe2000f8e00ff */
        /* <DEDUP_REMOVED lines=12> */
.L_x_1127:
[----:B------:R-:W-:Y:S05]  /*f240*/  BSYNC B1 ;  /* 0x0000000000017941 */ /* 0x000fea0003800000 */
.L_x_1126:
[----:B------:R-:W-:Y:S01]  /*f250*/  ULDC.64 UR10, c[0x0][0xae8] ;  /* 0x0002ba00000a7ab9 */ /* 0x000fe20000000a00 */
[----:B------:R-:W-:Y:S01]  /*f260*/  VIADD R6, R6, UR37 ;  /* 0x0000002506067c36 */ /* 0x000fe20008000000 */
[----:B------:R-:W-:Y:S01]  /*f270*/  UIMAD UR5, UR8, UR10, URZ ;  /* 0x0000000a080572a4 */ /* 0x000fe2000f8e023f */
[----:B------:R-:W-:Y:S01]  /*f280*/  BSSY B1, `(.L_x_1128) ;  /* 0x0000034000017945 */ /* 0x000fe20003800000 */
[----:B------:R-:W-:Y:S01]  /*f290*/  UIMAD.WIDE.U32 UR6, UR38, UR10, URZ ;  /* 0x0000000a260672a5 */ /* 0x000fe2000f8e003f */
[----:B0-----:R-:W-:Y:S01]  /*f2a0*/  @P1 IMAD.HI.U32 R0, R6, R9, RZ ;  /* 0x0000000906001227 */ /* 0x001fe200078e00ff */
[----:B------:R-:W-:-:S03]  /*f2b0*/  UIMAD UR5, UR38, UR11, UR5 ;  /* 0x0000000b260572a4 */ /* 0x000fc6000f8e0205 */
[----:B------:R-:W-:Y:S01]  /*f2c0*/  ULDC.64 UR10, c[0x0][0xaf0] ;  /* 0x0002bc00000a7ab9 */ /* 0x000fe20000000a00 */
[----:B------:R-:W-:Y:S01]  /*f2d0*/  UIADD3 UR7, UR7, UR5, URZ ;  /* 0x0000000507077290 */ /* 0x000fe2000fffe03f */
[----:B--2---:R-:W-:Y:S01]  /*f2e0*/  IMAD.MOV.U32 R5, RZ, RZ, R6 ;  /* 0x000000ffff057224 */ /* 0x004fe200078e0006 */
[----:B------:R-:W-:Y:S01]  /*f2f0*/  UIMAD UR5, UR9, UR10, URZ ;  /* 0x0000000a090572a4 */ /* 0x000fe2000f8e023f */
[----:B-1----:R-:W-:Y:S01]  /*f300*/  @P1 SHF.R.U32.HI R5, RZ, R11, R0 ;  /* 0x0000000bff051219 */ /* 0x002fe20000011600 */
[----:B------:R-:W-:Y:S02]  /*f310*/  UIMAD.WIDE.U32 UR6, UR44, UR10, UR6 ;  /* 0x0000000a2c0672a5 */ /* 0x000fe4000f8e0006 */
[----:B------:R-:W-:Y:S01]  /*f320*/  UIMAD UR5, UR44, UR11, UR5 ;  /* 0x0000000b2c0572a4 */ /* 0x000fe2000f8e0205 */
[--C-:B------:R-:W-:Y:S01]  /*f330*/  SHF.R.S32.HI R0, RZ, 0x1f, R5.reuse ;  /* 0x0000001fff007819 */ /* 0x100fe20000011405 */
[----:B------:R-:W-:Y:S01]  /*f340*/  IMAD.MOV R7, RZ, RZ, -R5 ;  /* 0x000000ffff077224 */ /* 0x000fe200078e0a05 */
[----:B------:R-:W-:Y:S01]  /*f350*/  ULDC.64 UR8, c[0x0][0xae0] ;  /* 0x0002b80000087ab9 */ /* 0x000fe20000000a00 */
[----:B------:R-:W-:-:S02]  /*f360*/  UIADD3 UR5, UR7, UR5, URZ ;  /* 0x0000000507057290 */ /* 0x000fc4000fffe03f */
[----:B------:R-:W-:Y:S02]  /*f370*/  IMAD.U32 R3, RZ, RZ, UR7 ;  /* 0x00000007ff037e24 */ /* 0x000fe4000f8e00ff */
[----:B------:R-:W-:Y:S02]  /*f380*/  IMAD R0, R0, UR8, RZ ;  /* 0x0000000800007c24 */ /* 0x000fe4000f8e02ff */
[----:B------:R-:W-:Y:S02]  /*f390*/  IMAD R7, R8, R7, R6 ;  /* 0x0000000708077224 */ /* 0x000fe400078e0206 */
[----:B------:R-:W-:Y:S01]  /*f3a0*/  IMAD.U32 R2, RZ, RZ, UR6 ;  /* 0x00000006ff027e24 */ /* 0x000fe2000f8e00ff */
[----:B------:R-:W-:Y:S01]  /*f3b0*/  ULDC.64 UR6, c[0x0][0xad8] ;  /* 0x0002b60000067ab9 */ /* 0x000fe20000000a00 */
[----:B------:R-:W-:Y:S01]  /*f3c0*/  IMAD.U32 R3, RZ, RZ, UR5 ;  /* 0x00000005ff037e24 */ /* 0x000fe2000f8e00ff */
[----:B------:R-:W-:Y:S01]  /*f3d0*/  ULDC UR5, c[0x0][0xa88] ;  /* 0x0002a20000057ab9 */ /* 0x000fe20000000800 */
[C---:B------:R-:W-:Y:S01]  /*f3e0*/  IMAD R9, R5.reuse, UR9, R0 ;  /* 0x0000000905097c24 */ /* 0x040fe2000f8e0200 */
[----:B------:R-:W-:Y:S01]  /*f3f0*/  SHF.R.S32.HI R0, RZ, 0x1f, R7 ;  /* 0x0000001fff007819 */ /* 0x000fe20000011407 */
[----:B------:R-:W-:-:S04]  /*f400*/  IMAD.WIDE.U32 R2, R5, UR8, R2 ;  /* 0x0000000805027c25 */ /* 0x000fc8000f8e0002 */
[----:B------:R-:W-:Y:S02]  /*f410*/  IMAD.IADD R3, R3, 0x1, R9 ;  /* 0x0000000103037824 */ /* 0x000fe400078e0209 */
[----:B------:R-:W-:Y:S02]  /*f420*/  IMAD R4, R0, UR6, RZ ;  /* 0x0000000600047c24 */ /* 0x000fe4000f8e02ff */
[----:B------:R-:W-:Y:S02]  /*f430*/  VIADD R6, R184, UR37 ;  /* 0x00000025b8067c36 */ /* 0x000fe40008000000 */
[----:B------:R-:W-:Y:S02]  /*f440*/  IMAD R9, R8, UR5, RZ ;  /* 0x0000000508097c24 */ /* 0x000fe4000f8e02ff */
[C---:B------:R-:W-:Y:S02]  /*f450*/  IMAD R5, R7.reuse, UR7, R4 ;  /* 0x0000000707057c24 */ /* 0x040fe4000f8e0204 */
[----:B------:R-:W-:Y:S01]  /*f460*/  IMAD.WIDE.U32 R2, R7, UR6, R2 ;  /* 0x0000000607027c25 */ /* 0x000fe2000f8e0002 */
[----:B------:R-:W-:Y:S01]  /*f470*/  ISETP.GE.AND P2, PT, R6, R9, PT ;  /* 0x000000090600720c */ /* 0x000fe20003f46270 */
[----:B------:R-:W-:-:S02]  /*f480*/  ULDC.64 UR6, c[0x0][0xa80] ;  /* 0x0002a00000067ab9 */ /* 0x000fc40000000a00 */
[----:B------:R-:W-:Y:S01]  /*f490*/  VIADD R0, R6, 0x20 ;  /* 0x0000002006007836 */ /* 0x000fe20000000000 */
[----:B------:R-:W-:Y:S01]  /*f4a0*/  LEA R4, P3, R2, UR6, 0x1 ;  /* 0x0000000602047c11 */ /* 0x000fe2000f8608ff */
[----:B------:R-:W-:-:S03]  /*f4b0*/  IMAD.IADD R3, R3, 0x1, R5 ;  /* 0x0000000103037824 */ /* 0x000fc600078e0205 */
[-C--:B------:R-:W-:Y:S01]  /*f4c0*/  ISETP.GE.AND P1, PT, R0, R9.reuse, PT ;  /* 0x000000090000720c */ /* 0x080fe20003f26270 */
[----:B------:R-:W-:Y:S01]  /*f4d0*/  VIADD R0, R6, 0x40 ;  /* 0x0000004006007836 */ /* 0x000fe20000000000 */
[----:B------:R-:W-:Y:S02]  /*f4e0*/  LEA.HI.X R5, R2, UR7, R3, 0x1, P3 ;  /* 0x0000000702057c11 */ /* 0x000fe400098f0c03 */
[----:B------:R0:W1:Y:S02]  /*f4f0*/  SHFL.IDX PT, R2, R4, RZ, 0x181f ;  /* 0x00181fff04027589 */ /* 0x00006400000e0000 */
[----:B------:R-:W-:Y:S02]  /*f500*/  ISETP.GE.AND P0, PT, R0, R9, PT ;  /* 0x000000090000720c */ /* 0x000fe40003f06270 */
[----:B------:R0:W2:Y:S01]  /*f510*/  SHFL.IDX PT, R0, R5, RZ, 0x181f ;  /* 0x00181fff05007589 */ /* 0x0000a200000e0000 */
[----:B------:R-:W-:Y:S10]  /*f520*/  @P2 BRA `(.L_x_1129) ;  /* 0x0000000000242947 */ /* 0x000ff40003800000 */
[----:B------:R-:W-:Y:S02]  /*f530*/  ULDC UR5, c[0x0][0xac8] ;  /* 0x0002b20000057ab9 */ /* 0x000fe40000000800 */
[----:B------:R-:W-:Y:S02]  /*f540*/  ISETP.GE.AND P4, PT, R18, UR5, PT ;  /* 0x0000000512007c0c */ /* 0x000fe4000bf86270 */
[----:B------:R-:W-:-:S11]  /*f550*/  ISETP.GE.AND P5, PT, R19, UR5, PT ;  /* 0x0000000513007c0c */ /* 0x000fd6000bfa6270 */
[CC--:B-1----:R-:W-:Y:S02]  /*f560*/  @!P4 LEA R10, P2, R18.reuse, R2.reuse, 0x1 ;  /* 0x00000002120ac211 */ /* 0x0c2fe400078408ff */
[C---:B------:R-:W-:Y:S02]  /*f570*/  @!P5 LEA R2, P3, R19.reuse, R2, 0x1 ;  /* 0x000000021302d211 */ /* 0x040fe400078608ff */
[-C--:B--2---:R-:W-:Y:S02]  /*f580*/  @!P4 LEA.HI.X R11, R18, R0.reuse, R190, 0x1, P2 ;  /* 0x00000000120bc211 */ /* 0x084fe400010f0cbe */
[----:B------:R-:W-:-:S03]  /*f590*/  @!P5 LEA.HI.X R3, R19, R0, R189, 0x1, P3 ;  /* 0x000000001303d211 */ /* 0x000fc600018f0cbd */
[----:B------:R3:W-:Y:S04]  /*f5a0*/  @!P4 ST.E.128 desc[UR52][R10.64], RZ ;  /* 0x000000ff0a00c985 */ /* 0x0007e8000c101d34 */
[----:B------:R3:W-:Y:S02]  /*f5b0*/  @!P5 ST.E.128 desc[UR52][R2.64], RZ ;  /* 0x000000ff0200d985 */ /* 0x0007e4000c101d34 */
.L_x_1129:
[----:B------:R-:W-:Y:S05]  /*f5c0*/  BSYNC B1 ;  /* 0x0000000000017941 */ /* 0x000fea0003800000 */
.L_x_1128:
[----:B--2---:R2:W4:Y:S01]  /*f5d0*/  SHFL.IDX PT, R0, R5, 0x1, 0x181f ;  /* 0x00381f0005007f89 */ /* 0x00452200000e0000 */
[----:B------:R-:W-:Y:S03]  /*f5e0*/  BSSY B1, `(.L_x_1130) ;  /* 0x000000c000017945 */ /* 0x000fe60003800000 */
[----:B-1-3--:R2:W1:Y:S01]  /*f5f0*/  SHFL.IDX PT, R2, R4, 0x1, 0x181f ;  /* 0x00381f0004027f89 */ /* 0x00a46200000e0000 */
[----:B------:R-:W-:Y:S05]  /*f600*/  @P1 BRA `(.L_x_1131) ;  /* 0x0000000000241947 */ /* 0x000fea0003800000 */
[----:B------:R-:W-:Y:S02]  /*f610*/  ULDC UR5, c[0x0][0xac8] ;  /* 0x0002b20000057ab9 */ /* 0x000fe40000000800 */
[----:B------:R-:W-:Y:S02]  /*f620*/  ISETP.GE.AND P3, PT, R18, UR5, PT ;  /* 0x0000000512007c0c */ /* 0x000fe4000bf66270 */
[----:B------:R-:W-:-:S11]  /*f630*/  ISETP.GE.AND P4, PT, R19, UR5, PT ;  /* 0x0000000513007c0c */ /* 0x000fd6000bf86270 */
[CC--:B-1----:R-:W-:Y:S02]  /*f640*/  @!P3 LEA R10, P1, R18.reuse, R2.reuse, 0x1 ;  /* 0x00000002120ab211 */ /* 0x0c2fe400078208ff */
[C---:B------:R-:W-:Y:S02]  /*f650*/  @!P4 LEA R2, P2, R19.reuse, R2, 0x1 ;  /* 0x000000021302c211 */ /* 0x040fe400078408ff */
[-C--:B----4-:R-:W-:Y:S02]  /*f660*/  @!P3 LEA.HI.X R11, R18, R0.reuse, R190, 0x1, P1 ;  /* 0x00000000120bb211 */ /* 0x090fe400008f0cbe */
[----:B------:R-:W-:-:S03]  /*f670*/  @!P4 LEA.HI.X R3, R19, R0, R189, 0x1, P2 ;  /* 0x000000001303c211 */ /* 0x000fc600010f0cbd */
[----:B------:R3:W-:Y:S04]  /*f680*/  @!P3 ST.E.128 desc[UR52][R10.64], RZ ;  /* 0x000000ff0a00b985 */ /* 0x0007e8000c101d34 */
[----:B------:R3:W-:Y:S02]  /*f690*/  @!P4 ST.E.128 desc[UR52][R2.64], RZ ;  /* 0x000000ff0200c985 */ /* 0x0007e4000c101d34 */
.L_x_1131:
[----:B------:R-:W-:Y:S05]  /*f6a0*/  BSYNC B1 ;  /* 0x0000000000017941 */ /* 0x000fea0003800000 */
.L_x_1130:
[----:B----4-:R4:W0:Y:S01]  /*f6b0*/  SHFL.IDX PT, R0, R5, 0x2, 0x181f ;  /* 0x00581f0005007f89 */ /* 0x01082200000e0000 */
        /* <DEDUP_REMOVED lines=8> */
[-C--:B0-----:R-:W-:Y:S02]  /*f740*/  @!P2 LEA.HI.X R11, R18, R0.reuse, R190, 0x1, P0 ;  /* 0x00000000120ba211 */ /* 0x081fe400000f0cbe */
[----:B------:R-:W-:-:S03]  /*f750*/  @!P3 LEA.HI.X R3, R19, R0, R189, 0x1, P1 ;  /* 0x000000001303b211 */ /* 0x000fc600008f0cbd */
[----:B------:R3:W-:Y:S04]  /*f760*/  @!P2 ST.E.128 desc[UR52][R10.64], RZ ;  /* 0x000000ff0a00a985 */ /* 0x0007e8000c101d34 */
[----:B------:R3:W-:Y:S02]  /*f770*/  @!P3 ST.E.128 desc[UR52][R2.64], RZ ;  /* 0x000000ff0200b985 */ /* 0x0007e4000c101d34 */
.L_x_1133:
[----:B------:R-:W-:Y:S05]  /*f780*/  BSYNC B1 ;  /* 0x0000000000017941 */ /* 0x000fea0003800000 */
.L_x_1132:
[----:B---3--:R-:W-:Y:S01]  /*f790*/  VIADD R3, R6, 0x60 ;  /* 0x0000006006037836 */ /* 0x008fe20000000000 */
[----:B0-----:R0:W3:Y:S04]  /*f7a0*/  SHFL.IDX PT, R0, R5, 0x3, 0x181f ;  /* 0x00781f0005007f89 */ /* 0x0010e800000e0000 */
[----:B------:R-:W-:Y:S01]  /*f7b0*/  ISETP.GE.AND P0, PT, R3, R9, PT ;  /* 0x000000090300720c */ /* 0x000fe20003f06270 */
[----:B-1----:R0:W1:-:S12]  /*f7c0*/  SHFL.IDX PT, R2, R4, 0x3, 0x181f ;  /* 0x00781f0004027f89 */ /* 0x00205800000e0000 */
[----:B0-----:R-:W-:Y:S05]  /*f7d0*/  @P0 BRA `(.L_x_1125) ;  /* 0x0000000000240947 */ /* 0x001fea0003800000 */
[----:B------:R-:W-:Y:S02]  /*f7e0*/  ULDC UR5, c[0x0][0xac8] ;  /* 0x0002b20000057ab9 */ /* 0x000fe40000000800 */
[----:B------:R-:W-:Y:S02]  /*f7f0*/  ISETP.GE.AND P2, PT, R18, UR5, PT ;  /* 0x0000000512007c0c */ /* 0x000fe4000bf46270 */
[----:B------:R-:W-:-:S11]  /*f800*/  ISETP.GE.AND P3, PT, R19, UR5, PT ;  /* 0x0000000513007c0c */ /* 0x000fd6000bf66270 */
[CC--:B-12-4-:R-:W-:Y:S02]  /*f810*/  @!P2 LEA R4, P0, R18.reuse, R2.reuse, 0x1 ;  /* 0x000000021204a211 */ /* 0x0d6fe400078008ff */
[C---:B------:R-:W-:Y:S02]  /*f820*/  @!P3 LEA R2, P1, R19.reuse, R2, 0x1 ;  /* 0x000000021302b211 */ /* 0x040fe400078208ff */
[-C--:B---3--:R-:W-:Y:S02]  /*f830*/  @!P2 LEA.HI.X R5, R18, R0.reuse, R190, 0x1, P0 ;  /* 0x000000001205a211 */ /* 0x088fe400000f0cbe */
[----:B------:R-:W-:-:S03]  /*f840*/  @!P3 LEA.HI.X R3, R19, R0, R189, 0x1, P1 ;  /* 0x000000001303b211 */ /* 0x000fc600008f0cbd */
[----:B------:R0:W-:Y:S04]  /*f850*/  @!P2 ST.E.128 desc[UR52][R4.64], RZ ;  /* 0x000000ff0400a985 */ /* 0x0001e8000c101d34 */
[----:B------:R0:W-:Y:S02]  /*f860*/  @!P3 ST.E.128 desc[UR52][R2.64], RZ ;  /* 0x000000ff0200b985 */ /* 0x0001e4000c101d34 */
.L_x_1125:
[----:B------:R-:W-:Y:S05]  /*f870*/  BSYNC B0 ;  /* 0x0000000000007941 */ /* 0x000fea0003800000 */
.L_x_1117:
[----:B------:R-:W-:Y:S02]  /*f880*/  ULDC UR5, c[0x0][0xc38] ;  /* 0x00030e0000057ab9 */ /* 0x000fe40000000800 */
[----:B------:R-:W-:-:S06]  /*f890*/  UISETP.GE.AND UP0, UPT, UR4, UR5, UPT ;  /* 0x000000050400728c */ /* 0x000fcc000bf06270 */
[----:B------:R-:W-:-:S13]  /*f8a0*/  PLOP3.LUT P0, PT, PT, PT, UP0, 0x80, 0x0 ;  /* 0x000000000000781c */ /* 0x000fda0003f0f008 */
[----:B------:R-:W-:Y:S05]  /*f8b0*/  @!P0 BRA `(.L_x_1134) ;  /* 0xffffff1400008947 */ /* 0x000fea000383ffff */
[----:B------:R-:W-:Y:S05]  /*f8c0*/  EXIT ;  /* 0x000000000000794d */ /* 0x000fea0003800000 */
.L_x_1028:
[----:B------:R-:W-:-:S08]  /*f8d0*/  NOP ;  /* 0x0000000000007918 */ /* 0x000fd00000000000 */
[----:B------:R-:W0:-:S00]  /*f8e0*/  USETMAXREG.DEALLOC.CTAPOOL 0x28 ;  /* 0x00000028000079c8 */ /* 0x000e0000080e0500 */
[----:B0-----:R-:W-:-:S06]  /*f8f0*/  LOP3.LUT R0, R0, 0x3, RZ, 0xc0, !PT ;  /* 0x0000000300007812 */ /* 0x001fcc00078ec0ff */
[----:B------:R-:W0:Y:S01]  /*f900*/  S2UR UR10, SR_CTAID.X ;  /* 0x00000000000a79c3 */ /* 0x000e220000002500 */
[----:B------:R-:W-:Y:S01]  /*f910*/  LOP3.LUT R19, R19, 0xfffffeff, RZ, 0xc0, !PT ;  /* 0xfffffeff13137812 */ /* 0x000fe200078ec0ff */
[----:B------:R-:W-:Y:S01]  /*f920*/  IMAD.MOV.U32 R23, RZ, RZ, RZ ;  /* 0x000000ffff177224 */ /* 0x000fe200078e00ff */
[----:B------:R1:W2:Y:S01]  /*f930*/  SHFL.IDX PT, R2, R0, RZ, 0x1f ;  /* 0x00001fff00027589 */ /* 0x0002a200000e0000 */
[----:B------:R-:W-:Y:S02]  /*f940*/  IMAD.MOV.U32 R26, RZ, RZ, 0x1 ;  /* 0x00000001ff1a7424 */ /* 0x000fe400078e00ff */
[----:B------:R-:W-:Y:S02]  /*f950*/  IMAD.MOV.U32 R36, RZ, RZ, RZ ;  /* 0x000000ffff247224 */ /* 0x000fe400078e00ff */
[----:B-1----:R-:W0:Y:S01]  /*f960*/  LDC R0, c[0x0][0xc38] ;  /* 0x00030e00ff007b82 */ /* 0x002e220000000800 */
[----:B--2---:R-:W-:-:S13]  /*f970*/  ISETP.NE.AND P0, PT, R2, RZ, PT ;  /* 0x000000ff0200720c */ /* 0x004fda0003f05270 */
[----:B------:R-:W-:Y:S01]  /*f980*/  @P0 LOP3.LUT R19, R19, 0x100, RZ, 0xfc, !PT ;  /* 0x0000010013130812 */ /* 0x000fe200078efcff */
[----:B------:R-:W-:Y:S06]  /*f990*/  @P0 BAR.ARV 0x4, 0x180 ;  /* 0x0106000000000b1d */ /* 0x000fec0000002000 */
[----:B0-----:R-:W-:-:S13]  /*f9a0*/  ISETP.LE.AND P0, PT, R0, UR10, PT ;  /* 0x0000000a00007c0c */ /* 0x001fda000bf03270 */
[----:B------:R-:W-:Y:S05]  /*f9b0*/  @P0 BRA `(.L_x_1135) ;  /* 0x0000004000640947 */ /* 0x000fea0003800000 */
[----:B------:R-:W0:Y:S01]  /*f9c0*/  S2R R5, SR_TID.X ;  /* 0x0000000000057919 */ /* 0x000e220000002100 */
[----:B------:R-:W-:Y:S01]  /*f9d0*/  ULDC.64 UR6, c[0x0][0x2f0] ;  /* 0x0000bc0000067ab9 */ /* 0x000fe20000000a00 */
[----:B------:R-:W-:Y:S01]  /*f9e0*/  ULDC UR9, c[0x0][0x2b8] ;  /* 0x0000ae0000097ab9 */ /* 0x000fe20000000800 */
[----:B------:R-:W-:Y:S01]  /*f9f0*/  LOP3.LUT R19, R19, 0xfffffffe, RZ, 0xc0, !PT ;  /* 0xfffffffe13137812 */ /* 0x000fe200078ec0ff */
[----:B------:R-:W1:Y:S01]  /*fa00*/  S2UR UR8, SR_CgaCtaId ;  /* 0x00000000000879c3 */ /* 0x000e620000008800 */
[----:B------:R-:W-:Y:S01]  /*fa10*/  ULDC.64 UR4, c[0x0][0x418] ;  /* 0x0001060000047ab9 */ /* 0x000fe20000000a00 */
[----:B------:R-:W-:Y:S01]  /*fa20*/  ULDC UR39, c[0x0][0x288] ;  /* 0x0000a20000277ab9 */ /* 0x000fe20000000800 */
[----:B------:R-:W-:Y:S01]  /*fa30*/  UISETP.NE.U32.AND UP0, UPT, UR4, URZ, UPT ;  /* 0x0000003f0400728c */ /* 0x000fe2000bf05070 */
[----:B------:R-:W-:Y:S01]  /*fa40*/  IMAD.U32 R34, RZ, RZ, UR10 ;  /* 0x0000000aff227e24 */ /* 0x000fe2000f8e00ff */
[----:B------:R-:W-:Y:S01]  /*fa50*/  ULDC UR38, c[0x0][0x448] ;  /* 0x0001120000267ab9 */ /* 0x000fe20000000800 */
[----:B------:R-:W-:Y:S01]  /*fa60*/  ULDC UR4, c[0x0][0x424] ;  /* 0x0001090000047ab9 */ /* 0x000fe20000000800 */
[----:B------:R-:W-:Y:S01]  /*fa70*/  UISETP.NE.AND.EX UP0, UPT, UR5, URZ, UPT, UP0 ;  /* 0x0000003f0500728c */ /* 0x000fe2000bf05300 */
[----:B------:R-:W-:Y:S01]  /*fa80*/  IMAD.MOV.U32 R26, RZ, RZ, 0x1 ;  /* 0x00000001ff1a7424 */ /* 0x000fe200078e00ff */
[----:B------:R-:W-:Y:S01]  /*fa90*/  UIMAD UR38, UR38, UR39, URZ ;  /* 0x00000027262672a4 */ /* 0x000fe2000f8e023f */
[----:B------:R-:W-:Y:S01]  /*faa0*/  IMAD.MOV.U32 R36, RZ, RZ, RZ ;  /* 0x000000ffff247224 */ /* 0x000fe200078e00ff */
[----:B------:R-:W-:Y:S01]  /*fab0*/  USEL UR4, UR4, 0x1, UP0 ;  /* 0x0000000104047887 */ /* 0x000fe20008000000 */
[----:B------:R-:W-:Y:S01]  /*fac0*/  IMAD.MOV.U32 R23, RZ, RZ, RZ ;  /* 0x000000ffff177224 */ /* 0x000fe200078e00ff */
[----:B------:R-:W-:Y:S01]  /*fad0*/  UMOV UR5, 0x400 ;  /* 0x0000040000057882 */ /* 0x000fe20000000000 */
[----:B------:R-:W-:-:S02]  /*fae0*/  ULOP3.LUT UR46, UR36, 0x2, URZ, 0xfc, !UPT ;  /* 0x00000002242e7892 */ /* 0x000fc4000f8efc3f */
[----:B------:R-:W-:Y:S01]  /*faf0*/  UIMAD UR37, UR4, UR6, URZ ;  /* 0x00000006042572a4 */ /* 0x000fe2000f8e023f */
[----:B------:R-:W-:-:S03]  /*fb00*/  ULDC UR48, c[0x0][0xc] ;  /* 0x0000030000307ab9 */ /* 0x000fc60000000800 */
[----:B------:R-:W-:Y:S02]  /*fb10*/  UIADD3 UR4, UR37, 0x7f, URZ ;  /* 0x0000007f25047890 */ /* 0x000fe4000fffe03f */
[----:B------:R-:W-:Y:S02]  /*fb20*/  UIADD3 UR47, UR37, 0x1, -UR39 ;  /* 0x00000001252f7890 */ /* 0x000fe4000fffe827 */
[----:B-1----:R-:W-:Y:S02]  /*fb30*/  ULEA UR8, UR8, UR5, 0x18 ;  /* 0x0000000508087291 */ /* 0x002fe4000f8ec03f */
[----:B------:R-:W-:Y:S01]  /*fb40*/  USHF.R.S32.HI UR5, URZ, 0x1f, UR4 ;  /* 0x0000001f3f057899 */ /* 0x000fe20008011404 */
[C---:B0-----:R-:W-:Y:S01]  /*fb50*/  IMAD.SHL.U32 R30, R5.reuse, 0x8, RZ ;  /* 0x00000008051e7824 */ /* 0x041fe200078e00ff */
[----:B------:R-:W-:Y:S02]  /*fb60*/  LOP3.LUT R4, R5, 0x7f, RZ, 0xc0, !PT ;  /* 0x0000007f05047812 */ /* 0x000fe400078ec0ff */
[----:B------:R-:W-:Y:S01]  /*fb70*/  IMAD.U32 R16, RZ, RZ, UR8 ;  /* 0x00000008ff107e24 */ /* 0x000fe2000f8e00ff */
[----:B------:R-:W-:Y:S01]  /*fb80*/  ULEA.HI UR5, UR5, UR4, URZ, 0x7 ;  /* 0x0000000405057291 */ /* 0x000fe2000f8f383f */
[C---:B------:R-:W-:Y:S01]  /*fb90*/  LOP3.LUT R0, R30.reuse, 0x1f8, RZ, 0xc0, !PT ;  /* 0x000001f81e007812 */ /* 0x040fe200078ec0ff */
[----:B------:R-:W-:Y:S01]  /*fba0*/  UIADD3 UR39, UR37, -UR39, URZ ;  /* 0x8000002725277290 */ /* 0x000fe2000fffe03f */
[----:B------:R-:W-:Y:S01]  /*fbb0*/  LOP3.LUT R35, R30, 0x38, RZ, 0xc0, !PT ;  /* 0x000000381e237812 */ /* 0x000fe200078ec0ff */
[----:B------:R-:W-:Y:S01]  /*fbc0*/  USHF.R.S32.HI UR40, URZ, 0x7, UR5 ;  /* 0x000000073f287899 */ /* 0x000fe20008011405 */
[----:B------:R-:W-:-:S02]  /*fbd0*/  LOP3.LUT R3, R0, 0x38, R5, 0x78, !PT ;  /* 0x0000003800037812 */ /* 0x000fc400078e7805 */
[----:B------:R-:W-:Y:S02]  /*fbe0*/  LOP3.LUT R0, R35, 0x40, RZ, 0xfc, !PT ;  /* 0x0000004023007812 */ /* 0x000fe400078efcff */
[----:B------:R-:W-:Y:S02]  /*fbf0*/  LOP3.LUT R30, R3, 0x200, R30, 0xf8, !PT ;  /* 0x00000200031e7812 */ /* 0x000fe400078ef81e */
[C---:B------:R-:W-:Y:S02]  /*fc00*/  ISETP.GE.AND P2, PT, R0.reuse, UR7, PT ;  /* 0x0000000700007c0c */ /* 0x040fe4000bf46270 */
[----:B------:R-:W-:Y:S01]  /*fc10*/  ISETP.GE.AND P1, PT, R0, UR9, PT ;  /* 0x0000000900007c0c */ /* 0x000fe2000bf26270 */
[----:B------:R-:W-:Y:S01]  /*fc20*/  IMAD R33, R30, 0x2, R16 ;  /* 0x000000021e217824 */ /* 0x000fe200078e0210 */
[----:B------:R-:W-:Y:S01]  /*fc30*/  ISETP.GE.AND P0, PT, R0, UR7, PT ;  /* 0x0000000700007c0c */ /* 0x000fe2000bf06270 */
[----:B------:R-:W-:Y:S01]  /*fc40*/  IMAD.SHL.U32 R0, R5, 0x10, RZ ;  /* 0x0000001005007824 */ /* 0x000fe200078e00ff */
[----:B------:R-:W-:-:S04]  /*fc50*/  SHF.R.U32.HI R37, RZ, 0x3, R4 ;  /* 0x00000003ff257819 */ /* 0x000fc80000011604 */
[----:B------:R-:W-:-:S03]  /*fc60*/  LOP3.LUT R2, R0, 0x70, RZ, 0xc0, !PT ;  /* 0x0000007000027812 */ /* 0x000fc600078ec0ff */
[----:B------:R-:W-:Y:S02]  /*fc70*/  @P2 LOP3.LUT R19, R19, 0x1, RZ, 0xfc, !PT ;  /* 0x0000000113132812 */ /* 0x000fe400078efcff */
[----:B------:R-:W-:Y:S02]  /*fc80*/  LOP3.LUT R0, R37, R2, RZ, 0xfc, !PT ;  /* 0x0000000225007212 */ /* 0x000fe400078efcff */
[----:B------:R-:W-:-:S04]  /*fc90*/  LOP3.LUT R19, R19, 0xffffffbf, RZ, 0xc0, !PT ;  /* 0xffffffbf13137812 */ /* 0x000fc800078ec0ff */
[----:B------:R-:W-:Y:S02]  /*fca0*/  @P1 LOP3.LUT R19, R19, 0x40, RZ, 0xfc, !PT ;  /* 0x0000004013131812 */ /* 0x000fe400078efcff */
[----:B------:R-:W-:Y:S02]  /*fcb0*/  ISETP.GE.AND P1, PT, R35, UR7, PT ;  /* 0x0000000723007c0c */ /* 0x000fe4000bf26270 */
[----:B------:R-:W-:-:S04]  /*fcc0*/  LOP3.LUT R19, R19, 0xfffffffb, RZ, 0xc0, !PT ;  /* 0xfffffffb13137812 */ /* 0x000fc800078ec0ff */
[----:B------:R-:W-:Y:S02]  /*fcd0*/  @P0 LOP3.LUT R19, R19, 0x4, RZ, 0xfc, !PT ;  /* 0x0000000413130812 */ /* 0x000fe400078efcff */
[----:B------:R-:W-:Y:S02]  /*fce0*/  ISETP.GE.AND P0, PT, R35, UR7, PT ;  /* 0x0000000723007c0c */ /* 0x000fe4000bf06270 */
[----:B------:R-:W-:-:S04]  /*fcf0*/  LOP3.LUT R19, R19, 0xfffffffd, RZ, 0xc0, !PT ;  /* 0xfffffffd13137812 */ /* 0x000fc800078ec0ff */
[----:B------:R-:W-:-:S04]  /*fd00*/  @P1 LOP3.LUT R19, R19, 0x2, RZ, 0xfc, !PT ;  /* 0x0000000213131812 */ /* 0x000fc800078efcff */
[----:B------:R-:W-:-:S04]  /*fd10*/  LOP3.LUT R19, R19, 0xfffffff7, RZ, 0xc0, !PT ;  /* 0xfffffff713137812 */ /* 0x000fc800078ec0ff */
[----:B------:R-:W-:Y:S02]  /*fd20*/  @P0 LOP3.LUT R19, R19, 0x8, RZ, 0xfc, !PT ;  /* 0x0000000813130812 */ /* 0x000fe400078efcff */
[----:B------:R-:W-:Y:S02]  /*fd30*/  ISETP.GE.AND P0, PT, R35, UR9, PT ;  /* 0x0000000923007c0c */ /* 0x000fe4000bf06270 */
[----:B------:R-:W-:-:S11]  /*fd40*/  LOP3.LUT R19, R19, 0xffffff7f, RZ, 0xc0, !PT ;  /* 0xffffff7f13137812 */ /* 0x000fd600078ec0ff */
[----:B------:R-:W-:-:S07]  /*fd50*/  @P0 LOP3.LUT R19, R19, 0x80, RZ, 0xfc, !PT ;  /* 0x0000008013130812 */ /* 0x000fce00078efcff */
.L_x_1190:
[----:B------:R-:W-:Y:S01]  /*fd60*/  ULDC UR7, c[0x0][0xc60] ;  /* 0x0003180000077ab9 */ /* 0x000fe20000000800 */
[C---:B------:R-:W-:Y:S01]  /*fd70*/  R2UR UR41, R34.reuse ;  /* 0x00000000222972ca */ /* 0x040fe200000e0000 */
[----:B------:R-:W-:Y:S01]  /*fd80*/  UISETP.NE.AND UP0, UPT, UR7, 0x1, UPT ;  /* 0x000000010700788c */ /* 0x000fe2000bf05270 */
[----:B------:R-:W-:-:S10]  /*fd90*/  R2UR UR6, R34 ;  /* 0x00000000220672ca */ /* 0x000fd400000e0000 */
        /* <DEDUP_REMOVED lines=9> */
[----:B0----5:R-:W-:Y:S05]  /*fe30*/  @P0 BRA `(.L_x_1136) ;  /* 0x0000000000200947 */ /* 0x021fea0003800000 */
        /* <DEDUP_REMOVED lines=8> */
.L_x_1136:
[----:B------:R-:W-:Y:S01]  /*fec0*/  ULDC UR8, c[0x0][0xc54] ;  /* 0x0003150000087ab9 */ /* 0x000fe20000000800 */
[----:B------:R-:W-:Y:S01]  /*fed0*/  UMOV UR6, UR7 ;  /* 0x0000000700067c82 */ /* 0x000fe20008000000 */
[----:B------:R-:W-:-:S11]  /*fee0*/  UISETP.NE.AND UP0, UPT, UR8, 0x1, UPT ;  /* 0x000000010800788c */ /* 0x000fd6000bf05270 */
[----:B------:R-:W-:Y:S02]  /*fef0*/  @UP0 ULDC.64 UR10, c[0x0][0xc58] ;  /* 0x00031600000a0ab9 */ /* 0x000fe40000000a00 */
[----:B------:R-:W-:-:S04]  /*ff00*/  UIMAD.WIDE.U32 UR4, UR7, UR10, URZ ;  /* 0x0000000a070472a5 */ /* 0x000fc8000f8e003f */
[----:B------:R-:W-:-:S04]  /*ff10*/  @UP0 USHF.R.U32.HI UR6, URZ, UR11, UR5 ;  /* 0x0000000b3f060299 */ /* 0x000fc80008011605 */
[----:B------:R-:W-:-:S12]  /*ff20*/  UIMAD UR4, UR6, UR8, URZ ;  /* 0x00000008060472a4 */ /* 0x000fd8000f8e023f */
.L_x_1137:
[----:B------:R-:W-:Y:S01]  /*ff30*/  ULDC UR5, c[0x0][0xc48] ;  /* 0x0003120000057ab9 */ /* 0x000fe20000000800 */
[----:B------:R-:W-:Y:S01]  /*ff40*/  ULDC.64 UR8, c[0x0][0xa28] ;  /* 0x00028a0000087ab9 */ /* 0x000fe20000000a00 */
[----:B------:R-:W-:Y:S01]  /*ff50*/  UISETP.NE.AND UP1, UPT, UR5, 0x1, UPT ;  /* 0x000000010500788c */ /* 0x000fe2000bf25270 */
[----:B------:R-:W-:Y:S01]  /*ff60*/  IMAD.MOV.U32 R32, RZ, RZ, RZ ;  /* 0x000000ffff207224 */ /* 0x000fe200078e00ff */
[----:B------:R-:W-:Y:S02]  /*ff70*/  UIADD3 UR4, UR7, -UR4, URZ ;  /* 0x8000000407047290 */ /* 0x000fe4000fffe03f */
[----:B------:R-:W-:Y:S01]  /*ff80*/  UISETP.NE.U32.AND UP0, UPT, UR8, URZ, UPT ;  /* 0x0000003f0800728c */ /* 0x000fe2000bf05070 */
[----:B------:R-:W-:Y:S02]  /*ff90*/  ULDC UR5, c[0x0][0xc54] ;  /* 0x0003150000057ab9 */ /* 0x000fe40000000800 */
[----:B------:R-:W-:Y:S02]  /*ffa0*/  UIMAD UR41, UR41, UR5, UR4 ;  /* 0x00000005292972a4 */ /* 0x000fe4000f8e0204 */
[----:B------:R-:W-:-:S02]  /*ffb0*/  UISETP.NE.AND.EX UP0, UPT, UR9, URZ, UPT, UP0 ;  /* 0x0000003f0900728c */ /* 0x000fc4000bf05300 */
[----:B------:R-:W-:Y:S01]  /*ffc0*/  @UP1 ULDC UR4, c[0x0][0xc4c] ;  /* 0x0003130000041ab9 */ /* 0x000fe20000000800 */
[----:B------:R-:W-:Y:S01]  /*ffd0*/  @UP1 ULDC UR7, c[0x0][0xc50] ;  /* 0x0003140000071ab9 */ /* 0x000fe20000000800 */
[----:B------:R-:W-:Y:S02]  /*ffe0*/  UIMAD.WIDE.U32 UR4, UR41, UR4, URZ ;  /* 0x00000004290472a5 */ /* 0x000fe4000f8e003f */
[----:B------:R-:W-:Y:S01]  /*fff0*/  UMOV UR42, UR41 ;  /* 0x00000029002a7c82 */ /* 0x000fe20008000000 */
[----:B------:R-:W-:Y:S01]  /*10000*/  ULOP3.LUT UR6, UR6, 0x1ffffff, URZ, 0x3c, !UPT ;  /* 0x01ffffff06067892 */ /* 0x000fe2000f8e3c3f */
[----:B------:R-:W-:Y:S01]  /*10010*/  PLOP3.LUT P0, PT, PT, PT, UP0, 0x80, 0x0 ;  /* 0x000000000000781c */ /* 0x000fe20003f0f008 */
[----:B------:R-:W-:-:S03]  /*10020*/  @UP1 USHF.R.U32.HI UR42, URZ, UR7, UR5 ;  /* 0x000000073f2a1299 */ /* 0x000fc60008011605 */
[----:B------:R-:W-:Y:S02]  /*10030*/  @UP0 ULDC.64 UR4, c[0x0][0xa28] ;  /* 0x00028a0000040ab9 */ /* 0x000fe40000000a00 */
[----:B------:R-:W-:-:S06]  /*10040*/  @UP0 UIMAD.WIDE UR4, UR42, 0x4, UR4 ;  /* 0x000000042a0408a5 */ /* 0x000fcc000f8e0204 */
[----:B------:R-:W-:Y:S01]  /*10050*/  IMAD.U32 R3, RZ, RZ, UR5 ;  /* 0x00000005ff037e24 */ /* 0x000fe2000f8e00ff */
[----:B------:R-:W-:Y:S01]  /*10060*/  ULDC UR5, c[0x0][0x448] ;  /* 0x0001120000057ab9 */ /* 0x000fe20000000800 */
[----:B------:R-:W-:Y:S01]  /*10070*/  IMAD.U32 R2, RZ, RZ, UR4 ;  /* 0x00000004ff027e24 */ /* 0x000fe2000f8e00ff */
[----:B------:R-:W-:Y:S01]  /*10080*/  ULDC UR4, c[0x0][0xc3c] ;  /* 0x00030f0000047ab9 */ /* 0x000fe20000000800 */
[----:B------:R-:W-:Y:S02]  /*10090*/  UISETP.NE.AND UP2, UPT, UR5, 0x1, UPT ;  /* 0x000000010500788c */ /* 0x000fe4000bf45270 */
[----:B------:R-:W-:Y:S01]  /*100a0*/  UIADD3 UR6, UR6, UR4, URZ ;  /* 0x0000000406067290 */ /* 0x000fe2000fffe03f */
[----:B------:R0:W5:Y:S01]  /*100b0*/  @P0 LDG.E R32, desc[UR52][R2.64] ;  /* 0x0000003402200981 */ /* 0x000162000c1e1900 */
[----:B------:R-:W-:Y:S02]  /*100c0*/  UP2UR UR49, UPR, URZ, 0x4 ;  /* 0x000000043f317883 */ /* 0x000fe40008000000 */
[----:B------:R-:W-:-:S04]  /*100d0*/  USHF.L.U32 UR43, UR6, 0x7, URZ ;  /* 0x00000007062b7899 */ /* 0x000fc8000800063f */
[----:B------:R-:W-:Y:S01]  /*100e0*/  UIADD3 UR6, UR43, 0x7f, URZ ;  /* 0x0000007f2b067890 */ /* 0x000fe2000fffe03f */
[----:B------:R-:W-:Y:S01]  /*100f0*/  @UP2 ULDC UR4, c[0x0][0x44c] ;  /* 0x0001130000042ab9 */ /* 0x000fe20000000800 */
[----:B------:R-:W-:Y:S02]  /*10100*/  @UP2 ULDC UR7, c[0x0][0x450] ;  /* 0x0001140000072ab9 */ /* 0x000fe40000000800 */
[----:B------:R-:W-:-:S04]  /*10110*/  UIMAD.WIDE.U32 UR4, UR6, UR4, URZ ;  /* 0x00000004060472a5 */ /* 0x000fc8000f8e003f */
[----:B------:R-:W-:-:S03]  /*10120*/  @UP2 USHF.R.U32.HI UR6, URZ, UR7, UR5 ;  /* 0x000000073f062299 */ /* 0x000fc60008011605 */
[----:B------:R-:W-:Y:S01]  /*10130*/  ULDC.64 UR4, c[0x0][0x9e0] ;  /* 0x0002780000047ab9 */ /* 0x000fe20000000a00 */
[----:B------:R-:W-:Y:S02]  /*10140*/  UIADD3 UR6, UR47, UR6, URZ ;  /* 0x000000062f067290 */ /* 0x000fe4000fffe03f */
[----:B------:R-:W-:Y:S02]  /*10150*/  UISETP.GE.AND UP0, UPT, UR5, 0x1, UPT ;  /* 0x000000010500788c */ /* 0x000fe4000bf06270 */
[----:B------:R-:W-:-:S04]  /*10160*/  UIADD3 UR4, UR6, UR4, URZ ;  /* 0x0000000406047290 */ /* 0x000fc8000fffe03f */
[----:B------:R-:W-:-:S13]  /*10170*/  PLOP3.LUT P0, PT, PT, PT, UP0, 0x40, 0x0 ;  /* 0x000000000000781c */ /* 0x000fda0003f0e808 */
[----:B0-----:R-:W-:Y:S05]  /*10180*/  @P0 BRA `(.L_x_1138) ;  /* 0x0000000000440947 */ /* 0x001fea0003800000 */
        /* <DEDUP_REMOVED lines=10> */
.L_x_1139:
[----:B------:R-:W-:-:S11]  /*10230*/  UISETP.NE.AND UP1, UPT, UR5, 0x1, UPT ;  /* 0x000000010500788c */ /* 0x000fd6000bf25270 */
[----:B------:R-:W-:Y:S02]  /*10240*/  @UP1 ULDC.64 UR10, c[0x0][0x9e8] ;  /* 0x00027a00000a1ab9 */ /* 0x000fe40000000a00 */
[----:B------:R-:W-:-:S04]  /*10250*/  UIMAD.WIDE.U32 UR6, UR8, UR10, URZ ;  /* 0x0000000a080672a5 */ /* 0x000fc8000f8e003f */
[----:B------:R-:W-:-:S12]  /*10260*/  @UP1 USHF.R.U32.HI UR8, URZ, UR11, UR7 ;  /* 0x0000000b3f081299 */ /* 0x000fd80008011607 */
.L_x_1140:
[----:B------:R-:W-:-:S04]  /*10270*/  UIMAD UR8, UR8, UR5, UR5 ;  /* 0x00000005080872a4 */ /* 0x000fc8000f8e0205 */
[----:B------:R-:W-:-:S04]  /*10280*/  UISETP.LT.AND UP1, UPT, UR4, UR8, UPT ;  /* 0x000000080400728c */ /* 0x000fc8000bf21270 */
[----:B------:R-:W-:-:S12]  /*10290*/  USEL UR4, UR4, UR8, UP1 ;  /* 0x0000000804047287 */ /* 0x000fd80008800000 */
.L_x_1138:
[----:B------:R-:W-:Y:S01]  /*102a0*/  UISETP.NE.AND UP1, UPT, UR49, URZ, UPT ;  /* 0x0000003f3100728c */ /* 0x000fe2000bf25270 */
[----:B------:R-:W-:Y:S01]  /*102b0*/  PLOP3.LUT P0, PT, PT, PT, UP0, 0x40, 0x0 ;  /* 0x000000000000781c */ /* 0x000fe20003f0e808 */
[----:B------:R-:W-:-:S04]  /*102c0*/  UIADD3 UR4, UR4, 0x7f, URZ ;  /* 0x0000007f04047890 */ /* 0x000fc8000fffe03f */
[----:B------:R-:W-:-:S04]  /*102d0*/  USHF.R.S32.HI UR8, URZ, 0x1f, UR4 ;  /* 0x0000001f3f087899 */ /* 0x000fc80008011404 */
[----:B------:R-:W-:Y:S01]  /*102e0*/  ULEA.HI UR8, UR8, UR4, URZ, 0x7 ;  /* 0x0000000408087291 */ /* 0x000fe2000f8f383f */
[----:B------:R-:W-:Y:S01]  /*102f0*/  @UP1 ULDC UR6, c[0x0][0x44c] ;  /* 0x0001130000061ab9 */ /* 0x000fe20000000800 */
[----:B------:R-:W-:Y:S01]  /*10300*/  @UP1 ULDC UR9, c[0x0][0x450] ;  /* 0x0001140000091ab9 */ /* 0x000fe20000000800 */
[----:B------:R-:W-:Y:S02]  /*10310*/  UIMAD.WIDE.U32 UR6, UR43, UR6, URZ ;  /* 0x000000062b0672a5 */ /* 0x000fe4000f8e003f */
[----:B------:R-:W-:Y:S01]  /*10320*/  UMOV UR4, UR43 ;  /* 0x0000002b00047c82 */ /* 0x000fe20008000000 */
[----:B------:R-:W-:Y:S02]  /*10330*/  USHF.R.S32.HI UR8, URZ, 0x7, UR8 ;  /* 0x000000073f087899 */ /* 0x000fe40008011408 */
[----:B------:R-:W-:Y:S02]  /*10340*/  @UP1 USHF.R.U32.HI UR4, URZ, UR9, UR7 ;  /* 0x000000093f041299 */ /* 0x000fe40008011607 */
[----:B------:R-:W-:-:S02]  /*10350*/  UISETP.LT.AND UP1, UPT, UR40, UR8, UPT ;  /* 0x000000082800728c */ /* 0x000fc4000bf21270 */
[----:B------:R-:W-:Y:S01]  /*10360*/  UIADD3 UR4, UR39, UR4, URZ ;  /* 0x0000000427047290 */ /* 0x000fe2000fffe03f */
[----:B------:R-:W-:Y:S01]  /*10370*/  ULDC UR6, c[0x0][0x9dc] ;  /* 0x0002770000067ab9 */ /* 0x000fe20000000800 */
[----:B------:R-:W-:Y:S02]  /*10380*/  USEL UR44, UR40, UR8, UP1 ;  /* 0x00000008282c7287 */ /* 0x000fe40008800000 */
[----:B------:R-:W-:Y:S01]  /*10390*/  UIADD3 UR8, UR4, -UR6, URZ ;  /* 0x8000000604087290 */ /* 0x000fe2000fffe03f */
[----:B------:R-:W-:Y:S11]  /*103a0*/  @P0 BRA `(.L_x_1141) ;  /* 0x0000000000440947 */ /* 0x000ff60003800000 */
        /* <DEDUP_REMOVED lines=10> */
.L_x_1142:
[----:B------:R-:W-:-:S11]  /*10450*/  UISETP.NE.AND UP0, UPT, UR5, 0x1, UPT ;  /* 0x000000010500788c */ /* 0x000fd6000bf05270 */
[----:B------:R-:W-:Y:S02]  /*10460*/  @UP0 ULDC.64 UR10, c[0x0][0x9e8] ;  /* 0x00027a00000a0ab9 */ /* 0x000fe40000000a00 */
[----:B------:R-:W-:-:S04]  /*10470*/  UIMAD.WIDE.U32 UR6, UR4, UR10, URZ ;  /* 0x0000000a040672a5 */ /* 0x000fc8000f8e003f */
[----:B------:R-:W-:-:S12]  /*10480*/  @UP0 USHF.R.U32.HI UR4, URZ, UR11, UR7 ;  /* 0x0000000b3f040299 */ /* 0x000fd80008011607 */
.L_x_1143:
[----:B------:R-:W-:-:S04]  /*10490*/  UIMAD UR4, UR4, UR5, URZ ;  /* 0x00000005040472a4 */ /* 0x000fc8000f8e023f */
[----:B------:R-:W-:-:S04]  /*104a0*/  UISETP.LT.AND UP0, UPT, UR8, UR4, UPT ;  /* 0x000000040800728c */ /* 0x000fc8000bf01270 */
[----:B------:R-:W-:-:S12]  /*104b0*/  USEL UR8, UR8, UR4, !UP0 ;  /* 0x0000000408087287 */ /* 0x000fd8000c000000 */
.L_x_1141:
[----:B------:R-:W-:Y:S01]  /*104c0*/  USHF.R.S32.HI UR4, URZ, 0x1f, UR8 ;  /* 0x0000001f3f047899 */ /* 0x000fe20008011408 */
[----:B------:R-:W-:Y:S03]  /*104d0*/  BSSY B7, `(.L_x_1144) ;  /* 0x000034e000077945 */ /* 0x000fe60003800000 */
[----:B------:R-:W-:-:S04]  /*104e0*/  ULEA.HI UR4, UR4, UR8, URZ, 0x7 ;  /* 0x0000000804047291 */ /* 0x000fc8000f8f383f */
[----:B------:R-:W-:-:S04]  /*104f0*/  USHF.R.S32.HI UR4, URZ, 0x7, UR4 ;  /* 0x000000073f047899 */ /* 0x000fc80008011404 */
[----:B------:R-:W-:-:S04]  /*10500*/  UISETP.LT.AND UP0, UPT, URZ, UR4, UPT ;  /* 0x000000043f00728c */ /* 0x000fc8000bf01270 */
[----:B------:R-:W-:-:S04]  /*10510*/  USEL UR45, URZ, UR4, !UP0 ;  /* 0x000000043f2d7287 */ /* 0x000fc8000c000000 */
[----:B------:R-:W-:-:S06]  /*10520*/  UISETP.GT.AND UP0, UPT, UR44, UR45, UPT ;  /* 0x0000002d2c00728c */ /* 0x000fcc000bf04270 */
[----:B------:R-:W-:-:S13]  /*10530*/  PLOP3.LUT P0, PT, PT, PT, UP0, 0x80, 0x0 ;  /* 0x000000000000781c */ /* 0x000fda0003f0f008 */
[----:B------:R-:W-:Y:S05]  /*10540*/  @P0 BRA `(.L_x_1145) ;  /* 0x0000000000440947 */ /* 0x000fea0003800000 */
[----:B------:R-:W0:Y:S02]  /*10550*/  S2R R0, SR_TID.X ;  /* 0x0000000000007919 */ /* 0x000e240000002100 */
[----:B0-----:R-:W-:-:S04]  /*10560*/  LOP3.LUT R0, R0, 0x7f, RZ, 0xc0, !PT ;  /* 0x0000007f00007812 */ /* 0x001fc800078ec0ff */
[----:B------:R-:W-:-:S13]  /*10570*/  ISETP.NE.AND P2, PT, R0, RZ, PT ;  /* 0x000000ff0000720c */ /* 0x000fda0003f45270 */
[----:B------:R-:W-:Y:S05]  /*10580*/  @P2 BRA `(.L_x_1146) ;  /* 0x0000003400082947 */ /* 0x000fea0003800000 */
[----:B------:R-:W0:Y:S01]  /*10590*/  S2R R7, SR_LANEID ;  /* 0x0000000000077919 */ /* 0x000e220000000000 */
[----:B------:R-:W-:Y:S01]  /*105a0*/  VOTEU.ANY UR4, UPT, PT ;  /* 0x0000000000047886 */ /* 0x000fe200038e0100 */
[----:B------:R-:W1:Y:S01]  /*105b0*/  LDC.64 R2, c[0x0][0xc80] ;  /* 0x00032000ff027b82 */ /* 0x000e620000000a00 */
[----:B------:R-:W0:Y:S08]  /*105c0*/  FLO.U32 R0, UR4 ;  /* 0x0000000400007d00 */ /* 0x000e3000080e0000 */
[----:B------:R-:W1:Y:S01]  /*105d0*/  POPC R5, UR4 ;  /* 0x0000000400057d09 */ /* 0x000e620008000000 */
[----:B0-----:R-:W-:-:S13]  /*105e0*/  ISETP.EQ.U32.AND P0, PT, R0, R7, PT ;  /* 0x000000070000720c */ /* 0x001fda0003f02070 */
[----:B-1----:R-:W2:Y:S01]  /*105f0*/  @P0 ATOMG.E.ADD.STRONG.GPU PT, R3, desc[UR52][R2.64], R5 ;  /* 0x00000005020309a8 */ /* 0x002ea200081ee1f4 */
[----:B------:R-:W0:Y:S02]  /*10600*/  S2R R4, SR_LTMASK ;  /* 0x0000000000047919 */ /* 0x000e240000003900 */
[----:B0-----:R-:W-:-:S04]  /*10610*/  LOP3.LUT R4, R4, UR4, RZ, 0xc0, !PT ;  /* 0x0000000404047c12 */ /* 0x001fc8000f8ec0ff */
[----:B------:R-:W0:Y:S01]  /*10620*/  POPC R7, R4 ;  /* 0x0000000400077309 */ /* 0x000e220000000000 */
[----:B--2---:R-:W0:Y:S02]  /*10630*/  SHFL.IDX PT, R0, R3, R0, 0x1f ;  /* 0x00001f0003007589 */ /* 0x004e2400000e0000 */
[----:B0-----:R-:W-:Y:S01]  /*10640*/  IADD3 R34, R0, UR48, R7 ;  /* 0x0000003000227c10 */ /* 0x001fe2000fffe007 */
[----:B------:R-:W-:Y:S06]  /*10650*/  BRA `(.L_x_1146) ;  /* 0x0000003000d47947 */ /* 0x000fec0003800000 */
.L_x_1145:
[----:B------:R-:W-:Y:S01]  /*10660*/  VIADD R0, R16, 0x18400 ;  /* 0x0001840010007836 */ /* 0x000fe20000000000 */
[----:B------:R-:W-:Y:S04]  /*10670*/  BSSY B6, `(.L_x_1147) ;  /* 0x0000013000067945 */ /* 0x000fe80003800000 */
[----:B------:R-:W-:-:S13]  /*10680*/  LOP3.LUT P0, RZ, R0, 0x3ff, RZ, 0xc0, !PT ;  /* 0x000003ff00ff7812 */ /* 0x000fda000780c0ff */
[----:B------:R-:W-:Y:S05]  /*10690*/  @!P0 BRA `(.L_x_1148) ;  /* 0x0000000000408947 */ /* 0x000fea0003800000 */
[----:B------:R-:W-:Y:S01]  /*106a0*/  MOV R2, 0x0 ;  /* 0x0000000000027802 */ /* 0x000fe20000000f00 */
[----:B------:R-:W-:Y:S01]  /*106b0*/  ULDC.64 UR4, c[0x4][0x80] ;  /* 0x0100200000047ab9 */ /* 0x000fe20000000a00 */
[----:B------:R-:W-:Y:S01]  /*106c0*/  ULDC.64 UR6, c[0x4][0x88] ;  /* 0x0100220000067ab9 */ /* 0x000fe20000000a00 */
[----:B------:R-:W-:Y:S02]  /*106d0*/  IMAD.U32 R4, RZ, RZ, UR4 ;  /* 0x00000004ff047e24 */ /* 0x000fe4000f8e00ff */
[----:B------:R-:W-:Y:S01]  /*106e0*/  IMAD.U32 R5, RZ, RZ, UR5 ;  /* 0x00000005ff057e24 */ /* 0x000fe2000f8e00ff */
[----:B------:R-:W0:Y:S01]  /*106f0*/  LDC.64 R2, c[0x4][R2] ;  /* 0x0100000002027b82 */ /* 0x000e220000000a00 */
[----:B------:R-:W-:Y:S01]  /*10700*/  ULDC.64 UR4, c[0x4][0x8] ;  /* 0x0100020000047ab9 */ /* 0x000fe20000000a00 */
[----:B------:R-:W-:Y:S02]  /*10710*/  IMAD.U32 R6, RZ, RZ, UR6 ;  /* 0x00000006ff067e24 */ /* 0x000fe4000f8e00ff */
[----:B------:R-:W-:-:S02]  /*10720*/  IMAD.U32 R7, RZ, RZ, UR7 ;  /* 0x00000007ff077e24 */ /* 0x000fc4000f8e00ff */
[----:B------:R-:W-:Y:S02]  /*10730*/  IMAD.U32 R10, RZ, RZ, UR4 ;  /* 0x00000004ff0a7e24 */ /* 0x000fe4000f8e00ff */
[----:B------:R-:W-:Y:S02]  /*10740*/  IMAD.U32 R11, RZ, RZ, UR5 ;  /* 0x00000005ff0b7e24 */ /* 0x000fe4000f8e00ff */
[----:B------:R-:W-:Y:S02]  /*10750*/  IMAD.MOV.U32 R8, RZ, RZ, 0x70 ;  /* 0x00000070ff087424 */ /* 0x000fe400078e00ff */
[----:B------:R-:W-:Y:S02]  /*10760*/  IMAD.MOV.U32 R12, RZ, RZ, 0x1 ;  /* 0x00000001ff0c7424 */ /* 0x000fe400078e00ff */
[----:B------:R-:W-:-:S07]  /*10770*/  IMAD.MOV.U32 R13, RZ, RZ, RZ ;  /* 0x000000ffff0d7224 */ /* 0x000fce00078e00ff */
[----:B------:R-:W-:-:S07]  /*10780*/  LEPC R20, `(.L_x_1148) ;  /* 0x000000001014794e */ /* 0x000fce0000000000 */
[----:B0----5:R-:W-:Y:S05]  /*10790*/  CALL.ABS.NOINC R2 ;  /* 0x0000000002007343 */ /* 0x021fea0003c00000 */
.L_x_1148:
[----:B------:R-:W-:Y:S05]  /*107a0*/  BSYNC B6 ;  /* 0x0000000000067941 */ /* 0x000fea0003800000 */
.L_x_1147:
        /* <DEDUP_REMOVED lines=20> */
.L_x_1151:
[----:B------:R0:W1:Y:S01]  /*108f0*/  LDC.64 R2, c[0x4][R17] ;  /* 0x0100000011027b82 */ /* 0x0000620000000a00 */
[----:B------:R-:W-:Y:S01]  /*10900*/  ULDC.64 UR4, c[0x4][0x80] ;  /* 0x0100200000047ab9 */ /* 0x000fe20000000a00 */
[----:B------:R-:W-:Y:S01]  /*10910*/  ULDC.64 UR6, c[0x4][0x88] ;  /* 0x0100220000067ab9 */ /* 0x000fe20000000a00 */
[----:B------:R-:W-:Y:S02]  /*10920*/  IMAD.U32 R4, RZ, RZ, UR4 ;  /* 0x00000004ff047e24 */ /* 0x000fe4000f8e00ff */
        /* <DEDUP_REMOVED lines=11> */
.L_x_1150:
[----:B------:R-:W-:Y:S05]  /*109e0*/  BSYNC B6 ;  /* 0x0000000000067941 */ /* 0x000fea0003800000 */
.L_x_1149:
[----:B------:R-:W-:Y:S01]  /*109f0*/  ULDC.64 UR4, c[0x0][0x9f8] ;  /* 0x00027e0000047ab9 */ /* 0x000fe20000000a00 */
[----:B------:R-:W-:Y:S01]  /*10a00*/  IMAD.U32 R29, RZ, RZ, UR42 ;  /* 0x0000002aff1d7e24 */ /* 0x000fe2000f8e00ff */
[----:B------:R-:W-:Y:S01]  /*10a10*/  UISETP.NE.U32.AND UP0, UPT, UR4, URZ, UPT ;  /* 0x0000003f0400728c */ /* 0x000fe2000bf05070 */
[----:B------:R-:W0:Y:S03]  /*10a20*/  LDC R10, c[0x0][0x430] ;  /* 0x00010c00ff0a7b82 */ /* 0x000e260000000800 */
[----:B------:R-:W-:-:S06]  /*10a30*/  UISETP.NE.AND.EX UP0, UPT, UR5, URZ, UPT, UP0 ;  /* 0x0000003f0500728c */ /* 0x000fcc000bf05300 */
[----:B------:R-:W-:-:S05]  /*10a40*/  PLOP3.LUT P0, PT, PT, PT, UP0, 0x80, 0x0 ;  /* 0x000000000000781c */ /* 0x000fca0003f0f008 */
[----:B------:R-:W-:Y:S02]  /*10a50*/  @UP0 ULDC.64 UR4, c[0x0][0x9f8] ;  /* 0x00027e0000040ab9 */ /* 0x000fe40000000a00 */
[----:B------:R-:W-:-:S06]  /*10a60*/  @UP0 UIMAD.WIDE UR4, UR42, 0x4, UR4 ;  /* 0x000000042a0408a5 */ /* 0x000fcc000f8e0204 */
[----:B------:R-:W-:Y:S01]  /*10a70*/  IMAD.U32 R2, RZ, RZ, UR4 ;  /* 0x00000004ff027e24 */ /* 0x000fe2000f8e00ff */
[----:B------:R-:W-:Y:S01]  /*10a80*/  ULDC UR4, c[0x0][0xc48] ;  /* 0x0003120000047ab9 */ /* 0x000fe20000000800 */
[----:B------:R-:W-:-:S05]  /*10a90*/  IMAD.U32 R3, RZ, RZ, UR5 ;  /* 0x00000005ff037e24 */ /* 0x000fca000f8e00ff */
[----:B------:R1:W5:Y:S01]  /*10aa0*/  @P0 LDG.E R29, desc[UR52][R2.64] ;  /* 0x00000034021d0981 */ /* 0x000362000c1e1900 */
[----:B------:R-:W-:Y:S01]  /*10ab0*/  UMOV UR5, 0xffffffff ;  /* 0xffffffff00057882 */ /* 0x000fe20000000000 */
[----:B------:R-:W-:Y:S02]  /*10ac0*/  IMAD.U32 R22, RZ, RZ, UR4 ;  /* 0x00000004ff167e24 */ /* 0x000fe4000f8e00ff */
[----:B------:R-:W-:Y:S05]  /*10ad0*/  BRA.DIV UR5, `(.L_x_1152) ;  /* 0x0000003605d47947 */ /* 0x000fea000b800000 */
.L_x_1206:
[----:B------:R-:W2:Y:S01]  /*10ae0*/  S2R R0, SR_TID.X ;  /* 0x0000000000007919 */ /* 0x000ea20000002100 */
[----:B------:R-:W-:Y:S01]  /*10af0*/  UIADD3 UR4, UR44, -0x1, URZ ;  /* 0xffffffff2c047890 */ /* 0x000fe2000fffe03f */
[----:B0-----:R-:W-:Y:S02]  /*10b00*/  ISETP.NE.AND P1, PT, R10, 0x1, PT ;  /* 0x000000010a00780c */ /* 0x001fe40003f25270 */
[----:B-----5:R-:W-:Y:S02]  /*10b10*/  SHF.R.S32.HI R31, RZ, 0x1f, R29 ;  /* 0x0000001fff1f7819 */ /* 0x020fe4000001141d */
[----:B------:R-:W-:Y:S01]  /*10b20*/  LOP3.LUT R19, R19, 0xffffffdf, RZ, 0xc0, !PT ;  /* 0xffffffdf13137812 */ /* 0x000fe200078ec0ff */
[----:B------:R-:W-:-:S04]  /*10b30*/  IMAD.U32 R6, RZ, RZ, UR4 ;  /* 0x00000004ff067e24 */ /* 0x000fc8000f8e00ff */
[----:B------:R-:W-:-:S04]  /*10b40*/  IMAD.SHL.U32 R6, R6, 0x80, RZ ;  /* 0x0000008006067824 */ /* 0x000fc800078e00ff */
[----:B-1----:R-:W0:Y:S01]  /*10b50*/  @P1 LDC R3, c[0x0][0x438] ;  /* 0x00010e00ff031b82 */ /* 0x002e220000000800 */
[----:B------:R-:W-:Y:S01]  /*10b60*/  @P1 LOP3.LUT R19, R19, 0x20, RZ, 0xfc, !PT ;  /* 0x0000002013131812 */ /* 0x000fe200078efcff */
[----:B--2---:R-:W-:-:S05]  /*10b70*/  IMAD.SHL.U32 R0, R0, 0x10, RZ ;  /* 0x0000001000007824 */ /* 0x004fca00078e00ff */
[----:B------:R-:W-:-:S04]  /*10b80*/  LOP3.LUT R0, R0, 0x70, RZ, 0xc0, !PT ;  /* 0x0000007000007812 */ /* 0x000fc800078ec0ff */
[----:B------:R-:W-:Y:S02]  /*10b90*/  LOP3.LUT R5, R6, R37, R0, 0xfe, !PT ;  /* 0x0000002506057212 */ /* 0x000fe400078efe00 */
[----:B------:R-:W1:Y:S02]  /*10ba0*/  @P1 LDC R0, c[0x0][0x434] ;  /* 0x00010d00ff001b82 */ /* 0x000e640000000800 */
[C---:B------:R-:W-:Y:S01]  /*10bb0*/  ISETP.GE.AND P0, PT, R5.reuse, UR37, PT ;  /* 0x0000002505007c0c */ /* 0x040fe2000bf06270 */
[----:B------:R-:W-:-:S04]  /*10bc0*/  IMAD.IADD R7, R5, 0x1, R32 ;  /* 0x0000000105077824 */ /* 0x000fc800078e0220 */
[----:B------:R-:W-:-:S08]  /*10bd0*/  IMAD.MOV.U32 R11, RZ, RZ, R7 ;  /* 0x000000ffff0b7224 */ /* 0x000fd000078e0007 */
[----:B------:R-:W2:Y:S08]  /*10be0*/  @!P0 LDC.64 R8, c[0x0][0x428] ;  /* 0x00010a00ff088b82 */ /* 0x000eb00000000a00 */
[----:B------:R-:W3:Y:S01]  /*10bf0*/  @!P0 LDC.64 R4, c[0x0][0x418] ;  /* 0x00010600ff048b82 */ /* 0x000ee20000000a00 */
[----:B-1----:R-:W-:-:S05]  /*10c00*/  @P1 IMAD.HI.U32 R0, R7, R0, RZ ;  /* 0x0000000007001227 */ /* 0x002fca00078e00ff */
[----:B0-----:R-:W-:-:S04]  /*10c10*/  @P1 SHF.R.U32.HI R11, RZ, R3, R0 ;  /* 0x00000003ff0b1219 */ /* 0x001fc80000011600 */
[--C-:B------:R-:W-:Y:S01]  /*10c20*/  @!P0 SHF.R.S32.HI R3, RZ, 0x1f, R11.reuse ;  /* 0x0000001fff038819 */ /* 0x100fe2000001140b */
[----:B------:R-:W-:Y:S02]  /*10c30*/  @!P0 IMAD.MOV.U32 R2, RZ, RZ, R11 ;  /* 0x000000ffff028224 */ /* 0x000fe400078e000b */
[-C--:B--2---:R-:W-:Y:S02]  /*10c40*/  @!P0 IMAD R0, R31, R8.reuse, RZ ;  /* 0x000000081f008224 */ /* 0x084fe400078e02ff */
[----:B------:R-:W-:-:S04]  /*10c50*/  @!P0 IMAD.WIDE.U32 R2, R29, R8, R2 ;  /* 0x000000081d028225 */ /* 0x000fc800078e0002 */
[----:B------:R-:W-:Y:S01]  /*10c60*/  @!P0 IMAD R9, R29, R9, R0 ;  /* 0x000000091d098224 */ /* 0x000fe200078e0200 */
[----:B---3--:R-:W-:-:S03]  /*10c70*/  @!P0 LEA R4, P1, R2, R4, 0x2 ;  /* 0x0000000402048211 */ /* 0x008fc600078210ff */
[----:B------:R-:W-:-:S05]  /*10c80*/  @!P0 IMAD.IADD R0, R3, 0x1, R9 ;  /* 0x0000000103008824 */ /* 0x000fca00078e0209 */
[----:B------:R-:W-:Y:S01]  /*10c90*/  @!P0 LEA.HI.X R5, R2, R5, R0, 0x2, P1 ;  /* 0x0000000502058211 */ /* 0x000fe200008f1400 */
[----:B------:R-:W-:-:S06]  /*10ca0*/  IMAD.MOV.U32 R0, RZ, RZ, RZ ;  /* 0x000000ffff007224 */ /* 0x000fcc00078e00ff */
[----:B------:R0:W5:Y:S01]  /*10cb0*/  @!P0 LDG.E R0, desc[UR52][R4.64] ;  /* 0x0000003404008981 */ /* 0x000162000c1e1900 */
[----:B------:R-:W-:Y:S01]  /*10cc0*/  IMAD R3, RZ, RZ, -UR42 ;  /* 0x8000002aff037e24 */ /* 0x000fe2000f8e02ff */
[----:B------:R-:W-:Y:S01]  /*10cd0*/  LOP3.LUT R19, R19, 0xffffffef, RZ, 0xc0, !PT ;  /* 0xffffffef13137812 */ /* 0x000fe200078ec0ff */
[----:B------:R-:W-:Y:S02]  /*10ce0*/  IMAD.MOV R2, RZ, RZ, -R11 ;  /* 0x000000ffff027224 */ /* 0x000fe400078e0a0b */
[----:B------:R-:W-:Y:S02]  /*10cf0*/  IMAD R22, R22, R3, UR41 ;  /* 0x0000002916167e24 */ /* 0x000fe4000f8e0203 */
[----:B------:R-:W-:Y:S02]  /*10d00*/  IMAD.U32 R24, RZ, RZ, UR4 ;  /* 0x00000004ff187e24 */ /* 0x000fe4000f8e00ff */
[----:B0-----:R-:W-:Y:S01]  /*10d10*/  IMAD.U32 R4, RZ, RZ, UR46 ;  /* 0x0000002eff047e24 */ /* 0x001fe2000f8e00ff */
[----:B------:R-:W-:Y:S01]  /*10d20*/  SHF.R.S32.HI R28, RZ, 0x1f, R22 ;  /* 0x0000001fff1c7819 */ /* 0x000fe20000011416 */
[----:B------:R-:W-:-:S03]  /*10d30*/  IMAD R5, R10, R2, R7 ;  /* 0x000000020a057224 */ /* 0x000fc600078e0207 */
[----:B------:R-:W-:-:S13]  /*10d40*/  ISETP.NE.AND P2, PT, R4, 0x3, PT ;  /* 0x000000030400780c */ /* 0x000fda0003f45270 */
[----:B------:R-:W-:Y:S01]  /*10d50*/  @P2 LOP3.LUT R19, R19, 0x10, RZ, 0xfc, !PT ;  /* 0x0000001013132812 */ /* 0x000fe200078efcff */
[----:B------:R-:W-:Y:S06]  /*10d60*/  @!P2 BRA `(.L_x_1153) ;  /* 0x000000000004a947 */ /* 0x000fec0003800000 */
[----:B------:R-:W-:Y:S01]  /*10d70*/  BPT.TRAP 0x1 ;  /* 0x000000040000795c */ /* 0x000fe20000300000 */
.L_x_1153:
[----:B------:R-:W-:Y:S01]  /*10d80*/  SHF.R.S32.HI R8, RZ, 0x1f, R5 ;  /* 0x0000001fff087819 */ /* 0x000fe20000011405 */
[----:B------:R-:W-:Y:S01]  /*10d90*/  ULDC.64 UR4, c[0x0][0x328] ;  /* 0x0000ca0000047ab9 */ /* 0x000fe20000000a00 */
[----:B-----5:R-:W-:Y:S01]  /*10da0*/  SHF.R.S32.HI R4, RZ, 0x1f, R0 ;  /* 0x0000001fff047819 */ /* 0x020fe20000011400 */
[----:B------:R-:W-:Y:S02]  /*10db0*/  BSSY B0, `(.L_x_1154) ;  /* 0x0000016000007945 */ /* 0x000fe40003800000 */
[----:B------:R-:W-:-:S04]  /*10dc0*/  IMAD R2, R8, UR4, RZ ;  /* 0x0000000408027c24 */ /* 0x000fc8000f8e02ff */
[C---:B------:R-:W-:Y:S02]  /*10dd0*/  IMAD R7, R5.reuse, UR5, R2 ;  /* 0x0000000505077c24 */ /* 0x040fe4000f8e0202 */
[----:B------:R-:W-:Y:S01]  /*10de0*/  IMAD.WIDE.U32 R2, R5, UR4, RZ ;  /* 0x0000000405027c25 */ /* 0x000fe2000f8e00ff */
        /* <DEDUP_REMOVED lines=12> */
[----:B------:R-:W-:Y:S02]  /*10eb0*/  IMAD.IADD R3, R3, 0x1, R7 ;  /* 0x0000000103037824 */ /* 0x000fe400078e0207 */
[----:B------:R-:W-:-:S03]  /*10ec0*/  IMAD R7, R23, 0x8, R16 ;  /* 0x0000000817077824 */ /* 0x000fc600078e0210 */
[----:B------:R-:W-:Y:S02]  /*10ed0*/  LEA.HI.X R18, R2, UR5, R3, 0x1, P0 ;  /* 0x0000000502127c11 */ /* 0x000fe400080f0c03 */
[----:B------:R-:W-:-:S04]  /*10ee0*/  SHF.L.U32 R2, R26, 0x1f, RZ ;  /* 0x0000001f1a027819 */ /* 0x000fc800000006ff */
[----:B------:R-:W0:Y:S02]  /*10ef0*/  SYNCS.PHASECHK.TRANS64.TRYWAIT P0, [R7+URZ+0x28840], R2 ;  /* 0x02884002070075a7 */ /* 0x000e24000800017f */
[----:B0-----:R-:W-:Y:S05]  /*10f00*/  @!P0 BRA `(.L_x_1155) ;  /* 0x0000003000f48947 */ /* 0x001fea0003800000 */
.L_x_1207:
[----:B------:R-:W-:Y:S05]  /*10f10*/  BSYNC B0 ;  /* 0x0000000000007941 */ /* 0x000fea0003800000 */
.L_x_1154:
[----:B------:R-:W-:Y:S01]  /*10f20*/  ULDC.64 UR4, c[0x0][0x300] ;  /* 0x0000c00000047ab9 */ /* 0x000fe20000000a00 */
[----:B------:R-:W-:Y:S01]  /*10f30*/  IADD3 R6, -R37, UR37, -R6 ;  /* 0x0000002525067c10 */ /* 0x000fe2000fffe906 */
[----:B------:R-:W-:Y:S01]  /*10f40*/  IMAD R8, R8, UR4, RZ ;  /* 0x0000000408087c24 */ /* 0x000fe2000f8e02ff */
[----:B------:R-:W-:Y:S01]  /*10f50*/  LOP3.LUT P3, RZ, R19, 0x2, RZ, 0xc0, !PT ;  /* 0x0000000213ff7812 */ /* 0x000fe2000786c0ff */
[----:B0-----:R-:W-:Y:S01]  /*10f60*/  IMAD.WIDE.U32 R2, R5, UR4, RZ ;  /* 0x0000000405027c25 */ /* 0x001fe2000f8e00ff */
[----:B------:R-:W-:-:S03]  /*10f70*/  LOP3.LUT P2, RZ, R19, 0x1, RZ, 0xc0, !PT ;  /* 0x0000000113ff7812 */ /* 0x000fc6000784c0ff */
        /* <DEDUP_REMOVED lines=15> */
[----:B------:R-:W-:-:S03]  /*11070*/  IMAD R5, R23, 0x4000, R30 ;  /* 0x0000400017057824 */ /* 0x000fc600078e021e */
[----:B------:R-:W-:Y:S02]  /*11080*/  LEA.HI.X R0, R2, UR5, R3, 0x1, P0 ;  /* 0x0000000502007c11 */ /* 0x000fe400080f0c03 */
[----:B------:R-:W-:Y:S01]  /*11090*/  ISETP.GE.AND P0, PT, R6, 0x1, PT ;  /* 0x000000010600780c */ /* 0x000fe20003f06270 */
[----:B------:R-:W-:-:S12]  /*110a0*/  BRA.DIV UR4, `(.L_x_1156) ;  /* 0x0000003204a07947 */ /* 0x000fd8000b800000 */
[----:B------:R-:W0:Y:S01]  /*110b0*/  SHFL.IDX PT, R14, R4, RZ, 0x181f ;  /* 0x00181fff040e7589 */ /* 0x000e2200000e0000 */
[----:B------:R-:W-:-:S03]  /*110c0*/  @P0 IMAD R9, R5, 0x2, R16 ;  /* 0x0000000205090824 */ /* 0x000fc600078e0210 */
[----:B------:R-:W1:Y:S04]  /*110d0*/  SHFL.IDX PT, R2, R0, RZ, 0x181f ;  /* 0x00181fff00027589 */ /* 0x000e6800000e0000 */
[----:B------:R-:W-:Y:S01]  /*110e0*/  SHFL.IDX PT, R8, R0, 0x1, 0x181f ;  /* 0x00381f0000087f89 */ /* 0x000fe200000e0000 */
[----:B0-----:R-:W-:-:S05]  /*110f0*/  @P0 LEA R14, P1, R35, R14, 0x1 ;  /* 0x0000000e230e0211 */ /* 0x001fca00078208ff */
[----:B-1----:R-:W-:Y:S02]  /*11100*/  @P0 IMAD.X R3, RZ, RZ, R2, P1 ;  /* 0x000000ffff030224 */ /* 0x002fe400008e0602 */
[----:B------:R-:W-:Y:S02]  /*11110*/  @P0 IMAD.MOV.U32 R2, RZ, RZ, R14 ;  /* 0x000000ffff020224 */ /* 0x000fe400078e000e */
[----:B------:R-:W0:Y:S04]  /*11120*/  SHFL.IDX PT, R14, R4, 0x1, 0x181f ;  /* 0x00381f00040e7f89 */ /* 0x000e2800000e0000 */
[----:B------:R-:W-:Y:S04]  /*11130*/  @P0 LDGSTS.E.BYPASS.LTC128B.128 [R9+0x18400], desc[UR52][R2.64], !P3 ;  /* 0x1840000002090fae */ /* 0x000fe8000d901d74 */
[----:B------:R1:W-:Y:S01]  /*11140*/  @P0 LDGSTS.E.BYPASS.LTC128B.128 [R9+0x1c400], desc[UR52][R2.64+0x80], !P2 ;  /* 0x1c40008002090fae */ /* 0x0003e2000d101d74 */
[----:B------:R-:W-:-:S13]  /*11150*/  ISETP.GE.AND P0, PT, R6, 0x11, PT ;  /* 0x000000110600780c */ /* 0x000fda0003f06270 */
[----:B------:R-:W-:Y:S01]  /*11160*/  @P0 IMAD R25, R5, 0x2, R16 ;  /* 0x0000000205190824 */ /* 0x000fe200078e0210 */
[----:B0-----:R-:W-:-:S05]  /*11170*/  @P0 LEA R14, P1, R35, R14, 0x1 ;  /* 0x0000000e230e0211 */ /* 0x001fca00078208ff */
[----:B-1----:R-:W-:Y:S02]  /*11180*/  @P0 IMAD.MOV.U32 R2, RZ, RZ, R14 ;  /* 0x000000ffff020224 */ /* 0x002fe400078e000e */
[----:B------:R-:W-:Y:S01]  /*11190*/  @P0 IMAD.X R21, RZ, RZ, R8, P1 ;  /* 0x000000ffff150224 */ /* 0x000fe200008e0608 */
[----:B------:R-:W0:Y:S03]  /*111a0*/  SHFL.IDX PT, R14, R4, 0x2, 0x181f ;  /* 0x00581f00040e7f89 */ /* 0x000e2600000e0000 */
[----:B------:R-:W-:Y:S01]  /*111b0*/  @P0 IMAD.MOV.U32 R3, RZ, RZ, R21 ;  /* 0x000000ffff030224 */ /* 0x000fe200078e0015 */
[----:B------:R-:W1:Y:S04]  /*111c0*/  SHFL.IDX PT, R8, R0, 0x2, 0x181f ;  /* 0x00581f0000087f89 */ /* 0x000e6800000e0000 */
[----:B------:R-:W-:Y:S04]  /*111d0*/  @P0 LDGSTS.E.BYPASS.LTC128B.128 [R25+0x18c00], desc[UR52][R2.64], !P3 ;  /* 0x18c0000002190fae */ /* 0x000fe8000d901d74 */
[----:B------:R2:W-:Y:S01]  /*111e0*/  @P0 LDGSTS.E.BYPASS.LTC128B.128 [R25+0x1cc00], desc[UR52][R2.64+0x80], !P2 ;  /* 0x1cc0008002190fae */ /* 0x0005e2000d101d74 */
[----:B------:R-:W-:-:S13]  /*111f0*/  ISETP.GE.AND P0, PT, R6, 0x21, PT ;  /* 0x000000210600780c */ /* 0x000fda0003f06270 */
[----:B0-----:R-:W-:Y:S01]  /*11200*/  @P0 LEA R14, P1, R35, R14, 0x1 ;  /* 0x0000000e230e0211 */ /* 0x001fe200078208ff */
[----:B------:R-:W-:-:S04]  /*11210*/  @P0 IMAD R21, R5, 0x2, R16 ;  /* 0x0000000205150824 */ /* 0x000fc800078e0210 */
[----:B--2---:R-:W-:Y:S02]  /*11220*/  @P0 IMAD.MOV.U32 R2, RZ, RZ, R14 ;  /* 0x000000ffff020224 */ /* 0x004fe400078e000e */
[----:B-1----:R-:W-:Y:S01]  /*11230*/  @P0 IMAD.X R9, RZ, RZ, R8, P1 ;  /* 0x000000ffff090224 */ /* 0x002fe200008e0608 */
        /* <DEDUP_REMOVED lines=38> */
[----:B-1----:R-:W-:Y:S02]  /*114a0*/  @P0 IMAD.X R9, RZ, RZ, R8, P1 ;  /* 0x000000ffff090224 */ /* 0x002fe400008e0608 */
[----:B--2---:R-:W-:Y:S01]  /*114b0*/  @P0 IMAD.MOV.U32 R2, RZ, RZ, R14 ;  /* 0x000000ffff020224 */ /* 0x004fe200078e000e */
[----:B------:R0:W1:Y:S01]  /*114c0*/  SHFL.IDX PT, R8, R0, 0x7, 0x181f ;  /* 0x00f81f0000087f89 */ /* 0x00006200000e0000 */
[----:B------:R-:W-:-:S03]  /*114d0*/  @P0 IMAD.MOV.U32 R3, RZ, RZ, R9 ;  /* 0x000000ffff030224 */ /* 0x000fc600078e0009 */
[----:B------:R0:W2:Y:S04]  /*114e0*/  SHFL.IDX PT, R14, R4, 0x7, 0x181f ;  /* 0x00f81f00040e7f89 */ /* 0x0000a800000e0000 */
[----:B------:R0:W-:Y:S04]  /*114f0*/  @P0 LDGSTS.E.BYPASS.LTC128B.128 [R21+0x1b400], desc[UR52][R2.64], !P3 ;  /* 0x1b40000002150fae */ /* 0x0001e8000d901d74 */
[----:B------:R0:W-:Y:S02]  /*11500*/  @P0 LDGSTS.E.BYPASS.LTC128B.128 [R21+0x1f400], desc[UR52][R2.64+0x80], !P2 ;  /* 0x1f40008002150fae */ /* 0x0001e4000d101d74 */
.L_x_1225:
[----:B------:R-:W-:-:S13]  /*11510*/  ISETP.GE.AND P0, PT, R6, 0x71, PT ;  /* 0x000000710600780c */ /* 0x000fda0003f06270 */
[----:B0-2---:R-:W-:Y:S01]  /*11520*/  @P0 LEA R2, P1, R35, R14, 0x1 ;  /* 0x0000000e23020211 */ /* 0x005fe200078208ff */
[----:B------:R-:W-:-:S04]  /*11530*/  @P0 IMAD R5, R5, 0x2, R16 ;  /* 0x0000000205050824 */ /* 0x000fc800078e0210 */
[----:B-1----:R-:W-:-:S05]  /*11540*/  @P0 IMAD.X R3, RZ, RZ, R8, P1 ;  /* 0x000000ffff030224 */ /* 0x002fca00008e0608 */
[----:B------:R-:W-:Y:S01]  /*11550*/  @!PT LDS RZ, [RZ] ;  /* 0x00000000fffff984 */ /* 0x000fe20000000800 */
[----:B------:R-:W-:Y:S01]  /*11560*/  @!PT LDS RZ, [RZ] ;  /* 0x00000000fffff984 */ /* 0x000fe20000000800 */
[----:B------:R-:W-:Y:S01]  /*11570*/  @!PT LDS RZ, [RZ] ;  /* 0x00000000fffff984 */ /* 0x000fe20000000800 */
[----:B------:R0:W-:Y:S04]  /*11580*/  @P0 LDGSTS.E.BYPASS.LTC128B.128 [R5+0x1bc00], desc[UR52][R2.64], !P3 ;  /* 0x1bc0000002050fae */ /* 0x0001e8000d901d74 */
[----:B------:R0:W-:Y:S01]  /*11590*/  @P0 LDGSTS.E.BYPASS.LTC128B.128 [R5+0x1fc00], desc[UR52][R2.64+0x80], !P2 ;  /* 0x1fc0008002050fae */ /* 0x0001e2000d101d74 */
[----:B------:R-:W-:Y:S01]  /*115a0*/  PLOP3.LUT P0, PT, PT, PT, PT, 0x80, 0x0 ;  /* 0x000000000000781c */ /* 0x000fe20003f0f070 */
[----:B------:R-:W-:-:S12]  /*115b0*/  NOP ;  /* 0x0000000000007918 */ /* 0x000fd80000000000 */
.L_x_1157:
        /* <DEDUP_REMOVED lines=11> */
.L_x_1158:
[----:B------:R-:W-:Y:S01]  /*11670*/  VIADD R0, R16, 0x10400 ;  /* 0x0001040010007836 */ /* 0x000fe20000000000 */
[----:B------:R1:W-:Y:S06]  /*11680*/  SYNCS.ARRIVE.TRANS64.A1T0 RZ, [R7+URZ+0x28830], RZ ;  /* 0x028830ff07ff79a7 */ /* 0x0003ec000810003f */
[----:B------:R-:W-:Y:S05]  /*11690*/  WARPSYNC.ALL ;  /* 0x0000000000007948 */ /* 0x000fea0003800000 */
[----:B------:R-:W-:Y:S01]  /*116a0*/  BAR.SYNC.DEFER_BLOCKING 0x8, 0x180 ;  /* 0x0206000000007b1d */ /* 0x000fe20000010000 */
[----:B------:R-:W-:-:S05]  /*116b0*/  LOP3.LUT P0, RZ, R0, 0x3ff, RZ, 0xc0, !PT ;  /* 0x000003ff00ff7812 */ /* 0x000fca000780c0ff */
[----:B------:R-:W-:Y:S08]  /*116c0*/  BSSY B6, `(.L_x_1159) ;  /* 0x0000012000067945 */ /* 0x000ff00003800000 */
[----:B------:R-:W-:Y:S05]  /*116d0*/  @!P0 BRA `(.L_x_1160) ;  /* 0x0000000000408947 */ /* 0x000fea0003800000 */
[----:B0-----:R-:W-:Y:S01]  /*116e0*/  MOV R2, 0x0 ;  /* 0x0000000000027802 */ /* 0x001fe20000000f00 */
[----:B------:R-:W-:Y:S01]  /*116f0*/  ULDC.64 UR4, c[0x4][0x80] ;  /* 0x0100200000047ab9 */ /* 0x000fe20000000a00 */
[----:B------:R-:W-:Y:S01]  /*11700*/  ULDC.64 UR6, c[0x4][0x88] ;  /* 0x0100220000067ab9 */ /* 0x000fe20000000a00 */
[----:B------:R-:W-:Y:S01]  /*11710*/  ULDC.64 UR8, c[0x4][0x20] ;  /* 0x0100080000087ab9 */ /* 0x000fe20000000a00 */
[----:B------:R-:W-:Y:S02]  /*11720*/  IMAD.U32 R4, RZ, RZ, UR4 ;  /* 0x00000004ff047e24 */ /* 0x000fe4000f8e00ff */
[----:B------:R-:W0:Y:S01]  /*11730*/  LDC.64 R2, c[0x4][R2] ;  /* 0x0100000002027b82 */ /* 0x000e220000000a00 */
[----:B------:R-:W-:Y:S02]  /*11740*/  IMAD.U32 R5, RZ, RZ, UR5 ;  /* 0x00000005ff057e24 */ /* 0x000fe4000f8e00ff */
[----:B------:R-:W-:Y:S02]  /*11750*/  IMAD.U32 R6, RZ, RZ, UR6 ;  /* 0x00000006ff067e24 */ /* 0x000fe4000f8e00ff */
[----:B-1----:R-:W-:-:S02]  /*11760*/  IMAD.U32 R7, RZ, RZ, UR7 ;  /* 0x00000007ff077e24 */ /* 0x002fc4000f8e00ff */
[----:B------:R-:W-:Y:S02]  /*11770*/  IMAD.U32 R10, RZ, RZ, UR8 ;  /* 0x00000008ff0a7e24 */ /* 0x000fe4000f8e00ff */
[----:B------:R-:W-:Y:S02]  /*11780*/  IMAD.U32 R11, RZ, RZ, UR9 ;  /* 0x00000009ff0b7e24 */ /* 0x000fe4000f8e00ff */
[----:B------:R-:W-:Y:S02]  /*11790*/  IMAD.MOV.U32 R8, RZ, RZ, 0x70 ;  /* 0x00000070ff087424 */ /* 0x000fe400078e00ff */
[----:B------:R-:W-:Y:S02]  /*117a0*/  IMAD.MOV.U32 R12, RZ, RZ, 0x1 ;  /* 0x00000001ff0c7424 */ /* 0x000fe400078e00ff */
[----:B------:R-:W-:-:S07]  /*117b0*/  IMAD.MOV.U32 R13, RZ, RZ, RZ ;  /* 0x000000ffff0d7224 */ /* 0x000fce00078e00ff */
[----:B------:R-:W-:-:S07]  /*117c0*/  LEPC R20, `(.L_x_1160) ;  /* 0x000000001014794e */ /* 0x000fce0000000000 */
[----:B0-----:R-:W-:Y:S05]  /*117d0*/  CALL.ABS.NOINC R2 ;  /* 0x0000000002007343 */ /* 0x001fea0003c00000 */
.L_x_1160:
[----:B------:R-:W-:Y:S05]  /*117e0*/  BSYNC B6 ;  /* 0x0000000000067941 */ /* 0x000fea0003800000 */
.L_x_1159:
[----:B0-----:R-:W0:Y:S01]  /*117f0*/  S2R R2, SR_TID.X ;  /* 0x0000000000027919 */ /* 0x001e220000002100 */
[----:B------:R-:W-:Y:S01]  /*11800*/  UISETP.NE.AND UP0, UPT, UR49, URZ, UPT ;  /* 0x0000003f3100728c */ /* 0x000fe2000bf05270 */
[----:B------:R-:W-:Y:S01]  /*11810*/  R2UR UR6, R28 ;  /* 0x000000001c0672ca */ /* 0x000fe200000e0000 */
[----:B------:R-:W-:Y:S01]  /*11820*/  ULDC.64 UR8, c[0x0][0x2d8] ;  /* 0x0000b60000087ab9 */ /* 0x000fe20000000a00 */
[----:B------:R-:W-:Y:S02]  /*11830*/  R2UR UR7, R22 ;  /* 0x00000000160772ca */ /* 0x000fe400000e0000 */
[C---:B------:R-:W-:Y:S02]  /*11840*/  LOP3.LUT P4, RZ, R19.reuse, 0x80, RZ, 0xc0, !PT ;  /* 0x0000008013ff7812 */ /* 0x040fe4000788c0ff */
[----:B------:R-:W-:Y:S02]  /*11850*/  PLOP3.LUT P0, PT, PT, PT, UP0, 0x80, 0x0 ;  /* 0x000000000000781c */ /* 0x000fe40003f0f008 */
[----:B------:R-:W-:-:S02]  /*11860*/  LOP3.LUT P5, RZ, R19, 0x40, RZ, 0xc0, !PT ;  /* 0x0000004013ff7812 */ /* 0x000fc400078ac0ff */
[----:B------:R-:W-:-:S03]  /*11870*/  @UP0 ULDC UR4, c[0x0][0x44c] ;  /* 0x0001130000040ab9 */ /* 0x000fc60000000800 */
[----:B------:R-:W-:-:S04]  /*11880*/  UIMAD UR6, UR6, UR8, URZ ;  /* 0x00000008060672a4 */ /* 0x000fc8000f8e023f */
[----:B------:R-:W-:Y:S02]  /*11890*/  UIMAD UR7, UR7, UR9, UR6 ;  /* 0x00000009070772a4 */ /* 0x000fe4000f8e0206 */
[----:B------:R-:W-:Y:S01]  /*118a0*/  USHF.R.S32.HI UR6, URZ, 0x1f, UR42 ;  /* 0x0000001f3f067899 */ /* 0x000fe2000801142a */
[----:B0-----:R-:W-:-:S05]  /*118b0*/  IMAD.SHL.U32 R2, R2, 0x10, RZ ;  /* 0x0000001002027824 */ /* 0x001fca00078e00ff */
[----:B------:R-:W-:-:S04]  /*118c0*/  LOP3.LUT R2, R2, 0x70, RZ, 0xc0, !PT ;  /* 0x0000007002027812 */ /* 0x000fc800078ec0ff */
[----:B------:R-:W-:-:S05]  /*118d0*/  LOP3.LUT R2, R37, R2, RZ, 0xfc, !PT ;  /* 0x0000000225027212 */ /* 0x000fca00078efcff */
[----:B------:R-:W-:-:S04]  /*118e0*/  VIADD R0, R2, UR43 ;  /* 0x0000002b02007c36 */ /* 0x000fc80008000000 */
[----:B------:R-:W-:Y:S01]  /*118f0*/  @P0 IMAD.HI.U32 R3, R0, UR4, RZ ;  /* 0x0000000400030c27 */ /* 0x000fe2000f8e00ff */
[----:B------:R-:W-:Y:S01]  /*11900*/  PLOP3.LUT P0, PT, PT, PT, UP0, 0x80, 0x0 ;  /* 0x000000000000781c */ /* 0x000fe20003f0f008 */
[----:B------:R-:W-:Y:S02]  /*11910*/  @UP0 ULDC UR4, c[0x0][0x450] ;  /* 0x0001140000040ab9 */ /* 0x000fe40000000800 */
[----:B------:R-:W-:-:S10]  /*11920*/  IMAD.MOV.U32 R2, RZ, RZ, R0 ;  /* 0x000000ffff027224 */ /* 0x000fd400078e0000 */
[----:B------:R-:W-:Y:S02]  /*11930*/  @P0 SHF.R.U32.HI R2, RZ, UR4, R3 ;  /* 0x00000004ff020c19 */ /* 0x000fe40008011603 */
[----:B------:R-:W-:-:S03]  /*11940*/  R2UR UR4, R22 ;  /* 0x00000000160472ca */ /* 0x000fc600000e0000 */
[----:B------:R-:W-:-:S10]  /*11950*/  IMAD.MOV R5, RZ, RZ, -R2 ;  /* 0x000000ffff057224 */ /* 0x000fd400078e0a02 */
[----:B------:R-:W-:-:S03]  /*11960*/  UIMAD.WIDE.U32 UR4, UR4, UR8, URZ ;  /* 0x00000008040472a5 */ /* 0x000fc6000f8e003f */
[----:B------:R-:W-:Y:S01]  /*11970*/  ULDC.64 UR8, c[0x0][0x2e0] ;  /* 0x0000b80000087ab9 */ /* 0x000fe20000000a00 */
[----:B------:R-:W-:Y:S02]  /*11980*/  UIADD3 UR5, UR5, UR7, URZ ;  /* 0x0000000705057290 */ /* 0x000fe4000fffe03f */
[----:B------:R-:W-:Y:S01]  /*11990*/  UIMAD UR6, UR6, UR8, URZ ;  /* 0x00000008060672a4 */ /* 0x000fe2000f8e023f */
[----:B------:R-:W-:Y:S01]  /*119a0*/  ULDC UR7, c[0x0][0x448] ;  /* 0x0001120000077ab9 */ /* 0x000fe20000000800 */
[----:B------:R-:W-:Y:S01]  /*119b0*/  UIMAD.WIDE.U32 UR4, UR42, UR8, UR4 ;  /* 0x000000082a0472a5 */ /* 0x000fe2000f8e0004 */
[----:B------:R-:W-:Y:S01]  /*119c0*/  IMAD R5, R5, UR7, R0 ;  /* 0x0000000705057c24 */ /* 0x000fe2000f8e0200 */
[----:B------:R-:W-:Y:S01]  /*119d0*/  UIMAD UR6, UR42, UR9, UR6 ;  /* 0x000000092a0672a4 */ /* 0x000fe2000f8e0206 */
[----:B------:R-:W-:Y:S02]  /*119e0*/  SHF.R.S32.HI R0, RZ, 0x1f, R2 ;  /* 0x0000001fff007819 */ /* 0x000fe40000011402 */
[----:B------:R-:W-:Y:S01]  /*119f0*/  ULDC.64 UR8, c[0x0][0x2d0] ;  /* 0x0000b40000087ab9 */ /* 0x000fe20000000a00 */
[----:B------:R-:W-:Y:S01]  /*11a00*/  UIADD3 UR5, UR5, UR6, URZ ;  /* 0x0000000605057290 */ /* 0x000fe2000fffe03f */
[----:B------:R-:W-:-:S02]  /*11a10*/  IMAD.U32 R9, RZ, RZ, UR8 ;  /* 0x00000008ff097e24 */ /* 0x000fc4000f8e00ff */
[----:B------:R-:W-:Y:S01]  /*11a20*/  IMAD R3, R0, UR8, RZ ;  /* 0x0000000800037c24 */ /* 0x000fe2000f8e02ff */
[----:B------:R-:W-:-:S03]  /*11a30*/  SHF.R.S32.HI R0, RZ, 0x1f, R5 ;  /* 0x0000001fff007819 */ /* 0x000fc60000011405 */
[C---:B-1----:R-:W-:Y:S02]  /*11a40*/  IMAD R7, R2.reuse, UR9, R3 ;  /* 0x0000000902077c24 */ /* 0x042fe4000f8e0203 */
[----:B------:R-:W-:Y:S01]  /*11a50*/  IMAD.WIDE.U32 R2, R2, R9, UR4 ;  /* 0x0000000402027e25 */ /* 0x000fe2000f8e0009 */
        /* <DEDUP_REMOVED lines=12> */
[----:B------:R-:W-:-:S03]  /*11b20*/  VIADD R5, R37, UR43 ;  /* 0x0000002b25057c36 */ /* 0x000fc60008000000 */
[----:B------:R-:W1:Y:S01]  /*11b30*/  SHFL.IDX PT, R2, R4, RZ, 0x181f ;  /* 0x00181fff04027589 */ /* 0x000e6200000e0000 */
[C---:B------:R-:W-:Y:S01]  /*11b40*/  VIADD R7, R5.reuse, 0x10 ;  /* 0x0000001005077836 */ /* 0x040fe20000000000 */
[----:B------:R-:W-:Y:S02]  /*11b50*/  ISETP.GE.AND P0, PT, R5, UR38, PT ;  /* 0x0000002605007c0c */ /* 0x000fe4000bf06270 */
[----:B------:R-:W-:Y:S11]  /*11b60*/  SHFL.IDX PT, R6, R4, 0x1, 0x181f ;  /* 0x00381f0004067f89 */ /* 0x000ff600000e0000 */
[----:B0-----:R-:W-:-:S05]  /*11b70*/  @!P0 LEA R14, P1, R35, R14, 0x1 ;  /* 0x0000000e230e8211 */ /* 0x001fca00078208ff */
[----:B-1----:R-:W-:Y:S02]  /*11b80*/  @!P0 IMAD.X R3, RZ, RZ, R2, P1 ;  /* 0x000000ffff038224 */ /* 0x002fe400008e0602 */
        /* <DEDUP_REMOVED lines=56> */
[----:B-1----:R-:W-:Y:S02]  /*11f10*/  @!P0 IMAD.X R7, RZ, RZ, R6, P1 ;  /* 0x000000ffff078224 */ /* 0x002fe400008e0606 */
[----:B--2---:R-:W-:Y:S01]  /*11f20*/  @!P0 IMAD.MOV.U32 R2, RZ, RZ, R14 ;  /* 0x000000ffff028224 */ /* 0x004fe200078e000e */
[----:B------:R0:W1:Y:S01]  /*11f30*/  SHFL.IDX PT, R6, R4, 0x7, 0x181f ;  /* 0x00f81f0004067f89 */ /* 0x00006200000e0000 */
[----:B------:R-:W-:-:S03]  /*11f40*/  @!P0 IMAD.MOV.U32 R3, RZ, RZ, R7 ;  /* 0x000000ffff038224 */ /* 0x000fc600078e0007 */
[----:B------:R0:W2:Y:S04]  /*11f50*/  SHFL.IDX PT, R14, R0, 0x7, 0x181f ;  /* 0x00f81f00000e7f89 */ /* 0x0000a800000e0000 */
[----:B------:R0:W-:Y:S04]  /*11f60*/  @!P0 LDGSTS.E.BYPASS.LTC128B.128 [R33+0x13400], desc[UR52][R2.64], !P4 ;  /* 0x1340000002218fae */ /* 0x0001e8000e101d74 */
[----:B------:R0:W-:Y:S02]  /*11f70*/  @!P0 LDGSTS.E.BYPASS.LTC128B.128 [R33+0x17400], desc[UR52][R2.64+0x80], !P5 ;  /* 0x1740008002218fae */ /* 0x0001e4000e901d74 */
.L_x_1242:
[----:B------:R-:W-:-:S05]  /*11f80*/  VIADD R5, R5, 0x70 ;  /* 0x0000007005057836 */ /* 0x000fca0000000000 */
[----:B------:R-:W-:-:S13]  /*11f90*/  ISETP.GE.AND P0, PT, R5, UR38, PT ;  /* 0x0000002605007c0c */ /* 0x000fda000bf06270 */
[----:B0-2---:R-:W-:-:S05]  /*11fa0*/  @!P0 LEA R2, P1, R35, R14, 0x1 ;  /* 0x0000000e23028211 */ /* 0x005fca00078208ff */
[----:B-1----:R-:W-:-:S05]  /*11fb0*/  @!P0 IMAD.X R3, RZ, RZ, R6, P1 ;  /* 0x000000ffff038224 */ /* 0x002fca00008e0606 */
[----:B------:R-:W-:Y:S01]  /*11fc0*/  @!PT LDS RZ, [RZ] ;  /* 0x00000000fffff984 */ /* 0x000fe20000000800 */
[----:B------:R-:W-:Y:S01]  /*11fd0*/  @!PT LDS RZ, [RZ] ;  /* 0x00000000fffff984 */ /* 0x000fe20000000800 */
[----:B------:R-:W-:Y:S01]  /*11fe0*/  @!PT LDS RZ, [RZ] ;  /* 0x00000000fffff984 */ /* 0x000fe20000000800 */
[----:B------:R0:W-:Y:S04]  /*11ff0*/  @!P0 LDGSTS.E.BYPASS.LTC128B.128 [R33+0x13c00], desc[UR52][R2.64], !P4 ;  /* 0x13c0000002218fae */ /* 0x0001e8000e101d74 */
[----:B------:R0:W-:Y:S01]  /*12000*/  @!P0 LDGSTS.E.BYPASS.LTC128B.128 [R33+0x17c00], desc[UR52][R2.64+0x80], !P5 ;  /* 0x17c0008002218fae */ /* 0x0001e2000e901d74 */
[----:B------:R-:W-:Y:S01]  /*12010*/  PLOP3.LUT P0, PT, PT, PT, PT, 0x80, 0x0 ;  /* 0x000000000000781c */ /* 0x000fe20003f0f070 */
[----:B------:R-:W-:-:S12]  /*12020*/  NOP ;  /* 0x0000000000007918 */ /* 0x000fd80000000000 */
.L_x_1162:
[----:B------:R-:W-:Y:S02]  /*12030*/  PLOP3.LUT P1, PT, P1, P0, PT, 0xa2, 0x0 ;  /* 0x000000000000781c */ /* 0x000fe40000f21472 */
[----:B------:R-:W-:-:S08]  /*12040*/  @P0 R2UR P1, UR4, R16 ;  /* 0x00000000100402ca */ /* 0x000fd00000020000 */
[----:B------:R-:W-:-:S05]  /*12050*/  @P0 PLOP3.LUT P0, PT, P1, PT, PT, 0x80, 0x0 ;  /* 0x000000000000081c */ /* 0x000fca0000f0f070 */
[----:B------:R-:W-:Y:S01]  /*12060*/  @!P1 SYNCS.ARRIVE.TRANS64.RED.A0T1 RZ, [UR4+0x28800], RZ ;  /* 0x028800ffffff99a7 */ /* 0x000fe20008200404 */
[----:B------:R-:W-:Y:S07]  /*12070*/  @!P1 ARRIVES.LDGSTSBAR.64.TRANSCNT [UR4+0x28800] ;  /* 0x02880000ff0099b0 */ /* 0x000fee0008000a84 */
[----:B------:R-:W-:Y:S05]  /*12080*/  @P0 BRA.U.ANY `(.L_x_1162) ;  /* 0xfffffffd00e80947 */ /* 0x000fea000393ffff */
[----:B------:R-:W-:-:S05]  /*12090*/  VIADD R36, R36, 0x1 ;  /* 0x0000000124247836 */ /* 0x000fca0000000000 */
[----:B------:R-:W-:-:S04]  /*120a0*/  LEA.HI R0, R36, R36, RZ, 0x1 ;  /* 0x0000002424007211 */ /* 0x000fc800078f08ff */
[----:B0-----:R-:W-:-:S05]  /*120b0*/  LOP3.LUT R3, R0, 0xfffffffe, RZ, 0xc0, !PT ;  /* 0xfffffffe00037812 */ /* 0x001fca00078ec0ff */
[----:B------:R-:W-:-:S05]  /*120c0*/  IMAD.IADD R3, R36, 0x1, -R3 ;  /* 0x0000000124037824 */ /* 0x000fca00078e0a03 */
[----:B------:R-:W-:Y:S01]  /*120d0*/  SHF.L.U32 R3, R3, 0x1f, RZ ;  /* 0x0000001f03037819 */ /* 0x000fe200000006ff */
[----:B------:R-:W-:Y:S01]  /*120e0*/  NOP ;  /* 0x0000000000007918 */ /* 0x000fe20000000000 */
[----:B------:R0:W-:Y:S01]  /*120f0*/  SYNCS.ARRIVE.TRANS64.A1T0 RZ, [R16+URZ+0x28800], RZ ;  /* 0x028800ff10ff79a7 */ /* 0x0001e2000810003f */
[----:B------:R-:W-:Y:S01]  /*12100*/  BSSY B0, `(.L_x_1163) ;  /* 0x0000003000007945 */ /* 0x000fe20003800000 */
[----:B------:R-:W1:Y:S03]  /*12110*/  SYNCS.PHASECHK.TRANS64.TRYWAIT P0, [R16+URZ+0x28820], R3 ;  /* 0x02882003100075a7 */ /* 0x000e66000800017f */
[----:B01----:R-:W-:Y:S05]  /*12120*/  @!P0 BRA `(.L_x_1164) ;  /* 0x0000003400888947 */ /* 0x003fea0003800000 */
.L_x_1243:
[----:B------:R-:W-:Y:S05]  /*12130*/  BSYNC B0 ;  /* 0x0000000000007941 */ /* 0x000fea0003800000 */
.L_x_1163:
[----:B------:R-:W-:-:S04]  /*12140*/  UIADD3 UR4, UR44, -0x2, URZ ;  /* 0xfffffffe2c047890 */ /* 0x000fc8000fffe03f */
[----:B------:R-:W-:-:S06]  /*12150*/  UISETP.GE.AND UP0, UPT, UR4, UR45, UPT ;  /* 0x0000002d0400728c */ /* 0x000fcc000bf06270 */
[----:B------:R-:W-:-:S13]  /*12160*/  PLOP3.LUT P0, PT, PT, PT, UP0, 0x40, 0x0 ;  /* 0x000000000000781c */ /* 0x000fda0003f0e808 */
[----:B------:R-:W-:Y:S05]  /*12170*/  @P0 BRA `(.L_x_1165) ;  /* 0x00000010001c0947 */ /* 0x000fea0003800000 */
[----:B------:R-:W-:Y:S01]  /*12180*/  BSSY B0, `(.L_x_1165) ;  /* 0x0000106000007945 */ /* 0x000fe20003800000 */
[----:B------:R-:W-:Y:S02]  /*12190*/  IMAD.MOV.U32 R10, RZ, RZ, R23 ;  /* 0x000000ffff0a7224 */ /* 0x000fe400078e0017 */
[----:B------:R-:W-:Y:S02]  /*121a0*/  IMAD.MOV.U32 R20, RZ, RZ, R26 ;  /* 0x000000ffff147224 */ /* 0x000fe400078e001a */
[----:B------:R-:W-:Y:S02]  /*121b0*/  IMAD.MOV.U32 R27, RZ, RZ, R24 ;  /* 0x000000ffff1b7224 */ /* 0x000fe400078e0018 */
[----:B------:R-:W-:-:S07]  /*121c0*/  IMAD.U32 R6, RZ, RZ, UR4 ;  /* 0x00000004ff067e24 */ /* 0x000fce000f8e00ff */
.L_x_1178:
[----:B0-----:R-:W0:Y:S01]  /*121d0*/  LDC R3, c[0x0][0x430] ;  /* 0x00010c00ff037b82 */ /* 0x001e220000000800 */
[----:B------:R-:W1:Y:S01]  /*121e0*/  S2R R0, SR_TID.X ;  /* 0x0000000000007919 */ /* 0x000e620000002100 */
[----:B------:R-:W-:Y:S01]  /*121f0*/  IMAD R7, R6, 0x80, R37 ;  /* 0x0000008006077824 */ /* 0x000fe200078e0225 */
[----:B------:R-:W-:Y:S05]  /*12200*/  YIELD ;  /* 0x0000000000007946 */ /* 0x000fea0003800000 */
        /* <DEDUP_REMOVED lines=34> */
.L_x_1166:
[----:B------:R-:W-:Y:S01]  /*12430*/  IMAD R6, R23, 0x8, R16 ;  /* 0x0000000817067824 */ /* 0x000fe200078e0210 */
[----:B------:R-:W-:Y:S01]  /*12440*/  SHF.L.U32 R3, R26, 0x1f, RZ ;  /* 0x0000001f1a037819 */ /* 0x000fe200000006ff */
[----:B------:R-:W-:Y:S03]  /*12450*/  BSSY B1, `(.L_x_1167) ;  /* 0x0000003000017945 */ /* 0x000fe60003800000 */
[----:B------:R-:W0:Y:S02]  /*12460*/  SYNCS.PHASECHK.TRANS64.TRYWAIT P0, [R6+URZ+0x28840], R3 ;  /* 0x02884003060075a7 */ /* 0x000e24000800017f */
[----:B0-----:R-:W-:Y:S05]  /*12470*/  @!P0 BRA `(.L_x_1168) ;  /* 0x0000003000c88947 */ /* 0x001fea0003800000 */
.L_x_1244:
[----:B------:R-:W-:Y:S05]  /*12480*/  BSYNC B1 ;  /* 0x0000000000017941 */ /* 0x000fea0003800000 */
.L_x_1167:
[----:B------:R-:W-:Y:S01]  /*12490*/  SHF.R.S32.HI R21, RZ, 0x1f, R4 ;  /* 0x0000001fff157819 */ /* 0x000fe20000011404 */
[----:B------:R-:W-:Y:S01]  /*124a0*/  ULDC.64 UR4, c[0x0][0x300] ;  /* 0x0000c00000047ab9 */ /* 0x000fe20000000a00 */
[----:B------:R-:W-:Y:S01]  /*124b0*/  LOP3.LUT P2, RZ, R19, 0x2, RZ, 0xc0, !PT ;  /* 0x0000000213ff7812 */ /* 0x000fe2000784c0ff */
[----:B------:R-:W-:Y:S01]  /*124c0*/  IMAD R7, R23, 0x4000, R30 ;  /* 0x0000400017077824 */ /* 0x000fe200078e021e */
[----:B------:R-:W-:Y:S01]  /*124d0*/  LOP3.LUT P1, RZ, R19, 0x1, RZ, 0xc0, !PT ;  /* 0x0000000113ff7812 */ /* 0x000fe2000782c0ff */
[----:B0-----:R-:W-:-:S04]  /*124e0*/  IMAD R3, R21, UR4, RZ ;  /* 0x0000000415037c24 */ /* 0x001fc8000f8e02ff */
        /* <DEDUP_REMOVED lines=21> */
[----:B------:R-:W1:Y:S04]  /*12640*/  SHFL.IDX PT, R3, R9, RZ, 0x181f ;  /* 0x00181fff09037589 */ /* 0x000e6800000e0000 */
[----:B------:R-:W-:Y:S01]  /*12650*/  SHFL.IDX PT, R14, R8, 0x7, 0x181f ;  /* 0x00f81f00080e7f89 */ /* 0x000fe200000e0000 */
        /* <DEDUP_REMOVED lines=37> */
[----:B0-----:R-:W-:-:S05]  /*128b0*/  IADD3 R2, P0, R2, R5, RZ ;  /* 0x0000000502027210 */ /* 0x001fca0007f1e0ff */
[----:B-1----:R-:W-:-:S05]  /*128c0*/  IMAD.X R3, RZ, RZ, R3, P0 ;  /* 0x000000ffff037224 */ /* 0x002fca00000e0603 */
[----:B------:R0:W-:Y:S04]  /*128d0*/  LDGSTS.E.BYPASS.LTC128B.128 [R7+0x1b400], desc[UR52][R2.64], !P2 ;  /* 0x1b40000002077fae */ /* 0x0001e8000d101d74 */
[----:B--2---:R0:W-:Y:S02]  /*128e0*/  LDGSTS.E.BYPASS.LTC128B.128 [R7+0x1f400], desc[UR52][R2.64+0x80], !P1 ;  /* 0x1f40008002077fae */ /* 0x0041e4000c901d74 */
.L_x_1262:
[----:B0-----:R-:W-:-:S05]  /*128f0*/  IADD3 R2, P0, R14, R5, RZ ;  /* 0x000000050e027210 */ /* 0x001fca0007f1e0ff */
        /* <DEDUP_REMOVED lines=8> */
.L_x_1170:
        /* <DEDUP_REMOVED lines=11> */
.L_x_1171:
[----:B------:R0:W-:Y:S01]  /*12a30*/  SYNCS.ARRIVE.TRANS64.A1T0 RZ, [R6+URZ+0x28830], RZ ;  /* 0x028830ff06ff79a7 */ /* 0x0001e2000810003f */
[----:B------:R-:W-:Y:S05]  /*12a40*/  @!P2 BRA `(.L_x_1172) ;  /* 0x000000000004a947 */ /* 0x000fea0003800000 */
[----:B------:R-:W-:Y:S01]  /*12a50*/  BPT.TRAP 0x1 ;  /* 0x000000040000795c */ /* 0x000fe20000300000 */
.L_x_1172:
[----:B------:R-:W-:Y:S01]  /*12a60*/  SHF.L.U32 R3, R20, 0x1f, RZ ;  /* 0x0000001f14037819 */ /* 0x000fe200000006ff */
[----:B0-----:R-:W-:Y:S01]  /*12a70*/  IMAD R6, R10, 0x8, R16 ;  /* 0x000000080a067824 */ /* 0x001fe200078e0210 */
[----:B------:R-:W-:Y:S03]  /*12a80*/  BSSY B1, `(.L_x_1173) ;  /* 0x0000003000017945 */ /* 0x000fe60003800000 */
[----:B------:R-:W0:Y:S02]  /*12a90*/  SYNCS.PHASECHK.TRANS64.TRYWAIT P0, [R6+URZ+0x28860], R3 ;  /* 0x02886003060075a7 */ /* 0x000e24000800017f */
[----:B0-----:R-:W-:Y:S05]  /*12aa0*/  @!P0 BRA `(.L_x_1174) ;  /* 0x0000003400988947 */ /* 0x001fea0003800000 */
.L_x_1263:
[----:B------:R-:W-:Y:S05]  /*12ab0*/  BSYNC B1 ;  /* 0x0000000000017941 */ /* 0x000fea0003800000 */
.L_x_1173:
[----:B------:R-:W-:Y:S01]  /*12ac0*/  IMAD.MOV.U32 R8, RZ, RZ, -0x80 ;  /* 0xffffff80ff087424 */ /* 0x000fe200078e00ff */
[----:B------:R-:W-:Y:S01]  /*12ad0*/  UMOV UR4, 0xffffffff ;  /* 0xffffffff00047882 */ /* 0x000fe20000000000 */
[C---:B------:R-:W-:Y:S01]  /*12ae0*/  LOP3.LUT P2, RZ, R19.reuse, 0x8, RZ, 0xc0, !PT ;  /* 0x0000000813ff7812 */ /* 0x040fe2000784c0ff */
[----:B------:R-:W-:Y:S01]  /*12af0*/  IMAD R7, R10, 0x4000, R30 ;  /* 0x000040000a077824 */ /* 0x000fe200078e021e */
[----:B------:R-:W-:Y:S01]  /*12b00*/  LOP3.LUT P1, RZ, R19, 0x4, RZ, 0xc0, !PT ;  /* 0x0000000413ff7812 */ /* 0x000fe2000782c0ff */
[----:B------:R-:W-:-:S04]  /*12b10*/  IMAD R8, R27, R8, UR37 ;  /* 0x000000251b087e24 */ /* 0x000fc8000f8e0208 */
[----:B------:R-:W-:Y:S01]  /*12b20*/  IMAD.IADD R8, R8, 0x1, -R37 ;  /* 0x0000000108087824 */ /* 0x000fe200078e0a25 */
[----:B------:R-:W-:Y:S07]  /*12b30*/  BRA.DIV UR4, `(.L_x_1175) ;  /* 0x0000003604887947 */ /* 0x000fee000b800000 */
[----:B------:R-:W1:Y:S01]  /*12b40*/  SHFL.IDX PT, R14, R17, RZ, 0x181f ;  /* 0x00181fff110e7589 */ /* 0x000e6200000e0000 */
[----:B------:R-:W-:-:S03]  /*12b50*/  IMAD R7, R7, 0x2, R16 ;  /* 0x0000000207077824 */ /* 0x000fc600078e0210 */
        /* <DEDUP_REMOVED lines=57> */
.L_x_1281:
[----:B0-2---:R-:W-:Y:S01]  /*12ef0*/  IADD3 R2, P0, R14, R5, RZ ;  /* 0x000000050e027210 */ /* 0x005fe20007f1e0ff */
        /* <DEDUP_REMOVED lines=28> */
.L_x_1176:
        /* <DEDUP_REMOVED lines=11> */
.L_x_1177:
[C---:B------:R-:W-:Y:S01]  /*13170*/  ISETP.GT.AND P0, PT, R24.reuse, UR45, PT ;  /* 0x0000002d18007c0c */ /* 0x040fe2000bf04270 */
[----:B------:R0:W-:Y:S01]  /*13180*/  SYNCS.ARRIVE.TRANS64.A1T0 RZ, [R6+URZ+0x28850], RZ ;  /* 0x028850ff06ff79a7 */ /* 0x0001e2000810003f */
[----:B------:R-:W-:Y:S02]  /*13190*/  IMAD.MOV.U32 R10, RZ, RZ, R23 ;  /* 0x000000ffff0a7224 */ /* 0x000fe400078e0017 */
[----:B------:R-:W-:Y:S02]  /*131a0*/  IMAD.MOV.U32 R20, RZ, RZ, R26 ;  /* 0x000000ffff147224 */ /* 0x000fe400078e001a */
[----:B------:R-:W-:Y:S02]  /*131b0*/  IMAD.MOV.U32 R27, RZ, RZ, R24 ;  /* 0x000000ffff1b7224 */ /* 0x000fe400078e0018 */
[----:B0-----:R-:W-:-:S05]  /*131c0*/  VIADD R6, R24, 0xffffffff ;  /* 0xffffffff18067836 */ /* 0x001fca0000000000 */
[----:B------:R-:W-:Y:S05]  /*131d0*/  @P0 BRA `(.L_x_1178) ;  /* 0xffffffec00fc0947 */ /* 0x000fea000383ffff */
[----:B------:R-:W-:Y:S05]  /*131e0*/  BSYNC B0 ;  /* 0x0000000000007941 */ /* 0x000fea0003800000 */
.L_x_1165:
        /* <DEDUP_REMOVED lines=8> */
[----:B------:R-:W1:Y:S08]  /*13270*/  FLO.U32 R0, UR4 ;  /* 0x0000000400007d00 */ /* 0x000e7000080e0000 */
[----:B------:R-:W0:Y:S01]  /*13280*/  POPC R5, UR4 ;  /* 0x0000000400057d09 */ /* 0x000e220008000000 */
[----:B-1----:R-:W-:-:S13]  /*13290*/  ISETP.EQ.U32.AND P0, PT, R0, R7, PT ;  /* 0x000000070000720c */ /* 0x002fda0003f02070 */
[----:B0-----:R-:W2:Y:S01]  /*132a0*/  @P0 ATOMG.E.ADD.STRONG.GPU PT, R3, desc[UR52][R2.64], R5 ;  /* 0x00000005020309a8 */ /* 0x001ea200081ee1f4 */
[----:B------:R-:W0:Y:S02]  /*132b0*/  S2R R4, SR_LTMASK ;  /* 0x0000000000047919 */ /* 0x000e240000003900 */
[----:B0-----:R-:W-:-:S04]  /*132c0*/  LOP3.LUT R4, R4, UR4, RZ, 0xc0, !PT ;  /* 0x0000000404047c12 */ /* 0x001fc8000f8ec0ff */
[----:B------:R-:W0:Y:S01]  /*132d0*/  POPC R7, R4 ;  /* 0x0000000400077309 */ /* 0x000e220000000000 */
[----:B--2---:R-:W0:Y:S02]  /*132e0*/  SHFL.IDX PT, R0, R3, R0, 0x1f ;  /* 0x00001f0003007589 */ /* 0x004e2400000e0000 */
[----:B0-----:R-:W-:-:S07]  /*132f0*/  IADD3 R34, R0, UR48, R7 ;  /* 0x0000003000227c10 */ /* 0x001fce000fffe007 */
.L_x_1180:
[----:B------:R-:W-:Y:S05]  /*13300*/  BSYNC B0 ;  /* 0x0000000000007941 */ /* 0x000fea0003800000 */
.L_x_1179:
[----:B------:R-:W-:-:S05]  /*13310*/  IMAD.U32 R0, RZ, RZ, UR46 ;  /* 0x0000002eff007e24 */ /* 0x000fca000f8e00ff */
[----:B------:R-:W-:-:S13]  /*13320*/  ISETP.NE.AND P0, PT, R0, 0x3, PT ;  /* 0x000000030000780c */ /* 0x000fda0003f05270 */
[----:B------:R-:W-:Y:S05]  /*13330*/  @!P0 BRA `(.L_x_1181) ;  /* 0x0000000000048947 */ /* 0x000fea0003800000 */
[----:B------:R-:W-:Y:S01]  /*13340*/  BPT.TRAP 0x1 ;  /* 0x000000040000795c */ /* 0x000fe20000300000 */
.L_x_1181:
[----:B------:R-:W-:Y:S01]  /*13350*/  IMAD R4, R23, 0x8, R16 ;  /* 0x0000000817047824 */ /* 0x000fe200078e0210 */
[----:B0-----:R-:W-:Y:S01]  /*13360*/  SHF.L.U32 R3, R26, 0x1f, RZ ;  /* 0x0000001f1a037819 */ /* 0x001fe200000006ff */
[----:B------:R-:W-:Y:S01]  /*13370*/  IMAD.MOV.U32 R5, RZ, RZ, -0x80 ;  /* 0xffffff80ff057424 */ /* 0x000fe200078e00ff */
[----:B------:R-:W-:Y:S02]  /*13380*/  BSSY B0, `(.L_x_1182) ;  /* 0x0000004000007945 */ /* 0x000fe40003800000 */
[----:B------:R-:W0:Y:S01]  /*13390*/  SYNCS.PHASECHK.TRANS64.TRYWAIT P0, [R4+URZ+0x28860], R3 ;  /* 0x02886003040075a7 */ /* 0x000e22000800017f */
[----:B------:R-:W-:Y:S01]  /*133a0*/  IMAD R24, R24, R5, UR37 ;  /* 0x0000002518187e24 */ /* 0x000fe2000f8e0205 */
[----:B0-----:R-:W-:Y:S06]  /*133b0*/  @!P0 BRA `(.L_x_1183) ;  /* 0x0000003400d48947 */ /* 0x001fec0003800000 */
.L_x_1282:
[----:B------:R-:W-:Y:S05]  /*133c0*/  BSYNC B0 ;  /* 0x0000000000007941 */ /* 0x000fea0003800000 */
.L_x_1182:
[----:B------:R-:W-:Y:S01]  /*133d0*/  UMOV UR4, 0xffffffff ;  /* 0xffffffff00047882 */ /* 0x000fe20000000000 */
[----:B------:R-:W-:Y:S01]  /*133e0*/  LOP3.LUT P3, RZ, R19, 0x8, RZ, 0xc0, !PT ;  /* 0x0000000813ff7812 */ /* 0x000fe2000786c0ff */
[----:B------:R-:W-:Y:S01]  /*133f0*/  IMAD R7, R23, 0x4000, R30 ;  /* 0x0000400017077824 */ /* 0x000fe200078e021e */
[----:B------:R-:W-:Y:S01]  /*13400*/  LOP3.LUT P1, RZ, R19, 0x4, RZ, 0xc0, !PT ;  /* 0x0000000413ff7812 */ /* 0x000fe2000782c0ff */
[----:B------:R-:W-:Y:S01]  /*13410*/  IMAD.IADD R5, R24, 0x1, -R37 ;  /* 0x0000000118057824 */ /* 0x000fe200078e0a25 */
[----:B------:R-:W-:Y:S11]  /*13420*/  BRA.DIV UR4, `(.L_x_1184) ;  /* 0x0000003604cc7947 */ /* 0x000ff6000b800000 */
[----:B------:R-:W1:Y:S01]  /*13430*/  SHFL.IDX PT, R14, R17, RZ, 0x181f ;  /* 0x00181fff110e7589 */ /* 0x000e6200000e0000 */
[----:B------:R-:W-:-:S03]  /*13440*/  IMAD.SHL.U32 R6, R35, 0x2, RZ ;  /* 0x0000000223067824 */ /* 0x000fc600078e00ff */
[----:B------:R-:W0:Y:S02]  /*13450*/  SHFL.IDX PT, R0, R18, RZ, 0x181f ;  /* 0x00181fff12007589 */ /* 0x000e2400000e0000 */
[----:B-1----:R-:W-:Y:S02]  /*13460*/  IADD3 R2, P0, R14, R6, RZ ;  /* 0x000000060e027210 */ /* 0x002fe40007f1e0ff */
[----:B------:R-:W1:Y:S03]  /*13470*/  SHFL.IDX PT, R14, R17, 0x1, 0x181f ;  /* 0x00381f00110e7f89 */ /* 0x000e6600000e0000 */
[----:B0-----:R-:W-:Y:S01]  /*13480*/  IMAD.X R3, RZ, RZ, R0, P0 ;  /* 0x000000ffff037224 */ /* 0x001fe200000e0600 */
[----:B------:R-:W-:Y:S01]  /*13490*/  ISETP.LT.OR P0, PT, R5, 0x1, P3 ;  /* 0x000000010500780c */ /* 0x000fe20001f01670 */
[----:B------:R-:W-:Y:S02]  /*134a0*/  IMAD R0, R7, 0x2, R16 ;  /* 0x0000000207007824 */ /* 0x000fe400078e0210 */
[----:B------:R-:W0:Y:S10]  /*134b0*/  SHFL.IDX PT, R7, R18, 0x1, 0x181f ;  /* 0x00381f0012077f89 */ /* 0x000e3400000e0000 */
        /* <DEDUP_REMOVED lines=51> */
.L_x_1300:
        /* <DEDUP_REMOVED lines=11> */
.L_x_1185:
        /* <DEDUP_REMOVED lines=11> */
.L_x_1186:
[----:B------:R0:W-:Y:S01]  /*13950*/  SYNCS.ARRIVE.TRANS64.A1T0 RZ, [R4+URZ+0x28850], RZ ;  /* 0x028850ff04ff79a7 */ /* 0x0001e2000810003f */
[----:B------:R-:W-:-:S05]  /*13960*/  VIADD R23, R23, 0x1 ;  /* 0x0000000117177836 */ /* 0x000fca0000000000 */
[----:B------:R-:W-:-:S04]  /*13970*/  ISETP.NE.AND P0, PT, R23, 0x2, PT ;  /* 0x000000021700780c */ /* 0x000fc80003f05270 */
[----:B------:R-:W-:Y:S02]  /*13980*/  SEL R3, RZ, 0x1, P0 ;  /* 0x00000001ff037807 */ /* 0x000fe40000000000 */
[----:B------:R-:W-:Y:S02]  /*13990*/  SEL R23, R23, RZ, P0 ;  /* 0x000000ff17177207 */ /* 0x000fe40000000000 */
[----:B0-----:R-:W-:-:S07]  /*139a0*/  LOP3.LUT R26, R26, R3, RZ, 0x3c, !PT ;  /* 0x000000031a1a7212 */ /* 0x001fce00078e3cff */
.L_x_1146:
[----:B------:R-:W-:Y:S05]  /*139b0*/  BSYNC B7 ;  /* 0x0000000000077941 */ /* 0x000fea0003800000 */
.L_x_1144:
[----:B------:R-:W-:-:S13]  /*139c0*/  LOP3.LUT P0, RZ, R19, 0x100, RZ, 0xc0, !PT ;  /* 0x0000010013ff7812 */ /* 0x000fda000780c0ff */
[----:B------:R-:W-:Y:S05]  /*139d0*/  @!P0 BRA `(.L_x_1187) ;  /* 0x0000000000248947 */ /* 0x000fea0003800000 */
[----:B------:R-:W-:Y:S05]  /*139e0*/  WARPSYNC.ALL ;  /* 0x0000000000007948 */ /* 0x000fea0003800000 */
[----:B------:R-:W0:Y:S08]  /*139f0*/  S2UR UR5, SR_CgaCtaId ;  /* 0x00000000000579c3 */ /* 0x000e300000008800 */
[----:B------:R-:W-:Y:S06]  /*13a00*/  BAR.SYNC.DEFER_BLOCKING 0x5, 0x180 ;  /* 0x0146000000007b1d */ /* 0x000fec0000010000 */
[----:B------:R-:W-:-:S02]  /*13a10*/  UMOV UR4, 0x400 ;  /* 0x0000040000047882 */ /* 0x000fc40000000000 */
[----:B0-----:R-:W-:-:S06]  /*13a20*/  ULEA UR4, UR5, UR4, 0x18 ;  /* 0x0000000405047291 */ /* 0x001fcc000f8ec03f */
[----:B------:R-:W-:-:S05]  /*13a30*/  IMAD.U32 R16, RZ, RZ, UR4 ;  /* 0x00000004ff107e24 */ /* 0x000fca000f8e00ff */
[----:B------:R0:W1:Y:S01]  /*13a40*/  LDS R34, [R16+0x288d0] ;  /* 0x0288d00010227984 */ /* 0x0000620000000800 */
[----:B------:R-:W-:Y:S06]  /*13a50*/  BAR.ARV 0x4, 0x180 ;  /* 0x0106000000007b1d */ /* 0x000fec0000002000 */
[----:B------:R-:W-:Y:S05]  /*13a60*/  BRA `(.L_x_1188) ;  /* 0x00000000002c7947 */ /* 0x000fea0003800000 */
.L_x_1187:
[----:B------:R-:W-:-:S03]  /*13a70*/  UMOV UR4, 0xffffffff ;  /* 0xffffffff00047882 */ /* 0x000fc60000000000 */
[----:B------:R-:W-:Y:S05]  /*13a80*/  BRA.DIV UR4, `(.L_x_1189) ;  /* 0x0000003a04ec7947 */ /* 0x000fea000b800000 */
[----:B------:R0:W1:Y:S02]  /*13a90*/  SHFL.IDX PT, R14, R34, RZ, 0x1f ;  /* 0x00001fff220e7589 */ /* 0x00006400000e0000 */
.L_x_1303:
[----:B------:R-:W2:Y:S01]  /*13aa0*/  @!P2 S2R R3, SR_CgaCtaId ;  /* 0x000000000003a919 */ /* 0x000ea20000008800 */
[----:B------:R-:W-:Y:S05]  /*13ab0*/  WARPSYNC.ALL ;  /* 0x0000000000007948 */ /* 0x000fea0003800000 */
[----:B------:R-:W-:Y:S01]  /*13ac0*/  BAR.SYNC.DEFER_BLOCKING 0x4, 0x180 ;  /* 0x0106000000007b1d */ /* 0x000fe20000010000 */
[----:B------:R-:W-:-:S04]  /*13ad0*/  @!P2 MOV R0, 0x400 ;  /* 0x000004000000a802 */ /* 0x000fc80000000f00 */
[----:B--2---:R-:W-:-:S05]  /*13ae0*/  @!P2 LEA R16, R3, R0, 0x18 ;  /* 0x000000000310a211 */ /* 0x004fca00078ec0ff */
[----:B------:R0:W-:Y:S02]  /*13af0*/  @!P2 STS [R16+0x288d0], R34 ;  /* 0x0288d0221000a388 */ /* 0x0001e40000000800 */
[----:B01----:R-:W-:Y:S01]  /*13b00*/  IMAD.MOV.U32 R34, RZ, RZ, R14 ;  /* 0x000000ffff227224 */ /* 0x003fe200078e000e */
[----:B------:R-:W-:Y:S06]  /*13b10*/  BAR.ARV 0x5, 0x180 ;  /* 0x0146000000007b1d */ /* 0x000fec0000002000 */
.L_x_1188:
[----:B------:R-:W-:Y:S02]  /*13b20*/  ULDC UR4, c[0x0][0xc38] ;  /* 0x00030e0000047ab9 */ /* 0x000fe40000000800 */
[----:B-1----:R-:W-:-:S13]  /*13b30*/  ISETP.GE.AND P0, PT, R34, UR4, PT ;  /* 0x0000000422007c0c */ /* 0x002fda000bf06270 */
[----:B------:R-:W-:Y:S05]  /*13b40*/  @!P0 BRA `(.L_x_1190) ;  /* 0xffffffc000848947 */ /* 0x000fea000383ffff */
.L_x_1135:
[----:B------:R-:W1:Y:S01]  /*13b50*/  S2R R5, SR_CgaCtaId ;  /* 0x0000000000057919 */ /* 0x000e620000008800 */
[----:B------:R-:W-:Y:S01]  /*13b60*/  VIADD R36, R36, 0x1 ;  /* 0x0000000124247836 */ /* 0x000fe20000000000 */
[----:B------:R-:W-:Y:S01]  /*13b70*/  MOV R2, 0x400 ;  /* 0x0000040000027802 */ /* 0x000fe20000000f00 */
[----:B------:R-:W-:Y:S03]  /*13b80*/  BSSY B0, `(.L_x_1191) ;  /* 0x0000008000007945 */ /* 0x000fe60003800000 */
[----:B------:R-:W-:-:S04]  /*13b90*/  LEA.HI R0, R36, R36, RZ, 0x1 ;  /* 0x0000002424007211 */ /* 0x000fc800078f08ff */
[----:B------:R-:W-:-:S05]  /*13ba0*/  LOP3.LUT R3, R0, 0xfffffffe, RZ, 0xc0, !PT ;  /* 0xfffffffe00037812 */ /* 0x000fca00078ec0ff */
[----:B------:R-:W-:-:S05]  /*13bb0*/  IMAD.IADD R0, R36, 0x1, -R3 ;  /* 0x0000000124007824 */ /* 0x000fca00078e0a03 */
[----:B------:R-:W-:Y:S02]  /*13bc0*/  SHF.L.U32 R0, R0, 0x1f, RZ ;  /* 0x0000001f00007819 */ /* 0x000fe400000006ff */
[----:B-1----:R-:W-:-:S04]  /*13bd0*/  LEA R4, R5, R2, 0x18 ;  /* 0x0000000205047211 */ /* 0x002fc800078ec0ff */
[----:B------:R-:W1:Y:S02]  /*13be0*/  SYNCS.PHASECHK.TRANS64.TRYWAIT P0, [R4+URZ+0x28820], R0 ;  /* 0x02882000040075a7 */ /* 0x000e64000800017f */
[----:B-1----:R-:W-:Y:S05]  /*13bf0*/  @!P0 BRA `(.L_x_1192) ;  /* 0x0000003800b88947 */ /* 0x002fea0003800000 */
.L_x_1304:
[----:B------:R-:W-:Y:S05]  /*13c00*/  BSYNC B0 ;  /* 0x0000000000007941 */ /* 0x000fea0003800000 */
.L_x_1191:
[----:B------:R-:W-:-:S03]  /*13c10*/  UMOV UR4, 0xffffffff ;  /* 0xffffffff00047882 */ /* 0x000fc60000000000 */
[----:B------:R-:W-:Y:S05]  /*13c20*/  BRA.DIV UR4, `(.L_x_1193) ;  /* 0x0000003a04c07947 */ /* 0x000fea000b800000 */
[----:B-1----:R-:W1:Y:S02]  /*13c30*/  S2R R0, SR_TID.X ;  /* 0x0000000000007919 */ /* 0x002e640000002100 */
[----:B-1----:R-:W-:-:S04]  /*13c40*/  SHF.R.U32.HI R0, RZ, 0x5, R0 ;  /* 0x00000005ff007819 */ /* 0x002fc80000011600 */
[----:B------:R-:W-:-:S05]  /*13c50*/  LOP3.LUT R0, R0, 0x3, RZ, 0xc0, !PT ;  /* 0x0000000300007812 */ /* 0x000fca00078ec0ff */
[----:B------:R1:W2:Y:S02]  /*13c60*/  SHFL.IDX PT, R14, R0, RZ, 0x1f ;  /* 0x00001fff000e7589 */ /* 0x0002a400000e0000 */
.L_x_1307:
[----:B--2---:R-:W-:Y:S01]  /*13c70*/  ISETP.NE.AND P0, PT, R14, RZ, PT ;  /* 0x000000ff0e00720c */ /* 0x004fe20003f05270 */
[----:B------:R-:W-:-:S12]  /*13c80*/  BSSY B0, `(.L_x_1194) ;  /* 0x0000024000007945 */ /* 0x000fd80003800000 */
[----:B------:R-:W-:Y:S05]  /*13c90*/  @P0 BRA `(.L_x_1195) ;  /* 0x0000000000880947 */ /* 0x000fea0003800000 */
[----:B------:R-:W-:-:S03]  /*13ca0*/  UMOV UR4, 0xffffffff ;  /* 0xffffffff00047882 */ /* 0x000fc60000000000 */
[----:B------:R-:W-:Y:S05]  /*13cb0*/  BRA.DIV UR4, `(.L_x_1196) ;  /* 0x0000003a04d07947 */ /* 0x000fea000b800000 */
[----:B------:R-:W-:-:S13]  /*13cc0*/  ELECT P6, URZ, PT ;  /* 0x00000000003f782f */ /* 0x000fda00038c0000 */
.L_x_1310:
[----:B------:R-:W-:Y:S05]  /*13cd0*/  @!P6 BRA `(.L_x_1195) ;  /* 0x000000000078e947 */ /* 0x000fea0003800000 */
[----:B------:R-:W-:-:S06]  /*13ce0*/  ULOP3.LUT UR4, UR36, 0x2, URZ, 0xfc, !UPT ;  /* 0x0000000224047892 */ /* 0x000fcc000f8efc3f */
[----:B-1----:R-:W-:-:S05]  /*13cf0*/  IMAD.U32 R0, RZ, RZ, UR4 ;  /* 0x00000004ff007e24 */ /* 0x002fca000f8e00ff */
[----:B------:R-:W-:-:S13]  /*13d00*/  ISETP.NE.AND P0, PT, R0, 0x3, PT ;  /* 0x000000030000780c */ /* 0x000fda0003f05270 */
[----:B------:R-:W-:Y:S05]  /*13d10*/  @!P0 BRA `(.L_x_1197) ;  /* 0x0000000000048947 */ /* 0x000fea0003800000 */
[----:B------:R-:W-:Y:S01]  /*13d20*/  BPT.TRAP 0x1 ;  /* 0x000000040000795c */ /* 0x000fe20000300000 */
.L_x_1197:
[C---:B------:R-:W-:Y:S01]  /*13d30*/  IMAD R5, R23.reuse, 0x8, R4 ;  /* 0x0000000817057824 */ /* 0x040fe200078e0204 */
[----:B------:R-:W-:Y:S01]  /*13d40*/  SHF.L.U32 R0, R26, 0x1f, RZ ;  /* 0x0000001f1a007819 */ /* 0x000fe200000006ff */
[----:B------:R-:W-:-:S03]  /*13d50*/  VIADD R23, R23, 0x1 ;  /* 0x0000000117177836 */ /* 0x000fc60000000000 */
[----:B------:R-:W1:Y:S02]  /*13d60*/  SYNCS.PHASECHK.TRANS64.TRYWAIT P1, [R5+URZ+0x28840], R0 ;  /* 0x02884000050075a7 */ /* 0x000e64000802017f */
[----:B------:R-:W-:-:S04]  /*13d70*/  ISETP.NE.AND P2, PT, R23, 0x2, PT ;  /* 0x000000021700780c */ /* 0x000fc80003f45270 */
[----:B------:R-:W-:Y:S01]  /*13d80*/  SEL R3, RZ, 0x1, P2 ;  /* 0x00000001ff037807 */ /* 0x000fe20001000000 */
[----:B-1----:R-:W-:Y:S08]  /*13d90*/  @!P1 BRA `(.L_x_1198) ;  /* 0x0000003800b89947 */ /* 0x002ff00003800000 */
.L_x_1311:
[----:B------:R-:W-:Y:S02]  /*13da0*/  SEL R23, R23, RZ, P2 ;  /* 0x000000ff17177207 */ /* 0x000fe40001000000 */
[----:B------:R-:W-:Y:S01]  /*13db0*/  LOP3.LUT R2, R26, R3, RZ, 0x3c, !PT ;  /* 0x000000031a027212 */ /* 0x000fe200078e3cff */
[----:B------:R-:W-:Y:S06]  /*13dc0*/  @!P0 BRA `(.L_x_1199) ;  /* 0x0000000000048947 */ /* 0x000fec0003800000 */
[----:B------:R-:W-:Y:S01]  /*13dd0*/  BPT.TRAP 0x1 ;  /* 0x000000040000795c */ /* 0x000fe20000300000 */
.L_x_1199:
[----:B------:R-:W-:Y:S01]  /*13de0*/  IMAD R23, R23, 0x8, R4 ;  /* 0x0000000817177824 */ /* 0x000fe200078e0204 */
[----:B------:R-:W-:-:S04]  /*13df0*/  SHF.L.U32 R2, R2, 0x1f, RZ ;  /* 0x0000001f02027819 */ /* 0x000fc800000006ff */
[----:B------:R-:W2:Y:S02]  /*13e00*/  SYNCS.PHASECHK.TRANS64.TRYWAIT P1, [R23+URZ+0x28840], R2 ;  /* 0x02884002170075a7 */ /* 0x000ea4000802017f */
[----:B--2---:R-:W-:Y:S05]  /*13e10*/  @!P1 BRA `(.L_x_1200) ;  /* 0x0000003800ac9947 */ /* 0x004fea0003800000 */
.L_x_1312:
[----:B------:R-:W-:Y:S05]  /*13e20*/  @!P0 BRA `(.L_x_1201) ;  /* 0x0000000000048947 */ /* 0x000fea0003800000 */
[----:B------:R-:W-:Y:S01]  /*13e30*/  BPT.TRAP 0x1 ;  /* 0x000000040000795c */ /* 0x000fe20000300000 */
.L_x_1201:
[----:B------:R-:W3:Y:S02]  /*13e40*/  SYNCS.PHASECHK.TRANS64.TRYWAIT P1, [R5+URZ+0x28860], R0 ;  /* 0x02886000050075a7 */ /* 0x000ee4000802017f */
[----:B---3--:R-:W-:Y:S05]  /*13e50*/  @!P1 BRA `(.L_x_1202) ;  /* 0x0000003800b09947 */ /* 0x008fea0003800000 */
.L_x_1313:
[----:B------:R-:W-:Y:S05]  /*13e60*/  @!P0 BRA `(.L_x_1203) ;  /* 0x0000000000048947 */ /* 0x000fea0003800000 */
[----:B------:R-:W-:Y:S01]  /*13e70*/  BPT.TRAP 0x1 ;  /* 0x000000040000795c */ /* 0x000fe20000300000 */
.L_x_1203:
[----:B----4-:R4:W0:Y:S02]  /*13e80*/  SYNCS.PHASECHK.TRANS64.TRYWAIT P0, [R23+URZ+0x28860], R2 ;  /* 0x02886002170075a7 */ /* 0x010824000800017f */
[----:B0-----:R-:W-:Y:S05]  /*13e90*/  @!P0 NANOSLEEP.SYNCS 0x989680 ;  /* 0x009896800000895d */ /* 0x001fea0003900000 */
[----:B------:R-:W0:Y:S02]  /*13ea0*/  @!P0 SYNCS.PHASECHK.TRANS64 P0, [R23+URZ+0x28860], R2 ;  /* 0x02886002170085a7 */ /* 0x000e24000800007f */
[----:B0-----:R-:W-:Y:S05]  /*13eb0*/  @!P0 BRA `(.L_x_1203) ;  /* 0xfffffffc00f08947 */ /* 0x001fea000383ffff */
.L_x_1195:
[----:B------:R-:W-:Y:S05]  /*13ec0*/  BSYNC B0 ;  /* 0x0000000000007941 */ /* 0x000fea0003800000 */
.L_x_1194:
[----:B------:R-:W-:Y:S05]  /*13ed0*/  EXIT ;  /* 0x000000000000794d */ /* 0x000fea0003800000 */
.L_x_1040:
[----:B0-----:R-:W-:-:S04]  /*13ee0*/  IMAD.U32 R3, RZ, RZ, UR41 ;  /* 0x00000029ff037e24 */ /* 0x001fc8000f8e00ff */
[----:B------:R0:W1:Y:S03]  /*13ef0*/  SYNCS.PHASECHK.TRANS64.TRYWAIT P1, [R3+URZ+0x28800], R0 ;  /* 0x02880000030075a7 */ /* 0x000066000802017f */
[----:B-1----:R-:W-:Y:S05]  /*13f00*/  @!P1 NANOSLEEP.SYNCS 0x989680 ;  /* 0x009896800000995d */ /* 0x002fea0003900000 */
[----:B------:R-:W1:Y:S02]  /*13f10*/  @!P1 SYNCS.PHASECHK.TRANS64 P1, [R3+URZ+0x28800], R0 ;  /* 0x02880000030095a7 */ /* 0x000e64000802007f */
[----:B-1----:R-:W-:Y:S05]  /*13f20*/  @!P1 BRA `(.L_x_1040) ;  /* 0xfffffffc00ec9947 */ /* 0x002fea000383ffff */
[----:B------:R-:W-:Y:S05]  /*13f30*/  BRA `(.L_x_1204) ;  /* 0xfffffed800987947 */ /* 0x000fea000383ffff */
.L_x_1044:
[----:B-1----:R1:W2:Y:S02]  /*13f40*/  SYNCS.PHASECHK.TRANS64.TRYWAIT P1, [R3+URZ+0x28830], R0 ;  /* 0x02883000030075a7 */ /* 0x0022a4000802017f */
[----:B--2---:R-:W-:Y:S05]  /*13f50*/  @!P1 NANOSLEEP.SYNCS 0x989680 ;  /* 0x009896800000995d */ /* 0x004fea0003900000 */
[----:B------:R-:W2:Y:S02]  /*13f60*/  @!P1 SYNCS.PHASECHK.TRANS64 P1, [R3+URZ+0x28830], R0 ;  /* 0x02883000030095a7 */ /* 0x000ea4000802007f */
[----:B--2---:R-:W-:Y:S05]  /*13f70*/  @!P1 BRA `(.L_x_1044) ;  /* 0xfffffffc00f09947 */ /* 0x004fea000383ffff */
[----:B------:R-:W-:Y:S05]  /*13f80*/  BRA `(.L_x_1043) ;  /* 0xfffffed800b47947 */ /* 0x000fea000383ffff */
.L_x_1061:
[----:B-1----:R-:W-:-:S04]  /*13f90*/  IMAD.U32 R5, RZ, RZ, UR6 ;  /* 0x00000006ff057e24 */ /* 0x002fc8000f8e00ff */
[----:B------:R1:W2:Y:S03]  /*13fa0*/  SYNCS.PHASECHK.TRANS64.TRYWAIT P1, [R5+URZ+0x28830], R0 ;  /* 0x02883000050075a7 */ /* 0x0002a6000802017f */
[----:B--2---:R-:W-:Y:S05]  /*13fb0*/  @!P1 NANOSLEEP.SYNCS 0x989680 ;  /* 0x009896800000995d */ /* 0x004fea0003900000 */
[----:B------:R-:W2:Y:S02]  /*13fc0*/  @!P1 SYNCS.PHASECHK.TRANS64 P1, [R5+URZ+0x28830], R0 ;  /* 0x02883000050095a7 */ /* 0x000ea4000802007f */
[----:B--2---:R-:W-:Y:S05]  /*13fd0*/  @!P1 BRA `(.L_x_1061) ;  /* 0xfffffffc00ec9947 */ /* 0x004fea000383ffff */
[----:B------:R-:W-:Y:S05]  /*13fe0*/  BRA `(.L_x_1058) ;  /* 0xffffff0c008c7947 */ /* 0x000fea000383ffff */
.L_x_1065:
[----:B-1----:R-:W-:-:S04]  /*13ff0*/  IMAD.U32 R5, RZ, RZ, UR6 ;  /* 0x00000006ff057e24 */ /* 0x002fc8000f8e00ff */
[----:B------:R1:W2:Y:S03]  /*14000*/  SYNCS.PHASECHK.TRANS64.TRYWAIT P1, [R5+URZ+0x28850], R0 ;  /* 0x02885000050075a7 */ /* 0x0002a6000802017f */
[----:B--2---:R-:W-:Y:S05]  /*14010*/  @!P1 NANOSLEEP.SYNCS 0x989680 ;  /* 0x009896800000995d */ /* 0x004fea0003900000 */
[----:B------:R-:W2:Y:S02]  /*14020*/  @!P1 SYNCS.PHASECHK.TRANS64 P1, [R5+URZ+0x28850], R0 ;  /* 0x02885000050095a7 */ /* 0x000ea4000802007f */
[----:B--2---:R-:W-:Y:S05]  /*14030*/  @!P1 BRA `(.L_x_1065) ;  /* 0xfffffffc00ec9947 */ /* 0x004fea000383ffff */
[----:B------:R-:W-:Y:S05]  /*14040*/  BRA `(.L_x_1062) ;  /* 0xffffff1000587947 */ /* 0x000fea000383ffff */
.L_x_1084:
[----:B-1----:R-:W-:-:S04]  /*14050*/  IMAD.U32 R7, RZ, RZ, UR6 ;  /* 0x00000006ff077e24 */ /* 0x002fc8000f8e00ff */
[----:B------:R1:W2:Y:S03]  /*14060*/  SYNCS.PHASECHK.TRANS64.TRYWAIT P1, [R7+URZ+0x28830], R0 ;  /* 0x02883000070075a7 */ /* 0x0002a6000802017f */
[----:B--2---:R-:W-:Y:S05]  /*14070*/  @!P1 NANOSLEEP.SYNCS 0x989680 ;  /* 0x009896800000995d */ /* 0x004fea0003900000 */
[----:B------:R-:W2:Y:S02]  /*14080*/  @!P1 SYNCS.PHASECHK.TRANS64 P1, [R7+URZ+0x28830], R0 ;  /* 0x02883000070095a7 */ /* 0x000ea4000802007f */
[----:B--2---:R-:W-:Y:S05]  /*14090*/  @!P1 BRA `(.L_x_1084) ;  /* 0xfffffffc00ec9947 */ /* 0x004fea000383ffff */
[----:B------:R-:W-:Y:S05]  /*140a0*/  BRA `(.L_x_1081) ;  /* 0xffffff40004c7947 */ /* 0x000fea000383ffff */
.L_x_1088:
[----:B-1----:R-:W-:-:S04]  /*140b0*/  IMAD.U32 R7, RZ, RZ, UR6 ;  /* 0x00000006ff077e24 */ /* 0x002fc8000f8e00ff */
[----:B------:R1:W2:Y:S03]  /*140c0*/  SYNCS.PHASECHK.TRANS64.TRYWAIT P1, [R7+URZ+0x28850], R0 ;  /* 0x02885000070075a7 */ /* 0x0002a6000802017f */
[----:B--2---:R-:W-:Y:S05]  /*140d0*/  @!P1 NANOSLEEP.SYNCS 0x989680 ;  /* 0x009896800000995d */ /* 0x004fea0003900000 */
[----:B------:R-:W2:Y:S02]  /*140e0*/  @!P1 SYNCS.PHASECHK.TRANS64 P1, [R7+URZ+0x28850], R0 ;  /* 0x02885000070095a7 */ /* 0x000ea4000802007f */
[----:B--2---:R-:W-:Y:S05]  /*140f0*/  @!P1 BRA `(.L_x_1088) ;  /* 0xfffffffc00ec9947 */ /* 0x004fea000383ffff */
[----:B------:R-:W-:Y:S05]  /*14100*/  BRA `(.L_x_1085) ;  /* 0xffffff4400187947 */ /* 0x000fea000383ffff */
.L_x_1096:
[----:B-1----:R-:W-:-:S04]  /*14110*/  IMAD.U32 R7, RZ, RZ, UR6 ;  /* 0x00000006ff077e24 */ /* 0x002fc8000f8e00ff */
[----:B------:R1:W2:Y:S03]  /*14120*/  SYNCS.PHASECHK.TRANS64.TRYWAIT P1, [R7+URZ+0x28830], R0 ;  /* 0x02883000070075a7 */ /* 0x0002a6000802017f */
[----:B--2---:R-:W-:Y:S05]  /*14130*/  @!P1 NANOSLEEP.SYNCS 0x989680 ;  /* 0x009896800000995d */ /* 0x004fea0003900000 */
[----:B------:R-:W2:Y:S02]  /*14140*/  @!P1 SYNCS.PHASECHK.TRANS64 P1, [R7+URZ+0x28830], R0 ;  /* 0x02883000070095a7 */ /* 0x000ea4000802007f */
[----:B--2---:R-:W-:Y:S05]  /*14150*/  @!P1 BRA `(.L_x_1096) ;  /* 0xfffffffc00ec9947 */ /* 0x004fea000383ffff */
[----:B------:R-:W-:Y:S05]  /*14160*/  BRA `(.L_x_1093) ;  /* 0xffffff6000407947 */ /* 0x000fea000383ffff */
.L_x_1100:
[----:B-1----:R-:W-:-:S04]  /*14170*/  IMAD.U32 R7, RZ, RZ, UR6 ;  /* 0x00000006ff077e24 */ /* 0x002fc8000f8e00ff */
[----:B------:R1:W2:Y:S03]  /*14180*/  SYNCS.PHASECHK.TRANS64.TRYWAIT P1, [R7+URZ+0x28850], R0 ;  /* 0x02885000070075a7 */ /* 0x0002a6000802017f */
[----:B--2---:R-:W-:Y:S05]  /*14190*/  @!P1 NANOSLEEP.SYNCS 0x989680 ;  /* 0x009896800000995d */ /* 0x004fea0003900000 */
[----:B------:R-:W2:Y:S02]  /*141a0*/  @!P1 SYNCS.PHASECHK.TRANS64 P1, [R7+URZ+0x28850], R0 ;  /* 0x02885000070095a7 */ /* 0x000ea4000802007f */
[----:B--2---:R-:W-:Y:S05]  /*141b0*/  @!P1 BRA `(.L_x_1100) ;  /* 0xfffffffc00ec9947 */ /* 0x004fea000383ffff */
[----:B------:R-:W-:Y:S05]  /*141c0*/  BRA `(.L_x_1097) ;  /* 0xffffff6400007947 */ /* 0x000fea000383ffff */
.L_x_1115:
[----:B-1----:R-:W-:-:S04]  /*141d0*/  IMAD.U32 R6, RZ, RZ, UR5 ;  /* 0x00000005ff067e24 */ /* 0x002fc8000f8e00ff */
[----:B------:R1:W2:Y:S03]  /*141e0*/  SYNCS.PHASECHK.TRANS64.TRYWAIT P1, [R6+URZ+0x28850], R5 ;  /* 0x02885005060075a7 */ /* 0x0002a6000802017f */
[----:B--2---:R-:W-:Y:S05]  /*141f0*/  @!P1 NANOSLEEP.SYNCS 0x989680 ;  /* 0x009896800000995d */ /* 0x004fea0003900000 */
[----:B------:R-:W2:Y:S02]  /*14200*/  @!P1 SYNCS.PHASECHK.TRANS64 P1, [R6+URZ+0x28850], R5 ;  /* 0x02885005060095a7 */ /* 0x000ea4000802007f */
[----:B--2---:R-:W-:Y:S05]  /*14210*/  @!P1 BRA `(.L_x_1115) ;  /* 0xfffffffc00ec9947 */ /* 0x004fea000383ffff */
[----:B------:R-:W-:Y:S05]  /*14220*/  BRA `(.L_x_1114) ;  /* 0xffffff90002c7947 */ /* 0x000fea000383ffff */
.L_x_1152:
[----:B------:R-:W2:Y:S01]  /*14230*/  S2R R17, SR_TID.X ;  /* 0x0000000000117919 */ /* 0x000ea20000002100 */
[----:B------:R-:W-:Y:S02]  /*14240*/  IMAD.MOV.U32 R12, RZ, RZ, RZ ;  /* 0x000000ffff0c7224 */ /* 0x000fe400078e00ff */
[----:B------:R-:W-:Y:S02]  /*14250*/  IMAD.MOV.U32 R11, RZ, RZ, 0x1f ;  /* 0x0000001fff0b7424 */ /* 0x000fe400078e00ff */
[----:B------:R-:W-:Y:S01]  /*14260*/  IMAD.MOV.U32 R15, RZ, RZ, -0x1 ;  /* 0xffffffffff0f7424 */ /* 0x000fe200078e00ff */
[----:B--2---:R-:W-:-:S04]  /*14270*/  SHF.R.U32.HI R17, RZ, 0x5, R17 ;  /* 0x00000005ff117819 */ /* 0x004fc80000011611 */
[----:B------:R-:W-:-:S05]  /*14280*/  LOP3.LUT R17, R17, 0x3, RZ, 0xc0, !PT ;  /* 0x0000000311117812 */ /* 0x000fca00078ec0ff */
[----:B------:R-:W-:-:S07]  /*14290*/  IMAD.MOV.U32 R13, RZ, RZ, R17 ;  /* 0x000000ffff0d7224 */ /* 0x000fce00078e0011 */
[----:B01---5:R-:W-:Y:S05]  /*142a0*/  WARPSYNC.COLLECTIVE R15, `(.L_x_1205) ;  /* 0x000000000f087348 */ /* 0x023fea0003c00000 */
[----:B------:R2:W3:Y:S02]  /*142b0*/  SHFL.IDX P6, R14, R13, R12, R11 ;  /* 0x0000000c0d0e7389 */ /* 0x0004e400000c000b */
[----:B0123-5:R-:W-:Y:S01]  /*142c0*/  ENDCOLLECTIVE ;  /* 0x000000000000791b */ /* 0x02ffe20003800000 */
.L_x_1205:
[----:B------:R-:W-:Y:S05]  /*142d0*/  BRA `(.L_x_1206) ;  /* 0xffffffc800007947 */ /* 0x000fea000383ffff */
.L_x_1155:
[----:B0-----:R0:W1:Y:S02]  /*142e0*/  SYNCS.PHASECHK.TRANS64.TRYWAIT P0, [R7+URZ+0x28840], R2 ;  /* 0x02884002070075a7 */ /* 0x001064000800017f */
[----:B-1----:R-:W-:Y:S05]  /*142f0*/  @!P0 NANOSLEEP.SYNCS 0x989680 ;  /* 0x009896800000895d */ /* 0x002fea0003900000 */
[----:B------:R-:W1:Y:S02]  /*14300*/  @!P0 SYNCS.PHASECHK.TRANS64 P0, [R7+URZ+0x28840], R2 ;  /* 0x02884002070085a7 */ /* 0x000e64000800007f */
[----:B-1----:R-:W-:Y:S05]  /*14310*/  @!P0 BRA `(.L_x_1155) ;  /* 0xfffffffc00f08947 */ /* 0x002fea000383ffff */
[----:B------:R-:W-:Y:S05]  /*14320*/  BRA `(.L_x_1207) ;  /* 0xffffffc800f87947 */ /* 0x000fea000383ffff */
.L_x_1156:
        /* <DEDUP_REMOVED lines=8> */
.L_x_1209:
[----:B------:R-:W-:Y:S05]  /*143b0*/  BSYNC B0 ;  /* 0x0000000000007941 */ /* 0x000fea0003800000 */
.L_x_1208:
[----:B------:R-:W-:Y:S02]  /*143c0*/  IMAD.MOV.U32 R13, RZ, RZ, R4 ;  /* 0x000000ffff0d7224 */ /* 0x000fe400078e0004 */
[----:B------:R-:W-:Y:S02]  /*143d0*/  IMAD.MOV.U32 R12, RZ, RZ, RZ ;  /* 0x000000ffff0c7224 */ /* 0x000fe400078e00ff */
[----:B------:R-:W-:Y:S02]  /*143e0*/  IMAD.MOV.U32 R11, RZ, RZ, 0x181f ;  /* 0x0000181fff0b7424 */ /* 0x000fe400078e00ff */
[----:B------:R-:W-:Y:S02]  /*143f0*/  IMAD.MOV.U32 R15, RZ, RZ, -0x1 ;  /* 0xffffffffff0f7424 */ /* 0x000fe400078e00ff */
[----:B------:R-:W-:Y:S02]  /*14400*/  IMAD.MOV.U32 R2, RZ, RZ, R14 ;  /* 0x000000ffff027224 */ /* 0x000fe400078e000e */
[----:B------:R-:W-:-:S07]  /*14410*/  @P0 IMAD R9, R5, 0x2, R16 ;  /* 0x0000000205090824 */ /* 0x000fce00078e0210 */
[----:B------:R-:W-:Y:S05]  /*14420*/  WARPSYNC.COLLECTIVE R15, `(.L_x_1210) ;  /* 0x000000000f087348 */ /* 0x000fea0003c00000 */
[----:B------:R0:W1:Y:S02]  /*14430*/  SHFL.IDX P6, R14, R13, R12, R11 ;  /* 0x0000000c0d0e7389 */ /* 0x00006400000c000b */
[----:B01----:R-:W-:Y:S01]  /*14440*/  ENDCOLLECTIVE ;  /* 0x000000000000791b */ /* 0x003fe20003800000 */
.L_x_1210:
[----:B------:R-:W-:Y:S02]  /*14450*/  IMAD.MOV.U32 R13, RZ, RZ, R0 ;  /* 0x000000ffff0d7224 */ /* 0x000fe400078e0000 */
[----:B------:R-:W-:Y:S01]  /*14460*/  IMAD.MOV.U32 R12, RZ, RZ, 0x1 ;  /* 0x00000001ff0c7424 */ /* 0x000fe200078e00ff */
[----:B------:R-:W-:-:S05]  /*14470*/  @P0 LEA R14, P1, R35, R14, 0x1 ;  /* 0x0000000e230e0211 */ /* 0x000fca00078208ff */
[----:B------:R-:W-:Y:S02]  /*14480*/  @P0 IMAD.X R3, RZ, RZ, R2, P1 ;  /* 0x000000ffff030224 */ /* 0x000fe400008e0602 */
[----:B------:R-:W-:-:S07]  /*14490*/  @P0 IMAD.MOV.U32 R2, RZ, RZ, R14 ;  /* 0x000000ffff020224 */ /* 0x000fce00078e000e */
[----:B------:R-:W-:Y:S05]  /*144a0*/  WARPSYNC.COLLECTIVE R15, `(.L_x_1211) ;  /* 0x000000000f087348 */ /* 0x000fea0003c00000 */
[----:B------:R0:W1:Y:S02]  /*144b0*/  SHFL.IDX P6, R14, R13, R12, R11 ;  /* 0x0000000c0d0e7389 */ /* 0x00006400000c000b */
[----:B01----:R-:W-:Y:S01]  /*144c0*/  ENDCOLLECTIVE ;  /* 0x000000000000791b */ /* 0x003fe20003800000 */
.L_x_1211:
[----:B------:R-:W-:Y:S01]  /*144d0*/  @!PT LDS RZ, [RZ] ;  /* 0x00000000fffff984 */ /* 0x000fe20000000800 */
[----:B------:R-:W-:Y:S01]  /*144e0*/  @!PT LDS RZ, [RZ] ;  /* 0x00000000fffff984 */ /* 0x000fe20000000800 */
[----:B------:R-:W-:Y:S01]  /*144f0*/  @!PT LDS RZ, [RZ] ;  /* 0x00000000fffff984 */ /* 0x000fe20000000800 */
[----:B------:R0:W-:Y:S04]  /*14500*/  @P0 LDGSTS.E.BYPASS.LTC128B.128 [R9+0x18400], desc[UR52][R2.64], !P3 ;  /* 0x1840000002090fae */ /* 0x0001e8000d901d74 */
[----:B------:R0:W-:Y:S01]  /*14510*/  @P0 LDGSTS.E.BYPASS.LTC128B.128 [R9+0x1c400], desc[UR52][R2.64+0x80], !P2 ;  /* 0x1c40008002090fae */ /* 0x0001e2000d101d74 */
[----:B------:R-:W-:Y:S01]  /*14520*/  ISETP.GE.AND P0, PT, R6, 0x11, PT ;  /* 0x000000110600780c */ /* 0x000fe20003f06270 */
[----:B------:R-:W-:-:S12]  /*14530*/  IMAD.MOV.U32 R13, RZ, RZ, R4 ;  /* 0x000000ffff0d7224 */ /* 0x000fd800078e0004 */
[----:B------:R-:W-:Y:S02]  /*14540*/  @P0 IMAD R25, R5, 0x2, R16 ;  /* 0x0000000205190824 */ /* 0x000fe400078e0210 */
[----:B0-----:R-:W-:-:S07]  /*14550*/  IMAD.MOV.U32 R8, RZ, RZ, R14 ;  /* 0x000000ffff087224 */ /* 0x001fce00078e000e */
[----:B------:R-:W-:Y:S05]  /*14560*/  WARPSYNC.COLLECTIVE R15, `(.L_x_1212) ;  /* 0x000000000f087348 */ /* 0x000fea0003c00000 */
[----:B------:R0:W1:Y:S02]  /*14570*/  SHFL.IDX P6, R14, R13, R12, R11 ;  /* 0x0000000c0d0e7389 */ /* 0x00006400000c000b */
[----:B01----:R-:W-:Y:S01]  /*14580*/  ENDCOLLECTIVE ;  /* 0x000000000000791b */ /* 0x003fe20003800000 */
.L_x_1212:
[----:B------:R-:W-:Y:S02]  /*14590*/  IMAD.MOV.U32 R13, RZ, RZ, R0 ;  /* 0x000000ffff0d7224 */ /* 0x000fe400078e0000 */
[----:B------:R-:W-:Y:S01]  /*145a0*/  IMAD.MOV.U32 R12, RZ, RZ, 0x2 ;  /* 0x00000002ff0c7424 */ /* 0x000fe200078e00ff */
[----:B------:R-:W-:-:S05]  /*145b0*/  @P0 LEA R14, P1, R35, R14, 0x1 ;  /* 0x0000000e230e0211 */ /* 0x000fca00078208ff */
[----:B------:R-:W-:-:S08]  /*145c0*/  @P0 IMAD.MOV.U32 R2, RZ, RZ, R14 ;  /* 0x000000ffff020224 */ /* 0x000fd000078e000e */
[----:B------:R-:W-:Y:S05]  /*145d0*/  WARPSYNC.COLLECTIVE R15, `(.L_x_1213) ;  /* 0x000000000f087348 */ /* 0x000fea0003c00000 */
[----:B------:R0:W1:Y:S02]  /*145e0*/  SHFL.IDX P6, R14, R13, R12, R11 ;  /* 0x0000000c0d0e7389 */ /* 0x00006400000c000b */
[----:B01----:R-:W-:Y:S01]  /*145f0*/  ENDCOLLECTIVE ;  /* 0x000000000000791b */ /* 0x003fe20003800000 */
.L_x_1213:
        /* <DEDUP_REMOVED lines=13> */
.L_x_1214:
[----:B------:R-:W-:Y:S02]  /*146d0*/  @P0 IMAD R21, R5, 0x2, R16 ;  /* 0x0000000205150824 */ /* 0x000fe400078e0210 */
[----:B------:R-:W-:Y:S02]  /*146e0*/  IMAD.MOV.U32 R13, RZ, RZ, R0 ;  /* 0x000000ffff0d7224 */ /* 0x000fe400078e0000 */
[----:B------:R-:W-:Y:S01]  /*146f0*/  IMAD.MOV.U32 R12, RZ, RZ, 0x3 ;  /* 0x00000003ff0c7424 */ /* 0x000fe200078e00ff */
[----:B------:R-:W-:-:S05]  /*14700*/  @P0 LEA R14, P1, R35, R14, 0x1 ;  /* 0x0000000e230e0211 */ /* 0x000fca00078208ff */
[----:B------:R-:W-:-:S08]  /*14710*/  @P0 IMAD.MOV.U32 R2, RZ, RZ, R14 ;  /* 0x000000ffff020224 */ /* 0x000fd000078e000e */
[----:B------:R-:W-:Y:S05]  /*14720*/  WARPSYNC.COLLECTIVE R15, `(.L_x_1215) ;  /* 0x000000000f087348 */ /* 0x000fea0003c00000 */
[----:B------:R0:W1:Y:S02]  /*14730*/  SHFL.IDX P6, R14, R13, R12, R11 ;  /* 0x0000000c0d0e7389 */ /* 0x00006400000c000b */
[----:B01----:R-:W-:Y:S01]  /*14740*/  ENDCOLLECTIVE ;  /* 0x000000000000791b */ /* 0x003fe20003800000 */
.L_x_1215:
        /* <DEDUP_REMOVED lines=13> */
.L_x_1216:
        /* <DEDUP_REMOVED lines=8> */
.L_x_1217:
        /* <DEDUP_REMOVED lines=13> */
.L_x_1218:
        /* <DEDUP_REMOVED lines=8> */
.L_x_1219:
        /* <DEDUP_REMOVED lines=13> */
.L_x_1220:
        /* <DEDUP_REMOVED lines=8> */
.L_x_1221:
        /* <DEDUP_REMOVED lines=13> */
.L_x_1222:
        /* <DEDUP_REMOVED lines=8> */
.L_x_1223:
        /* <DEDUP_REMOVED lines=12> */
.L_x_1224:
[----:B------:R-:W-:Y:S05]  /*14d50*/  BRA `(.L_x_1225) ;  /* 0xffffffc400ec7947 */ /* 0x000fea000383ffff */
.L_x_1161:
[----:B------:R-:W-:Y:S02]  /*14d60*/  IMAD.MOV.U32 R13, RZ, RZ, R4 ;  /* 0x000000ffff0d7224 */ /* 0x000fe400078e0004 */
[----:B------:R-:W-:Y:S02]  /*14d70*/  IMAD.MOV.U32 R12, RZ, RZ, RZ ;  /* 0x000000ffff0c7224 */ /* 0x000fe400078e00ff */
[----:B------:R-:W-:Y:S02]  /*14d80*/  IMAD.MOV.U32 R11, RZ, RZ, 0x181f ;  /* 0x0000181fff0b7424 */ /* 0x000fe400078e00ff */
[----:B------:R-:W-:Y:S02]  /*14d90*/  IMAD.MOV.U32 R15, RZ, RZ, -0x1 ;  /* 0xffffffffff0f7424 */ /* 0x000fe400078e00ff */
[----:B------:R-:W-:-:S07]  /*14da0*/  VIADD R5, R37, UR43 ;  /* 0x0000002b25057c36 */ /* 0x000fce0008000000 */
[----:B------:R-:W-:Y:S05]  /*14db0*/  WARPSYNC.COLLECTIVE R15, `(.L_x_1226) ;  /* 0x000000000f087348 */ /* 0x000fea0003c00000 */
[----:B------:R0:W1:Y:S02]  /*14dc0*/  SHFL.IDX P6, R14, R13, R12, R11 ;  /* 0x0000000c0d0e7389 */ /* 0x00006400000c000b */
[----:B01----:R-:W-:Y:S01]  /*14dd0*/  ENDCOLLECTIVE ;  /* 0x000000000000791b */ /* 0x003fe20003800000 */
.L_x_1226:
[C---:B------:R-:W-:Y:S01]  /*14de0*/  VIADD R6, R5.reuse, 0x10 ;  /* 0x0000001005067836 */ /* 0x040fe20000000000 */
[----:B------:R-:W-:Y:S01]  /*14df0*/  ISETP.GE.AND P0, PT, R5, UR38, PT ;  /* 0x0000002605007c0c */ /* 0x000fe2000bf06270 */
[----:B------:R-:W-:Y:S02]  /*14e00*/  IMAD.MOV.U32 R13, RZ, RZ, R0 ;  /* 0x000000ffff0d7224 */ /* 0x000fe400078e0000 */
[----:B------:R-:W-:-:S10]  /*14e10*/  IMAD.MOV.U32 R2, RZ, RZ, R14 ;  /* 0x000000ffff027224 */ /* 0x000fd400078e000e */
[----:B------:R-:W-:Y:S05]  /*14e20*/  WARPSYNC.COLLECTIVE R15, `(.L_x_1227) ;  /* 0x000000000f087348 */ /* 0x000fea0003c00000 */
[----:B------:R0:W1:Y:S02]  /*14e30*/  SHFL.IDX P6, R14, R13, R12, R11 ;  /* 0x0000000c0d0e7389 */ /* 0x00006400000c000b */
[----:B01----:R-:W-:Y:S01]  /*14e40*/  ENDCOLLECTIVE ;  /* 0x000000000000791b */ /* 0x003fe20003800000 */
.L_x_1227:
        /* <DEDUP_REMOVED lines=8> */
.L_x_1228:
[----:B------:R-:W-:Y:S01]  /*14ed0*/  @!PT LDS RZ, [RZ] ;  /* 0x00000000fffff984 */ /* 0x000fe20000000800 */
[----:B------:R-:W-:Y:S01]  /*14ee0*/  @!PT LDS RZ, [RZ] ;  /* 0x00000000fffff984 */ /* 0x000fe20000000800 */
[----:B------:R-:W-:Y:S01]  /*14ef0*/  @!PT LDS RZ, [RZ] ;  /* 0x00000000fffff984 */ /* 0x000fe20000000800 */
[----:B------:R0:W-:Y:S04]  /*14f00*/  @!P0 LDGSTS.E.BYPASS.LTC128B.128 [R33+0x10400], desc[UR52][R2.64], !P4 ;  /* 0x1040000002218fae */ /* 0x0001e8000e101d74 */
[----:B------:R0:W-:Y:S01]  /*14f10*/  @!P0 LDGSTS.E.BYPASS.LTC128B.128 [R33+0x14400], desc[UR52][R2.64+0x80], !P5 ;  /* 0x1440008002218fae */ /* 0x0001e2000e901d74 */
[----:B------:R-:W-:Y:S01]  /*14f20*/  ISETP.GE.AND P0, PT, R6, UR38, PT ;  /* 0x0000002606007c0c */ /* 0x000fe2000bf06270 */
[----:B------:R-:W-:Y:S02]  /*14f30*/  IMAD.MOV.U32 R13, RZ, RZ, R0 ;  /* 0x000000ffff0d7224 */ /* 0x000fe400078e0000 */
[----:B------:R-:W-:-:S10]  /*14f40*/  IMAD.MOV.U32 R6, RZ, RZ, R14 ;  /* 0x000000ffff067224 */ /* 0x000fd400078e000e */
[----:B0-----:R-:W-:Y:S05]  /*14f50*/  WARPSYNC.COLLECTIVE R15, `(.L_x_1229) ;  /* 0x000000000f087348 */ /* 0x001fea0003c00000 */
[----:B------:R1:W2:Y:S02]  /*14f60*/  SHFL.IDX P6, R14, R13, R12, R11 ;  /* 0x0000000c0d0e7389 */ /* 0x0002a400000c000b */
[----:B012---:R-:W-:Y:S01]  /*14f70*/  ENDCOLLECTIVE ;  /* 0x000000000000791b */ /* 0x007fe20003800000 */
.L_x_1229:
[----:B------:R-:W-:Y:S02]  /*14f80*/  IMAD.MOV.U32 R13, RZ, RZ, R4 ;  /* 0x000000ffff0d7224 */ /* 0x000fe400078e0004 */
[----:B------:R-:W-:Y:S01]  /*14f90*/  IMAD.MOV.U32 R12, RZ, RZ, 0x2 ;  /* 0x00000002ff0c7424 */ /* 0x000fe200078e00ff */
[----:B------:R-:W-:-:S05]  /*14fa0*/  @!P0 LEA R14, P1, R35, R14, 0x1 ;  /* 0x0000000e230e8211 */ /* 0x000fca00078208ff */
[----:B------:R-:W-:-:S08]  /*14fb0*/  @!P0 IMAD.MOV.U32 R2, RZ, RZ, R14 ;  /* 0x000000ffff028224 */ /* 0x000fd000078e000e */
[----:B------:R-:W-:Y:S05]  /*14fc0*/  WARPSYNC.COLLECTIVE R15, `(.L_x_1230) ;  /* 0x000000000f087348 */ /* 0x000fea0003c00000 */
[----:B------:R0:W1:Y:S02]  /*14fd0*/  SHFL.IDX P6, R14, R13, R12, R11 ;  /* 0x0000000c0d0e7389 */ /* 0x00006400000c000b */
[----:B01----:R-:W-:Y:S01]  /*14fe0*/  ENDCOLLECTIVE ;  /* 0x000000000000791b */ /* 0x003fe20003800000 */
.L_x_1230:
        /* <DEDUP_REMOVED lines=14> */
.L_x_1231:
[----:B------:R-:W-:Y:S02]  /*150d0*/  IMAD.MOV.U32 R13, RZ, RZ, R4 ;  /* 0x000000ffff0d7224 */ /* 0x000fe400078e0004 */
[----:B------:R-:W-:Y:S01]  /*150e0*/  IMAD.MOV.U32 R12, RZ, RZ, 0x3 ;  /* 0x00000003ff0c7424 */ /* 0x000fe200078e00ff */
[----:B------:R-:W-:-:S05]  /*150f0*/  @!P0 LEA R14, P1, R35, R14, 0x1 ;  /* 0x0000000e230e8211 */ /* 0x000fca00078208ff */
[----:B------:R-:W-:-:S08]  /*15100*/  @!P0 IMAD.MOV.U32 R2, RZ, RZ, R14 ;  /* 0x000000ffff028224 */ /* 0x000fd000078e000e */
[----:B------:R-:W-:Y:S05]  /*15110*/  WARPSYNC.COLLECTIVE R15, `(.L_x_1232) ;  /* 0x000000000f087348 */ /* 0x000fea0003c00000 */
[----:B------:R0:W1:Y:S02]  /*15120*/  SHFL.IDX P6, R14, R13, R12, R11 ;  /* 0x0000000c0d0e7389 */ /* 0x00006400000c000b */
[----:B01----:R-:W-:Y:S01]  /*15130*/  ENDCOLLECTIVE ;  /* 0x000000000000791b */ /* 0x003fe20003800000 */
.L_x_1232:
        /* <DEDUP_REMOVED lines=14> */
.L_x_1233:
[----:B------:R-:W-:Y:S02]  /*15220*/  IMAD.MOV.U32 R13, RZ, RZ, R4 ;  /* 0x000000ffff0d7224 */ /* 0x000fe400078e0004 */
[----:B------:R-:W-:Y:S01]  /*15230*/  IMAD.MOV.U32 R12, RZ, RZ, 0x4 ;  /* 0x00000004ff0c7424 */ /* 0x000fe200078e00ff */
[----:B------:R-:W-:-:S05]  /*15240*/  @!P0 LEA R14, P1, R35, R14, 0x1 ;  /* 0x0000000e230e8211 */ /* 0x000fca00078208ff */
[----:B------:R-:W-:-:S08]  /*15250*/  @!P0 IMAD.MOV.U32 R2, RZ, RZ, R14 ;  /* 0x000000ffff028224 */ /* 0x000fd000078e000e */
[----:B------:R-:W-:Y:S05]  /*15260*/  WARPSYNC.COLLECTIVE R15, `(.L_x_1234) ;  /* 0x000000000f087348 */ /* 0x000fea0003c00000 */
[----:B------:R0:W1:Y:S02]  /*15270*/  SHFL.IDX P6, R14, R13, R12, R11 ;  /* 0x0000000c0d0e7389 */ /* 0x00006400000c000b */
[----:B01----:R-:W-:Y:S01]  /*15280*/  ENDCOLLECTIVE ;  /* 0x000000000000791b */ /* 0x003fe20003800000 */
.L_x_1234:
        /* <DEDUP_REMOVED lines=14> */
.L_x_1235:
[----:B------:R-:W-:Y:S02]  /*15370*/  IMAD.MOV.U32 R13, RZ, RZ, R4 ;  /* 0x000000ffff0d7224 */ /* 0x000fe400078e0004 */
[----:B------:R-:W-:Y:S01]  /*15380*/  IMAD.MOV.U32 R12, RZ, RZ, 0x5 ;  /* 0x00000005ff0c7424 */ /* 0x000fe200078e00ff */
[----:B------:R-:W-:-:S05]  /*15390*/  @!P0 LEA R14, P1, R35, R14, 0x1 ;  /* 0x0000000e230e8211 */ /* 0x000fca00078208ff */
[----:B------:R-:W-:-:S08]  /*153a0*/  @!P0 IMAD.MOV.U32 R2, RZ, RZ, R14 ;  /* 0x000000ffff028224 */ /* 0x000fd000078e000e */
[----:B------:R-:W-:Y:S05]  /*153b0*/  WARPSYNC.COLLECTIVE R15, `(.L_x_1236) ;  /* 0x000000000f087348 */ /* 0x000fea0003c00000 */
[----:B------:R0:W1:Y:S02]  /*153c0*/  SHFL.IDX P6, R14, R13, R12, R11 ;  /* 0x0000000c0d0e7389 */ /* 0x00006400000c000b */
[----:B01----:R-:W-:Y:S01]  /*153d0*/  ENDCOLLECTIVE ;  /* 0x000000000000791b */ /* 0x003fe20003800000 */
.L_x_1236:
        /* <DEDUP_REMOVED lines=14> */
.L_x_1237:
[----:B------:R-:W-:Y:S02]  /*154c0*/  IMAD.MOV.U32 R13, RZ, RZ, R4 ;  /* 0x000000ffff0d7224 */ /* 0x000fe400078e0004 */
[----:B------:R-:W-:Y:S01]  /*154d0*/  IMAD.MOV.U32 R12, RZ, RZ, 0x6 ;  /* 0x00000006ff0c7424 */ /* 0x000fe200078e00ff */
[----:B------:R-:W-:-:S05]  /*154e0*/  @!P0 LEA R14, P1, R35, R14, 0x1 ;  /* 0x0000000e230e8211 */ /* 0x000fca00078208ff */
[----:B------:R-:W-:-:S08]  /*154f0*/  @!P0 IMAD.MOV.U32 R2, RZ, RZ, R14 ;  /* 0x000000ffff028224 */ /* 0x000fd000078e000e */
[----:B------:R-:W-:Y:S05]  /*15500*/  WARPSYNC.COLLECTIVE R15, `(.L_x_1238) ;  /* 0x000000000f087348 */ /* 0x000fea0003c00000 */
[----:B------:R0:W1:Y:S02]  /*15510*/  SHFL.IDX P6, R14, R13, R12, R11 ;  /* 0x0000000c0d0e7389 */ /* 0x00006400000c000b */
[----:B01----:R-:W-:Y:S01]  /*15520*/  ENDCOLLECTIVE ;  /* 0x000000000000791b */ /* 0x003fe20003800000 */
.L_x_1238:
        /* <DEDUP_REMOVED lines=14> */
.L_x_1239:
[----:B------:R-:W-:Y:S02]  /*15610*/  IMAD.MOV.U32 R13, RZ, RZ, R4 ;  /* 0x000000ffff0d7224 */ /* 0x000fe400078e0004 */
[----:B------:R-:W-:Y:S01]  /*15620*/  IMAD.MOV.U32 R12, RZ, RZ, 0x7 ;  /* 0x00000007ff0c7424 */ /* 0x000fe200078e00ff */
[----:B------:R-:W-:-:S05]  /*15630*/  @!P0 LEA R14, P1, R35, R14, 0x1 ;  /* 0x0000000e230e8211 */ /* 0x000fca00078208ff */
[----:B------:R-:W-:-:S08]  /*15640*/  @!P0 IMAD.MOV.U32 R2, RZ, RZ, R14 ;  /* 0x000000ffff028224 */ /* 0x000fd000078e000e */
[----:B------:R-:W-:Y:S05]  /*15650*/  WARPSYNC.COLLECTIVE R15, `(.L_x_1240) ;  /* 0x000000000f087348 */ /* 0x000fea0003c00000 */
[----:B------:R0:W1:Y:S02]  /*15660*/  SHFL.IDX P6, R14, R13, R12, R11 ;  /* 0x0000000c0d0e7389 */ /* 0x00006400000c000b */
[----:B01----:R-:W-:Y:S01]  /*15670*/  ENDCOLLECTIVE ;  /* 0x000000000000791b */ /* 0x003fe20003800000 */
.L_x_1240:
[----:B------:R-:W-:-:S04]  /*15680*/  @!P0 IMAD.X R7, RZ, RZ, R6, P1 ;  /* 0x000000ffff078224 */ /* 0x000fc800008e0606 */
[----:B------:R-:W-:-:S05]  /*15690*/  @!P0 IMAD.MOV.U32 R3, RZ, RZ, R7 ;  /* 0x000000ffff038224 */ /* 0x000fca00078e0007 */
[----:B------:R-:W-:Y:S01]  /*156a0*/  @!PT LDS RZ, [RZ] ;  /* 0x00000000fffff984 */ /* 0x000fe20000000800 */
[----:B------:R-:W-:Y:S01]  /*156b0*/  @!PT LDS RZ, [RZ] ;  /* 0x00000000fffff984 */ /* 0x000fe20000000800 */
[----:B------:R-:W-:Y:S01]  /*156c0*/  @!PT LDS RZ, [RZ] ;  /* 0x00000000fffff984 */ /* 0x000fe20000000800 */
[----:B------:R0:W-:Y:S01]  /*156d0*/  @!P0 LDGSTS.E.BYPASS.LTC128B.128 [R33+0x13400], desc[UR52][R2.64], !P4 ;  /* 0x1340000002218fae */ /* 0x0001e2000e101d74 */
[----:B------:R-:W-:-:S03]  /*156e0*/  IMAD.MOV.U32 R13, RZ, RZ, R0 ;  /* 0x000000ffff0d7224 */ /* 0x000fc600078e0000 */
[----:B------:R0:W-:Y:S01]  /*156f0*/  @!P0 LDGSTS.E.BYPASS.LTC128B.128 [R33+0x17400], desc[UR52][R2.64+0x80], !P5 ;  /* 0x1740008002218fae */ /* 0x0001e2000e901d74 */
[----:B------:R-:W-:-:S07]  /*15700*/  IMAD.MOV.U32 R6, RZ, RZ, R14 ;  /* 0x000000ffff067224 */ /* 0x000fce00078e000e */
[----:B0-----:R-:W-:Y:S05]  /*15710*/  WARPSYNC.COLLECTIVE R15, `(.L_x_1241) ;  /* 0x000000000f087348 */ /* 0x001fea0003c00000 */
[----:B------:R1:W2:Y:S02]  /*15720*/  SHFL.IDX P6, R14, R13, R12, R11 ;  /* 0x0000000c0d0e7389 */ /* 0x0002a400000c000b */
[----:B012---:R-:W-:Y:S01]  /*15730*/  ENDCOLLECTIVE ;  /* 0x000000000000791b */ /* 0x007fe20003800000 */
.L_x_1241:
[----:B------:R-:W-:Y:S05]  /*15740*/  BRA `(.L_x_1242) ;  /* 0xffffffc8000c7947 */ /* 0x000fea000383ffff */
.L_x_1164:
[----:B0-----:R0:W1:Y:S02]  /*15750*/  SYNCS.PHASECHK.TRANS64.TRYWAIT P0, [R16+URZ+0x28820], R3 ;  /* 0x02882003100075a7 */ /* 0x001064000800017f */
[----:B-1----:R-:W-:Y:S05]  /*15760*/  @!P0 NANOSLEEP.SYNCS 0x989680 ;  /* 0x009896800000895d */ /* 0x002fea0003900000 */
[----:B------:R-:W1:Y:S02]  /*15770*/  @!P0 SYNCS.PHASECHK.TRANS64 P0, [R16+URZ+0x28820], R3 ;  /* 0x02882003100085a7 */ /* 0x000e64000800007f */
[----:B-1----:R-:W-:Y:S05]  /*15780*/  @!P0 BRA `(.L_x_1164) ;  /* 0xfffffffc00f08947 */ /* 0x002fea000383ffff */
[----:B------:R-:W-:Y:S05]  /*15790*/  BRA `(.L_x_1243) ;  /* 0xffffffc800647947 */ /* 0x000fea000383ffff */
.L_x_1168:
[----:B0-----:R0:W1:Y:S02]  /*157a0*/  SYNCS.PHASECHK.TRANS64.TRYWAIT P0, [R6+URZ+0x28840], R3 ;  /* 0x02884003060075a7 */ /* 0x001064000800017f */
[----:B-1----:R-:W-:Y:S05]  /*157b0*/  @!P0 NANOSLEEP.SYNCS 0x989680 ;  /* 0x009896800000895d */ /* 0x002fea0003900000 */
[----:B------:R-:W1:Y:S02]  /*157c0*/  @!P0 SYNCS.PHASECHK.TRANS64 P0, [R6+URZ+0x28840], R3 ;  /* 0x02884003060085a7 */ /* 0x000e64000800007f */
[----:B-1----:R-:W-:Y:S05]  /*157d0*/  @!P0 BRA `(.L_x_1168) ;  /* 0xfffffffc00f08947 */ /* 0x002fea000383ffff */
[----:B------:R-:W-:Y:S05]  /*157e0*/  BRA `(.L_x_1244) ;  /* 0xffffffcc00247947 */ /* 0x000fea000383ffff */
.L_x_1169:
        /* <DEDUP_REMOVED lines=8> */
.L_x_1246:
[----:B------:R-:W-:Y:S05]  /*15870*/  BSYNC B1 ;  /* 0x0000000000017941 */ /* 0x000fea0003800000 */
.L_x_1245:
[----:B------:R-:W-:Y:S02]  /*15880*/  IMAD.MOV.U32 R13, RZ, RZ, R8 ;  /* 0x000000ffff0d7224 */ /* 0x000fe400078e0008 */
        /* <DEDUP_REMOVED lines=8> */
.L_x_1247:
[----:B------:R-:W-:Y:S02]  /*15910*/  IMAD R7, R7, 0x2, R16 ;  /* 0x0000000207077824 */ /* 0x000fe400078e0210 */
[----:B------:R-:W-:Y:S02]  /*15920*/  IMAD.MOV.U32 R13, RZ, RZ, R9 ;  /* 0x000000ffff0d7224 */ /* 0x000fe400078e0009 */
[----:B------:R-:W-:Y:S02]  /*15930*/  IMAD.MOV.U32 R12, RZ, RZ, 0x1 ;  /* 0x00000001ff0c7424 */ /* 0x000fe400078e00ff */
[----:B------:R-:W-:-:S07]  /*15940*/  IMAD.MOV.U32 R2, RZ, RZ, R14 ;  /* 0x000000ffff027224 */ /* 0x000fce00078e000e */
[----:B------:R-:W-:Y:S05]  /*15950*/  WARPSYNC.COLLECTIVE R15, `(.L_x_1248) ;  /* 0x000000000f087348 */ /* 0x000fea0003c00000 */
[----:B------:R0:W1:Y:S02]  /*15960*/  SHFL.IDX P6, R14, R13, R12, R11 ;  /* 0x0000000c0d0e7389 */ /* 0x00006400000c000b */
[----:B01----:R-:W-:Y:S01]  /*15970*/  ENDCOLLECTIVE ;  /* 0x000000000000791b */ /* 0x003fe20003800000 */
.L_x_1248:
        /* <DEDUP_REMOVED lines=12> */
.L_x_1249:
[----:B------:R-:W-:Y:S02]  /*15a40*/  IMAD.MOV.U32 R13, RZ, RZ, R9 ;  /* 0x000000ffff0d7224 */ /* 0x000fe400078e0009 */
[----:B------:R-:W-:Y:S02]  /*15a50*/  IMAD.MOV.U32 R12, RZ, RZ, 0x2 ;  /* 0x00000002ff0c7424 */ /* 0x000fe400078e00ff */
[----:B------:R-:W-:-:S07]  /*15a60*/  IMAD.MOV.U32 R2, RZ, RZ, R14 ;  /* 0x000000ffff027224 */ /* 0x000fce00078e000e */
[----:B------:R-:W-:Y:S05]  /*15a70*/  WARPSYNC.COLLECTIVE R15, `(.L_x_1250) ;  /* 0x000000000f087348 */ /* 0x000fea0003c00000 */
[----:B------:R0:W1:Y:S02]  /*15a80*/  SHFL.IDX P6, R14, R13, R12, R11 ;  /* 0x0000000c0d0e7389 */ /* 0x00006400000c000b */
[----:B01----:R-:W-:Y:S01]  /*15a90*/  ENDCOLLECTIVE ;  /* 0x000000000000791b */ /* 0x003fe20003800000 */
.L_x_1250:
        /* <DEDUP_REMOVED lines=12> */
.L_x_1251:
[----:B------:R-:W-:Y:S02]  /*15b60*/  IMAD.MOV.U32 R13, RZ, RZ, R9 ;  /* 0x000000ffff0d7224 */ /* 0x000fe400078e0009 */
[----:B------:R-:W-:Y:S02]  /*15b70*/  IMAD.MOV.U32 R12, RZ, RZ, 0x3 ;  /* 0x00000003ff0c7424 */ /* 0x000fe400078e00ff */
[----:B------:R-:W-:-:S07]  /*15b80*/  IMAD.MOV.U32 R2, RZ, RZ, R14 ;  /* 0x000000ffff027224 */ /* 0x000fce00078e000e */
[----:B------:R-:W-:Y:S05]  /*15b90*/  WARPSYNC.COLLECTIVE R15, `(.L_x_1252) ;  /* 0x000000000f087348 */ /* 0x000fea0003c00000 */
[----:B------:R0:W1:Y:S02]  /*15ba0*/  SHFL.IDX P6, R14, R13, R12, R11 ;  /* 0x0000000c0d0e7389 */ /* 0x00006400000c000b */
[----:B01----:R-:W-:Y:S01]  /*15bb0*/  ENDCOLLECTIVE ;  /* 0x000000000000791b */ /* 0x003fe20003800000 */
.L_x_1252:
        /* <DEDUP_REMOVED lines=12> */
.L_x_1253:
[----:B------:R-:W-:Y:S02]  /*15c80*/  IMAD.MOV.U32 R13, RZ, RZ, R9 ;  /* 0x000000ffff0d7224 */ /* 0x000fe400078e0009 */
[----:B------:R-:W-:Y:S02]  /*15c90*/  IMAD.MOV.U32 R12, RZ, RZ, 0x4 ;  /* 0x00000004ff0c7424 */ /* 0x000fe400078e00ff */
[----:B------:R-:W-:-:S07]  /*15ca0*/  IMAD.MOV.U32 R2, RZ, RZ, R14 ;  /* 0x000000ffff027224 */ /* 0x000fce00078e000e */
[----:B------:R-:W-:Y:S05]  /*15cb0*/  WARPSYNC.COLLECTIVE R15, `(.L_x_1254) ;  /* 0x000000000f087348 */ /* 0x000fea0003c00000 */
[----:B------:R0:W1:Y:S02]  /*15cc0*/  SHFL.IDX P6, R14, R13, R12, R11 ;  /* 0x0000000c0d0e7389 */ /* 0x00006400000c000b */
[----:B01----:R-:W-:Y:S01]  /*15cd0*/  ENDCOLLECTIVE ;  /* 0x000000000000791b */ /* 0x003fe20003800000 */
.L_x_1254:
        /* <DEDUP_REMOVED lines=12> */
.L_x_1255:
[----:B------:R-:W-:Y:S02]  /*15da0*/  IMAD.MOV.U32 R13, RZ, RZ, R9 ;  /* 0x000000ffff0d7224 */ /* 0x000fe400078e0009 */
[----:B------:R-:W-:Y:S02]  /*15db0*/  IMAD.MOV.U32 R12, RZ, RZ, 0x5 ;  /* 0x00000005ff0c7424 */ /* 0x000fe400078e00ff */
[----:B------:R-:W-:-:S07]  /*15dc0*/  IMAD.MOV.U32 R2, RZ, RZ, R14 ;  /* 0x000000ffff027224 */ /* 0x000fce00078e000e */
[----:B------:R-:W-:Y:S05]  /*15dd0*/  WARPSYNC.COLLECTIVE R15, `(.L_x_1256) ;  /* 0x000000000f087348 */ /* 0x000fea0003c00000 */
[----:B------:R0:W1:Y:S02]  /*15de0*/  SHFL.IDX P6, R14, R13, R12, R11 ;  /* 0x0000000c0d0e7389 */ /* 0x00006400000c000b */
[----:B01----:R-:W-:Y:S01]  /*15df0*/  ENDCOLLECTIVE ;  /* 0x000000000000791b */ /* 0x003fe20003800000 */
.L_x_1256:
        /* <DEDUP_REMOVED lines=12> */
.L_x_1257:
[----:B------:R-:W-:Y:S02]  /*15ec0*/  IMAD.MOV.U32 R13, RZ, RZ, R9 ;  /* 0x000000ffff0d7224 */ /* 0x000fe400078e0009 */
[----:B------:R-:W-:Y:S02]  /*15ed0*/  IMAD.MOV.U32 R12, RZ, RZ, 0x6 ;  /* 0x00000006ff0c7424 */ /* 0x000fe400078e00ff */
[----:B------:R-:W-:-:S07]  /*15ee0*/  IMAD.MOV.U32 R2, RZ, RZ, R14 ;  /* 0x000000ffff027224 */ /* 0x000fce00078e000e */
[----:B------:R-:W-:Y:S05]  /*15ef0*/  WARPSYNC.COLLECTIVE R15, `(.L_x_1258) ;  /* 0x000000000f087348 */ /* 0x000fea0003c00000 */
[----:B------:R0:W1:Y:S02]  /*15f00*/  SHFL.IDX P6, R14, R13, R12, R11 ;  /* 0x0000000c0d0e7389 */ /* 0x00006400000c000b */
[----:B01----:R-:W-:Y:S01]  /*15f10*/  ENDCOLLECTIVE ;  /* 0x000000000000791b */ /* 0x003fe20003800000 */
.L_x_1258:
        /* <DEDUP_REMOVED lines=12> */
.L_x_1259:
[----:B------:R-:W-:Y:S02]  /*15fe0*/  IMAD.MOV.U32 R13, RZ, RZ, R9 ;  /* 0x000000ffff0d7224 */ /* 0x000fe400078e0009 */
[----:B------:R-:W-:Y:S02]  /*15ff0*/  IMAD.MOV.U32 R12, RZ, RZ, 0x7 ;  /* 0x00000007ff0c7424 */ /* 0x000fe400078e00ff */
[----:B------:R-:W-:-:S07]  /*16000*/  IMAD.MOV.U32 R2, RZ, RZ, R14 ;  /* 0x000000ffff027224 */ /* 0x000fce00078e000e */
[----:B------:R-:W-:Y:S05]  /*16010*/  WARPSYNC.COLLECTIVE R15, `(.L_x_1260) ;  /* 0x000000000f087348 */ /* 0x000fea0003c00000 */
[----:B------:R0:W1:Y:S02]  /*16020*/  SHFL.IDX P6, R14, R13, R12, R11 ;  /* 0x0000000c0d0e7389 */ /* 0x00006400000c000b */
[----:B01----:R-:W-:Y:S01]  /*16030*/  ENDCOLLECTIVE ;  /* 0x000000000000791b */ /* 0x003fe20003800000 */
.L_x_1260:
        /* <DEDUP_REMOVED lines=12> */
.L_x_1261:
[----:B------:R-:W-:Y:S05]  /*16100*/  BRA `(.L_x_1262) ;  /* 0xffffffc400f87947 */ /* 0x000fea000383ffff */
.L_x_1174:
[----:B0-----:R0:W1:Y:S02]  /*16110*/  SYNCS.PHASECHK.TRANS64.TRYWAIT P0, [R6+URZ+0x28860], R3 ;  /* 0x02886003060075a7 */ /* 0x001064000800017f */
[----:B-1----:R-:W-:Y:S05]  /*16120*/  @!P0 NANOSLEEP.SYNCS 0x989680 ;  /* 0x009896800000895d */ /* 0x002fea0003900000 */
[----:B------:R-:W1:Y:S02]  /*16130*/  @!P0 SYNCS.PHASECHK.TRANS64 P0, [R6+URZ+0x28860], R3 ;  /* 0x02886003060085a7 */ /* 0x000e64000800007f */
[----:B-1----:R-:W-:Y:S05]  /*16140*/  @!P0 BRA `(.L_x_1174) ;  /* 0xfffffffc00f08947 */ /* 0x002fea000383ffff */
[----:B------:R-:W-:Y:S05]  /*16150*/  BRA `(.L_x_1263) ;  /* 0xffffffc800547947 */ /* 0x000fea000383ffff */
.L_x_1175:
        /* <DEDUP_REMOVED lines=8> */
.L_x_1265:
[----:B------:R-:W-:Y:S05]  /*161e0*/  BSYNC B1 ;  /* 0x0000000000017941 */ /* 0x000fea0003800000 */
.L_x_1264:
[----:B------:R-:W-:Y:S02]  /*161f0*/  IMAD.MOV.U32 R13, RZ, RZ, R17 ;  /* 0x000000ffff0d7224 */ /* 0x000fe400078e0011 */
[----:B------:R-:W-:Y:S02]  /*16200*/  IMAD.MOV.U32 R12, RZ, RZ, RZ ;  /* 0x000000ffff0c7224 */ /* 0x000fe400078e00ff */
[----:B------:R-:W-:Y:S02]  /*16210*/  IMAD.MOV.U32 R11, RZ, RZ, 0x181f ;  /* 0x0000181fff0b7424 */ /* 0x000fe400078e00ff */
[----:B------:R-:W-:Y:S02]  /*16220*/  IMAD.MOV.U32 R15, RZ, RZ, -0x1 ;  /* 0xffffffffff0f7424 */ /* 0x000fe400078e00ff */
[----:B------:R-:W-:Y:S02]  /*16230*/  IMAD.MOV.U32 R3, RZ, RZ, R14 ;  /* 0x000000ffff037224 */ /* 0x000fe400078e000e */
[----:B------:R-:W-:-:S07]  /*16240*/  IMAD R7, R7, 0x2, R16 ;  /* 0x0000000207077824 */ /* 0x000fce00078e0210 */
[----:B------:R-:W-:Y:S05]  /*16250*/  WARPSYNC.COLLECTIVE R15, `(.L_x_1266) ;  /* 0x000000000f087348 */ /* 0x000fea0003c00000 */
[----:B------:R0:W1:Y:S02]  /*16260*/  SHFL.IDX P6, R14, R13, R12, R11 ;  /* 0x0000000c0d0e7389 */ /* 0x00006400000c000b */
[----:B01----:R-:W-:Y:S01]  /*16270*/  ENDCOLLECTIVE ;  /* 0x000000000000791b */ /* 0x003fe20003800000 */
.L_x_1266:
[----:B------:R-:W-:Y:S02]  /*16280*/  IMAD.MOV.U32 R13, RZ, RZ, R18 ;  /* 0x000000ffff0d7224 */ /* 0x000fe400078e0012 */
[----:B------:R-:W-:Y:S01]  /*16290*/  IMAD.MOV.U32 R12, RZ, RZ, 0x1 ;  /* 0x00000001ff0c7424 */ /* 0x000fe200078e00ff */
[----:B------:R-:W-:-:S13]  /*162a0*/  IADD3 R2, P0, R14, R5, RZ ;  /* 0x000000050e027210 */ /* 0x000fda0007f1e0ff */
[----:B------:R-:W-:Y:S05]  /*162b0*/  WARPSYNC.COLLECTIVE R15, `(.L_x_1267) ;  /* 0x000000000f087348 */ /* 0x000fea0003c00000 */
[----:B------:R0:W1:Y:S02]  /*162c0*/  SHFL.IDX P6, R14, R13, R12, R11 ;  /* 0x0000000c0d0e7389 */ /* 0x00006400000c000b */
[----:B01----:R-:W-:Y:S01]  /*162d0*/  ENDCOLLECTIVE ;  /* 0x000000000000791b */ /* 0x003fe20003800000 */
.L_x_1267:
        /* <DEDUP_REMOVED lines=13> */
.L_x_1268:
[----:B------:R-:W-:Y:S02]  /*163b0*/  IMAD.MOV.U32 R13, RZ, RZ, R18 ;  /* 0x000000ffff0d7224 */ /* 0x000fe400078e0012 */
[----:B------:R-:W-:Y:S01]  /*163c0*/  IMAD.MOV.U32 R12, RZ, RZ, 0x2 ;  /* 0x00000002ff0c7424 */ /* 0x000fe200078e00ff */
[----:B------:R-:W-:-:S13]  /*163d0*/  IADD3 R2, P0, R14, R5, RZ ;  /* 0x000000050e027210 */ /* 0x000fda0007f1e0ff */
[----:B------:R-:W-:Y:S05]  /*163e0*/  WARPSYNC.COLLECTIVE R15, `(.L_x_1269) ;  /* 0x000000000f087348 */ /* 0x000fea0003c00000 */
[----:B------:R0:W1:Y:S02]  /*163f0*/  SHFL.IDX P6, R14, R13, R12, R11 ;  /* 0x0000000c0d0e7389 */ /* 0x00006400000c000b */
[----:B01----:R-:W-:Y:S01]  /*16400*/  ENDCOLLECTIVE ;  /* 0x000000000000791b */ /* 0x003fe20003800000 */
.L_x_1269:
        /* <DEDUP_REMOVED lines=13> */
.L_x_1270:
[----:B------:R-:W-:Y:S02]  /*164e0*/  IMAD.MOV.U32 R13, RZ, RZ, R18 ;  /* 0x000000ffff0d7224 */ /* 0x000fe400078e0012 */
[----:B------:R-:W-:Y:S01]  /*164f0*/  IMAD.MOV.U32 R12, RZ, RZ, 0x3 ;  /* 0x00000003ff0c7424 */ /* 0x000fe200078e00ff */
[----:B------:R-:W-:-:S13]  /*16500*/  IADD3 R2, P0, R14, R5, RZ ;  /* 0x000000050e027210 */ /* 0x000fda0007f1e0ff */
[----:B------:R-:W-:Y:S05]  /*16510*/  WARPSYNC.COLLECTIVE R15, `(.L_x_1271) ;  /* 0x000000000f087348 */ /* 0x000fea0003c00000 */
[----:B------:R0:W1:Y:S02]  /*16520*/  SHFL.IDX P6, R14, R13, R12, R11 ;  /* 0x0000000c0d0e7389 */ /* 0x00006400000c000b */
[----:B01----:R-:W-:Y:S01]  /*16530*/  ENDCOLLECTIVE ;  /* 0x000000000000791b */ /* 0x003fe20003800000 */
.L_x_1271:
        /* <DEDUP_REMOVED lines=13> */
.L_x_1272:
[----:B------:R-:W-:Y:S02]  /*16610*/  IMAD.MOV.U32 R13, RZ, RZ, R18 ;  /* 0x000000ffff0d7224 */ /* 0x000fe400078e0012 */
[----:B------:R-:W-:Y:S01]  /*16620*/  IMAD.MOV.U32 R12, RZ, RZ, 0x4 ;  /* 0x00000004ff0c7424 */ /* 0x000fe200078e00ff */
[----:B------:R-:W-:-:S13]  /*16630*/  IADD3 R2, P0, R14, R5, RZ ;  /* 0x000000050e027210 */ /* 0x000fda0007f1e0ff */
[----:B------:R-:W-:Y:S05]  /*16640*/  WARPSYNC.COLLECTIVE R15, `(.L_x_1273) ;  /* 0x000000000f087348 */ /* 0x000fea0003c00000 */
[----:B------:R0:W1:Y:S02]  /*16650*/  SHFL.IDX P6, R14, R13, R12, R11 ;  /* 0x0000000c0d0e7389 */ /* 0x00006400000c000b */
[----:B01----:R-:W-:Y:S01]  /*16660*/  ENDCOLLECTIVE ;  /* 0x000000000000791b */ /* 0x003fe20003800000 */
.L_x_1273:
        /* <DEDUP_REMOVED lines=13> */
.L_x_1274:
[----:B------:R-:W-:Y:S02]  /*16740*/  IMAD.MOV.U32 R13, RZ, RZ, R18 ;  /* 0x000000ffff0d7224 */ /* 0x000fe400078e0012 */
[----:B------:R-:W-:Y:S01]  /*16750*/  IMAD.MOV.U32 R12, RZ, RZ, 0x5 ;  /* 0x00000005ff0c7424 */ /* 0x000fe200078e00ff */
[----:B------:R-:W-:-:S13]  /*16760*/  IADD3 R2, P0, R14, R5, RZ ;  /* 0x000000050e027210 */ /* 0x000fda0007f1e0ff */
[----:B------:R-:W-:Y:S05]  /*16770*/  WARPSYNC.COLLECTIVE R15, `(.L_x_1275) ;  /* 0x000000000f087348 */ /* 0x000fea0003c00000 */
[----:B------:R0:W1:Y:S02]  /*16780*/  SHFL.IDX P6, R14, R13, R12, R11 ;  /* 0x0000000c0d0e7389 */ /* 0x00006400000c000b */
[----:B01----:R-:W-:Y:S01]  /*16790*/  ENDCOLLECTIVE ;  /* 0x000000000000791b */ /* 0x003fe20003800000 */
.L_x_1275:
        /* <DEDUP_REMOVED lines=13> */
.L_x_1276:
[----:B------:R-:W-:Y:S02]  /*16870*/  IMAD.MOV.U32 R13, RZ, RZ, R18 ;  /* 0x000000ffff0d7224 */ /* 0x000fe400078e0012 */
[----:B------:R-:W-:Y:S01]  /*16880*/  IMAD.MOV.U32 R12, RZ, RZ, 0x6 ;  /* 0x00000006ff0c7424 */ /* 0x000fe200078e00ff */
[----:B------:R-:W-:-:S13]  /*16890*/  IADD3 R2, P0, R14, R5, RZ ;  /* 0x000000050e027210 */ /* 0x000fda0007f1e0ff */
[----:B------:R-:W-:Y:S05]  /*168a0*/  WARPSYNC.COLLECTIVE R15, `(.L_x_1277) ;  /* 0x000000000f087348 */ /* 0x000fea0003c00000 */
[----:B------:R0:W1:Y:S02]  /*168b0*/  SHFL.IDX P6, R14, R13, R12, R11 ;  /* 0x0000000c0d0e7389 */ /* 0x00006400000c000b */
[----:B01----:R-:W-:Y:S01]  /*168c0*/  ENDCOLLECTIVE ;  /* 0x000000000000791b */ /* 0x003fe20003800000 */
.L_x_1277:
        /* <DEDUP_REMOVED lines=13> */
.L_x_1278:
[----:B------:R-:W-:Y:S02]  /*169a0*/  IMAD.MOV.U32 R13, RZ, RZ, R18 ;  /* 0x000000ffff0d7224 */ /* 0x000fe400078e0012 */
[----:B------:R-:W-:Y:S01]  /*169b0*/  IMAD.MOV.U32 R12, RZ, RZ, 0x7 ;  /* 0x00000007ff0c7424 */ /* 0x000fe200078e00ff */
[----:B------:R-:W-:-:S13]  /*169c0*/  IADD3 R2, P0, R14, R5, RZ ;  /* 0x000000050e027210 */ /* 0x000fda0007f1e0ff */
[----:B------:R-:W-:Y:S05]  /*169d0*/  WARPSYNC.COLLECTIVE R15, `(.L_x_1279) ;  /* 0x000000000f087348 */ /* 0x000fea0003c00000 */
[----:B------:R0:W1:Y:S02]  /*169e0*/  SHFL.IDX P6, R14, R13, R12, R11 ;  /* 0x0000000c0d0e7389 */ /* 0x00006400000c000b */
[----:B01----:R-:W-:Y:S01]  /*169f0*/  ENDCOLLECTIVE ;  /* 0x000000000000791b */ /* 0x003fe20003800000 */
.L_x_1279:
        /* <DEDUP_REMOVED lines=12> */
.L_x_1280:
[----:B------:R-:W-:Y:S01]  /*16ac0*/  @!PT LDS RZ, [RZ] ;  /* 0x00000000fffff984 */ /* 0x000fe20000000800 */
[----:B------:R-:W-:Y:S01]  /*16ad0*/  @!PT LDS RZ, [RZ] ;  /* 0x00000000fffff984 */ /* 0x000fe20000000800 */
[----:B------:R-:W-:Y:S01]  /*16ae0*/  @!PT LDS RZ, [RZ] ;  /* 0x00000000fffff984 */ /* 0x000fe20000000800 */
[----:B------:R0:W-:Y:S01]  /*16af0*/  LDGSTS.E.BYPASS.LTC128B.128 [R7+0x7400], desc[UR52][R2.64+0x80], !P0 ;  /* 0x0740008002077fae */ /* 0x0001e2000c101d74 */
[----:B------:R-:W-:Y:S05]  /*16b00*/  BRA `(.L_x_1281) ;  /* 0xffffffc000f87947 */ /* 0x000fea000383ffff */
.L_x_1183:
[----:B0-----:R0:W1:Y:S02]  /*16b10*/  SYNCS.PHASECHK.TRANS64.TRYWAIT P0, [R4+URZ+0x28860], R3 ;  /* 0x02886003040075a7 */ /* 0x001064000800017f */
[----:B-1----:R-:W-:Y:S05]  /*16b20*/  @!P0 NANOSLEEP.SYNCS 0x989680 ;  /* 0x009896800000895d */ /* 0x002fea0003900000 */
[----:B------:R-:W1:Y:S02]  /*16b30*/  @!P0 SYNCS.PHASECHK.TRANS64 P0, [R4+URZ+0x28860], R3 ;  /* 0x02886003040085a7 */ /* 0x000e64000800007f */
[----:B-1----:R-:W-:Y:S05]  /*16b40*/  @!P0 BRA `(.L_x_1183) ;  /* 0xfffffffc00f08947 */ /* 0x002fea000383ffff */
[----:B------:R-:W-:Y:S05]  /*16b50*/  BRA `(.L_x_1282) ;  /* 0xffffffc800187947 */ /* 0x000fea000383ffff */
.L_x_1184:
        /* <DEDUP_REMOVED lines=8> */
.L_x_1284:
[----:B------:R-:W-:Y:S05]  /*16be0*/  BSYNC B0 ;  /* 0x0000000000007941 */ /* 0x000fea0003800000 */
.L_x_1283:
        /* <DEDUP_REMOVED lines=9> */
.L_x_1285:
[----:B------:R-:W-:Y:S02]  /*16c80*/  IMAD.MOV.U32 R13, RZ, RZ, R18 ;  /* 0x000000ffff0d7224 */ /* 0x000fe400078e0012 */
[----:B------:R-:W-:Y:S01]  /*16c90*/  IMAD.MOV.U32 R12, RZ, RZ, 0x1 ;  /* 0x00000001ff0c7424 */ /* 0x000fe200078e00ff */
[----:B------:R-:W-:-:S13]  /*16ca0*/  IADD3 R2, P0, R14, R6, RZ ;  /* 0x000000060e027210 */ /* 0x000fda0007f1e0ff */
[----:B------:R-:W-:Y:S05]  /*16cb0*/  WARPSYNC.COLLECTIVE R15, `(.L_x_1286) ;  /* 0x000000000f087348 */ /* 0x000fea0003c00000 */
[----:B------:R0:W1:Y:S02]  /*16cc0*/  SHFL.IDX P6, R14, R13, R12, R11 ;  /* 0x0000000c0d0e7389 */ /* 0x00006400000c000b */
[----:B01----:R-:W-:Y:S01]  /*16cd0*/  ENDCOLLECTIVE ;  /* 0x000000000000791b */ /* 0x003fe20003800000 */
.L_x_1286:
[----:B------:R-:W-:Y:S01]  /*16ce0*/  IMAD.X R3, RZ, RZ, R0, P0 ;  /* 0x000000ffff037224 */ /* 0x000fe200000e0600 */
[----:B------:R-:W-:Y:S01]  /*16cf0*/  ISETP.LT.OR P0, PT, R5, 0x1, P3 ;  /* 0x000000010500780c */ /* 0x000fe20001f01670 */
[----:B------:R-:W-:Y:S02]  /*16d00*/  IMAD R0, R7, 0x2, R16 ;  /* 0x0000000207007824 */ /* 0x000fe400078e0210 */
        /* <DEDUP_REMOVED lines=10> */
.L_x_1287:
[----:B------:R-:W-:Y:S01]  /*16db0*/  @!PT LDS RZ, [RZ] ;  /* 0x00000000fffff984 */ /* 0x000fe20000000800 */
[----:B------:R-:W-:Y:S01]  /*16dc0*/  @!PT LDS RZ, [RZ] ;  /* 0x00000000fffff984 */ /* 0x000fe20000000800 */
[----:B------:R-:W-:Y:S01]  /*16dd0*/  @!PT LDS RZ, [RZ] ;  /* 0x00000000fffff984 */ /* 0x000fe20000000800 */
[----:B------:R0:W-:Y:S01]  /*16de0*/  LDGSTS.E.BYPASS.LTC128B.128 [R0+0x4400], desc[UR52][R2.64+0x80], !P0 ;  /* 0x0440008002007fae */ /* 0x0001e2000c101d74 */
[----:B------:R-:W-:Y:S02]  /*16df0*/  IMAD.MOV.U32 R13, RZ, RZ, R18 ;  /* 0x000000ffff0d7224 */ /* 0x000fe400078e0012 */
[----:B------:R-:W-:Y:S01]  /*16e00*/  IMAD.MOV.U32 R12, RZ, RZ, 0x2 ;  /* 0x00000002ff0c7424 */ /* 0x000fe200078e00ff */
[----:B0-----:R-:W-:-:S13]  /*16e10*/  IADD3 R2, P0, R14, R6, RZ ;  /* 0x000000060e027210 */ /* 0x001fda0007f1e0ff */
[----:B------:R-:W-:Y:S05]  /*16e20*/  WARPSYNC.COLLECTIVE R15, `(.L_x_1288) ;  /* 0x000000000f087348 */ /* 0x000fea0003c00000 */
[----:B------:R0:W1:Y:S02]  /*16e30*/  SHFL.IDX P6, R14, R13, R12, R11 ;  /* 0x0000000c0d0e7389 */ /* 0x00006400000c000b */
[----:B01----:R-:W-:Y:S01]  /*16e40*/  ENDCOLLECTIVE ;  /* 0x000000000000791b */ /* 0x003fe20003800000 */
.L_x_1288:
        /* <DEDUP_REMOVED lines=12> */
.L_x_1289:
        /* <DEDUP_REMOVED lines=10> */
.L_x_1290:
        /* <DEDUP_REMOVED lines=12> */
.L_x_1291:
        /* <DEDUP_REMOVED lines=10> */
.L_x_1292:
        /* <DEDUP_REMOVED lines=12> */
.L_x_1293:
        /* <DEDUP_REMOVED lines=10> */
.L_x_1294:
        /* <DEDUP_REMOVED lines=12> */
.L_x_1295:
        /* <DEDUP_REMOVED lines=10> */
.L_x_1296:
        /* <DEDUP_REMOVED lines=12> */
.L_x_1297:
        /* <DEDUP_REMOVED lines=10> */
.L_x_1298:
        /* <DEDUP_REMOVED lines=12> */
.L_x_1299:
[----:B------:R-:W-:Y:S01]  /*175f0*/  @!PT LDS RZ, [RZ] ;  /* 0x00000000fffff984 */ /* 0x000fe20000000800 */
[----:B------:R-:W-:Y:S01]  /*17600*/  @!PT LDS RZ, [RZ] ;  /* 0x00000000fffff984 */ /* 0x000fe20000000800 */
[----:B------:R-:W-:Y:S01]  /*17610*/  @!PT LDS RZ, [RZ] ;  /* 0x00000000fffff984 */ /* 0x000fe20000000800 */
[----:B------:R0:W-:Y:S01]  /*17620*/  LDGSTS.E.BYPASS.LTC128B.128 [R0+0x7400], desc[UR52][R2.64+0x80], !P0 ;  /* 0x0740008002007fae */ /* 0x0001e2000c101d74 */
[----:B------:R-:W-:Y:S05]  /*17630*/  BRA `(.L_x_1300) ;  /* 0xffffffc0006c7947 */ /* 0x000fea000383ffff */
.L_x_1189:
[----:B------:R-:W-:Y:S01]  /*17640*/  BSSY B0, `(.L_x_1301) ;  /* 0x0000008000007945 */ /* 0x000fe20003800000 */
[----:B------:R-:W-:Y:S02]  /*17650*/  IMAD.MOV.U32 R13, RZ, RZ, R34 ;  /* 0x000000ffff0d7224 */ /* 0x000fe400078e0022 */
[----:B------:R-:W-:Y:S02]  /*17660*/  IMAD.MOV.U32 R12, RZ, RZ, RZ ;  /* 0x000000ffff0c7224 */ /* 0x000fe400078e00ff */
[----:B------:R-:W-:Y:S02]  /*17670*/  IMAD.MOV.U32 R11, RZ, RZ, 0x1f ;  /* 0x0000001fff0b7424 */ /* 0x000fe400078e00ff */
[----:B------:R-:W-:-:S07]  /*17680*/  IMAD.MOV.U32 R15, RZ, RZ, -0x1 ;  /* 0xffffffffff0f7424 */ /* 0x000fce00078e00ff */
[----:B-----5:R-:W-:Y:S05]  /*17690*/  WARPSYNC.COLLECTIVE R15, `(.L_x_1302) ;  /* 0x000000000f087348 */ /* 0x020fea0003c00000 */
[----:B------:R0:W1:Y:S02]  /*176a0*/  SHFL.IDX P6, R14, R13, R12, R11 ;  /* 0x0000000c0d0e7389 */ /* 0x00006400000c000b */
[----:B01---5:R-:W-:Y:S01]  /*176b0*/  ENDCOLLECTIVE ;  /* 0x000000000000791b */ /* 0x023fe20003800000 */
.L_x_1302:
[----:B------:R-:W-:Y:S05]  /*176c0*/  BSYNC B0 ;  /* 0x0000000000007941 */ /* 0x000fea0003800000 */
.L_x_1301:
[----:B------:R-:W-:Y:S05]  /*176d0*/  BRA `(.L_x_1303) ;  /* 0xffffffc000f07947 */ /* 0x000fea000383ffff */
.L_x_1192:
[----:B-1----:R1:W2:Y:S02]  /*176e0*/  SYNCS.PHASECHK.TRANS64.TRYWAIT P0, [R4+URZ+0x28820], R0 ;  /* 0x02882000040075a7 */ /* 0x0022a4000800017f */
[----:B--2---:R-:W-:Y:S05]  /*176f0*/  @!P0 NANOSLEEP.SYNCS 0x989680 ;  /* 0x009896800000895d */ /* 0x004fea0003900000 */
[----:B------:R-:W2:Y:S02]  /*17700*/  @!P0 SYNCS.PHASECHK.TRANS64 P0, [R4+URZ+0x28820], R0 ;  /* 0x02882000040085a7 */ /* 0x000ea4000800007f */
[----:B--2---:R-:W-:Y:S05]  /*17710*/  @!P0 BRA `(.L_x_1192) ;  /* 0xfffffffc00f08947 */ /* 0x004fea000383ffff */
[----:B------:R-:W-:Y:S05]  /*17720*/  BRA `(.L_x_1304) ;  /* 0xffffffc400347947 */ /* 0x000fea000383ffff */
.L_x_1193:
        /* <DEDUP_REMOVED lines=11> */
.L_x_1306:
[----:B------:R-:W-:Y:S05]  /*177e0*/  BSYNC B0 ;  /* 0x0000000000007941 */ /* 0x000fea0003800000 */
.L_x_1305:
[----:B------:R-:W-:Y:S05]  /*177f0*/  BRA `(.L_x_1307) ;  /* 0xffffffc4001c7947 */ /* 0x000fea000383ffff */
.L_x_1196:
[----:B------:R-:W-:Y:S01]  /*17800*/  BSSY B1, `(.L_x_1308) ;  /* 0x0000006000017945 */ /* 0x000fe20003800000 */
[----:B------:R-:W-:-:S07]  /*17810*/  IMAD.MOV.U32 R15, RZ, RZ, -0x1 ;  /* 0xffffffffff0f7424 */ /* 0x000fce00078e00ff */
[----:B01---5:R-:W-:Y:S05]  /*17820*/  WARPSYNC.COLLECTIVE R15, `(.L_x_1309) ;  /* 0x000000000f0c7348 */ /* 0x023fea0003c00000 */
[----:B------:R-:W-:Y:S02]  /*17830*/  ELECT P6, UR62, PT ;  /* 0x00000000003e782f */ /* 0x000fe400038c0000 */
[----:B------:R-:W-:Y:S01]  /*17840*/  MOV R14, UR62 ;  /* 0x0000003e000e7c02 */ /* 0x000fe20008000f00 */
[----:B01---5:R-:W-:Y:S10]  /*17850*/  ENDCOLLECTIVE ;  /* 0x000000000000791b */ /* 0x023ff40003800000 */
.L_x_1309:
[----:B------:R-:W-:Y:S05]  /*17860*/  BSYNC B1 ;  /* 0x0000000000017941 */ /* 0x000fea0003800000 */
.L_x_1308:
[----:B------:R-:W-:Y:S05]  /*17870*/  BRA `(.L_x_1310) ;  /* 0xffffffc400147947 */ /* 0x000fea000383ffff */
.L_x_1198:
[----:B-1----:R1:W2:Y:S02]  /*17880*/  SYNCS.PHASECHK.TRANS64.TRYWAIT P1, [R5+URZ+0x28840], R0 ;  /* 0x02884000050075a7 */ /* 0x0022a4000802017f */
[----:B--2---:R-:W-:Y:S05]  /*17890*/  @!P1 NANOSLEEP.SYNCS 0x989680 ;  /* 0x009896800000995d */ /* 0x004fea0003900000 */
[----:B------:R-:W2:Y:S02]  /*178a0*/  @!P1 SYNCS.PHASECHK.TRANS64 P1, [R5+URZ+0x28840], R0 ;  /* 0x02884000050095a7 */ /* 0x000ea4000802007f */
[----:B--2---:R-:W-:Y:S05]  /*178b0*/  @!P1 BRA `(.L_x_1198) ;  /* 0xfffffffc00f09947 */ /* 0x004fea000383ffff */
[----:B------:R-:W-:Y:S05]  /*178c0*/  BRA `(.L_x_1311) ;  /* 0xffffffc400347947 */ /* 0x000fea000383ffff */
.L_x_1200:
[----:B--2---:R2:W3:Y:S02]  /*178d0*/  SYNCS.PHASECHK.TRANS64.TRYWAIT P1, [R23+URZ+0x28840], R2 ;  /* 0x02884002170075a7 */ /* 0x0044e4000802017f */
[----:B---3--:R-:W-:Y:S05]  /*178e0*/  @!P1 NANOSLEEP.SYNCS 0x989680 ;  /* 0x009896800000995d */ /* 0x008fea0003900000 */
[----:B------:R-:W3:Y:S02]  /*178f0*/  @!P1 SYNCS.PHASECHK.TRANS64 P1, [R23+URZ+0x28840], R2 ;  /* 0x02884002170095a7 */ /* 0x000ee4000802007f */
[----:B---3--:R-:W-:Y:S05]  /*17900*/  @!P1 BRA `(.L_x_1200) ;  /* 0xfffffffc00f09947 */ /* 0x008fea000383ffff */
[----:B------:R-:W-:Y:S05]  /*17910*/  BRA `(.L_x_1312) ;  /* 0xffffffc400407947 */ /* 0x000fea000383ffff */
.L_x_1202:
[----:B---3--:R3:W4:Y:S02]  /*17920*/  SYNCS.PHASECHK.TRANS64.TRYWAIT P1, [R5+URZ+0x28860], R0 ;  /* 0x02886000050075a7 */ /* 0x008724000802017f */
[----:B----4-:R-:W-:Y:S05]  /*17930*/  @!P1 NANOSLEEP.SYNCS 0x989680 ;  /* 0x009896800000995d */ /* 0x010fea0003900000 */
[----:B------:R-:W4:Y:S02]  /*17940*/  @!P1 SYNCS.PHASECHK.TRANS64 P1, [R5+URZ+0x28860], R0 ;  /* 0x02886000050095a7 */ /* 0x000f24000802007f */
[----:B----4-:R-:W-:Y:S05]  /*17950*/  @!P1 BRA `(.L_x_1202) ;  /* 0xfffffffc00f09947 */ /* 0x010fea000383ffff */
[----:B------:R-:W-:Y:S05]  /*17960*/  BRA `(.L_x_1313) ;  /* 0xffffffc4003c7947 */ /* 0x000fea000383ffff */
.L_x_1314:
        /* <DEDUP_REMOVED lines=9> */
.L_x_3481:


//--------------------- .text._ZN7cutlass13device_kernelIN5flash11enable_sm90INS1_16FlashAttnFwdSm90INS1_25CollectiveMainloopFwdSm90ILi2EN4cute5tupleIJNS5_1CILi1EEES8_S8_EEENS6_IJNS7_ILi128EEESA_SA_EEELi128ENS_6half_tEfNS_4arch4Sm90ELb0ELb1ELb0ELb1ELb1ELb0ELb0ELb1ELb1ELb1ELb0ELb0EEENS1_21CollectiveEpilogueFwdISB_S9_SC_SE_Li256ELb1ELb1ELb0ELb0EEENS1_36VarlenDynamicPersistentTileSchedulerILi128ELi128ELi256ELi128ELb0ELb1ELb1ELb1ELb0ELb1EEEEEEEEEvNT_6ParamsE --------------------------
	.section	.text._ZN7cutlass13device_kernelIN5flash11enable_sm90INS1_16FlashAttnFwdSm90INS1_25CollectiveMainloopFwdSm90ILi2EN4cute5tupleIJNS5_1CILi1EEES8_S8_EEENS6_IJNS7_ILi128EEESA_SA_EEELi128ENS_6half_tEfNS_4arch4Sm90ELb0ELb1ELb0ELb1ELb1ELb0ELb0ELb1ELb1ELb1ELb0ELb0EEENS1_21CollectiveEpilogueFwdISB_S9_SC_SE_Li256ELb1ELb1ELb0ELb0EEENS1_36VarlenDynamicPersistentTileSchedulerILi128ELi128ELi256ELi128ELb0ELb1ELb1ELb1ELb0ELb1EEEEEEEEEvNT_6ParamsE,"ax",@progbits
	.align	128
.text._ZN7cutlass13device_kernelIN5flash11enable_sm90INS1_16FlashAttnFwdSm90INS1_25CollectiveMainloopFwdSm90ILi2EN4cute5tupleIJNS5_1CILi1EEES8_S8_EEENS6_IJNS7_ILi128EEESA_SA_EEELi128ENS_6half_tEfNS_4arch4Sm90ELb0ELb1ELb0ELb1ELb1ELb0ELb0ELb1ELb1ELb1ELb0ELb0EEENS1_21CollectiveEpilogueFwdISB_S9_SC_SE_Li256ELb1ELb1ELb0ELb0EEENS1_36VarlenDynamicPersistentTileSchedulerILi128ELi128ELi256ELi128ELb0ELb1ELb1ELb1ELb0ELb1EEEEEEEEEvNT_6ParamsE:
        .type           _ZN7cutlass13device_kernelIN5flash11enable_sm90INS1_16FlashAttnFwdSm90INS1_25CollectiveMainloopFwdSm90ILi2EN4cute5tupleIJNS5_1CILi1EEES8_S8_EEENS6_IJNS7_ILi128EEESA_SA_EEELi128ENS_6half_tEfNS_4arch4Sm90ELb0ELb1ELb0ELb1ELb1ELb0ELb0ELb1ELb1ELb1ELb0ELb0EEENS1_21CollectiveEpilogueFwdISB_S9_SC_SE_Li256ELb1ELb1ELb0ELb0EEENS1_36VarlenDynamicPersistentTileSchedulerILi128ELi128ELi256ELi128ELb0ELb1ELb1ELb1ELb0ELb1EEEEEEEEEvNT_6ParamsE,@function
        .size           _ZN7cutlass13device_kernelIN5flash11enable_sm90INS1_16FlashAttnFwdSm90INS1_25CollectiveMainloopFwdSm90ILi2EN4cute5tupleIJNS5_1CILi1EEES8_S8_EEENS6_IJNS7_ILi128EEESA_SA_EEELi128ENS_6half_tEfNS_4arch4Sm90ELb0ELb1ELb0ELb1ELb1ELb0ELb0ELb1ELb1ELb1ELb0ELb0EEENS1_21CollectiveEpilogueFwdISB_S9_SC_SE_Li256ELb1ELb1ELb0ELb0EEENS1_36VarlenDynamicPersistentTileSchedulerILi128ELi128ELi256ELi128ELb0ELb1ELb1ELb1ELb0ELb1EEEEEEEEEvNT_6ParamsE,(.L_x_3482 - _ZN7cutlass13device_kernelIN5flash11enable_sm90INS1_16FlashAttnFwdSm90INS1_25CollectiveMainloopFwdSm90ILi2EN4cute5tupleIJNS5_1CILi1EEES8_S8_EEENS6_IJNS7_ILi128EEESA_SA_EEELi128ENS_6half_tEfNS_4arch4Sm90ELb0ELb1ELb0ELb1ELb1ELb0ELb0ELb1ELb1ELb1ELb0ELb0EEENS1_21CollectiveEpilogueFwdISB_S9_SC_SE_Li256ELb1ELb1ELb0ELb0EEENS1_36VarlenDynamicPersistentTileSchedulerILi128ELi128ELi256ELi128ELb0ELb1ELb1ELb1ELb0ELb1EEEEEEEEEvNT_6ParamsE)
        .other          _ZN7cutlass13device_kernelIN5flash11enable_sm90INS1_16FlashAttnFwdSm90INS1_25CollectiveMainloopFwdSm90ILi2EN4cute5tupleIJNS5_1CILi1EEES8_S8_EEENS6_IJNS7_ILi128EEESA_SA_EEELi128ENS_6half_tEfNS_4arch4Sm90ELb0ELb1ELb0ELb1ELb1ELb0ELb0ELb1ELb1ELb1ELb0ELb0EEENS1_21CollectiveEpilogueFwdISB_S9_SC_SE_Li256ELb1ELb1ELb0ELb0EEENS1_36VarlenDynamicPersistentTileSchedulerILi128ELi128ELi256ELi128ELb0ELb1ELb1ELb1ELb0ELb1EEEEEEEEEvNT_6ParamsE,@"STO_CUDA_ENTRY STV_DEFAULT"
_ZN7cutlass13device_kernelIN5flash11enable_sm90INS1_16FlashAttnFwdSm90INS1_25CollectiveMainloopFwdSm90ILi2EN4cute5tupleIJNS5_1CILi1EEES8_S8_EEENS6_IJNS7_ILi128EEESA_SA_EEELi128ENS_6half_tEfNS_4arch4Sm90ELb0ELb1ELb0ELb1ELb1ELb0ELb0ELb1ELb1ELb1ELb0ELb0EEENS1_21CollectiveEpilogueFwdISB_S9_SC_SE_Li256ELb1ELb1ELb0ELb0EEENS1_36VarlenDynamicPersistentTileSchedulerILi128ELi128ELi256ELi128ELb0ELb1ELb1ELb1ELb0ELb1EEEEEEEEEvNT_6ParamsE:
[----:B------:R-:W0:Y:S02]  /*0000*/  LDC R1, c[0x0][0x28] ;  /* 0x00000a00ff017b82 */ /* 0x000e240000000800 */
[----:B0-----:R-:W-:Y:S01]  /*0010*/  VIADD R1, R1, 0xffffffe0 ;  /* 0xffffffe001017836 */ /* 0x001fe20000000000 */
[----:B------:R-:W0:Y:S01]  /*0020*/  S2R R3, SR_TID.X ;  /* 0x0000000000037919 */ /* 0x000e220000002100 */
[----:B------:R-:W-:Y:S01]  /*0030*/  ELECT P0, URZ, PT ;  /* 0x00000000003f782f */ /* 0x000fe20003800000 */
[----:B------:R-:W-:Y:S01]  /*0040*/  UMOV UR4, 0x80 ;  /* 0x0000008000047882 */ /* 0x000fe20000000000 */
[----:B------:R-:W-:Y:S01]  /*0050*/  UMOV UR7, 0x100 ;  /* 0x0000010000077882 */ /* 0x000fe20000000000 */
[--C-:B0-----:R-:W-:Y:S02]  /*0060*/  SHF.R.U32.HI R0, RZ, 0x5, R3.reuse ;  /* 0x00000005ff007819 */ /* 0x101fe40000011603 */
[----:B------:R-:W-:-:S03]  /*0070*/  SHF.R.U32.HI R23, RZ, 0x7, R3 ;  /* 0x00000007ff177819 */ /* 0x000fc60000011603 */
[----:B------:R-:W0:Y:S04]  /*0080*/  SHFL.IDX PT, R2, R0, RZ, 0x1f ;  /* 0x00001fff00027589 */ /* 0x000e2800000e0000 */
[----:B------:R1:W2:Y:S01]  /*0090*/  SHFL.IDX PT, R3, R23, RZ, 0x1f ;  /* 0x00001fff17037589 */ /* 0x0002a200000e0000 */
[C---:B0-----:R-:W-:Y:S02]  /*00a0*/  ISETP.NE.OR P0, PT, R2.reuse, RZ, !P0 ;  /* 0x000000ff0200720c */ /* 0x041fe40004705670 */
[----:B------:R-:W-:-:S11]  /*00b0*/  ISETP.NE.AND P1, PT, R2, RZ, PT ;  /* 0x000000ff0200720c */ /* 0x000fd60003f25270 */
[----:B------:R-:W-:Y:S01]  /*00c0*/  VOTEU.ALL UP0, P0 ;  /* 0x00000000003f7886 */ /* 0x000fe20000000000 */
[----:B------:R-:W-:-:S04]  /*00d0*/  VOTEU.ALL UP1, P0 ;  /* 0x00000000003f7886 */ /* 0x000fc80000020000 */
[----:B------:R-:W0:Y:S01]  /*00e0*/  @!UP0 S2UR UR8, SR_CgaCtaId ;  /* 0x00000000000889c3 */ /* 0x000e220000008800 */
[----:B------:R-:W-:Y:S01]  /*00f0*/  @!UP0 UMOV UR6, 0x400 ;  /* 0x0000040000068882 */ /* 0x000fe20000000000 */
[----:B------:R-:W-:-:S04]  /*0100*/  @!UP0 UIADD3 UR4, -UR4, 0x100000, URZ ;  /* 0x0010000004048890 */ /* 0x000fc8000fffe13f */
[----:B------:R-:W-:Y:S02]  /*0110*/  @!UP0 USHF.L.U32 UR5, UR4, 0xb, URZ ;  /* 0x0000000b04058899 */ /* 0x000fe4000800063f */
[----:B------:R-:W-:Y:S02]  /*0120*/  @!UP0 USHF.L.U32 UR4, UR4, 0x1, URZ ;  /* 0x0000000104048899 */ /* 0x000fe4000800063f */
[----:B0-----:R-:W-:Y:S02]  /*0130*/  @!UP0 ULEA UR8, UR8, UR6, 0x18 ;  /* 0x0000000608088291 */ /* 0x001fe4000f8ec03f */
[----:B------:R-:W-:-:S04]  /*0140*/  @!UP0 UIADD3 UR6, -UR7, 0x100000, URZ ;  /* 0x0010000007068890 */ /* 0x000fc8000fffe13f */
[----:B------:R-:W-:Y:S02]  /*0150*/  @!UP0 USHF.L.U32 UR7, UR6, 0xb, URZ ;  /* 0x0000000b06078899 */ /* 0x000fe4000800063f */
[----:B------:R-:W-:Y:S01]  /*0160*/  @!UP0 USHF.L.U32 UR6, UR6, 0x1, URZ ;  /* 0x0000000106068899 */ /* 0x000fe2000800063f */
[----:B------:R-:W-:-:S05]  /*0170*/  VOTEU.ALL UP0, P0 ;  /* 0x00000000003f7886 */ /* 0x000fca0000000000 */
[----:B------:R1:W0:Y:S06]  /*0180*/  @!UP0 SYNCS.EXCH.64 URZ, [UR8+0x28800], UR4 ;  /* 0x02880004083f85b2 */ /* 0x00022c0008000100 */
[----:B------:R1:W3:Y:S02]  /*0190*/  @!UP1 SYNCS.EXCH.64 URZ, [UR8+0x28820], UR6 ;  /* 0x02882006083f95b2 */ /* 0x0002e40008000100 */
[----:B-12---:R-:W-:Y:S05]  /*01a0*/  @P1 BRA `(.L_x_1315) ;  /* 0x0000000000481947 */ /* 0x006fea0003800000 */
[----:B------:R-:W1:Y:S01]  /*01b0*/  S2UR UR5, SR_CgaCtaId ;  /* 0x00000000000579c3 */ /* 0x000e620000008800 */
[----:B------:R-:W-:Y:S01]  /*01c0*/  UMOV UR4, 0x400 ;  /* 0x0000040000047882 */ /* 0x000fe20000000000 */
[----:B------:R-:W-:Y:S01]  /*01d0*/  UMOV UR6, 0x80 ;  /* 0x0000008000067882 */ /* 0x000fe20000000000 */
[----:B------:R-:W-:Y:S01]  /*01e0*/  UMOV UR7, 0x100 ;  /* 0x0000010000077882 */ /* 0x000fe20000000000 */
[----:B------:R-:W-:Y:S01]  /*01f0*/  ELECT P0, URZ, PT ;  /* 0x00000000003f782f */ /* 0x000fe20003800000 */
[----:B-1----:R-:W-:Y:S02]  /*0200*/  ULEA UR8, UR5, UR4, 0x18 ;  /* 0x0000000405087291 */ /* 0x002fe4000f8ec03f */
[----:B------:R-:W-:-:S04]  /*0210*/  UIADD3 UR4, -UR6, 0x100000, URZ ;  /* 0x0010000006047890 */ /* 0x000fc8000fffe13f */
[----:B------:R-:W-:Y:S02]  /*0220*/  USHF.L.U32 UR5, UR4, 0xb, URZ ;  /* 0x0000000b04057899 */ /* 0x000fe4000800063f */
[----:B------:R-:W-:Y:S02]  /*0230*/  USHF.L.U32 UR4, UR4, 0x1, URZ ;  /* 0x0000000104047899 */ /* 0x000fe4000800063f */
[----:B------:R-:W-:-:S04]  /*0240*/  UIADD3 UR6, -UR7, 0x100000, URZ ;  /* 0x0010000007067890 */ /* 0x000fc8000fffe13f */
[----:B------:R-:W-:Y:S02]  /*0250*/  USHF.L.U32 UR7, UR6, 0xb, URZ ;  /* 0x0000000b06077899 */ /* 0x000fe4000800063f */
[----:B------:R-:W-:Y:S01]  /*0260*/  USHF.L.U32 UR6, UR6, 0x1, URZ ;  /* 0x0000000106067899 */ /* 0x000fe2000800063f */
[----:B------:R-:W1:Y:S03]  /*0270*/  FENCE.VIEW.ASYNC.S ;  /* 0x00000000000073c6 */ /* 0x000e660000000000 */
[----:B-1----:R1:W2:Y:S08]  /*0280*/  SYNCS.EXCH.64 URZ, [UR8+0x28830], UR4 ;  /* 0x02883004083f75b2 */ /* 0x0022b00008000100 */
[----:B------:R1:W4:Y:S01]  /*0290*/  SYNCS.EXCH.64 URZ, [UR8+0x28840], UR6 ;  /* 0x02884006083f75b2 */ /* 0x0003220008000100 */
[----:B------:R1:W0:Y:S01]  /*02a0*/  SYNCS.EXCH.64 URZ, [UR8+0x28838], UR4 ;  /* 0x02883804083f75b2 */ /* 0x0002220008000100 */
[----:B------:R1:W0:Y:S01]  /*02b0*/  SYNCS.EXCH.64 URZ, [UR8+0x28848], UR6 ;  /* 0x02884806083f75b2 */ /* 0x0002220008000100 */
[----:B------:R-:W-:Y:S01]  /*02c0*/  NOP ;  /* 0x0000000000007918 */ /* 0x000fe20000000000 */
.L_x_1315:
[----:B------:R-:W5:Y:S01]  /*02d0*/  SHFL.IDX PT, R2, R0, RZ, 0x1f ;  /* 0x00001fff00027589 */ /* 0x000f6200000e0000 */
[----:B------:R-:W-:Y:S01]  /*02e0*/  NOP ;  /* 0x0000000000007918 */ /* 0x000fe20000000000 */
[----:B-----5:R-:W-:-:S13]  /*02f0*/  ISETP.NE.AND P0, PT, R2, RZ, PT ;  /* 0x000000ff0200720c */ /* 0x020fda0003f05270 */
[----:B------:R-:W-:Y:S05]  /*0300*/  @P0 BRA `(.L_x_1316) ;  /* 0x0000000000480947 */ /* 0x000fea0003800000 */
[----:B-1----:R-:W1:Y:S01]  /*0310*/  S2UR UR5, SR_CgaCtaId ;  /* 0x00000000000579c3 */ /* 0x002e620000008800 */
        /* <DEDUP_REMOVED lines=12> */
[----:B-1----:R1:W0:Y:S08]  /*03e0*/  SYNCS.EXCH.64 URZ, [UR8+0x28850], UR4 ;  /* 0x02885004083f75b2 */ /* 0x0022300008000100 */
[----:B------:R1:W0:Y:S01]  /*03f0*/  SYNCS.EXCH.64 URZ, [UR8+0x28860], UR6 ;  /* 0x02886006083f75b2 */ /* 0x0002220008000100 */
[----:B------:R1:W0:Y:S01]  /*0400*/  SYNCS.EXCH.64 URZ, [UR8+0x28858], UR4 ;  /* 0x02885804083f75b2 */ /* 0x0002220008000100 */
[----:B------:R1:W0:Y:S01]  /*0410*/  SYNCS.EXCH.64 URZ, [UR8+0x28868], UR6 ;  /* 0x02886806083f75b2 */ /* 0x0002220008000100 */
[----:B------:R-:W-:Y:S01]  /*0420*/  NOP ;  /* 0x0000000000007918 */ /* 0x000fe20000000000 */
.L_x_1316:
[----:B------:R-:W5:Y:S01]  /*0430*/  SHFL.IDX PT, R2, R0, RZ, 0x1f ;  /* 0x00001fff00027589 */ /* 0x000f6200000e0000 */
[----:B------:R-:W-:Y:S01]  /*0440*/  NOP ;  /* 0x0000000000007918 */ /* 0x000fe20000000000 */
[----:B-----5:R-:W-:-:S13]  /*0450*/  ISETP.NE.AND P0, PT, R2, RZ, PT ;  /* 0x000000ff0200720c */ /* 0x020fda0003f05270 */
[----:B------:R-:W-:Y:S05]  /*0460*/  @P0 BRA `(.L_x_1317) ;  /* 0x0000000000380947 */ /* 0x000fea0003800000 */
[----:B-1----:R-:W1:Y:S01]  /*0470*/  S2UR UR5, SR_CgaCtaId ;  /* 0x00000000000579c3 */ /* 0x002e620000008800 */
[----:B------:R-:W-:Y:S01]  /*0480*/  UMOV UR4, 0x400 ;  /* 0x0000040000047882 */ /* 0x000fe20000000000 */
[----:B------:R-:W-:Y:S01]  /*0490*/  UMOV UR7, 0x80 ;  /* 0x0000008000077882 */ /* 0x000fe20000000000 */
[----:B------:R-:W-:Y:S01]  /*04a0*/  ELECT P0, URZ, PT ;  /* 0x00000000003f782f */ /* 0x000fe20003800000 */
[----:B-1----:R-:W-:Y:S02]  /*04b0*/  ULEA UR6, UR5, UR4, 0x18 ;  /* 0x0000000405067291 */ /* 0x002fe4000f8ec03f */
[----:B------:R-:W-:-:S04]  /*04c0*/  UIADD3 UR4, -UR7, 0x100000, URZ ;  /* 0x0010000007047890 */ /* 0x000fc8000fffe13f */
[----:B------:R-:W-:Y:S02]  /*04d0*/  USHF.L.U32 UR5, UR4, 0xb, URZ ;  /* 0x0000000b04057899 */ /* 0x000fe4000800063f */
[----:B------:R-:W-:Y:S01]  /*04e0*/  USHF.L.U32 UR4, UR4, 0x1, URZ ;  /* 0x0000000104047899 */ /* 0x000fe2000800063f */
[----:B------:R-:W1:Y:S11]  /*04f0*/  FENCE.VIEW.ASYNC.S ;  /* 0x00000000000073c6 */ /* 0x000e760000000000 */
[----:B-1----:R1:W0:Y:S01]  /*0500*/  SYNCS.EXCH.64 URZ, [UR6+0x28870], UR4 ;  /* 0x02887004063f75b2 */ /* 0x0022220008000100 */
[----:B------:R1:W0:Y:S01]  /*0510*/  SYNCS.EXCH.64 URZ, [UR6+0x28880], UR4 ;  /* 0x02888004063f75b2 */ /* 0x0002220008000100 */
[----:B------:R1:W0:Y:S01]  /*0520*/  SYNCS.EXCH.64 URZ, [UR6+0x28878], UR4 ;  /* 0x02887804063f75b2 */ /* 0x0002220008000100 */
[----:B------:R1:W0:Y:S01]  /*0530*/  SYNCS.EXCH.64 URZ, [UR6+0x28888], UR4 ;  /* 0x02888804063f75b2 */ /* 0x0002220008000100 */
[----:B------:R-:W-:Y:S01]  /*0540*/  NOP ;  /* 0x0000000000007918 */ /* 0x000fe20000000000 */
.L_x_1317:
        /* <DEDUP_REMOVED lines=22> */
.L_x_1318:
[----:B------:R-:W5:Y:S01]  /*06b0*/  SHFL.IDX PT, R2, R0, RZ, 0x1f ;  /* 0x00001fff00027589 */ /* 0x000f6200000e0000 */
[----:B------:R-:W-:Y:S01]  /*06c0*/  R2UR UR9, R3 ;  /* 0x00000000030972ca */ /* 0x000fe200000e0000 */
        /* <DEDUP_REMOVED lines=21> */
.L_x_1319:
[----:B------:R-:W-:Y:S01]  /*0820*/  UISETP.NE.AND UP0, UPT, UR9, URZ, UPT ;  /* 0x0000003f0900728c */ /* 0x000fe2000bf05270 */
[----:B------:R-:W-:Y:S01]  /*0830*/  NOP ;  /* 0x0000000000007918 */ /* 0x000fe20000000000 */
[----:B------:R-:W-:Y:S01]  /*0840*/  UMOV UR43, 0x1 ;  /* 0x00000001002b7882 */ /* 0x000fe20000000000 */
[----:B------:R-:W-:Y:S01]  /*0850*/  ULDC.64 UR54, c[0x0][0x208] ;  /* 0x0000820000367ab9 */ /* 0x000fe20000000a00 */
[----:B------:R-:W-:Y:S01]  /*0860*/  USEL UR43, UR43, 0x2, !UP0 ;  /* 0x000000022b2b7887 */ /* 0x000fe2000c000000 */
[----:B0-234-:R-:W-:Y:S01]  /*0870*/  BAR.SYNC.DEFER_BLOCKING 0x0 ;  /* 0x0000000000007b1d */ /* 0x01dfe20000010000 */
[----:B------:R-:W-:-:S13]  /*0880*/  PLOP3.LUT P0, PT, PT, PT, UP0, 0x80, 0x0 ;  /* 0x000000000000781c */ /* 0x000fda0003f0f008 */
[----:B------:R-:W-:Y:S05]  /*0890*/  @!P0 BRA `(.L_x_1320) ;  /* 0x000000f4008c8947 */ /* 0x000fea0003800000 */
.L_x_1321:
[----:B------:R-:W-:-:S08]  /*08a0*/  NOP ;  /* 0x0000000000007918 */ /* 0x000fd00000000000 */
[----:B------:R-:W0:Y:S02]  /*08b0*/  USETMAXREG.TRY_ALLOC.CTAPOOL UP0, 0xe8 ;  /* 0x000000e8000079c8 */ /* 0x000e240008000600 */
[----:B0-----:R-:W-:-:S13]  /*08c0*/  PLOP3.LUT P0, PT, PT, PT, UP0, 0x80, 0x0 ;  /* 0x000000000000781c */ /* 0x001fda0003f0f008 */
[----:B------:R-:W-:Y:S05]  /*08d0*/  @!P0 BRA `(.L_x_1321) ;  /* 0xfffffffc00f08947 */ /* 0x000fea000383ffff */
[----:B------:R-:W0:Y:S01]  /*08e0*/  S2R R2, SR_TID.X ;  /* 0x0000000000027919 */ /* 0x000e220000002100 */
[----:B-1----:R-:W1:Y:S01]  /*08f0*/  S2UR UR5, SR_CgaCtaId ;  /* 0x00000000000579c3 */ /* 0x002e620000008800 */
        /* <DEDUP_REMOVED lines=14> */
[----:B------:R-:W-:Y:S01]  /*09e0*/  ULOP3.LUT UR49, UR43, 0x1, URZ, 0xfc, !UPT ;  /* 0x000000012b317892 */ /* 0x000fe2000f8efc3f */
[----:B------:R-:W-:Y:S01]  /*09f0*/  R2UR UR6, R7 ;  /* 0x00000000070672ca */ /* 0x000fe200000e0000 */
[----:B------:R-:W-:Y:S01]  /*0a00*/  UMOV UR48, URZ ;  /* 0x0000003f00307c82 */ /* 0x000fe20008000000 */
[----:B------:R-:W-:Y:S01]  /*0a10*/  SHF.R.S32.HI R0, RZ, 0x1f, R191 ;  /* 0x0000001fff007819 */ /* 0x000fe200000114bf */
[----:B------:R-:W-:Y:S01]  /*0a20*/  UMOV UR47, URZ ;  /* 0x0000003f002f7c82 */ /* 0x000fe20008000000 */
[----:B------:R-:W-:Y:S01]  /*0a30*/  R2UR UR5, R5 ;  /* 0x00000000050572ca */ /* 0x000fe200000e0000 */
[----:B------:R-:W-:Y:S01]  /*0a40*/  UMOV UR46, URZ ;  /* 0x0000003f002e7c82 */ /* 0x000fe20008000000 */
[CC--:B------:R-:W-:Y:S02]  /*0a50*/  LEA.HI R3, R0.reuse, R191.reuse, RZ, 0x7 ;  /* 0x000000bf00037211 */ /* 0x0c0fe400078f38ff */
[----:B------:R-:W-:-:S02]  /*0a60*/  LEA.HI R4, R0, R191, RZ, 0x5 ;  /* 0x000000bf00047211 */ /* 0x000fc400078f28ff */
[----:B------:R-:W-:Y:S02]  /*0a70*/  LOP3.LUT R2, R3, 0xffffff80, RZ, 0xc0, !PT ;  /* 0xffffff8003027812 */ /* 0x000fe400078ec0ff */
[----:B------:R-:W-:Y:S01]  /*0a80*/  SHF.R.S32.HI R186, RZ, 0x7, R3 ;  /* 0x00000007ffba7819 */ /* 0x000fe20000011403 */
[----:B------:R-:W-:Y:S02]  /*0a90*/  IMAD.SHL.U32 R6, R4, 0x20, RZ ;  /* 0x0000002004067824 */ /* 0x000fe400078e00ff */
[----:B------:R-:W-:Y:S01]  /*0aa0*/  IMAD.IADD R185, R191, 0x1, -R2 ;  /* 0x00000001bfb97824 */ /* 0x000fe200078e0a02 */
[----:B------:R-:W-:Y:S02]  /*0ab0*/  LEA.HI R2, R0, R191, RZ, 0x4 ;  /* 0x000000bf00027211 */ /* 0x000fe400078f20ff */
[----:B------:R-:W-:Y:S02]  /*0ac0*/  LOP3.LUT R7, R6, 0xfffffc00, RZ, 0xc0, !PT ;  /* 0xfffffc0006077812 */ /* 0x000fe400078ec0ff */
[----:B------:R-:W-:-:S02]  /*0ad0*/  SHF.R.S32.HI R8, RZ, 0x1f, R185 ;  /* 0x0000001fff087819 */ /* 0x000fc400000114b9 */
[----:B------:R-:W-:Y:S02]  /*0ae0*/  LEA.HI R6, R0, R191, RZ, 0x2 ;  /* 0x000000bf00067211 */ /* 0x000fe400078f10ff */
[----:B------:R-:W-:Y:S02]  /*0af0*/  LEA.HI R9, R8, R185, RZ, 0x2 ;  /* 0x000000b908097211 */ /* 0x000fe400078f10ff */
[----:B------:R-:W-:Y:S02]  /*0b00*/  SHF.R.S32.HI R5, RZ, 0x4, R2 ;  /* 0x00000004ff057819 */ /* 0x000fe40000011402 */
[--C-:B------:R-:W-:Y:S02]  /*0b10*/  SHF.R.S32.HI R10, RZ, 0x2, R9.reuse ;  /* 0x00000002ff0a7819 */ /* 0x100fe40000011409 */
[----:B------:R-:W-:Y:S02]  /*0b20*/  SHF.R.S32.HI R11, RZ, 0x1f, R9 ;  /* 0x0000001fff0b7819 */ /* 0x000fe40000011409 */
[----:B------:R-:W-:-:S02]  /*0b30*/  LOP3.LUT R4, R2, 0x3fffff0, RZ, 0xc0, !PT ;  /* 0x03fffff002047812 */ /* 0x000fc400078ec0ff */
[----:B------:R-:W-:Y:S02]  /*0b40*/  LOP3.LUT R6, R6, 0xfffffffc, RZ, 0xc0, !PT ;  /* 0xfffffffc06067812 */ /* 0x000fe400078ec0ff */
[----:B------:R-:W-:Y:S01]  /*0b50*/  LEA.HI R0, R0, R191, RZ, 0x3 ;  /* 0x000000bf00007211 */ /* 0x000fe200078f18ff */
[----:B------:R-:W-:Y:S01]  /*0b60*/  IMAD.IADD R4, R191, 0x1, -R4 ;  /* 0x00000001bf047824 */ /* 0x000fe200078e0a04 */
[----:B------:R-:W-:Y:S01]  /*0b70*/  LEA.HI R11, R11, R10, RZ, 0x3 ;  /* 0x0000000a0b0b7211 */ /* 0x000fe200078f18ff */
[----:B------:R-:W-:Y:S01]  /*0b80*/  IMAD.IADD R6, R191, 0x1, -R6 ;  /* 0x00000001bf067824 */ /* 0x000fe200078e0a06 */
[----:B------:R-:W-:Y:S01]  /*0b90*/  LEA.HI R2, R2, R5, RZ, 0x1 ;  /* 0x0000000502027211 */ /* 0x000fe200078f08ff */
[----:B------:R-:W-:Y:S01]  /*0ba0*/  IMAD R7, R4, 0x40, R7 ;  /* 0x0000004004077824 */ /* 0x000fe200078e0207 */
[----:B------:R-:W-:Y:S02]  /*0bb0*/  LOP3.LUT R22, R0, 0xfffffff8, RZ, 0xc0, !PT ;  /* 0xfffffff800167812 */ /* 0x000fe400078ec0ff */
[----:B------:R-:W-:-:S02]  /*0bc0*/  LOP3.LUT R11, R11, 0xfffffff8, RZ, 0xc0, !PT ;  /* 0xfffffff80b0b7812 */ /* 0x000fc400078ec0ff */
[----:B------:R-:W-:Y:S01]  /*0bd0*/  LEA.HI R8, R8, R185, RZ, 0x5 ;  /* 0x000000b908087211 */ /* 0x000fe200078f28ff */
[----:B------:R-:W-:Y:S01]  /*0be0*/  IMAD.IADD R22, R191, 0x1, -R22 ;  /* 0x00000001bf167824 */ /* 0x000fe200078e0a16 */
[----:B------:R-:W-:Y:S01]  /*0bf0*/  LEA.HI R3, R3, R186, RZ, 0x1 ;  /* 0x000000ba03037211 */ /* 0x000fe200078f08ff */
[----:B------:R-:W-:Y:S01]  /*0c00*/  IMAD.IADD R11, R10, 0x1, -R11 ;  /* 0x000000010a0b7824 */ /* 0x000fe200078e0a0b */
[----:B------:R-:W-:Y:S01]  /*0c10*/  LOP3.LUT R2, R2, 0x1ffffffe, RZ, 0xc0, !PT ;  /* 0x1ffffffe02027812 */ /* 0x000fe200078ec0ff */
[----:B------:R-:W-:Y:S01]  /*0c20*/  IMAD.SHL.U32 R18, R22, 0x8, RZ ;  /* 0x0000000816127824 */ /* 0x000fe200078e00ff */
[----:B------:R-:W-:Y:S02]  /*0c30*/  SHF.R.S32.HI R8, RZ, 0x5, R8 ;  /* 0x00000005ff087819 */ /* 0x000fe40000011408 */
[----:B------:R-:W-:Y:S01]  /*0c40*/  LEA.HI R4, R6, R6, RZ, 0x1 ;  /* 0x0000000606047211 */ /* 0x000fe200078f08ff */
[----:B------:R-:W-:Y:S01]  /*0c50*/  IMAD.IADD R2, R5, 0x1, -R2 ;  /* 0x0000000105027824 */ /* 0x000fe200078e0a02 */
[----:B------:R-:W-:Y:S01]  /*0c60*/  LOP3.LUT R3, R3, 0x3fffffe, RZ, 0xc0, !PT ;  /* 0x03fffffe03037812 */ /* 0x000fe200078ec0ff */
[----:B------:R-:W-:Y:S01]  /*0c70*/  IMAD R8, R8, 0x10, R11 ;  /* 0x0000001008087824 */ /* 0x000fe200078e020b */
[----:B------:R-:W-:Y:S01]  /*0c80*/  LOP3.LUT R5, R4, 0x1ffffffe, RZ, 0xc0, !PT ;  /* 0x1ffffffe04057812 */ /* 0x000fe200078ec0ff */
[----:B------:R-:W-:Y:S01]  /*0c90*/  VIADD R19, R18, 0x40 ;  /* 0x0000004012137836 */ /* 0x000fe20000000000 */
[----:B------:R-:W-:Y:S01]  /*0ca0*/  LOP3.LUT R16, R9, 0x7ffffffc, RZ, 0xc0, !PT ;  /* 0x7ffffffc09107812 */ /* 0x000fe200078ec0ff */
[----:B------:R-:W-:Y:S01]  /*0cb0*/  IMAD.IADD R3, R186, 0x1, -R3 ;  /* 0x00000001ba037824 */ /* 0x000fe200078e0a03 */
[----:B------:R-:W-:Y:S01]  /*0cc0*/  SHF.R.S32.HI R184, RZ, 0x3, R0 ;  /* 0x00000003ffb87819 */ /* 0x000fe20000011400 */
[----:B------:R-:W-:Y:S01]  /*0cd0*/  IMAD.IADD R6, R6, 0x1, -R5 ;  /* 0x0000000106067824 */ /* 0x000fe200078e0a05 */
[----:B------:R-:W-:Y:S01]  /*0ce0*/  SHF.R.S32.HI R190, RZ, 0x1f, R18 ;  /* 0x0000001fffbe7819 */ /* 0x000fe20000011412 */
[----:B------:R-:W-:Y:S01]  /*0cf0*/  IMAD R187, R3, 0x40, R8 ;  /* 0x0000004003bb7824 */ /* 0x000fe200078e0208 */
[----:B------:R-:W-:Y:S01]  /*0d00*/  SHF.R.S32.HI R189, RZ, 0x1f, R19 ;  /* 0x0000001fffbd7819 */ /* 0x000fe20000011413 */
[----:B------:R-:W-:-:S02]  /*0d10*/  IMAD R188, R2, 0x8, R7 ;  /* 0x0000000802bc7824 */ /* 0x000fc400078e0207 */
[----:B------:R-:W-:Y:S02]  /*0d20*/  IMAD.IADD R16, R185, 0x1, -R16 ;  /* 0x00000001b9107824 */ /* 0x000fe400078e0a10 */
[----:B------:R-:W-:-:S07]  /*0d30*/  IMAD R17, R6, 0x8, R187 ;  /* 0x0000000806117824 */ /* 0x000fce00078e02bb */
.L_x_1429:
[----:B------:R-:W-:Y:S01]  /*0d40*/  ULDC.64 UR8, c[0x0][0xa28] ;  /* 0x00028a0000087ab9 */ /* 0x000fe20000000a00 */
[----:B------:R-:W-:Y:S01]  /*0d50*/  ULDC UR4, c[0x0][0x424] ;  /* 0x0001090000047ab9 */ /* 0x000fe20000000800 */
[----:B------:R-:W-:-:S04]  /*0d60*/  UISETP.NE.U32.AND UP0, UPT, UR8, URZ, UPT ;  /* 0x0000003f0800728c */ /* 0x000fc8000bf05070 */
[----:B------:R-:W-:-:S03]  /*0d70*/  UISETP.NE.AND.EX UP0, UPT, UR9, URZ, UPT, UP0 ;  /* 0x0000003f0900728c */ /* 0x000fc6000bf05300 */
[----:B------:R-:W-:Y:S02]  /*0d80*/  ULDC.64 UR8, c[0x0][0xa18] ;  /* 0x0002860000087ab9 */ /* 0x000fe40000000a00 */
[----:B------:R-:W-:Y:S01]  /*0d90*/  UISETP.NE.U32.AND UP1, UPT, UR8, URZ, UPT ;  /* 0x0000003f0800728c */ /* 0x000fe2000bf25070 */
[----:B------:R-:W-:-:S03]  /*0da0*/  PLOP3.LUT P0, PT, PT, PT, UP0, 0x80, 0x0 ;  /* 0x000000000000781c */ /* 0x000fc60003f0f008 */
[----:B------:R-:W-:-:S03]  /*0db0*/  UISETP.NE.AND.EX UP1, UPT, UR9, URZ, UPT, UP1 ;  /* 0x0000003f0900728c */ /* 0x000fc6000bf25310 */
[----:B------:R-:W-:Y:S02]  /*0dc0*/  @UP0 ULDC.64 UR8, c[0x0][0xa28] ;  /* 0x00028a0000080ab9 */ /* 0x000fe40000000a00 */
[----:B------:R-:W-:Y:S01]  /*0dd0*/  @UP0 UIMAD.WIDE UR8, UR6, 0x4, UR8 ;  /* 0x00000004060808a5 */ /* 0x000fe2000f8e0208 */
[----:B------:R-:W-:-:S05]  /*0de0*/  PLOP3.LUT P2, PT, PT, PT, UP1, 0x80, 0x0 ;  /* 0x000000000000781c */ /* 0x000fca0003f4f018 */
[----:B------:R-:W-:Y:S01]  /*0df0*/  @UP1 ULDC.64 UR10, c[0x0][0xa18] ;  /* 0x00028600000a1ab9 */ /* 0x000fe20000000a00 */
[----:B012---:R-:W-:Y:S02]  /*0e00*/  IMAD.U32 R2, RZ, RZ, UR8 ;  /* 0x00000008ff027e24 */ /* 0x007fe4000f8e00ff */
[----:B------:R-:W-:Y:S01]  /*0e10*/  IMAD.U32 R3, RZ, RZ, UR9 ;  /* 0x00000009ff037e24 */ /* 0x000fe2000f8e00ff */
[----:B------:R-:W-:-:S04]  /*0e20*/  @UP1 UIMAD.WIDE UR8, UR6, 0x4, UR10 ;  /* 0x00000004060818a5 */ /* 0x000fc8000f8e020a */
[----:B------:R-:W2:Y:S02]  /*0e30*/  @P0 LDG.E R2, desc[UR54][R2.64] ;  /* 0x0000003602020981 */ /* 0x000ea4000c1e1900 */
[----:B------:R-:W-:Y:S02]  /*0e40*/  IMAD.U32 R4, RZ, RZ, UR8 ;  /* 0x00000008ff047e24 */ /* 0x000fe4000f8e00ff */
[----:B------:R-:W-:Y:S01]  /*0e50*/  IMAD.U32 R5, RZ, RZ, UR9 ;  /* 0x00000009ff057e24 */ /* 0x000fe2000f8e00ff */
[----:B------:R-:W-:-:S04]  /*0e60*/  ULDC.64 UR8, c[0x0][0x418] ;  /* 0x0001060000087ab9 */ /* 0x000fc80000000a00 */
[----:B---3--:R-:W3:Y:S01]  /*0e70*/  @P2 LDG.E R4, desc[UR54][R4.64] ;  /* 0x0000003604042981 */ /* 0x008ee2000c1e1900 */
[----:B------:R-:W-:Y:S01]  /*0e80*/  UISETP.NE.U32.AND UP0, UPT, UR8, URZ, UPT ;  /* 0x0000003f0800728c */ /* 0x000fe2000bf05070 */
[----:B------:R-:W-:Y:S01]  /*0e90*/  UMOV UR38, URZ ;  /* 0x0000003f00267c82 */ /* 0x000fe20008000000 */
[----:B------:R-:W-:Y:S02]  /*0ea0*/  UMOV UR42, UR7 ;  /* 0x00000007002a7c82 */ /* 0x000fe40008000000 */
[----:B------:R-:W-:-:S03]  /*0eb0*/  UISETP.NE.AND.EX UP0, UPT, UR9, URZ, UPT, UP0 ;  /* 0x0000003f0900728c */ /* 0x000fc6000bf05300 */
[----:B------:R-:W-:Y:S01]  /*0ec0*/  ULDC.64 UR8, c[0x0][0xa20] ;  /* 0x0002880000087ab9 */ /* 0x000fe20000000a00 */
[----:B------:R-:W-:Y:S01]  /*0ed0*/  USEL UR4, UR4, 0x1, UP0 ;  /* 0x0000000104047887 */ /* 0x000fe20008000000 */
[----:B------:R-:W-:Y:S01]  /*0ee0*/  ISETP.NE.U32.AND P1, PT, RZ, UR8, PT ;  /* 0x00000008ff007c0c */ /* 0x000fe2000bf25070 */
[----:B------:R-:W-:Y:S02]  /*0ef0*/  ULDC UR8, c[0x0][0x2f0] ;  /* 0x0000bc0000087ab9 */ /* 0x000fe40000000800 */
[----:B------:R-:W-:Y:S01]  /*0f00*/  UIMAD UR4, UR4, UR8, URZ ;  /* 0x00000008040472a4 */ /* 0x000fe2000f8e023f */
[----:B------:R-:W-:Y:S02]  /*0f10*/  ISETP.NE.AND.EX P1, PT, RZ, UR9, PT, P1 ;  /* 0x00000009ff007c0c */ /* 0x000fe4000bf25310 */
[----:B--2---:R-:W-:Y:S02]  /*0f20*/  @P0 R2UR UR38, R2 ;  /* 0x00000000022602ca */ /* 0x004fe400000e0000 */
[----:B---3--:R-:W-:Y:S01]  /*0f30*/  @P2 R2UR UR45, R4 ;  /* 0x00000000042d22ca */ /* 0x008fe200000e0000 */
[----:B----4-:R-:W-:-:S14]  /*0f40*/  @P2 BRA `(.L_x_1322) ;  /* 0x0000000000382947 */ /* 0x010fdc0003800000 */
[----:B------:R-:W-:Y:S01]  /*0f50*/  ULDC.64 UR8, c[0x0][0xa00] ;  /* 0x0002800000087ab9 */ /* 0x000fe20000000a00 */
[----:B------:R-:W-:Y:S01]  /*0f60*/  ULDC UR45, c[0x0][0x288] ;  /* 0x0000a200002d7ab9 */ /* 0x000fe20000000800 */
        /* <DEDUP_REMOVED lines=12> */
.L_x_1322:
[----:B------:R-:W-:Y:S01]  /*1030*/  UMOV UR36, UR6 ;  /* 0x0000000600247c82 */ /* 0x000fe20008000000 */
[----:B------:R-:W-:Y:S05]  /*1040*/  @!P1 BRA `(.L_x_1323) ;  /* 0x00000000001c9947 */ /* 0x000fea0003800000 */
[----:B------:R-:W-:Y:S02]  /*1050*/  ULDC.64 UR8, c[0x0][0xa20] ;  /* 0x0002880000087ab9 */ /* 0x000fe40000000a00 */
[----:B------:R-:W-:-:S06]  /*1060*/  UIMAD.WIDE UR6, UR6, 0x4, UR8 ;  /* 0x00000004060678a5 */ /* 0x000fcc000f8e0208 */
[----:B------:R-:W-:Y:S02]  /*1070*/  IMAD.U32 R2, RZ, RZ, UR6 ;  /* 0x00000006ff027e24 */ /* 0x000fe4000f8e00ff */
[----:B------:R-:W-:-:S05]  /*1080*/  IMAD.U32 R3, RZ, RZ, UR7 ;  /* 0x00000007ff037e24 */ /* 0x000fca000f8e00ff */
[----:B------:R-:W2:Y:S02]  /*1090*/  LDG.E R2, desc[UR54][R2.64] ;  /* 0x0000003602027981 */ /* 0x000ea4000c1e1900 */
[----:B--2---:R-:W-:Y:S01]  /*10a0*/  R2UR UR4, R2 ;  /* 0x00000000020472ca */ /* 0x004fe200000e0000 */
[----:B------:R-:W-:-:S14]  /*10b0*/  BRA `(.L_x_1324) ;  /* 0x0000000000347947 */ /* 0x000fdc0003800000 */
.L_x_1323:
        /* <DEDUP_REMOVED lines=13> */
.L_x_1324:
[----:B------:R-:W-:Y:S01]  /*1190*/  ULDC UR6, c[0x0][0x448] ;  /* 0x0001120000067ab9 */ /* 0x000fe20000000800 */
[----:B------:R-:W-:Y:S02]  /*11a0*/  USHF.L.U32 UR37, UR5, 0x7, URZ ;  /* 0x0000000705257899 */ /* 0x000fe4000800063f */
[----:B------:R-:W-:Y:S02]  /*11b0*/  UISETP.NE.AND UP0, UPT, UR6, 0x1, UPT ;  /* 0x000000010600788c */ /* 0x000fe4000bf05270 */
[----:B------:R-:W-:Y:S02]  /*11c0*/  UIADD3 UR8, UR37, 0x7f, URZ ;  /* 0x0000007f25087890 */ /* 0x000fe4000fffe03f */
[----:B------:R-:W-:Y:S02]  /*11d0*/  UIADD3 UR38, -UR38, UR4, URZ ;  /* 0x0000000426267290 */ /* 0x000fe4000fffe13f */
[----:B------:R-:W-:Y:S01]  /*11e0*/  UP2UR UR51, UPR, URZ, 0x1 ;  /* 0x000000013f337883 */ /* 0x000fe20008000000 */
[----:B------:R-:W-:Y:S01]  /*11f0*/  ULDC.64 UR4, c[0x0][0x9e0] ;  /* 0x0002780000047ab9 */ /* 0x000fe20000000a00 */
[----:B------:R-:W-:-:S03]  /*1200*/  UIADD3 UR9, UR38, 0x1, -UR45 ;  /* 0x0000000126097890 */ /* 0x000fc6000fffe82d */
[----:B------:R-:W-:Y:S01]  /*1210*/  @UP0 ULDC UR6, c[0x0][0x44c] ;  /* 0x0001130000060ab9 */ /* 0x000fe20000000800 */
[----:B------:R-:W-:Y:S01]  /*1220*/  @UP0 ULDC UR10, c[0x0][0x450] ;  /* 0x00011400000a0ab9 */ /* 0x000fe20000000800 */
[----:B------:R-:W-:-:S04]  /*1230*/  UIMAD.WIDE.U32 UR6, UR8, UR6, URZ ;  /* 0x00000006080672a5 */ /* 0x000fc8000f8e003f */
[----:B------:R-:W-:Y:S02]  /*1240*/  @UP0 USHF.R.U32.HI UR8, URZ, UR10, UR7 ;  /* 0x0000000a3f080299 */ /* 0x000fe40008011607 */
[----:B------:R-:W-:Y:S02]  /*1250*/  UISETP.GE.AND UP0, UPT, UR5, 0x1, UPT ;  /* 0x000000010500788c */ /* 0x000fe4000bf06270 */
[----:B------:R-:W-:Y:S02]  /*1260*/  UIADD3 UR8, UR9, UR8, URZ ;  /* 0x0000000809087290 */ /* 0x000fe4000fffe03f */
[----:B------:R-:W-:Y:S02]  /*1270*/  UP2UR UR50, UPR, URZ, 0x1 ;  /* 0x000000013f327883 */ /* 0x000fe40008000000 */
[----:B------:R-:W-:Y:S01]  /*1280*/  PLOP3.LUT P0, PT, PT, PT, UP0, 0x40, 0x0 ;  /* 0x000000000000781c */ /* 0x000fe20003f0e808 */
[----:B------:R-:W-:-:S06]  /*1290*/  UIADD3 UR4, UR8, UR4, URZ ;  /* 0x0000000408047290 */ /* 0x000fcc000fffe03f */
[----:B------:R-:W-:-:S06]  /*12a0*/  IMAD.U32 R0, RZ, RZ, UR4 ;  /* 0x00000004ff007e24 */ /* 0x000fcc000f8e00ff */
[----:B------:R-:W-:Y:S05]  /*12b0*/  @P0 BRA `(.L_x_1325) ;  /* 0x0000000000400947 */ /* 0x000fea0003800000 */
        /* <DEDUP_REMOVED lines=10> */
.L_x_1326:
[----:B------:R-:W-:-:S11]  /*1360*/  UISETP.NE.AND UP0, UPT, UR5, 0x1, UPT ;  /* 0x000000010500788c */ /* 0x000fd6000bf05270 */
[----:B------:R-:W-:Y:S02]  /*1370*/  @UP0 ULDC.64 UR8, c[0x0][0x9e8] ;  /* 0x00027a0000080ab9 */ /* 0x000fe40000000a00 */
[----:B------:R-:W-:-:S04]  /*1380*/  UIMAD.WIDE.U32 UR6, UR4, UR8, URZ ;  /* 0x00000008040672a5 */ /* 0x000fc8000f8e003f */
[----:B------:R-:W-:-:S12]  /*1390*/  @UP0 USHF.R.U32.HI UR4, URZ, UR9, UR7 ;  /* 0x000000093f040299 */ /* 0x000fd80008011607 */
.L_x_1327:
[----:B------:R-:W-:-:S06]  /*13a0*/  UIMAD UR4, UR4, UR5, UR5 ;  /* 0x00000005040472a4 */ /* 0x000fcc000f8e0205 */
[----:B------:R-:W-:-:S07]  /*13b0*/  VIMNMX R0, R0, UR4, PT ;  /* 0x0000000400007c48 */ /* 0x000fce000bfe0100 */
.L_x_1325:
[----:B------:R-:W-:Y:S01]  /*13c0*/  UISETP.NE.AND UP0, UPT, UR51, URZ, UPT ;  /* 0x0000003f3300728c */ /* 0x000fe2000bf05270 */
[----:B------:R-:W-:Y:S01]  /*13d0*/  VIADD R0, R0, 0x7f ;  /* 0x0000007f00007836 */ /* 0x000fe20000000000 */
[----:B------:R-:W-:Y:S01]  /*13e0*/  UMOV UR9, UR37 ;  /* 0x0000002500097c82 */ /* 0x000fe20008000000 */
[----:B------:R-:W-:Y:S02]  /*13f0*/  UIADD3 UR4, UR38, 0x7f, URZ ;  /* 0x0000007f26047890 */ /* 0x000fe4000fffe03f */
[----:B------:R-:W-:Y:S01]  /*1400*/  UIADD3 UR53, UR38, -UR45, URZ ;  /* 0x8000002d26357290 */ /* 0x000fe2000fffe03f */
        /* <DEDUP_REMOVED lines=27> */
.L_x_1329:
[----:B------:R-:W-:-:S11]  /*15c0*/  UISETP.NE.AND UP0, UPT, UR5, 0x1, UPT ;  /* 0x000000010500788c */ /* 0x000fd6000bf05270 */
[----:B------:R-:W-:Y:S02]  /*15d0*/  @UP0 ULDC.64 UR10, c[0x0][0x9e8] ;  /* 0x00027a00000a0ab9 */ /* 0x000fe40000000a00 */
[----:B------:R-:W-:-:S04]  /*15e0*/  UIMAD.WIDE.U32 UR6, UR4, UR10, URZ ;  /* 0x0000000a040672a5 */ /* 0x000fc8000f8e003f */
[----:B------:R-:W-:-:S12]  /*15f0*/  @UP0 USHF.R.U32.HI UR4, URZ, UR11, UR7 ;  /* 0x0000000b3f040299 */ /* 0x000fd80008011607 */
.L_x_1330:
[----:B------:R-:W-:-:S04]  /*1600*/  UIMAD UR4, UR4, UR5, URZ ;  /* 0x00000005040472a4 */ /* 0x000fc8000f8e023f */
[----:B------:R-:W-:-:S04]  /*1610*/  UISETP.LT.AND UP0, UPT, UR9, UR4, UPT ;  /* 0x000000040900728c */ /* 0x000fc8000bf01270 */
[----:B------:R-:W-:-:S12]  /*1620*/  USEL UR9, UR9, UR4, !UP0 ;  /* 0x0000000409097287 */ /* 0x000fd8000c000000 */
.L_x_1328:
[----:B------:R-:W-:Y:S01]  /*1630*/  USHF.R.S32.HI UR4, URZ, 0x1f, UR9 ;  /* 0x0000001f3f047899 */ /* 0x000fe20008011409 */
[----:B------:R-:W-:Y:S02]  /*1640*/  PLOP3.LUT P0, PT, PT, PT, PT, 0x80, 0x0 ;  /* 0x000000000000781c */ /* 0x000fe40003f0f070 */
[----:B------:R-:W-:Y:S01]  /*1650*/  CS2R R2, SRZ ;  /* 0x0000000000027805 */ /* 0x000fe2000001ff00 */
[----:B------:R-:W-:Y:S01]  /*1660*/  IMAD.MOV.U32 R20, RZ, RZ, RZ ;  /* 0x000000ffff147224 */ /* 0x000fe200078e00ff */
        /* <DEDUP_REMOVED lines=69> */
.L_x_1332:
        /* <DEDUP_REMOVED lines=9> */
.L_x_1524:
[----:B------:R-:W-:Y:S05]  /*1b50*/  @!P0 BRA `(.L_x_1334) ;  /* 0x0000000000048947 */ /* 0x000fea0003800000 */
[----:B------:R-:W-:Y:S01]  /*1b60*/  BPT.TRAP 0x1 ;  /* 0x000000040000795c */ /* 0x000fe20000300000 */
.L_x_1334:
[----:B0-----:R-:W-:Y:S02]  /*1b70*/  IMAD.U32 R3, RZ, RZ, UR46 ;  /* 0x0000002eff037e24 */ /* 0x001fe4000f8e00ff */
[----:B------:R-:W-:-:S03]  /*1b80*/  IMAD.U32 R0, RZ, RZ, UR47 ;  /* 0x0000002fff007e24 */ /* 0x000fc6000f8e00ff */
[----:B------:R-:W-:Y:S02]  /*1b90*/  LEA R3, R3, UR41, 0x3 ;  /* 0x0000002903037c11 */ /* 0x000fe4000f8e18ff */
[----:B------:R-:W-:-:S04]  /*1ba0*/  SHF.L.U32 R0, R0, 0x1f, RZ ;  /* 0x0000001f00007819 */ /* 0x000fc800000006ff */
[----:B------:R0:W1:Y:S01]  /*1bb0*/  SYNCS.PHASECHK.TRANS64.TRYWAIT P1, [R3+URZ+0x28830], R0 ;  /* 0x02883000030075a7 */ /* 0x000062000802017f */
[----:B------:R-:W-:Y:S05]  /*1bc0*/  @!P0 BRA `(.L_x_1335) ;  /* 0x0000000000048947 */ /* 0x000fea0003800000 */
[----:B------:R-:W-:Y:S01]  /*1bd0*/  BPT.TRAP 0x1 ;  /* 0x000000040000795c */ /* 0x000fe20000300000 */
.L_x_1335:
[----:B-1----:R-:W-:Y:S05]  /*1be0*/  @P1 BRA `(.L_x_1336) ;  /* 0x0000000000081947 */ /* 0x002fea0003800000 */
[----:B------:R-:W1:Y:S02]  /*1bf0*/  SYNCS.PHASECHK.TRANS64.TRYWAIT P1, [R3+URZ+0x28830], R0 ;  /* 0x02883000030075a7 */ /* 0x000e64000802017f */
[----:B-1----:R-:W-:Y:S05]  /*1c00*/  @!P1 BRA `(.L_x_1337) ;  /* 0x0000013c00ec9947 */ /* 0x002fea0003800000 */
.L_x_1336:
        /* <DEDUP_REMOVED lines=63> */
.L_x_1338:
[----:B------:R-:W-:Y:S01]  /*2000*/  UISETP.NE.AND UP1, UPT, UR51, URZ, UPT ;  /* 0x0000003f3300728c */ /* 0x000fe2000bf25270 */
[----:B01----:R-:W-:Y:S01]  /*2010*/  VIADD R0, R17, UR37 ;  /* 0x0000002511007c36 */ /* 0x003fe20008000000 */
[----:B------:R-:W-:Y:S01]  /*2020*/  R2UR UR6, R3 ;  /* 0x00000000030672ca */ /* 0x000fe200000e0000 */
[----:B------:R-:W-:Y:S01]  /*2030*/  IMAD.MOV.U32 R3, RZ, RZ, -0x80 ;  /* 0xffffff80ff037424 */ /* 0x000fe200078e00ff */
[----:B------:R-:W-:Y:S01]  /*2040*/  UISETP.NE.AND UP0, UPT, UR50, URZ, UPT ;  /* 0x0000003f3200728c */ /* 0x000fe2000bf05270 */
[----:B------:R-:W-:Y:S01]  /*2050*/  IMAD.U32 R7, RZ, RZ, UR45 ;  /* 0x0000002dff077e24 */ /* 0x000fe2000f8e00ff */
[----:B------:R-:W-:Y:S01]  /*2060*/  PLOP3.LUT P1, PT, PT, PT, UP1, 0x80, 0x0 ;  /* 0x000000000000781c */ /* 0x000fe20003f2f018 */
[----:B------:R-:W-:Y:S01]  /*2070*/  IMAD R10, R88, R3, 0x80 ;  /* 0x00000080580a7424 */ /* 0x000fe200078e0203 */
[----:B------:R-:W-:Y:S01]  /*2080*/  PLOP3.LUT P2, PT, PT, PT, UP1, 0x80, 0x0 ;  /* 0x000000000000781c */ /* 0x000fe20003f4f018 */
[----:B------:R-:W-:Y:S01]  /*2090*/  ULDC UR56, c[0x0][0x9dc] ;  /* 0x0002770000387ab9 */ /* 0x000fe20000000800 */
[----:B------:R-:W-:Y:S01]  /*20a0*/  ULDC UR14, c[0x0][0x9e0] ;  /* 0x00027800000e7ab9 */ /* 0x000fe20000000800 */
[----:B------:R-:W-:Y:S01]  /*20b0*/  @UP1 ULDC UR7, c[0x0][0x44c] ;  /* 0x0001130000071ab9 */ /* 0x000fe20000000800 */
[----:B------:R-:W-:Y:S01]  /*20c0*/  VIADD R3, R10, 0x1 ;  /* 0x000000010a037836 */ /* 0x000fe20000000000 */
[----:B------:R-:W-:-:S02]  /*20d0*/  LEA R8, R88, 0xffffff80, 0x7 ;  /* 0xffffff8058087811 */ /* 0x000fc400078e38ff */
[----:B------:R-:W-:-:S04]  /*20e0*/  UIADD3 UR6, UR6, 0x28840, URZ ;  /* 0x0002884006067890 */ /* 0x000fc8000fffe03f */
[----:B------:R-:W-:Y:S01]  /*20f0*/  @P1 IMAD.HI.U32 R2, R0, UR7, RZ ;  /* 0x0000000700021c27 */ /* 0x000fe2000f8e00ff */
[----:B------:R-:W-:Y:S01]  /*2100*/  @UP1 ULDC UR7, c[0x0][0x450] ;  /* 0x0001140000071ab9 */ /* 0x000fe20000000800 */
[----:B------:R-:W-:Y:S01]  /*2110*/  UPRMT UR6, UR40, 0x654, UR6 ;  /* 0x0000065428067896 */ /* 0x000fe20008000006 */
[----:B------:R-:W-:Y:S02]  /*2120*/  PLOP3.LUT P1, PT, PT, PT, UP0, 0x40, 0x0 ;  /* 0x000000000000781c */ /* 0x000fe40003f2e808 */
[----:B------:R-:W-:Y:S01]  /*2130*/  @P2 SHF.R.U32.HI R0, RZ, UR7, R2 ;  /* 0x00000007ff002c19 */ /* 0x000fe20008011602 */
[----:B------:R-:W-:Y:S02]  /*2140*/  IMAD R2, R16, -0x2, R3 ;  /* 0xfffffffe10027824 */ /* 0x000fe400078e0203 */
[----:B------:R-:W-:Y:S02]  /*2150*/  VIADD R3, R10, UR38 ;  /* 0x000000260a037c36 */ /* 0x000fe40008000000 */
[----:B------:R-:W0:Y:S01]  /*2160*/  SHFL.IDX PT, R5, R0, RZ, 0x1c1f ;  /* 0x001c1fff00057589 */ /* 0x000e2200000e0000 */
[----:B------:R-:W-:Y:S01]  /*2170*/  SYNCS.ARRIVE.TRANS64.RED.A1T0 RZ, [UR6], RZ ;  /* 0x000000ffffff79a7 */ /* 0x000fe20008100406 */
[----:B------:R-:W-:Y:S01]  /*2180*/  ULOP3.LUT UR6, URZ, UR56, URZ, 0x33, !UPT ;  /* 0x000000383f067292 */ /* 0x000fe2000f8e333f */
[----:B------:R-:W-:Y:S01]  /*2190*/  IADD3 R2, -R7, UR38, R2 ;  /* 0x0000002607027c10 */ /* 0x000fe2000fffe102 */
[----:B------:R-:W-:-:S04]  /*21a0*/  IMAD R12, R16, -0x2, R3 ;  /* 0xfffffffe100c7824 */ /* 0x000fc800078e0203 */
[C---:B------:R-:W-:Y:S02]  /*21b0*/  VIADD R21, R2.reuse, UR14 ;  /* 0x0000000e02157c36 */ /* 0x040fe40008000000 */
[----:B------:R-:W-:-:S03]  /*21c0*/  VIADD R14, R2, UR6 ;  /* 0x00000006020e7c36 */ /* 0x000fc60008000000 */
[----:B0-----:R-:W-:Y:S01]  /*21d0*/  VIADDMNMX R2, R5, R21, R12, PT ;  /* 0x0000001505027246 */ /* 0x001fe2000380010c */
[----:B------:R-:W-:Y:S01]  /*21e0*/  IMAD.IADD R4, R14, 0x1, R5 ;  /* 0x000000010e047824 */ /* 0x000fe200078e0205 */
[----:B------:R-:W-:Y:S06]  /*21f0*/  @P1 BRA `(.L_x_1339) ;  /* 0x0000000000641947 */ /* 0x000fec0003800000 */
[----:B------:R-:W-:Y:S01]  /*2200*/  IMAD.U32 R6, RZ, RZ, UR45 ;  /* 0x0000002dff067e24 */ /* 0x000fe2000f8e00ff */
[----:B------:R-:W-:Y:S04]  /*2210*/  BSSY B0, `(.L_x_1340) ;  /* 0x0000013000007945 */ /* 0x000fe80003800000 */
[----:B------:R-:W-:-:S04]  /*2220*/  IADD3 R3, -R6, UR38, R5 ;  /* 0x0000002606037c10 */ /* 0x000fc8000fffe105 */
        /* <DEDUP_REMOVED lines=11> */
.L_x_1341:
[----:B------:R-:W-:Y:S02]  /*22e0*/  ULDC UR6, c[0x0][0x9e4] ;  /* 0x0002790000067ab9 */ /* 0x000fe40000000800 */
[----:B------:R-:W-:-:S05]  /*22f0*/  IMAD.U32 R5, RZ, RZ, UR6 ;  /* 0x00000006ff057e24 */ /* 0x000fca000f8e00ff */
[----:B------:R-:W-:-:S13]  /*2300*/  ISETP.NE.AND P1, PT, R5, 0x1, PT ;  /* 0x000000010500780c */ /* 0x000fda0003f25270 */
[----:B------:R-:W0:Y:S02]  /*2310*/  @P1 LDC.64 R6, c[0x0][0x9e8] ;  /* 0x00027a00ff061b82 */ /* 0x000e240000000a00 */
[----:B0-----:R-:W-:-:S05]  /*2320*/  @P1 IMAD.HI.U32 R6, R3, R6, RZ ;  /* 0x0000000603061227 */ /* 0x001fca00078e00ff */
[----:B------:R-:W-:-:S07]  /*2330*/  @P1 SHF.R.U32.HI R3, RZ, R7, R6 ;  /* 0x00000007ff031219 */ /* 0x000fce0000011606 */
.L_x_1342:
[----:B------:R-:W-:Y:S05]  /*2340*/  BSYNC B0 ;  /* 0x0000000000007941 */ /* 0x000fea0003800000 */
.L_x_1340:
[----:B------:R-:W-:-:S04]  /*2350*/  IMAD R3, R3, R5, -R8 ;  /* 0x0000000503037224 */ /* 0x000fc800078e0a08 */
[----:B------:R-:W-:-:S05]  /*2360*/  IMAD R3, R16, -0x2, R3 ;  /* 0xfffffffe10037824 */ /* 0x000fca00078e0203 */
[----:B------:R-:W-:Y:S02]  /*2370*/  VIADDMNMX R2, R3, R5, R2, PT ;  /* 0x0000000503027246 */ /* 0x000fe40003800102 */
[----:B------:R-:W-:-:S07]  /*2380*/  VIMNMX R4, R4, R3, !PT ;  /* 0x0000000304047248 */ /* 0x000fce0007fe0100 */
.L_x_1339:
[C---:B------:R-:W-:Y:S01]  /*2390*/  ISETP.GE.AND P2, PT, R10.reuse, 0x9, PT ;  /* 0x000000090a00780c */ /* 0x040fe20003f46270 */
[----:B------:R-:W-:Y:S01]  /*23a0*/  UISETP.NE.AND UP0, UPT, UR50, URZ, UPT ;  /* 0x0000003f3200728c */ /* 0x000fe2000bf05270 */
[----:B------:R-:W-:Y:S02]  /*23b0*/  ISETP.GE.AND P1, PT, R10, 0x2, PT ;  /* 0x000000020a00780c */ /* 0x000fe40003f26270 */
        /* <DEDUP_REMOVED lines=9> */
[----:B------:R-:W-:Y:S01]  /*2450*/  P2R R90, PR, RZ, 0x20 ;  /* 0x00000020ff5a7803 */ /* 0x000fe20000000000 */
[----:B------:R-:W0:Y:S01]  /*2460*/  SHFL.IDX PT, R25, R0, 0x1, 0x1c1f ;  /* 0x003c1f0000197f89 */ /* 0x000e2200000e0000 */
[----:B------:R-:W-:-:S02]  /*2470*/  ISETP.LT.OR P3, PT, R2, 0x11, P3 ;  /* 0x000000110200780c */ /* 0x000fc40001f61670 */
[----:B------:R-:W-:Y:S02]  /*2480*/  ISETP.GT.AND P4, PT, R4, 0x9, !P6 ;  /* 0x000000090400780c */ /* 0x000fe40007784270 */
[----:B------:R-:W-:Y:S02]  /*2490*/  ISETP.GE.AND P5, PT, R10, 0x12, PT ;  /* 0x000000120a00780c */ /* 0x000fe40003fa6270 */
[----:B------:R-:W-:Y:S02]  /*24a0*/  FSEL R123, R32, -INF , !P3 ;  /* 0xff800000207b7808 */ /* 0x000fe40005800000 */
[----:B------:R-:W-:Y:S02]  /*24b0*/  ISETP.LT.OR P4, PT, R2, 0xa, P4 ;  /* 0x0000000a0200780c */ /* 0x000fe40002781670 */
[----:B------:R-:W-:Y:S02]  /*24c0*/  ISETP.GT.AND P3, PT, R4, 0x11, !P5 ;  /* 0x000000110400780c */ /* 0x000fe40006f64270 */
[----:B------:R-:W-:-:S02]  /*24d0*/  FSEL R129, R29, -INF , !P4 ;  /* 0xff8000001d817808 */ /* 0x000fc40006000000 */
[----:B------:R-:W-:Y:S02]  /*24e0*/  ISETP.LT.OR P3, PT, R2, 0x12, P3 ;  /* 0x000000120200780c */ /* 0x000fe40001f61670 */
[----:B------:R-:W-:Y:S02]  /*24f0*/  ISETP.GE.AND P4, PT, R10, 0x19, PT ;  /* 0x000000190a00780c */ /* 0x000fe40003f86270 */
[----:B------:R-:W-:Y:S02]  /*2500*/  FSEL R99, R33, -INF , !P3 ;  /* 0xff80000021637808 */ /* 0x000fe40005800000 */
[----:B------:R-:W-:Y:S02]  /*2510*/  ISETP.GT.AND P3, PT, R4, 0x18, !P4 ;  /* 0x000000180400780c */ /* 0x000fe40006764270 */
[----:B------:R-:W-:Y:S01]  /*2520*/  P2R R29, PR, RZ, 0x10 ;  /* 0x00000010ff1d7803 */ /* 0x000fe20000000000 */
[----:B0-----:R-:W-:Y:S01]  /*2530*/  IMAD.IADD R6, R14, 0x1, R25 ;  /* 0x000000010e067824 */ /* 0x001fe200078e0219 */
        /* <DEDUP_REMOVED lines=106> */
[----:B------:R-:W-:Y:S02]  /*2be0*/  P2R R28, PR, RZ, 0x20 ;  /* 0x00000020ff1c7803 */ /* 0x000fe40000000000 */
[----:B------:R-:W-:Y:S02]  /*2bf0*/  FSEL R77, R77, -INF , !P3 ;  /* 0xff8000004d4d7808 */ /* 0x000fe40005800000 */
[----:B------:R-:W-:-:S02]  /*2c00*/  ISETP.GE.AND P3, PT, R10, 0x71, PT ;  /* 0x000000710a00780c */ /* 0x000fc40003f66270 */
        /* <DEDUP_REMOVED lines=39> */
.L_x_1345:
[----:B------:R-:W-:Y:S02]  /*2e80*/  ULDC UR6, c[0x0][0x9e4] ;  /* 0x0002790000067ab9 */ /* 0x000fe40000000800 */
[----:B------:R-:W-:-:S05]  /*2e90*/  IMAD.U32 R2, RZ, RZ, UR6 ;  /* 0x00000006ff027e24 */ /* 0x000fca000f8e00ff */
[----:B------:R-:W-:-:S13]  /*2ea0*/  ISETP.NE.AND P6, PT, R2, 0x1, PT ;  /* 0x000000010200780c */ /* 0x000fda0003fc5270 */
[----:B------:R-:W0:Y:S02]  /*2eb0*/  @P6 LDC.64 R24, c[0x0][0x9e8] ;  /* 0x00027a00ff186b82 */ /* 0x000e240000000a00 */
[----:B0-----:R-:W-:-:S05]  /*2ec0*/  @P6 IMAD.HI.U32 R0, R21, R24, RZ ;  /* 0x0000001815006227 */ /* 0x001fca00078e00ff */
[----:B------:R-:W-:-:S07]  /*2ed0*/  @P6 SHF.R.U32.HI R21, RZ, R25, R0 ;  /* 0x00000019ff156219 */ /* 0x000fce0000011600 */
.L_x_1346:
[----:B------:R-:W-:Y:S05]  /*2ee0*/  BSYNC B0 ;  /* 0x0000000000007941 */ /* 0x000fea0003800000 */
.L_x_1344:
[----:B------:R-:W-:-:S04]  /*2ef0*/  IMAD R21, R21, R2, -R8 ;  /* 0x0000000215157224 */ /* 0x000fc800078e0a08 */
[----:B------:R-:W-:-:S05]  /*2f00*/  IMAD R21, R16, -0x2, R21 ;  /* 0xfffffffe10157824 */ /* 0x000fca00078e0215 */
[----:B------:R-:W-:Y:S02]  /*2f10*/  VIADDMNMX R4, R21, R2, R4, PT ;  /* 0x0000000215047246 */ /* 0x000fe40003800104 */
[----:B------:R-:W-:-:S07]  /*2f20*/  VIMNMX R6, R6, R21, !PT ;  /* 0x0000001506067248 */ /* 0x000fce0007fe0100 */
.L_x_1343:
[----:B------:R-:W-:Y:S01]  /*2f30*/  ISETP.GT.AND P1, PT, R6, 0x1, !P1 ;  /* 0x000000010600780c */ /* 0x000fe20004f24270 */
[----:B------:R-:W-:Y:S01]  /*2f40*/  ULDC UR6, c[0x0][0x988] ;  /* 0x0002620000067ab9 */ /* 0x000fe20000000800 */
[----:B------:R-:W-:Y:S01]  /*2f50*/  ISETP.NE.AND P6, PT, R89, RZ, PT ;  /* 0x000000ff5900720c */ /* 0x000fe20003fc5270 */
[----:B------:R-:W-:Y:S01]  /*2f60*/  UISETP.NE.AND UP1, UPT, UR51, URZ, UPT ;  /* 0x0000003f3300728c */ /* 0x000fe2000bf25270 */
[----:B------:R-:W-:Y:S01]  /*2f70*/  ISETP.LT.OR P1, PT, R4, 0x2, P1 ;  /* 0x000000020400780c */ /* 0x000fe20000f21670 */
[----:B------:R-:W-:Y:S01]  /*2f80*/  UISETP.NE.AND UP0, UPT, UR50, URZ, UPT ;  /* 0x0000003f3200728c */ /* 0x000fe2000bf05270 */
[----:B------:R-:W-:Y:S01]  /*2f90*/  FMNMX.FTZ R0, R97, R125, !PT ;  /* 0x0000007d61007209 */ /* 0x000fe20007810000 */
[----:B------:R-:W-:Y:S01]  /*2fa0*/  UMOV UR10, UR37 ;  /* 0x00000025000a7c82 */ /* 0x000fe20008000000 */
[----:B------:R-:W-:Y:S02]  /*2fb0*/  FSEL R27, R27, -INF , !P1 ;  /* 0xff8000001b1b7808 */ /* 0x000fe40004800000 */
[----:B------:R-:W-:-:S02]  /*2fc0*/  ISETP.GT.AND P1, PT, R6, 0x9, !P6 ;  /* 0x000000090600780c */ /* 0x000fc40007724270 */
[----:B------:R-:W-:Y:S02]  /*2fd0*/  FMNMX.FTZ R0, R127, R0, !PT ;  /* 0x000000007f007209 */ /* 0x000fe40007810000 */
[----:B------:R-:W-:Y:S01]  /*2fe0*/  ISETP.LT.OR P1, PT, R4, 0xa, P1 ;  /* 0x0000000a0400780c */ /* 0x000fe20000f21670 */
[----:B------:R-:W-:Y:S01]  /*2ff0*/  @UP1 ULDC UR11, c[0x0][0x450] ;  /* 0x00011400000b1ab9 */ /* 0x000fe20000000800 */
[----:B------:R-:W-:Y:S02]  /*3000*/  FMNMX.FTZ R0, R129, R0, !PT ;  /* 0x0000000081007209 */ /* 0x000fe40007810000 */
[----:B------:R-:W-:Y:S02]  /*3010*/  FSEL R31, R31, -INF , !P1 ;  /* 0xff8000001f1f7808 */ /* 0x000fe40004800000 */
[----:B------:R-:W-:Y:S02]  /*3020*/  ISETP.NE.AND P1, PT, R90, RZ, PT ;  /* 0x000000ff5a00720c */ /* 0x000fe40003f25270 */
[----:B------:R-:W-:-:S02]  /*3030*/  FMNMX.FTZ R0, R123, R0, !PT ;  /* 0x000000007b007209 */ /* 0x000fc40007810000 */
[----:B------:R-:W-:Y:S02]  /*3040*/  ISETP.GT.AND P1, PT, R6, 0x10, !P1 ;  /* 0x000000100600780c */ /* 0x000fe40004f24270 */
[----:B------:R-:W-:Y:S02]  /*3050*/  FMNMX.FTZ R0, R99, R0, !PT ;  /* 0x0000000063007209 */ /* 0x000fe40007810000 */
[----:B------:R-:W-:Y:S02]  /*3060*/  ISETP.LT.OR P1, PT, R4, 0x11, P1 ;  /* 0x000000110400780c */ /* 0x000fe40000f21670 */
[----:B------:R-:W-:Y:S02]  /*3070*/  ISETP.GT.AND P2, PT, R6, 0x8, !P2 ;  /* 0x000000080600780c */ /* 0x000fe40005744270 */
[----:B------:R-:W-:Y:S02]  /*3080*/  FSEL R25, R34, -INF , !P1 ;  /* 0xff80000022197808 */ /* 0x000fe40004800000 */
[----:B------:R-:W-:-:S02]  /*3090*/  ISETP.NE.AND P1, PT, R28, RZ, PT ;  /* 0x000000ff1c00720c */ /* 0x000fc40003f25270 */
[----:B------:R-:W-:Y:S02]  /*30a0*/  FMNMX.FTZ R0, R121, R0, !PT ;  /* 0x0000000079007209 */ /* 0x000fe40007810000 */
[----:B------:R-:W-:Y:S02]  /*30b0*/  ISETP.GT.AND P1, PT, R6, 0x11, !P1 ;  /* 0x000000110600780c */ /* 0x000fe40004f24270 */
[C---:B------:R-:W-:Y:S02]  /*30c0*/  ISETP.LT.OR P2, PT, R4.reuse, 0x9, P2 ;  /* 0x000000090400780c */ /* 0x040fe40001741670 */
[----:B------:R-:W-:Y:S02]  /*30d0*/  ISETP.LT.OR P1, PT, R4, 0x12, P1 ;  /* 0x000000120400780c */ /* 0x000fe40000f21670 */
[----:B------:R-:W-:Y:S02]  /*30e0*/  FMNMX.FTZ R0, R101, R0, !PT ;  /* 0x0000000065007209 */ /* 0x000fe40007810000 */
[----:B------:R-:W-:-:S02]  /*30f0*/  FSEL R35, R35, -INF , !P1 ;  /* 0xff80000023237808 */ /* 0x000fc40004800000 */
[----:B------:R-:W-:Y:S02]  /*3100*/  ISETP.NE.AND P1, PT, R29, RZ, PT ;  /* 0x000000ff1d00720c */ /* 0x000fe40003f25270 */
[----:B------:R-:W-:Y:S02]  /*3110*/  FSEL R21, R30, -INF , !P2 ;  /* 0xff8000001e157808 */ /* 0x000fe40005000000 */
[----:B------:R-:W-:Y:S02]  /*3120*/  ISETP.GT.AND P1, PT, R6, 0x18, !P1 ;  /* 0x000000180600780c */ /* 0x000fe40004f24270 */
[----:B------:R-:W-:Y:S02]  /*3130*/  ISETP.NE.AND P2, PT, R44, RZ, PT ;  /* 0x000000ff2c00720c */ /* 0x000fe40003f45270 */
[----:B------:R-:W-:Y:S02]  /*3140*/  ISETP.LT.OR P1, PT, R4, 0x19, P1 ;  /* 0x000000190400780c */ /* 0x000fe40000f21670 */
[----:B------:R-:W-:-:S02]  /*3150*/  FMNMX.FTZ R0, R119, R0, !PT ;  /* 0x0000000077007209 */ /* 0x000fc40007810000 */
[----:B------:R-:W-:Y:S02]  /*3160*/  FSEL R29, R38, -INF , !P1 ;  /* 0xff800000261d7808 */ /* 0x000fe40004800000 */
[----:B------:R-:W-:Y:S02]  /*3170*/  ISETP.NE.AND P1, PT, R32, RZ, PT ;  /* 0x000000ff2000720c */ /* 0x000fe40003f25270 */
[----:B------:R-:W-:Y:S02]  /*3180*/  FMNMX.FTZ R0, R103, R0, !PT ;  /* 0x0000000067007209 */ /* 0x000fe40007810000 */
[----:B------:R-:W-:Y:S02]  /*3190*/  ISETP.GT.AND P1, PT, R6, 0x19, !P1 ;  /* 0x000000190600780c */ /* 0x000fe40004f24270 */
[----:B------:R-:W-:Y:S02]  /*31a0*/  ISETP.NE.AND P6, PT, R45, RZ, PT ;  /* 0x000000ff2d00720c */ /* 0x000fe40003fc5270 */
        /* <DEDUP_REMOVED lines=39> */
[----:B------:R-:W-:Y:S02]  /*3420*/  FMNMX.FTZ R0, R11, R0, !PT ;  /* 0x000000000b007209 */ /* 0x000fe40007810000 */
        /* <DEDUP_REMOVED lines=11> */
[----:B------:R-:W-:Y:S01]  /*34e0*/  FMNMX.FTZ R8, R85, R0, !PT ;  /* 0x0000000055087209 */ /* 0x000fe20007810000 */
[----:B------:R-:W-:Y:S01]  /*34f0*/  IMAD.U32 R0, RZ, RZ, UR6 ;  /* 0x00000006ff007e24 */ /* 0x000fe2000f8e00ff */
[----:B------:R-:W-:Y:S01]  /*3500*/  ISETP.LT.OR P1, PT, R4, 0x3a, P1 ;  /* 0x0000003a0400780c */ /* 0x000fe20000f21670 */
[----:B------:R-:W-:Y:S01]  /*3510*/  @UP1 ULDC UR6, c[0x0][0x44c] ;  /* 0x0001130000061ab9 */ /* 0x000fe20000000800 */
[----:B------:R-:W-:Y:S01]  /*3520*/  ISETP.NE.AND P2, PT, R92, RZ, PT ;  /* 0x000000ff5c00720c */ /* 0x000fe20003f45270 */
[----:B------:R-:W0:Y:S01]  /*3530*/  SHFL.BFLY PT, R95, R8, 0x2, 0x1f ;  /* 0x0c401f00085f7f89 */ /* 0x000e2200000e0000 */
[----:B------:R-:W-:Y:S01]  /*3540*/  FSEL R55, R55, -INF , !P1 ;  /* 0xff80000037377808 */ /* 0x000fe20004800000 */
[----:B------:R-:W-:Y:S01]  /*3550*/  UIMAD.WIDE.U32 UR6, UR37, UR6, URZ ;  /* 0x00000006250672a5 */ /* 0x000fe2000f8e003f */
[----:B------:R-:W-:-:S02]  /*3560*/  ISETP.NE.AND P1, PT, R49, RZ, PT ;  /* 0x000000ff3100720c */ /* 0x000fc40003f25270 */
[----:B------:R-:W-:Y:S01]  /*3570*/  ISETP.NE.AND P6, PT, R72, RZ, PT ;  /* 0x000000ff4800720c */ /* 0x000fe20003fc5270 */
[----:B------:R-:W-:Y:S01]  /*3580*/  @UP1 USHF.R.U32.HI UR10, URZ, UR11, UR7 ;  /* 0x0000000b3f0a1299 */ /* 0x000fe20008011607 */
[C---:B------:R-:W-:Y:S02]  /*3590*/  ISETP.GT.AND P1, PT, R6.reuse, 0x40, !P1 ;  /* 0x000000400600780c */ /* 0x040fe40004f24270 */
[----:B------:R-:W-:Y:S01]  /*35a0*/  ISETP.GT.AND P3, PT, R6, 0x70, !P3 ;  /* 0x000000700600780c */ /* 0x000fe20005f64270 */
[----:B------:R-:W-:Y:S01]  /*35b0*/  UIADD3 UR53, UR53, UR10, URZ ;  /* 0x0000000a35357290 */ /* 0x000fe2000fffe03f */
[----:B------:R-:W-:Y:S02]  /*35c0*/  ISETP.LT.OR P1, PT, R4, 0x41, P1 ;  /* 0x000000410400780c */ /* 0x000fe40000f21670 */
[----:B------:R-:W-:Y:S01]  /*35d0*/  ISETP.GT.AND P4, PT, R6, 0x71, !P4 ;  /* 0x000000710600780c */ /* 0x000fe20006784270 */
[----:B------:R-:W-:Y:S01]  /*35e0*/  UIADD3 UR14, UR53, UR14, URZ ;  /* 0x0000000e350e7290 */ /* 0x000fe2000fffe03f */
[----:B------:R-:W-:-:S02]  /*35f0*/  FSEL R49, R58, -INF , !P1 ;  /* 0xff8000003a317808 */ /* 0x000fc40004800000 */
[----:B------:R-:W-:Y:S02]  /*3600*/  ISETP.NE.AND P1, PT, R52, RZ, PT ;  /* 0x000000ff3400720c */ /* 0x000fe40003f25270 */
[----:B------:R-:W-:Y:S02]  /*3610*/  ISETP.LT.OR P3, PT, R4, 0x71, P3 ;  /* 0x000000710400780c */ /* 0x000fe40001f61670 */
[C---:B------:R-:W-:Y:S02]  /*3620*/  ISETP.GT.AND P1, PT, R6.reuse, 0x41, !P1 ;  /* 0x000000410600780c */ /* 0x040fe40004f24270 */
[----:B------:R-:W-:Y:S02]  /*3630*/  ISETP.GT.AND P5, PT, R6, 0x78, !P5 ;  /* 0x000000780600780c */ /* 0x000fe40006fa4270 */
[----:B------:R-:W-:Y:S02]  /*3640*/  ISETP.LT.OR P1, PT, R4, 0x42, P1 ;  /* 0x000000420400780c */ /* 0x000fe40000f21670 */
[----:B0-----:R-:W-:-:S02]  /*3650*/  FMNMX.FTZ R95, R8, R95, !PT ;  /* 0x0000005f085f7209 */ /* 0x001fc40007810000 */
[----:B------:R-:W-:Y:S02]  /*3660*/  FSEL R59, R59, -INF , !P1 ;  /* 0xff8000003b3b7808 */ /* 0x000fe40004800000 */
[----:B------:R-:W-:Y:S01]  /*3670*/  ISETP.NE.AND P1, PT, R53, RZ, PT ;  /* 0x000000ff3500720c */ /* 0x000fe20003f25270 */
[----:B------:R-:W0:Y:S01]  /*3680*/  SHFL.BFLY PT, R2, R95, 0x1, 0x1f ;  /* 0x0c201f005f027f89 */ /* 0x000e2200000e0000 */
[----:B------:R-:W-:Y:S02]  /*3690*/  ISETP.LT.OR P4, PT, R4, 0x72, P4 ;  /* 0x000000720400780c */ /* 0x000fe40002781670 */
[----:B------:R-:W-:Y:S02]  /*36a0*/  ISETP.GT.AND P1, PT, R6, 0x48, !P1 ;  /* 0x000000480600780c */ /* 0x000fe40004f24270 */
[C---:B------:R-:W-:Y:S02]  /*36b0*/  ISETP.LT.OR P5, PT, R4.reuse, 0x79, P5 ;  /* 0x000000790400780c */ /* 0x040fe40002fa1670 */
[----:B------:R-:W-:-:S02]  /*36c0*/  ISETP.LT.OR P1, PT, R4, 0x49, P1 ;  /* 0x000000490400780c */ /* 0x000fc40000f21670 */
[----:B------:R-:W-:Y:S02]  /*36d0*/  FSEL R83, R83, -INF , !P4 ;  /* 0xff80000053537808 */ /* 0x000fe40006000000 */
[----:B------:R-:W-:Y:S02]  /*36e0*/  FSEL R53, R62, -INF , !P1 ;  /* 0xff8000003e357808 */ /* 0x000fe40004800000 */
[----:B------:R-:W-:-:S04]  /*36f0*/  ISETP.NE.AND P1, PT, R56, RZ, PT ;  /* 0x000000ff3800720c */ /* 0x000fc80003f25270 */
[----:B------:R-:W-:-:S04]  /*3700*/  ISETP.GT.AND P1, PT, R6, 0x49, !P1 ;  /* 0x000000490600780c */ /* 0x000fc80004f24270 */
[----:B------:R-:W-:Y:S02]  /*3710*/  ISETP.LT.OR P1, PT, R4, 0x4a, P1 ;  /* 0x0000004a0400780c */ /* 0x000fe40000f21670 */
[----:B0-----:R-:W-:Y:S02]  /*3720*/  FMNMX.FTZ R2, R95, R2, !PT ;  /* 0x000000025f027209 */ /* 0x001fe40007810000 */
[----:B------:R-:W-:Y:S02]  /*3730*/  FSEL R63, R63, -INF , !P1 ;  /* 0xff8000003f3f7808 */ /* 0x000fe40004800000 */
[----:B------:R-:W-:Y:S01]  /*3740*/  ISETP.NE.AND P1, PT, R60, RZ, PT ;  /* 0x000000ff3c00720c */ /* 0x000fe20003f25270 */
[----:B------:R-:W-:-:S03]  /*3750*/  FMUL.FTZ R10, R2, R0 ;  /* 0x00000000020a7220 */ /* 0x000fc60000410000 */
        /* <DEDUP_REMOVED lines=15> */
[----:B------:R-:W-:Y:S02]  /*3850*/  ISETP.GT.AND P1, PT, R6, 0x60, !P2 ;  /* 0x000000600600780c */ /* 0x000fe40005724270 */
[----:B------:R-:W-:Y:S02]  /*3860*/  ISETP.NE.AND P2, PT, R76, RZ, PT ;  /* 0x000000ff4c00720c */ /* 0x000fe40003f45270 */
[----:B------:R-:W-:Y:S02]  /*3870*/  ISETP.LT.OR P1, PT, R4, 0x61, P1 ;  /* 0x000000610400780c */ /* 0x000fe40000f21670 */
[----:B------:R-:W-:Y:S02]  /*3880*/  ISETP.GT.AND P2, PT, R6, 0x69, !P2 ;  /* 0x000000690600780c */ /* 0x000fe40005744270 */
[----:B------:R-:W-:-:S02]  /*3890*/  FSEL R93, R74, -INF , !P1 ;  /* 0xff8000004a5d7808 */ /* 0x000fc40004800000 */
[----:B------:R-:W-:Y:S02]  /*38a0*/  ISETP.GT.AND P1, PT, R6, 0x61, !P6 ;  /* 0x000000610600780c */ /* 0x000fe40007724270 */
[----:B------:R-:W-:Y:S02]  /*38b0*/  ISETP.NE.AND P6, PT, R20, RZ, PT ;  /* 0x000000ff1400720c */ /* 0x000fe40003fc5270 */
[C---:B------:R-:W-:Y:S02]  /*38c0*/  ISETP.LT.OR P1, PT, R4.reuse, 0x62, P1 ;  /* 0x000000620400780c */ /* 0x040fe40000f21670 */
[----:B------:R-:W-:Y:S02]  /*38d0*/  ISETP.LT.OR P2, PT, R4, 0x6a, P2 ;  /* 0x0000006a0400780c */ /* 0x000fe40001741670 */
[----:B------:R-:W-:Y:S02]  /*38e0*/  FSEL R75, R75, -INF , !P1 ;  /* 0xff8000004b4b7808 */ /* 0x000fe40004800000 */
[----:B------:R-:W-:-:S02]  /*38f0*/  FSETP.NEU.FTZ.AND P1, PT, R2, -INF , PT ;  /* 0xff8000000200780b */ /* 0x000fc40003f3d000 */
[----:B------:R-:W-:Y:S02]  /*3900*/  FSEL R79, R79, -INF , !P2 ;  /* 0xff8000004f4f7808 */ /* 0x000fe40005000000 */
        /* <DEDUP_REMOVED lines=13> */
[--C-:B------:R-:W-:Y:S01]  /*39e0*/  FFMA.FTZ R182, R127, R0, -R10.reuse ;  /* 0x000000007fb67223 */ /* 0x100fe2000001080a */
[----:B------:R-:W-:Y:S01]  /*39f0*/  ISETP.GT.AND P1, PT, R6, 0x68, !P1 ;  /* 0x000000680600780c */ /* 0x000fe20004f24270 */
[----:B------:R-:W-:Y:S01]  /*3a00*/  MUFU.EX2 R180, R180 ;  /* 0x000000b400b47308 */ /* 0x000fe20000000800 */
[----:B------:R-:W-:Y:S01]  /*3a10*/  FMNMX.FTZ R8, R21, R8, !PT ;  /* 0x0000000815087209 */ /* 0x000fe20007810000 */
[-CC-:B------:R-:W-:Y:S01]  /*3a20*/  FFMA.FTZ R97, R129, R0.reuse, -R10.reuse ;  /* 0x0000000081617223 */ /* 0x180fe2000001080a */
[----:B------:R-:W-:Y:S01]  /*3a30*/  ISETP.LT.OR P1, PT, R4, 0x69, P1 ;  /* 0x000000690400780c */ /* 0x000fe20000f21670 */
[--C-:B------:R-:W-:Y:S01]  /*3a40*/  FFMA.FTZ R176, R123, R0, -R10.reuse ;  /* 0x000000007bb07223 */ /* 0x100fe2000001080a */
[----:B------:R-:W-:Y:S01]  /*3a50*/  FMNMX.FTZ R8, R31, R8, !PT ;  /* 0x000000081f087209 */ /* 0x000fe20007810000 */
[--C-:B------:R-:W-:Y:S01]  /*3a60*/  FFMA.FTZ R99, R99, R0, -R10.reuse ;  /* 0x0000000063637223 */ /* 0x100fe2000001080a */
[----:B------:R-:W-:Y:S01]  /*3a70*/  FSEL R113, R78, -INF , !P1 ;  /* 0xff8000004e717808 */ /* 0x000fe20004800000 */
[----:B------:R-:W0:Y:S01]  /*3a80*/  MUFU.EX2 R95, R95 ;  /* 0x0000005f005f7308 */ /* 0x000e220000000800 */
[----:B------:R-:W-:Y:S01]  /*3a90*/  FMNMX.FTZ R8, R25, R8, !PT ;  /* 0x0000000819087209 */ /* 0x000fe20007810000 */
[-CC-:B------:R-:W-:Y:S01]  /*3aa0*/  FFMA.FTZ R178, R121, R0.reuse, -R10.reuse ;  /* 0x0000000079b27223 */ /* 0x180fe2000001080a */
[----:B------:R-:W-:Y:S01]  /*3ab0*/  ISETP.GT.AND P6, PT, R6, 0x79, !P6 ;  /* 0x000000790600780c */ /* 0x000fe200077c4270 */
[--C-:B------:R-:W-:Y:S01]  /*3ac0*/  FFMA.FTZ R6, R3, R0, -R10.reuse ;  /* 0x0000000003067223 */ /* 0x100fe2000001080a */
[----:B------:R-:W-:Y:S01]  /*3ad0*/  FMNMX.FTZ R8, R35, R8, !PT ;  /* 0x0000000823087209 */ /* 0x000fe20007810000 */
[-CC-:B------:R-:W-:Y:S01]  /*3ae0*/  FFMA.FTZ R101, R101, R0.reuse, -R10.reuse ;  /* 0x0000000065657223 */ /* 0x180fe2000001080a */
[----:B------:R-:W-:Y:S01]  /*3af0*/  ISETP.LT.OR P6, PT, R4, 0x7a, P6 ;  /* 0x0000007a0400780c */ /* 0x000fe200037c1670 */
[--C-:B------:R-:W-:Y:S01]  /*3b00*/  FFMA.FTZ R4, R5, R0, -R10.reuse ;  /* 0x0000000005047223 */ /* 0x100fe2000001080a */
[----:B------:R-:W-:Y:S01]  /*3b10*/  FMNMX.FTZ R8, R29, R8, !PT ;  /* 0x000000081d087209 */ /* 0x000fe20007810000 */
[----:B------:R-:W1:Y:S01]  /*3b20*/  MUFU.EX2 R182, R182 ;  /* 0x000000b600b67308 */ /* 0x000e620000000800 */
[----:B------:R-:W-:Y:S01]  /*3b30*/  FSEL R115, R86, -INF , !P5 ;  /* 0xff80000056737808 */ /* 0x000fe20006800000 */
[--C-:B------:R-:W-:Y:S01]  /*3b40*/  FFMA.FTZ R172, R119, R0, -R10.reuse ;  /* 0x0000000077ac7223 */ /* 0x100fe2000001080a */
[----:B------:R-:W-:Y:S01]  /*3b50*/  FMNMX.FTZ R8, R39, R8, !PT ;  /* 0x0000000827087209 */ /* 0x000fe20007810000 */
[-CC-:B------:R-:W-:Y:S01]  /*3b60*/  FFMA.FTZ R103, R103, R0.reuse, -R10.reuse ;  /* 0x0000000067677223 */ /* 0x180fe2000001080a */
[----:B------:R-:W-:Y:S01]  /*3b70*/  FSEL R87, R87, -INF , !P6 ;  /* 0xff80000057577808 */ /* 0x000fe20007000000 */
[--C-:B------:R-:W-:Y:S01]  /*3b80*/  FFMA.FTZ R174, R117, R0, -R10.reuse ;  /* 0x0000000075ae7223 */ /* 0x100fe2000001080a */
[----:B------:R-:W-:Y:S01]  /*3b90*/  FMNMX.FTZ R8, R33, R8, !PT ;  /* 0x0000000821087209 */ /* 0x000fe20007810000 */
[----:B------:R2:W-:Y:S01]  /*3ba0*/  MUFU.EX2 R166, R4 ;  /* 0x0000000400a67308 */ /* 0x0005e20000000800 */
[-CC-:B------:R-:W-:Y:S01]  /*3bb0*/  FFMA.FTZ R105, R105, R0.reuse, -R10.reuse ;  /* 0x0000000069697223 */ /* 0x180fe2000001080a */
[--C-:B------:R-:W-:Y:S01]  /*3bc0*/  FFMA.FTZ R107, R107, R0, -R10.reuse ;  /* 0x000000006b6b7223 */ /* 0x100fe2000001080a */
[----:B------:R-:W-:Y:S01]  /*3bd0*/  FMNMX.FTZ R8, R43, R8, !PT ;  /* 0x000000082b087209 */ /* 0x000fe20007810000 */
[-CC-:B------:R-:W-:Y:S01]  /*3be0*/  FFMA.FTZ R109, R109, R0.reuse, -R10.reuse ;  /* 0x000000006d6d7223 */ /* 0x180fe2000001080a */
[-CC-:B------:R-:W-:Y:S01]  /*3bf0*/  FFMA.FTZ R57, R57, R0.reuse, -R10.reuse ;  /* 0x0000000039397223 */ /* 0x180fe2000001080a */
[--C-:B------:R-:W-:Y:S01]  /*3c00*/  FFMA.FTZ R61, R61, R0, -R10.reuse ;  /* 0x000000003d3d7223 */ /* 0x100fe2000001080a */
[----:B------:R-:W-:Y:S01]  /*3c10*/  FMNMX.FTZ R8, R37, R8, !PT ;  /* 0x0000000825087209 */ /* 0x000fe20007810000 */
[----:B------:R-:W3:Y:S01]  /*3c20*/  MUFU.EX2 R97, R97 ;  /* 0x0000006100617308 */ /* 0x000ee20000000800 */
[-CC-:B------:R-:W-:Y:S01]  /*3c30*/  FFMA.FTZ R65, R65, R0.reuse, -R10.reuse ;  /* 0x0000000041417223 */ /* 0x180fe2000001080a */
[--C-:B------:R-:W-:Y:S01]  /*3c40*/  FFMA.FTZ R7, R7, R0, -R10.reuse ;  /* 0x0000000007077223 */ /* 0x100fe2000001080a */
[----:B------:R-:W-:Y:S01]  /*3c50*/  FMNMX.FTZ R8, R47, R8, !PT ;  /* 0x000000082f087209 */ /* 0x000fe20007810000 */
[-CC-:B------:R-:W-:Y:S01]  /*3c60*/  FFMA.FTZ R69, R69, R0.reuse, -R10.reuse ;  /* 0x0000000045457223 */ /* 0x180fe2000001080a */
[-CC-:B------:R-:W-:Y:S01]  /*3c70*/  FFMA.FTZ R9, R9, R0.reuse, -R10.reuse ;  /* 0x0000000009097223 */ /* 0x180fe2000001080a */
[--C-:B------:R-:W-:Y:S01]  /*3c80*/  FFMA.FTZ R73, R73, R0, -R10.reuse ;  /* 0x0000000049497223 */ /* 0x100fe2000001080a */
[----:B------:R-:W-:Y:S01]  /*3c90*/  FMNMX.FTZ R8, R41, R8, !PT ;  /* 0x0000000829087209 */ /* 0x000fe20007810000 */
[----:B------:R-:W4:Y:S01]  /*3ca0*/  MUFU.EX2 R176, R176 ;  /* 0x000000b000b07308 */ /* 0x000f220000000800 */
[-CC-:B------:R-:W-:Y:S01]  /*3cb0*/  FFMA.FTZ R11, R11, R0.reuse, -R10.reuse ;  /* 0x000000000b0b7223 */ /* 0x180fe2000001080a */
[--C-:B------:R-:W-:Y:S01]  /*3cc0*/  FFMA.FTZ R77, R77, R0, -R10.reuse ;  /* 0x000000004d4d7223 */ /* 0x100fe2000001080a */
[----:B------:R-:W-:Y:S01]  /*3cd0*/  FMNMX.FTZ R8, R51, R8, !PT ;  /* 0x0000000833087209 */ /* 0x000fe20007810000 */
[-CC-:B------:R-:W-:Y:S01]  /*3ce0*/  FFMA.FTZ R13, R13, R0.reuse, -R10.reuse ;  /* 0x000000000d0d7223 */ /* 0x180fe2000001080a */
[-CC-:B------:R-:W-:Y:S01]  /*3cf0*/  FFMA.FTZ R81, R81, R0.reuse, -R10.reuse ;  /* 0x0000000051517223 */ /* 0x180fe2000001080a */
[--C-:B------:R-:W-:Y:S01]  /*3d00*/  FFMA.FTZ R15, R15, R0, -R10.reuse ;  /* 0x000000000f0f7223 */ /* 0x100fe2000001080a */
[----:B------:R-:W-:Y:S01]  /*3d10*/  FMNMX.FTZ R8, R45, R8, !PT ;  /* 0x000000082d087209 */ /* 0x000fe20007810000 */
[----:B------:R-:W5:Y:S01]  /*3d20*/  MUFU.EX2 R99, R99 ;  /* 0x0000006300637308 */ /* 0x000f620000000800 */
[----:B------:R-:W-:-:S02]  /*3d30*/  FFMA.FTZ R10, R85, R0, -R10 ;  /* 0x00000000550a7223 */ /* 0x000fc4000001080a */
[----:B------:R-:W-:-:S04]  /*3d40*/  FMNMX.FTZ R8, R55, R8, !PT ;  /* 0x0000000837087209 */ /* 0x000fc80007810000 */
[----:B------:R-:W-:Y:S01]  /*3d50*/  FMNMX.FTZ R8, R49, R8, !PT ;  /* 0x0000000831087209 */ /* 0x000fe20007810000 */
[----:B------:R-:W5:Y:S03]  /*3d60*/  MUFU.EX2 R178, R178 ;  /* 0x000000b200b27308 */ /* 0x000f660000000800 */
        /* <DEDUP_REMOVED lines=14> */
[----:B------:R-:W-:Y:S03]  /*3e50*/  MUFU.EX2 R105, R105 ;  /* 0x0000006900697308 */ /* 0x000fe60000000800 */
[----:B------:R-:W-:-:S04]  /*3e60*/  FMNMX.FTZ R8, R79, R8, !PT ;  /* 0x000000084f087209 */ /* 0x000fc80007810000 */
[----:B------:R-:W-:Y:S01]  /*3e70*/  FMNMX.FTZ R8, R111, R8, !PT ;  /* 0x000000086f087209 */ /* 0x000fe20007810000 */
[----:B------:R-:W-:Y:S03]  /*3e80*/  MUFU.EX2 R168, R168 ;  /* 0x000000a800a87308 */ /* 0x000fe60000000800 */
[----:B------:R-:W-:-:S04]  /*3e90*/  FMNMX.FTZ R8, R83, R8, !PT ;  /* 0x0000000853087209 */ /* 0x000fc80007810000 */
[----:B------:R-:W-:Y:S01]  /*3ea0*/  FMNMX.FTZ R8, R115, R8, !PT ;  /* 0x0000000873087209 */ /* 0x000fe20007810000 */
[----:B------:R-:W-:Y:S03]  /*3eb0*/  MUFU.EX2 R107, R107 ;  /* 0x0000006b006b7308 */ /* 0x000fe60000000800 */
[----:B------:R-:W-:-:S05]  /*3ec0*/  FMNMX.FTZ R8, R87, R8, !PT ;  /* 0x0000000857087209 */ /* 0x000fca0007810000 */
[----:B------:R-:W0:Y:S01]  /*3ed0*/  SHFL.BFLY PT, R5, R8, 0x2, 0x1f ;  /* 0x0c401f0008057f89 */ /* 0x000e2200000e0000 */
[----:B------:R-:W-:Y:S08]  /*3ee0*/  MUFU.EX2 R170, R170 ;  /* 0x000000aa00aa7308 */ /* 0x000ff00000000800 */
[----:B------:R-:W-:Y:S08]  /*3ef0*/  MUFU.EX2 R109, R109 ;  /* 0x0000006d006d7308 */ /* 0x000ff00000000800 */
[----:B------:R-:W-:Y:S01]  /*3f00*/  MUFU.EX2 R164, R164 ;  /* 0x000000a400a47308 */ /* 0x000fe20000000800 */
[----:B0-----:R-:W-:-:S07]  /*3f10*/  FMNMX.FTZ R3, R8, R5, !PT ;  /* 0x0000000508037209 */ /* 0x001fce0007810000 */
[----:B------:R-:W-:Y:S01]  /*3f20*/  MUFU.EX2 R57, R57 ;  /* 0x0000003900397308 */ /* 0x000fe20000000800 */
[----:B--2---:R-:W0:Y:S07]  /*3f30*/  SHFL.BFLY PT, R4, R3, 0x1, 0x1f ;  /* 0x0c201f0003047f89 */ /* 0x004e2e00000e0000 */
[----:B------:R-:W-:Y:S08]  /*3f40*/  MUFU.EX2 R61, R61 ;  /* 0x0000003d003d7308 */ /* 0x000ff00000000800 */
[----:B------:R-:W-:Y:S08]  /*3f50*/  MUFU.EX2 R6, R6 ;  /* 0x0000000600067308 */ /* 0x000ff00000000800 */
[----:B------:R-:W-:Y:S01]  /*3f60*/  MUFU.EX2 R65, R65 ;  /* 0x0000004100417308 */ /* 0x000fe20000000800 */
[----:B0-----:R-:W-:-:S04]  /*3f70*/  FMNMX.FTZ R5, R3, R4, !PT ;  /* 0x0000000403057209 */ /* 0x001fc80007810000 */
[C---:B------:R-:W-:Y:S01]  /*3f80*/  FSETP.NEU.FTZ.AND P1, PT, R5.reuse, -INF , PT ;  /* 0xff8000000500780b */ /* 0x040fe20003f3d000 */
[----:B------:R-:W-:Y:S02]  /*3f90*/  FMUL.FTZ R3, R5, R0 ;  /* 0x0000000005037220 */ /* 0x000fe40000410000 */
[----:B------:R-:W-:Y:S03]  /*3fa0*/  MUFU.EX2 R7, R7 ;  /* 0x0000000700077308 */ /* 0x000fe60000000800 */
[----:B------:R-:W-:Y:S01]  /*3fb0*/  FSEL R4, R3, RZ, P1 ;  /* 0x000000ff03047208 */ /* 0x000fe20000800000 */
[----:B------:R-:W-:Y:S01]  /*3fc0*/  FADD.FTZ R3, R180, R95 ;  /* 0x0000005fb4037221 */ /* 0x000fe20000010000 */
[----:B------:R-:W-:-:S03]  /*3fd0*/  PLOP3.LUT P1, PT, PT, PT, UP0, 0x40, 0x0 ;  /* 0x000000000000781c */ /* 0x000fc60003f2e808 */
[----:B------:R-:W-:Y:S01]  /*3fe0*/  MUFU.EX2 R162, R69 ;  /* 0x0000004500a27308 */ /* 0x000fe20000000800 */
[----:B-1----:R-:W-:Y:S01]  /*3ff0*/  FADD.FTZ R30, R182, R3 ;  /* 0x00000003b61e7221 */ /* 0x002fe20000010000 */
[-CC-:B------:R-:W-:Y:S01]  /*4000*/  FFMA.FTZ R26, R26, R0.reuse, -R4.reuse ;  /* 0x000000001a1a7223 */ /* 0x180fe20000010804 */
[-CC-:B------:R-:W-:Y:S01]  /*4010*/  FFMA.FTZ R27, R27, R0.reuse, -R4.reuse ;  /* 0x000000001b1b7223 */ /* 0x180fe20000010804 */
[-C--:B------:R-:W-:Y:S01]  /*4020*/  FFMA.FTZ R21, R21, R0.reuse, -R4 ;  /* 0x0000000015157223 */ /* 0x080fe20000010804 */
[----:B---3--:R-:W-:Y:S01]  /*4030*/  FADD.FTZ R3, R97, R30 ;  /* 0x0000001e61037221 */ /* 0x008fe20000010000 */
[-CC-:B------:R-:W-:Y:S01]  /*4040*/  FFMA.FTZ R31, R31, R0.reuse, -R4.reuse ;  /* 0x000000001f1f7223 */ /* 0x180fe20000010804 */
[-CC-:B------:R-:W-:Y:S01]  /*4050*/  FFMA.FTZ R25, R25, R0.reuse, -R4.reuse ;  /* 0x0000000019197223 */ /* 0x180fe20000010804 */
[----:B------:R-:W-:Y:S01]  /*4060*/  MUFU.EX2 R26, R26 ;  /* 0x0000001a001a7308 */ /* 0x000fe20000000800 */
[----:B----4-:R-:W-:Y:S01]  /*4070*/  FADD.FTZ R32, R176, R3 ;  /* 0x00000003b0207221 */ /* 0x010fe20000010000 */
[-CC-:B------:R-:W-:Y:S01]  /*4080*/  FFMA.FTZ R35, R35, R0.reuse, -R4.reuse ;  /* 0x0000000023237223 */ /* 0x180fe20000010804 */
[-CC-:B------:R-:W-:Y:S01]  /*4090*/  FFMA.FTZ R29, R29, R0.reuse, -R4.reuse ;  /* 0x000000001d1d7223 */ /* 0x180fe20000010804 */
[-C--:B------:R-:W-:Y:S01]  /*40a0*/  FFMA.FTZ R39, R39, R0.reuse, -R4 ;  /* 0x0000000027277223 */ /* 0x080fe20000010804 */
[----:B-----5:R-:W-:Y:S01]  /*40b0*/  FADD.FTZ R3, R99, R32 ;  /* 0x0000002063037221 */ /* 0x020fe20000010000 */
[-CC-:B------:R-:W-:Y:S01]  /*40c0*/  FFMA.FTZ R33, R33, R0.reuse, -R4.reuse ;  /* 0x0000000021217223 */ /* 0x180fe20000010804 */
[-CC-:B------:R-:W-:Y:S01]  /*40d0*/  FFMA.FTZ R43, R43, R0.reuse, -R4.reuse ;  /* 0x000000002b2b7223 */ /* 0x180fe20000010804 */
[----:B------:R-:W0:Y:S01]  /*40e0*/  MUFU.EX2 R27, R27 ;  /* 0x0000001b001b7308 */ /* 0x000e220000000800 */
[----:B------:R-:W-:Y:S01]  /*40f0*/  FADD.FTZ R32, R178, R3 ;  /* 0x00000003b2207221 */ /* 0x000fe20000010000 */
[-CC-:B------:R-:W-:Y:S01]  /*4100*/  FFMA.FTZ R37, R37, R0.reuse, -R4.reuse ;  /* 0x0000000025257223 */ /* 0x180fe20000010804 */
[-CC-:B------:R-:W-:Y:S01]  /*4110*/  FFMA.FTZ R47, R47, R0.reuse, -R4.reuse ;  /* 0x000000002f2f7223 */ /* 0x180fe20000010804 */
[-C--:B------:R-:W-:Y:S01]  /*4120*/  FFMA.FTZ R41, R41, R0.reuse, -R4 ;  /* 0x0000000029297223 */ /* 0x080fe20000010804 */
[----:B------:R-:W-:Y:S01]  /*4130*/  FADD.FTZ R3, R101, R32 ;  /* 0x0000002065037221 */ /* 0x000fe20000010000 */
[-CC-:B------:R-:W-:Y:S01]  /*4140*/  FFMA.FTZ R51, R51, R0.reuse, -R4.reuse ;  /* 0x0000000033337223 */ /* 0x180fe20000010804 */
[-CC-:B------:R-:W-:Y:S01]  /*4150*/  FFMA.FTZ R45, R45, R0.reuse, -R4.reuse ;  /* 0x000000002d2d7223 */ /* 0x180fe20000010804 */
[----:B------:R-:W1:Y:S01]  /*4160*/  MUFU.EX2 R21, R21 ;  /* 0x0000001500157308 */ /* 0x000e620000000800 */
[----:B------:R-:W-:Y:S01]  /*4170*/  FADD.FTZ R34, R172, R3 ;  /* 0x00000003ac227221 */ /* 0x000fe20000010000 */
[-CC-:B------:R-:W-:Y:S01]  /*4180*/  FFMA.FTZ R55, R55, R0.reuse, -R4.reuse ;  /* 0x0000000037377223 */ /* 0x180fe20000010804 */
[-CC-:B------:R-:W-:Y:S01]  /*4190*/  FFMA.FTZ R49, R49, R0.reuse, -R4.reuse ;  /* 0x0000000031317223 */ /* 0x180fe20000010804 */
[-C--:B------:R-:W-:Y:S01]  /*41a0*/  FFMA.FTZ R59, R59, R0.reuse, -R4 ;  /* 0x000000003b3b7223 */ /* 0x080fe20000010804 */
[----:B------:R-:W-:Y:S01]  /*41b0*/  FADD.FTZ R3, R103, R34 ;  /* 0x0000002267037221 */ /* 0x000fe20000010000 */
[-CC-:B------:R-:W-:Y:S01]  /*41c0*/  FFMA.FTZ R53, R53, R0.reuse, -R4.reuse ;  /* 0x0000000035357223 */ /* 0x180fe20000010804 */
[-CC-:B------:R-:W-:Y:S01]  /*41d0*/  FFMA.FTZ R63, R63, R0.reuse, -R4.reuse ;  /* 0x000000003f3f7223 */ /* 0x180fe20000010804 */
[----:B------:R2:W3:Y:S01]  /*41e0*/  MUFU.EX2 R8, R31 ;  /* 0x0000001f00087308 */ /* 0x0004e20000000800 */
[----:B------:R-:W-:Y:S01]  /*41f0*/  FADD.FTZ R36, R174, R3 ;  /* 0x00000003ae247221 */ /* 0x000fe20000010000 */
[----:B0-----:R-:W-:Y:S01]  /*4200*/  FADD.FTZ R34, R26, R27 ;  /* 0x0000001b1a227221 */ /* 0x001fe20000010000 */
        /* <DEDUP_REMOVED lines=12> */
[-C--:B------:R-:W-:Y:S01]  /*42d0*/  FFMA.FTZ R111, R111, R0.reuse, -R4 ;  /* 0x000000006f6f7223 */ /* 0x080fe20000010804 */
[----:B------:R-:W1:Y:S01]  /*42e0*/  MUFU.EX2 R12, R35 ;  /* 0x00000023000c7308 */ /* 0x000e620000000800 */
[----:B---3--:R-:W-:Y:S01]  /*42f0*/  FADD.FTZ R36, R8, R3 ;  /* 0x0000000308247221 */ /* 0x008fe20000010000 */
[----:B------:R-:W-:Y:S01]  /*4300*/  FADD.FTZ R31, R107, R38 ;  /* 0x000000266b1f7221 */ /* 0x000fe20000010000 */
[-CC-:B------:R-:W-:Y:S01]  /*4310*/  FFMA.FTZ R83, R83, R0.reuse, -R4.reuse ;  /* 0x0000000053537223 */ /* 0x180fe20000010804 */
[-CC-:B------:R-:W-:Y:S01]  /*4320*/  FFMA.FTZ R115, R115, R0.reuse, -R4.reuse ;  /* 0x0000000073737223 */ /* 0x180fe20000010804 */
[----:B------:R-:W-:Y:S01]  /*4330*/  FFMA.FTZ R87, R87, R0, -R4 ;  /* 0x0000000057577223 */ /* 0x000fe20000010804 */
[----:B------:R-:W-:Y:S01]  /*4340*/  FADD.FTZ R38, R170, R31 ;  /* 0x0000001faa267221 */ /* 0x000fe20000010000 */
[----:B------:R-:W-:Y:S01]  /*4350*/  F2FP.F16.F32.PACK_AB R160, R65, R6 ;  /* 0x0000000641a0723e */ /* 0x000fe200000000ff */
[----:B------:R-:W2:Y:S01]  /*4360*/  MUFU.EX2 R29, R29 ;  /* 0x0000001d001d7308 */ /* 0x000ea20000000800 */
[----:B0-----:R-:W-:Y:S01]  /*4370*/  FADD.FTZ R3, R25, R36 ;  /* 0x0000002419037221 */ /* 0x001fe20000010000 */
[----:B------:R-:W-:Y:S01]  /*4380*/  FADD.FTZ R31, R109, R38 ;  /* 0x000000266d1f7221 */ /* 0x000fe20000010000 */
[----:B------:R-:W-:-:S02]  /*4390*/  F2FP.F16.F32.PACK_AB R183, R8, R21 ;  /* 0x0000001508b7723e */ /* 0x000fc400000000ff */
[----:B------:R-:W-:Y:S01]  /*43a0*/  F2FP.F16.F32.PACK_AB R180, R95, R180 ;  /* 0x000000b45fb4723e */ /* 0x000fe200000000ff */
[----:B------:R-:W-:Y:S01]  /*43b0*/  FADD.FTZ R40, R164, R31 ;  /* 0x0000001fa4287221 */ /* 0x000fe20000010000 */
[----:B------:R-:W-:Y:S01]  /*43c0*/  F2FP.F16.F32.PACK_AB R182, R97, R182 ;  /* 0x000000b661b6723e */ /* 0x000fe200000000ff */
[----:B------:R-:W0:Y:S01]  /*43d0*/  MUFU.EX2 R14, R39 ;  /* 0x00000027000e7308 */ /* 0x000e220000000800 */
[C---:B-1----:R-:W-:Y:S01]  /*43e0*/  FADD.FTZ R36, R12.reuse, R3 ;  /* 0x000000030c247221 */ /* 0x042fe20000010000 */
[----:B------:R-:W-:Y:S01]  /*43f0*/  FADD.FTZ R31, R57, R40 ;  /* 0x00000028391f7221 */ /* 0x000fe20000010000 */
[----:B------:R-:W-:Y:S02]  /*4400*/  F2FP.F16.F32.PACK_AB R177, R12, R25 ;  /* 0x000000190cb1723e */ /* 0x000fe400000000ff */
[----:B------:R-:W-:Y:S01]  /*4410*/  F2FP.F16.F32.PACK_AB R176, R99, R176 ;  /* 0x000000b063b0723e */ /* 0x000fe200000000ff */
[----:B------:R-:W-:Y:S01]  /*4420*/  FADD.FTZ R40, R166, R31 ;  /* 0x0000001fa6287221 */ /* 0x000fe20000010000 */
[----:B------:R-:W-:Y:S01]  /*4430*/  F2FP.F16.F32.PACK_AB R178, R101, R178 ;  /* 0x000000b265b2723e */ /* 0x000fe200000000ff */
[----:B------:R-:W1:Y:S01]  /*4440*/  MUFU.EX2 R33, R33 ;  /* 0x0000002100217308 */ /* 0x000e620000000800 */
[----:B--2---:R-:W-:Y:S01]  /*4450*/  FADD.FTZ R3, R29, R36 ;  /* 0x000000241d037221 */ /* 0x004fe20000010000 */
        /* <DEDUP_REMOVED lines=13> */
[----:B-1----:R-:W-:Y:S01]  /*4530*/  FADD.FTZ R3, R33, R38 ;  /* 0x0000002621037221 */ /* 0x002fe20000010000 */
[----:B------:R-:W-:-:S02]  /*4540*/  F2FP.F16.F32.PACK_AB R181, R27, R26 ;  /* 0x0000001a1bb5723e */ /* 0x000fc400000000ff */
[----:B------:R-:W-:-:S04]  /*4550*/  F2FP.F16.F32.PACK_AB R179, R14, R29 ;  /* 0x0000001d0eb3723e */ /* 0x000fc800000000ff */
        /* <DEDUP_REMOVED lines=10> */
[C---:B------:R-:W-:Y:S01]  /*4600*/  FADD.FTZ R40, R162.reuse, R31 ;  /* 0x0000001fa2287221 */ /* 0x040fe20000010000 */
[----:B------:R-:W-:-:S05]  /*4610*/  F2FP.F16.F32.PACK_AB R162, R162, R7 ;  /* 0x00000007a2a2723e */ /* 0x000fca00000000ff */
        /* <DEDUP_REMOVED lines=62> */
[----:B------:R-:W-:Y:S01]  /*4a00*/  F2FP.F16.F32.PACK_AB R153, R8, R111 ;  /* 0x0000006f0899723e */ /* 0x000fe200000000ff */
[----:B------:R-:W-:Y:S02]  /*4a10*/  VIADD R8, R88, 0xfffffffe ;  /* 0xfffffffe58087836 */ /* 0x000fe40000000000 */
[----:B-1----:R-:W-:-:S04]  /*4a20*/  FADD.FTZ R3, R115, R12 ;  /* 0x0000000c73037221 */ /* 0x002fc80000010000 */
[C---:B--2---:R-:W-:Y:S01]  /*4a30*/  FADD.FTZ R3, R10.reuse, R3 ;  /* 0x000000030a037221 */ /* 0x044fe20000010000 */
[----:B------:R-:W-:Y:S01]  /*4a40*/  F2FP.F16.F32.PACK_AB R155, R10, R115 ;  /* 0x000000730a9b723e */ /* 0x000fe200000000ff */
        /* <DEDUP_REMOVED lines=12> */
.L_x_1348:
[----:B------:R-:W-:Y:S02]  /*4b10*/  ULDC UR18, c[0x0][0x9e4] ;  /* 0x0002790000127ab9 */ /* 0x000fe40000000800 */
[----:B------:R-:W-:-:S11]  /*4b20*/  UISETP.NE.AND UP0, UPT, UR18, 0x1, UPT ;  /* 0x000000011200788c */ /* 0x000fd6000bf05270 */
[----:B------:R-:W-:Y:S02]  /*4b30*/  @UP0 ULDC.64 UR6, c[0x0][0x9e8] ;  /* 0x00027a0000060ab9 */ /* 0x000fe40000000a00 */
[----:B------:R-:W-:-:S04]  /*4b40*/  UIMAD.WIDE.U32 UR10, UR15, UR6, URZ ;  /* 0x000000060f0a72a5 */ /* 0x000fc8000f8e003f */
[----:B------:R-:W-:-:S12]  /*4b50*/  @UP0 USHF.R.U32.HI UR15, URZ, UR7, UR11 ;  /* 0x000000073f0f0299 */ /* 0x000fd8000801160b */
.L_x_1349:
[----:B------:R-:W-:-:S04]  /*4b60*/  UIMAD UR15, UR15, UR18, UR18 ;  /* 0x000000120f0f72a4 */ /* 0x000fc8000f8e0212 */
[----:B------:R-:W-:-:S04]  /*4b70*/  UISETP.LT.AND UP0, UPT, UR14, UR15, UPT ;  /* 0x0000000f0e00728c */ /* 0x000fc8000bf01270 */
[----:B------:R-:W-:-:S12]  /*4b80*/  USEL UR14, UR14, UR15, UP0 ;  /* 0x0000000f0e0e7287 */ /* 0x000fd80008000000 */
.L_x_1347:
        /* <DEDUP_REMOVED lines=47> */
.L_x_1369:
[----:B------:R-:W-:Y:S01]  /*4e80*/  ISETP.NE.AND P2, PT, RZ, UR44, PT ;  /* 0x0000002cff007c0c */ /* 0x000fe2000bf45270 */
[----:B------:R-:W-:-:S04]  /*4e90*/  UISETP.NE.AND UP0, UPT, UR59, 0x1, UPT ;  /* 0x000000013b00788c */ /* 0x000fc8000bf05270 */
[----:B------:R-:W-:-:S04]  /*4ea0*/  USEL UR47, URZ, 0x1, UP0 ;  /* 0x000000013f2f7887 */ /* 0x000fc80008000000 */
[----:B------:R-:W-:-:S04]  /*4eb0*/  ULOP3.LUT UR47, UR60, UR47, URZ, 0x3c, !UPT ;  /* 0x0000002f3c2f7292 */ /* 0x000fc8000f8e3c3f */
[----:B------:R-:W-:Y:S08]  /*4ec0*/  @P2 BRA `(.L_x_1351) ;  /* 0x0000000000382947 */ /* 0x000ff00003800000 */
[----:B------:R-:W-:Y:S05]  /*4ed0*/  @!P0 BRA `(.L_x_1352) ;  /* 0x0000000000048947 */ /* 0x000fea0003800000 */
[----:B------:R-:W-:Y:S01]  /*4ee0*/  BPT.TRAP 0x1 ;  /* 0x000000040000795c */ /* 0x000fe20000300000 */
.L_x_1352:
        /* <DEDUP_REMOVED lines=9> */
.L_x_1353:
[----:B-1----:R-:W-:Y:S05]  /*4f80*/  @P1 BRA `(.L_x_1351) ;  /* 0x0000000000081947 */ /* 0x002fea0003800000 */
[----:B------:R-:W1:Y:S02]  /*4f90*/  SYNCS.PHASECHK.TRANS64.TRYWAIT P1, [UR6+0x28830], R0 ;  /* 0x02883000ff0075a7 */ /* 0x000e640008020146 */
[----:B-1----:R-:W-:Y:S05]  /*4fa0*/  @!P1 BRA `(.L_x_1354) ;  /* 0x0000010c00189947 */ /* 0x002fea0003800000 */
.L_x_1351:
        /* <DEDUP_REMOVED lines=48> */
.L_x_1356:
[----:B------:R-:W-:Y:S01]  /*52b0*/  ULEA UR6, UR59, UR41, 0x3 ;  /* 0x000000293b067291 */ /* 0x000fe2000f8e183f */
[----:B------:R-:W-:-:S05]  /*52c0*/  IMAD.U32 R0, RZ, RZ, UR60 ;  /* 0x0000003cff007e24 */ /* 0x000fca000f8e00ff */
[----:B------:R-:W-:-:S04]  /*52d0*/  SHF.L.U32 R0, R0, 0x1f, RZ ;  /* 0x0000001f00007819 */ /* 0x000fc800000006ff */
[----:B------:R0:W1:Y:S01]  /*52e0*/  SYNCS.PHASECHK.TRANS64.TRYWAIT P1, [UR6+0x28850], R0 ;  /* 0x02885000ff0075a7 */ /* 0x0000620008020146 */
[----:B------:R-:W-:Y:S05]  /*52f0*/  @!P0 BRA `(.L_x_1357) ;  /* 0x0000000000048947 */ /* 0x000fea0003800000 */
[----:B------:R-:W-:Y:S01]  /*5300*/  BPT.TRAP 0x1 ;  /* 0x000000040000795c */ /* 0x000fe20000300000 */
.L_x_1357:
[----:B-1----:R-:W-:Y:S05]  /*5310*/  @P1 BRA `(.L_x_1355) ;  /* 0x0000000000081947 */ /* 0x002fea0003800000 */
[----:B------:R-:W1:Y:S02]  /*5320*/  SYNCS.PHASECHK.TRANS64.TRYWAIT P1, [UR6+0x28850], R0 ;  /* 0x02885000ff0075a7 */ /* 0x000e640008020146 */
[----:B-1----:R-:W-:Y:S05]  /*5330*/  @!P1 BRA `(.L_x_1358) ;  /* 0x00000108004c9947 */ /* 0x002fea0003800000 */
.L_x_1355:
        /* <DEDUP_REMOVED lines=49> */
.L_x_1359:
[----:B------:R-:W-:Y:S01]  /*5650*/  UISETP.NE.AND UP1, UPT, UR51, URZ, UPT ;  /* 0x0000003f3300728c */ /* 0x000fe2000bf25270 */
[----:B0-----:R-:W-:Y:S01]  /*5660*/  VIADD R0, R17, UR37 ;  /* 0x0000002511007c36 */ /* 0x001fe20008000000 */
[----:B------:R-:W-:Y:S01]  /*5670*/  ULEA UR6, UR46, UR41, 0x3 ;  /* 0x000000292e067291 */ /* 0x000fe2000f8e183f */
[----:B------:R-:W-:Y:S01]  /*5680*/  IMAD.SHL.U32 R14, R8, 0x80, RZ ;  /* 0x00000080080e7824 */ /* 0x000fe200078e00ff */
[----:B------:R-:W-:Y:S02]  /*5690*/  UISETP.NE.AND UP0, UPT, UR50, URZ, UPT ;  /* 0x0000003f3200728c */ /* 0x000fe4000bf05270 */
        /* <DEDUP_REMOVED lines=13> */
[----:B------:R-:W-:-:S04]  /*5770*/  IMAD.U32 R2, RZ, RZ, UR45 ;  /* 0x0000002dff027e24 */ /* 0x000fc8000f8e00ff */
[----:B------:R-:W0:Y:S01]  /*5780*/  SHFL.IDX PT, R9, R0, RZ, 0x1c1f ;  /* 0x001c1fff00097589 */ /* 0x000e2200000e0000 */
[----:B------:R-:W-:-:S05]  /*5790*/  IADD3 R5, -R2, UR38, R5 ;  /* 0x0000002602057c10 */ /* 0x000fca000fffe105 */
[C---:B------:R-:W-:Y:S02]  /*57a0*/  VIADD R20, R5.reuse, UR57 ;  /* 0x0000003905147c36 */ /* 0x040fe40008000000 */
[----:B------:R-:W-:Y:S02]  /*57b0*/  VIADD R152, R5, UR6 ;  /* 0x0000000605987c36 */ /* 0x000fe40008000000 */
[--C-:B0-----:R-:W-:Y:S02]  /*57c0*/  IMAD.IADD R2, R20, 0x1, R9.reuse ;  /* 0x0000000114027824 */ /* 0x101fe400078e0209 */
[----:B------:R-:W-:Y:S01]  /*57d0*/  IMAD.IADD R10, R152, 0x1, R9 ;  /* 0x00000001980a7824 */ /* 0x000fe200078e0209 */
[----:B------:R-:W-:Y:S06]  /*57e0*/  @P1 BRA `(.L_x_1360) ;  /* 0x00000000005c1947 */ /* 0x000fec0003800000 */
[----:B------:R-:W-:Y:S01]  /*57f0*/  IMAD.U32 R12, RZ, RZ, UR45 ;  /* 0x0000002dff0c7e24 */ /* 0x000fe2000f8e00ff */
[----:B------:R-:W-:Y:S04]  /*5800*/  BSSY B0, `(.L_x_1361) ;  /* 0x0000011000007945 */ /* 0x000fe80003800000 */
[----:B------:R-:W-:-:S04]  /*5810*/  IADD3 R5, -R12, UR38, R9 ;  /* 0x000000260c057c10 */ /* 0x000fc8000fffe109 */
        /* <DEDUP_REMOVED lines=10> */
.L_x_1362:
[----:B------:R-:W-:-:S05]  /*58c0*/  IMAD.U32 R9, RZ, RZ, UR53 ;  /* 0x00000035ff097e24 */ /* 0x000fca000f8e00ff */
[----:B------:R-:W-:-:S13]  /*58d0*/  ISETP.NE.AND P1, PT, R9, 0x1, PT ;  /* 0x000000010900780c */ /* 0x000fda0003f25270 */
[----:B------:R-:W0:Y:S02]  /*58e0*/  @P1 LDC.64 R12, c[0x0][0x9e8] ;  /* 0x00027a00ff0c1b82 */ /* 0x000e240000000a00 */
[----:B0-----:R-:W-:-:S05]  /*58f0*/  @P1 IMAD.HI.U32 R12, R5, R12, RZ ;  /* 0x0000000c050c1227 */ /* 0x001fca00078e00ff */
[----:B------:R-:W-:-:S07]  /*5900*/  @P1 SHF.R.U32.HI R5, RZ, R13, R12 ;  /* 0x0000000dff051219 */ /* 0x000fce000001160c */
.L_x_1363:
[----:B------:R-:W-:Y:S05]  /*5910*/  BSYNC B0 ;  /* 0x0000000000007941 */ /* 0x000fea0003800000 */
.L_x_1361:
[----:B------:R-:W-:-:S04]  /*5920*/  IMAD R5, R5, R9, -R14 ;  /* 0x0000000905057224 */ /* 0x000fc800078e0a0e */
[----:B------:R-:W-:-:S05]  /*5930*/  IMAD R5, R16, -0x2, R5 ;  /* 0xfffffffe10057824 */ /* 0x000fca00078e0205 */
[----:B------:R-:W-:Y:S02]  /*5940*/  VIADDMNMX R2, R5, R9, R2, PT ;  /* 0x0000000905027246 */ /* 0x000fe40003800102 */
[----:B------:R-:W-:-:S07]  /*5950*/  VIMNMX R10, R10, R5, !PT ;  /* 0x000000050a0a7248 */ /* 0x000fce0007fe0100 */
.L_x_1360:
        /* <DEDUP_REMOVED lines=116> */
.L_x_1366:
[----:B------:R-:W-:-:S05]  /*60a0*/  IMAD.U32 R2, RZ, RZ, UR53 ;  /* 0x00000035ff027e24 */ /* 0x000fca000f8e00ff */
[----:B------:R-:W-:-:S13]  /*60b0*/  ISETP.NE.AND P2, PT, R2, 0x1, PT ;  /* 0x000000010200780c */ /* 0x000fda0003f45270 */
[----:B------:R-:W0:Y:S02]  /*60c0*/  @P2 LDC.64 R160, c[0x0][0x9e8] ;  /* 0x00027a00ffa02b82 */ /* 0x000e240000000a00 */
[----:B0-----:R-:W-:-:S05]  /*60d0*/  @P2 IMAD.HI.U32 R0, R159, R160, RZ ;  /* 0x000000a09f002227 */ /* 0x001fca00078e00ff */
[----:B------:R-:W-:-:S07]  /*60e0*/  @P2 SHF.R.U32.HI R159, RZ, R161, R0 ;  /* 0x000000a1ff9f2219 */ /* 0x000fce0000011600 */
.L_x_1367:
[----:B------:R-:W-:Y:S05]  /*60f0*/  BSYNC B0 ;  /* 0x0000000000007941 */ /* 0x000fea0003800000 */
.L_x_1365:
[----:B------:R-:W-:-:S04]  /*6100*/  IMAD R159, R159, R2, -R14 ;  /* 0x000000029f9f7224 */ /* 0x000fc800078e0a0e */
[----:B------:R-:W-:-:S05]  /*6110*/  IMAD R159, R16, -0x2, R159 ;  /* 0xfffffffe109f7824 */ /* 0x000fca00078e029f */
[----:B------:R-:W-:Y:S02]  /*6120*/  VIADDMNMX R10, R159, R2, R10, PT ;  /* 0x000000029f0a7246 */ /* 0x000fe4000380010a */
[----:B------:R-:W-:-:S07]  /*6130*/  VIMNMX R12, R12, R159, !PT ;  /* 0x0000009f0c0c7248 */ /* 0x000fce0007fe0100 */
.L_x_1364:
        /* <DEDUP_REMOVED lines=92> */
[-CC-:B------:R-:W-:Y:S01]  /*6700*/  FFMA.FTZ R47, R165, R0.reuse, -R14.reuse ;  /* 0x00000000a52f7223 */ /* 0x180fe2000001080e */
        /* <DEDUP_REMOVED lines=25> */
[--C-:B------:R-:W-:Y:S01]  /*68a0*/  FFMA.FTZ R156, R25, R0, -R14.reuse ;  /* 0x00000000199c7223 */ /* 0x100fe2000001080e */
[----:B------:R-:W-:Y:S01]  /*68b0*/  ISETP.LT.OR P4, PT, R10, 0x3a, P4 ;  /* 0x0000003a0a00780c */ /* 0x000fe20002781670 */
[----:B------:R-:W-:Y:S01]  /*68c0*/  MUFU.EX2 R9, R9 ;  /* 0x0000000900097308 */ /* 0x000fe20000000800 */
        /* <DEDUP_REMOVED lines=19> */
[----:B------:R-:W-:Y:S01]  /*6a00*/  FFMA.FTZ R33, R85, R0, -R14 ;  /* 0x0000000055217223 */ /* 0x000fe2000001080e */
[----:B------:R-:W-:Y:S01]  /*6a10*/  FMNMX.FTZ R20, R179, R20, !PT ;  /* 0x00000014b3147209 */ /* 0x000fe20007810000 */
[----:B------:R-:W-:Y:S01]  /*6a20*/  MUFU.EX2 R180, R180 ;  /* 0x000000b400b47308 */ /* 0x000fe20000000800 */
[----:B------:R-:W-:-:S02]  /*6a30*/  ISETP.LT.OR P5, PT, R10, 0x49, P5 ;  /* 0x000000490a00780c */ /* 0x000fc40002fa1670 */
[----:B------:R-:W-:Y:S02]  /*6a40*/  FMNMX.FTZ R20, R51, R20, !PT ;  /* 0x0000001433147209 */ /* 0x000fe40007810000 */
[----:B------:R-:W-:Y:S02]  /*6a50*/  FSEL R59, R59, -INF , !P3 ;  /* 0xff8000003b3b7808 */ /* 0x000fe40005800000 */
[----:B------:R-:W-:Y:S01]  /*6a60*/  FMNMX.FTZ R20, R181, R20, !PT ;  /* 0x00000014b5147209 */ /* 0x000fe20007810000 */
[----:B------:R-:W-:Y:S01]  /*6a70*/  MUFU.EX2 R182, R182 ;  /* 0x000000b600b67308 */ /* 0x000fe20000000800 */
[----:B------:R-:W-:Y:S02]  /*6a80*/  FSEL R165, R62, -INF , !P5 ;  /* 0xff8000003ea57808 */ /* 0x000fe40006800000 */
[----:B------:R-:W-:Y:S02]  /*6a90*/  FMNMX.FTZ R20, R175, R20, !PT ;  /* 0x00000014af147209 */ /* 0x000fe40007810000 */
[----:B------:R-:W-:-:S02]  /*6aa0*/  ISETP.LT.OR P4, PT, R10, 0x4a, P4 ;  /* 0x0000004a0a00780c */ /* 0x000fc40002781670 */
[----:B------:R-:W-:Y:S01]  /*6ab0*/  FMNMX.FTZ R20, R183, R20, !PT ;  /* 0x00000014b7147209 */ /* 0x000fe20007810000 */
[----:B------:R-:W-:Y:S01]  /*6ac0*/  MUFU.EX2 R11, R11 ;  /* 0x0000000b000b7308 */ /* 0x000fe20000000800 */
[C---:B------:R-:W-:Y:S02]  /*6ad0*/  ISETP.GT.AND P3, PT, R12.reuse, 0x51, P1 ;  /* 0x000000510c00780c */ /* 0x040fe40000f64270 */
[----:B------:R-:W-:Y:S02]  /*6ae0*/  FMNMX.FTZ R20, R59, R20, !PT ;  /* 0x000000143b147209 */ /* 0x000fe40007810000 */
[----:B------:R-:W-:Y:S02]  /*6af0*/  FSEL R63, R63, -INF , !P4 ;  /* 0xff8000003f3f7808 */ /* 0x000fe40006000000 */
[----:B------:R-:W-:Y:S01]  /*6b00*/  FMNMX.FTZ R20, R165, R20, !PT ;  /* 0x00000014a5147209 */ /* 0x000fe20007810000 */
[----:B------:R-:W-:Y:S01]  /*6b10*/  MUFU.EX2 R176, R176 ;  /* 0x000000b000b07308 */ /* 0x000fe20000000800 */
[----:B------:R-:W-:-:S02]  /*6b20*/  ISETP.GT.AND P5, PT, R12, 0x58, P1 ;  /* 0x000000580c00780c */ /* 0x000fc40000fa4270 */
[----:B------:R-:W-:Y:S02]  /*6b30*/  FSEL R157, R66, -INF , !P2 ;  /* 0xff800000429d7808 */ /* 0x000fe40005000000 */
[----:B------:R-:W-:Y:S02]  /*6b40*/  ISETP.LT.OR P3, PT, R10, 0x52, P3 ;  /* 0x000000520a00780c */ /* 0x000fe40001f61670 */
[----:B------:R-:W-:Y:S01]  /*6b50*/  FMNMX.FTZ R20, R63, R20, !PT ;  /* 0x000000143f147209 */ /* 0x000fe20007810000 */
[----:B------:R-:W-:Y:S01]  /*6b60*/  MUFU.EX2 R13, R13 ;  /* 0x0000000d000d7308 */ /* 0x000fe20000000800 */
[----:B------:R-:W-:Y:S02]  /*6b70*/  ISETP.GT.AND P4, PT, R12, 0x59, P1 ;  /* 0x000000590c00780c */ /* 0x000fe40000f84270 */
[----:B------:R-:W-:Y:S02]  /*6b80*/  ISETP.LT.OR P5, PT, R10, 0x59, P5 ;  /* 0x000000590a00780c */ /* 0x000fe40002fa1670 */
[----:B------:R-:W-:-:S02]  /*6b90*/  FSEL R67, R67, -INF , !P3 ;  /* 0xff80000043437808 */ /* 0x000fc40005800000 */
[----:B------:R-:W-:Y:S01]  /*6ba0*/  FMNMX.FTZ R20, R157, R20, !PT ;  /* 0x000000149d147209 */ /* 0x000fe20007810000 */
[----:B------:R-:W-:Y:S01]  /*6bb0*/  MUFU.EX2 R178, R178 ;  /* 0x000000b200b27308 */ /* 0x000fe20000000800 */
[----:B------:R-:W-:Y:S02]  /*6bc0*/  ISETP.GT.AND P2, PT, R12, 0x60, P1 ;  /* 0x000000600c00780c */ /* 0x000fe40000f44270 */
[----:B------:R-:W-:Y:S02]  /*6bd0*/  FSEL R153, R70, -INF , !P5 ;  /* 0xff80000046997808 */ /* 0x000fe40006800000 */
[----:B------:R-:W-:Y:S02]  /*6be0*/  ISETP.LT.OR P4, PT, R10, 0x5a, P4 ;  /* 0x0000005a0a00780c */ /* 0x000fe40002781670 */
[----:B------:R-:W-:Y:S01]  /*6bf0*/  FMNMX.FTZ R20, R67, R20, !PT ;  /* 0x0000001443147209 */ /* 0x000fe20007810000 */
[----:B------:R-:W-:Y:S01]  /*6c00*/  MUFU.EX2 R27, R27 ;  /* 0x0000001b001b7308 */ /* 0x000fe20000000800 */
[----:B------:R-:W-:-:S02]  /*6c10*/  ISETP.GT.AND P3, PT, R12, 0x61, P1 ;  /* 0x000000610c00780c */ /* 0x000fc40000f64270 */
[----:B------:R-:W-:Y:S02]  /*6c20*/  ISETP.LT.OR P2, PT, R10, 0x61, P2 ;  /* 0x000000610a00780c */ /* 0x000fe40001741670 */
[----:B------:R-:W-:Y:S02]  /*6c30*/  FSEL R71, R71, -INF , !P4 ;  /* 0xff80000047477808 */ /* 0x000fe40006000000 */
[----:B------:R-:W-:Y:S01]  /*6c40*/  FMNMX.FTZ R20, R153, R20, !PT ;  /* 0x0000001499147209 */ /* 0x000fe20007810000 */
[----:B------:R-:W-:Y:S01]  /*6c50*/  MUFU.EX2 R172, R172 ;  /* 0x000000ac00ac7308 */ /* 0x000fe20000000800 */
[----:B------:R-:W-:Y:S02]  /*6c60*/  ISETP.GT.AND P5, PT, R12, 0x68, P1 ;  /* 0x000000680c00780c */ /* 0x000fe40000fa4270 */
[----:B------:R-:W-:Y:S02]  /*6c70*/  FSEL R155, R74, -INF , !P2 ;  /* 0xff8000004a9b7808 */ /* 0x000fe40005000000 */
[----:B------:R-:W-:-:S02]  /*6c80*/  ISETP.LT.OR P3, PT, R10, 0x62, P3 ;  /* 0x000000620a00780c */ /* 0x000fc40001f61670 */
[----:B------:R-:W-:Y:S01]  /*6c90*/  FMNMX.FTZ R20, R71, R20, !PT ;  /* 0x0000001447147209 */ /* 0x000fe20007810000 */
[----:B------:R-:W-:Y:S01]  /*6ca0*/  MUFU.EX2 R47, R47 ;  /* 0x0000002f002f7308 */ /* 0x000fe20000000800 */
[----:B------:R-:W-:Y:S02]  /*6cb0*/  ISETP.GT.AND P4, PT, R12, 0x69, P1 ;  /* 0x000000690c00780c */ /* 0x000fe40000f84270 */
[----:B------:R-:W-:Y:S02]  /*6cc0*/  ISETP.LT.OR P5, PT, R10, 0x69, P5 ;  /* 0x000000690a00780c */ /* 0x000fe40002fa1670 */
        /* <DEDUP_REMOVED lines=19> */
[C---:B------:R-:W-:Y:S02]  /*6e00*/  ISETP.LT.OR P5, PT, R10.reuse, 0x79, P5 ;  /* 0x000000790a00780c */ /* 0x040fe40002fa1670 */
[----:B------:R-:W-:Y:S02]  /*6e10*/  FSEL R83, R83, -INF , !P3 ;  /* 0xff80000053537808 */ /* 0x000fe40005800000 */
[----:B------:R-:W-:Y:S01]  /*6e20*/  FMNMX.FTZ R20, R169, R20, !PT ;  /* 0x00000014a9147209 */ /* 0x000fe20007810000 */
[----:B------:R-:W-:Y:S01]  /*6e30*/  MUFU.EX2 R170, R170 ;  /* 0x000000aa00aa7308 */ /* 0x000fe20000000800 */
[----:B------:R-:W-:Y:S02]  /*6e40*/  ISETP.LT.OR P1, PT, R10, 0x7a, P1 ;  /* 0x0000007a0a00780c */ /* 0x000fe40000f21670 */
[----:B------:R-:W-:Y:S02]  /*6e50*/  FSEL R193, R86, -INF , !P5 ;  /* 0xff80000056c17808 */ /* 0x000fe40006800000 */
[----:B------:R-:W-:-:S02]  /*6e60*/  FMNMX.FTZ R20, R83, R20, !PT ;  /* 0x0000001453147209 */ /* 0x000fc40007810000 */
[----:B------:R-:W-:Y:S01]  /*6e70*/  FSEL R87, R87, -INF , !P1 ;  /* 0xff80000057577808 */ /* 0x000fe20004800000 */
[----:B------:R-:W-:Y:S01]  /*6e80*/  MUFU.EX2 R45, R45 ;  /* 0x0000002d002d7308 */ /* 0x000fe20000000800 */
[----:B------:R-:W-:Y:S02]  /*6e90*/  FMNMX.FTZ R20, R193, R20, !PT ;  /* 0x00000014c1147209 */ /* 0x000fe40007810000 */
[----:B------:R-:W-:Y:S02]  /*6ea0*/  FSEL R65, R2, RZ, P6 ;  /* 0x000000ff02417208 */ /* 0x000fe40003000000 */
[----:B------:R-:W-:-:S03]  /*6eb0*/  FMNMX.FTZ R20, R87, R20, !PT ;  /* 0x0000001457147209 */ /* 0x000fc60007810000 */
[----:B------:R-:W-:Y:S01]  /*6ec0*/  FADD.FTZ R65, -R65, R6 ;  /* 0x0000000641417221 */ /* 0x000fe20000010100 */
[----:B------:R-:W-:Y:S01]  /*6ed0*/  MUFU.EX2 R164, R164 ;  /* 0x000000a400a47308 */ /* 0x000fe20000000800 */
[----:B------:R-:W0:Y:S02]  /*6ee0*/  SHFL.BFLY PT, R57, R20, 0x2, 0x1f ;  /* 0x0c401f0014397f89 */ /* 0x000e2400000e0000 */
[----:B------:R-:W-:-:S05]  /*6ef0*/  FMUL.FTZ R6, R65, R0 ;  /* 0x0000000041067220 */ /* 0x000fca0000410000 */
[----:B------:R-:W-:Y:S08]  /*6f00*/  MUFU.EX2 R41, R41 ;  /* 0x0000002900297308 */ /* 0x000ff00000000800 */
[----:B------:R-:W1:Y:S08]  /*6f10*/  MUFU.EX2 R6, R6 ;  /* 0x0000000600067308 */ /* 0x000e700000000800 */
[----:B------:R-:W-:Y:S01]  /*6f20*/  MUFU.EX2 R166, R166 ;  /* 0x000000a600a67308 */ /* 0x000fe20000000800 */
[----:B0-----:R-:W-:Y:S01]  /*6f30*/  FMNMX.FTZ R10, R20, R57, !PT ;  /* 0x00000039140a7209 */ /* 0x001fe20007810000 */
[----:B------:R-:W-:-:S04]  /*6f40*/  FFMA.FTZ R57, R77, R0, -R14 ;  /* 0x000000004d397223 */ /* 0x000fc8000001080e */
[----:B------:R-:W0:Y:S02]  /*6f50*/  SHFL.BFLY PT, R61, R10, 0x1, 0x1f ;  /* 0x0c201f000a3d7f89 */ /* 0x000e2400000e0000 */
[----:B------:R-:W-:Y:S01]  /*6f60*/  MUFU.EX2 R29, R29 ;  /* 0x0000001d001d7308 */ /* 0x000fe20000000800 */
[----:B-1----:R-:W-:-:S04]  /*6f70*/  FFMA.FTZ R69, R6, R4, R9 ;  /* 0x0000000406457223 */ /* 0x002fc80000010009 */
[----:B------:R-:W-:-:S03]  /*6f80*/  FADD.FTZ R69, R180, R69 ;  /* 0x00000045b4457221 */ /* 0x000fc60000010000 */
[----:B------:R-:W-:Y:S08]  /*6f90*/  MUFU.EX2 R160, R160 ;  /* 0x000000a000a07308 */ /* 0x000ff00000000800 */
[----:B------:R-:W-:Y:S01]  /*6fa0*/  MUFU.EX2 R15, R15 ;  /* 0x0000000f000f7308 */ /* 0x000fe20000000800 */
[----:B0-----:R-:W-:-:S07]  /*6fb0*/  FMNMX.FTZ R5, R10, R61, !PT ;  /* 0x0000003d0a057209 */ /* 0x001fce0007810000 */
[----:B------:R-:W-:Y:S01]  /*6fc0*/  MUFU.EX2 R162, R162 ;  /* 0x000000a200a27308 */ /* 0x000fe20000000800 */
[C---:B------:R-:W-:Y:S01]  /*6fd0*/  FSETP.NEU.FTZ.AND P1, PT, R5.reuse, -INF , PT ;  /* 0xff8000000500780b */ /* 0x040fe20003f3d000 */
[----:B------:R-:W-:-:S03]  /*6fe0*/  FMUL.FTZ R10, R5, R0 ;  /* 0x00000000050a7220 */ /* 0x000fc60000410000 */
[----:B------:R-:W-:Y:S02]  /*6ff0*/  FSEL R32, R5, RZ, P1 ;  /* 0x000000ff05207208 */ /* 0x000fe40000800000 */
[----:B------:R-:W-:Y:S01]  /*7000*/  FSEL R10, R10, RZ, P1 ;  /* 0x000000ff0a0a7208 */ /* 0x000fe20000800000 */
[----:B------:R-:W-:Y:S02]  /*7010*/  MUFU.EX2 R21, R21 ;  /* 0x0000001500157308 */ /* 0x000fe40000000800 */
        /* <DEDUP_REMOVED lines=54> */
[----:B------:R-:W-:-:S03]  /*7380*/  FFMA.FTZ R38, R67, R0, -R10 ;  /* 0x0000000043267223 */ /* 0x000fc6000001080a */
        /* <DEDUP_REMOVED lines=10> */
[----:B--2---:R-:W-:-:S07]  /*7430*/  FADD.FTZ R40, R26, R63 ;  /* 0x0000003f1a287221 */ /* 0x004fce0000010000 */
[----:B------:R-:W2:Y:S01]  /*7440*/  MUFU.EX2 R65, R65 ;  /* 0x0000004100417308 */ /* 0x000ea20000000800 */
[----:B0-----:R-:W-:Y:S01]  /*7450*/  FADD.FTZ R63, R43, R40 ;  /* 0x000000282b3f7221 */ /* 0x001fe20000010000 */
[-CC-:B------:R-:W-:Y:S01]  /*7460*/  FFMA.FTZ R40, R71, R0.reuse, -R10.reuse ;  /* 0x0000000047287223 */ /* 0x180fe2000001080a */
[----:B------:R-:W-:-:S05]  /*7470*/  FFMA.FTZ R10, R87, R0, -R10 ;  /* 0x00000000570a7223 */ /* 0x000fca000001080a */
[----:B------:R-:W0:Y:S01]  /*7480*/  MUFU.EX2 R30, R30 ;  /* 0x0000001e001e7308 */ /* 0x000e220000000800 */
[----:B-1----:R-:W-:-:S07]  /*7490*/  FADD.FTZ R42, R28, R63 ;  /* 0x0000003f1c2a7221 */ /* 0x002fce0000010000 */
[----:B------:R-:W1:Y:S01]  /*74a0*/  MUFU.EX2 R51, R51 ;  /* 0x0000003300337308 */ /* 0x000e620000000800 */
[----:B--2---:R-:W-:-:S07]  /*74b0*/  FADD.FTZ R63, R65, R42 ;  /* 0x0000002a413f7221 */ /* 0x004fce0000010000 */
        /* <DEDUP_REMOVED lines=18> */
[----:B0-----:R-:W-:Y:S01]  /*75e0*/  FADD.FTZ R3, R167, R42 ;  /* 0x0000002aa7037221 */ /* 0x001fe20000010000 */
[----:B------:R-:W-:-:S06]  /*75f0*/  FADD.FTZ R42, R160, R63 ;  /* 0x0000003fa02a7221 */ /* 0x000fcc0000010000 */
[----:B------:R-:W0:Y:S01]  /*7600*/  MUFU.EX2 R38, R38 ;  /* 0x0000002600267308 */ /* 0x000e220000000800 */
[----:B-1----:R-:W-:-:S07]  /*7610*/  FADD.FTZ R4, R36, R3 ;  /* 0x0000000324047221 */ /* 0x002fce0000010000 */
[----:B------:R-:W1:Y:S01]  /*7620*/  MUFU.EX2 R163, R163 ;  /* 0x000000a300a37308 */ /* 0x000e620000000800 */
[----:B--2---:R-:W-:-:S07]  /*7630*/  FADD.FTZ R3, R161, R4 ;  /* 0x00000004a1037221 */ /* 0x004fce0000010000 */
[----:B------:R-:W2:Y:S01]  /*7640*/  MUFU.EX2 R40, R40 ;  /* 0x0000002800287308 */ /* 0x000ea20000000800 */
[----:B0-----:R-:W-:-:S07]  /*7650*/  FADD.FTZ R4, R38, R3 ;  /* 0x0000000326047221 */ /* 0x001fce0000010000 */
[----:B------:R-:W-:Y:S01]  /*7660*/  MUFU.EX2 R156, R156 ;  /* 0x0000009c009c7308 */ /* 0x000fe20000000800 */
[----:B-1----:R-:W-:-:S07]  /*7670*/  FADD.FTZ R3, R163, R4 ;  /* 0x00000004a3037221 */ /* 0x002fce0000010000 */
[----:B------:R-:W0:Y:S01]  /*7680*/  MUFU.EX2 R44, R155 ;  /* 0x0000009b002c7308 */ /* 0x000e220000000800 */
[----:B--2---:R-:W-:-:S07]  /*7690*/  FADD.FTZ R3, R40, R3 ;  /* 0x0000000328037221 */ /* 0x004fce0000010000 */
[----:B------:R-:W-:Y:S08]  /*76a0*/  MUFU.EX2 R25, R25 ;  /* 0x0000001900197308 */ /* 0x000ff00000000800 */
[----:B------:R-:W1:Y:S01]  /*76b0*/  MUFU.EX2 R75, R75 ;  /* 0x0000004b004b7308 */ /* 0x000e620000000800 */
[----:B0-----:R-:W-:-:S07]  /*76c0*/  FADD.FTZ R3, R44, R3 ;  /* 0x000000032c037221 */ /* 0x001fce0000010000 */
[----:B------:R0:W2:Y:S08]  /*76d0*/  MUFU.EX2 R46, R53 ;  /* 0x00000035002e7308 */ /* 0x0000b00000000800 */
[----:B------:R-:W3:Y:S01]  /*76e0*/  MUFU.EX2 R158, R158 ;  /* 0x0000009e009e7308 */ /* 0x000ee20000000800 */
[----:B0-----:R-:W-:Y:S01]  /*76f0*/  FADD.FTZ R53, R15, R42 ;  /* 0x0000002a0f357221 */ /* 0x001fe20000010000 */
[----:B-1----:R-:W-:-:S03]  /*7700*/  FADD.FTZ R3, R75, R3 ;  /* 0x000000034b037221 */ /* 0x002fc60000010000 */
[----:B------:R-:W-:-:S03]  /*7710*/  FADD.FTZ R42, R162, R53 ;  /* 0x00000035a22a7221 */ /* 0x000fc60000010000 */
[----:B------:R-:W0:Y:S01]  /*7720*/  MUFU.EX2 R57, R57 ;  /* 0x0000003900397308 */ /* 0x000e220000000800 */
[----:B------:R-:W-:Y:S01]  /*7730*/  FADD.FTZ R53, R21, R42 ;  /* 0x0000002a15357221 */ /* 0x000fe20000010000 */
[----:B--2---:R-:W-:-:S03]  /*7740*/  FADD.FTZ R3, R46, R3 ;  /* 0x000000032e037221 */ /* 0x004fc60000010000 */
[----:B------:R-:W-:-:S03]  /*7750*/  FADD.FTZ R4, R156, R53 ;  /* 0x000000359c047221 */ /* 0x000fc60000010000 */
[----:B------:R-:W1:Y:S01]  /*7760*/  MUFU.EX2 R79, R79 ;  /* 0x0000004f004f7308 */ /* 0x000e620000000800 */
[----:B------:R-:W-:-:S04]  /*7770*/  FADD.FTZ R53, R25, R4 ;  /* 0x0000000419357221 */ /* 0x000fc80000010000 */
[----:B---3--:R-:W-:-:S03]  /*7780*/  FADD.FTZ R4, R158, R53 ;  /* 0x000000359e047221 */ /* 0x008fc60000010000 */
        /* <DEDUP_REMOVED lines=16> */
[----:B--2---:R-:W-:-:S03]  /*7890*/  FADD.FTZ R4, R33, R4 ;  /* 0x0000000421047221 */ /* 0x004fc60000010000 */
[----:B0-----:R-:W-:Y:S01]  /*78a0*/  FADD.FTZ R3, R10, R3 ;  /* 0x000000030a037221 */ /* 0x001fe20000010000 */
[----:B------:R-:W-:Y:S06]  /*78b0*/  @!P0 BRA `(.L_x_1368) ;  /* 0x0000000000048947 */ /* 0x000fec0003800000 */
[----:B------:R-:W-:Y:S01]  /*78c0*/  BPT.TRAP 0x1 ;  /* 0x000000040000795c */ /* 0x000fe20000300000 */
.L_x_1368:
[----:B------:R-:W-:Y:S01]  /*78d0*/  ULEA UR6, UR59, UR41, 0x3 ;  /* 0x000000293b067291 */ /* 0x000fe2000f8e183f */
[----:B------:R-:W-:Y:S01]  /*78e0*/  ISETP.GT.AND P1, PT, R8, UR58, PT ;  /* 0x0000003a08007c0c */ /* 0x000fe2000bf24270 */
        /* <DEDUP_REMOVED lines=105> */
.L_x_1350:
[----:B------:R-:W-:Y:S02]  /*7f80*/  UISETP.NE.AND UP1, UPT, UR51, URZ, UPT ;  /* 0x0000003f3300728c */ /* 0x000fe4000bf25270 */
[----:B------:R-:W-:Y:S02]  /*7f90*/  UISETP.NE.AND UP0, UPT, UR50, URZ, UPT ;  /* 0x0000003f3200728c */ /* 0x000fe4000bf05270 */
[----:B------:R-:W-:Y:S02]  /*7fa0*/  UIADD3 UR10, UR37, 0x7f, URZ ;  /* 0x0000007f250a7890 */ /* 0x000fe4000fffe03f */
[----:B------:R-:W-:Y:S02]  /*7fb0*/  UIADD3 UR11, UR38, 0x1, -UR45 ;  /* 0x00000001260b7890 */ /* 0x000fe4000fffe82d */
[----:B------:R-:W-:-:S03]  /*7fc0*/  PLOP3.LUT P1, PT, PT, PT, UP0, 0x40, 0x0 ;  /* 0x000000000000781c */ /* 0x000fc60003f2e808 */
[----:B------:R-:W-:Y:S01]  /*7fd0*/  @UP1 ULDC UR6, c[0x0][0x44c] ;  /* 0x0001130000061ab9 */ /* 0x000fe20000000800 */
[----:B------:R-:W-:Y:S01]  /*7fe0*/  @UP1 ULDC UR14, c[0x0][0x450] ;  /* 0x00011400000e1ab9 */ /* 0x000fe20000000800 */
[----:B------:R-:W-:-:S04]  /*7ff0*/  UIMAD.WIDE.U32 UR6, UR10, UR6, URZ ;  /* 0x000000060a0672a5 */ /* 0x000fc8000f8e003f */
[----:B------:R-:W-:-:S04]  /*8000*/  @UP1 USHF.R.U32.HI UR10, URZ, UR14, UR7 ;  /* 0x0000000e3f0a1299 */ /* 0x000fc80008011607 */
[----:B------:R-:W-:-:S04]  /*8010*/  UIADD3 UR10, UR11, UR10, URZ ;  /* 0x0000000a0b0a7290 */ /* 0x000fc8000fffe03f */
[----:B------:R-:W-:Y:S01]  /*8020*/  UIADD3 UR56, UR10, -UR56, URZ ;  /* 0x800000380a387290 */ /* 0x000fe2000fffe03f */
[----:B------:R-:W-:Y:S11]  /*8030*/  @P1 BRA `(.L_x_1370) ;  /* 0x0000000000501947 */ /* 0x000ff60003800000 */
[----:B------:R-:W-:Y:S02]  /*8040*/  UMOV UR14, UR10 ;  /* 0x0000000a000e7c82 */ /* 0x000fe40008000000 */
[----:B------:R-:W-:-:S06]  /*8050*/  UISETP.GT.AND UP0, UPT, UR14, -0x1, UPT ;  /* 0xffffffff0e00788c */ /* 0x000fcc000bf04270 */
[----:B------:R-:W-:-:S13]  /*8060*/  PLOP3.LUT P1, PT, PT, PT, UP0, 0x80, 0x0 ;  /* 0x000000000000781c */ /* 0x000fda0003f2f008 */
[----:B------:R-:W-:Y:S05]  /*8070*/  @P1 BRA `(.L_x_1371) ;  /* 0x0000000000201947 */ /* 0x000fea0003800000 */
[----:B------:R-:W-:Y:S01]  /*8080*/  ULDC UR15, c[0x0][0x9e4] ;  /* 0x00027900000f7ab9 */ /* 0x000fe20000000800 */
[----:B------:R-:W-:Y:S02]  /*8090*/  ULOP3.LUT UR14, URZ, UR14, URZ, 0x33, !UPT ;  /* 0x0000000e3f0e7292 */ /* 0x000fe4000f8e333f */
[----:B------:R-:W-:-:S11]  /*80a0*/  UISETP.NE.AND UP0, UPT, UR15, 0x1, UPT ;  /* 0x000000010f00788c */ /* 0x000fd6000bf05270 */
[----:B------:R-:W-:Y:S02]  /*80b0*/  @UP0 ULDC.64 UR6, c[0x0][0x9e8] ;  /* 0x00027a0000060ab9 */ /* 0x000fe40000000a00 */
[----:B------:R-:W-:-:S04]  /*80c0*/  UIMAD.WIDE.U32 UR10, UR14, UR6, URZ ;  /* 0x000000060e0a72a5 */ /* 0x000fc8000f8e003f */
[----:B------:R-:W-:-:S04]  /*80d0*/  @UP0 USHF.R.U32.HI UR14, URZ, UR7, UR11 ;  /* 0x000000073f0e0299 */ /* 0x000fc8000801160b */
[----:B------:R-:W-:Y:S01]  /*80e0*/  ULOP3.LUT UR14, URZ, UR14, URZ, 0x33, !UPT ;  /* 0x0000000e3f0e7292 */ /* 0x000fe2000f8e333f */
[----:B------:R-:W-:Y:S11]  /*80f0*/  BRA `(.L_x_1372) ;  /* 0x0000000000147947 */ /* 0x000ff60003800000 */
.L_x_1371:
[----:B------:R-:W-:Y:S02]  /*8100*/  ULDC UR15, c[0x0][0x9e4] ;  /* 0x00027900000f7ab9 */ /* 0x000fe40000000800 */
[----:B------:R-:W-:-:S11]  /*8110*/  UISETP.NE.AND UP0, UPT, UR15, 0x1, UPT ;  /* 0x000000010f00788c */ /* 0x000fd6000bf05270 */
[----:B------:R-:W-:Y:S02]  /*8120*/  @UP0 ULDC.64 UR6, c[0x0][0x9e8] ;  /* 0x00027a0000060ab9 */ /* 0x000fe40000000a00 */
[----:B------:R-:W-:-:S04]  /*8130*/  UIMAD.WIDE.U32 UR10, UR14, UR6, URZ ;  /* 0x000000060e0a72a5 */ /* 0x000fc8000f8e003f */
[----:B------:R-:W-:-:S12]  /*8140*/  @UP0 USHF.R.U32.HI UR14, URZ, UR7, UR11 ;  /* 0x000000073f0e0299 */ /* 0x000fd8000801160b */
.L_x_1372:
[----:B------:R-:W-:-:S04]  /*8150*/  UIMAD UR14, UR14, UR15, URZ ;  /* 0x0000000f0e0e72a4 */ /* 0x000fc8000f8e023f */
[----:B------:R-:W-:-:S04]  /*8160*/  UISETP.LT.AND UP0, UPT, UR56, UR14, UPT ;  /* 0x0000000e3800728c */ /* 0x000fc8000bf01270 */
[----:B------:R-:W-:-:S12]  /*8170*/  USEL UR56, UR56, UR14, !UP0 ;  /* 0x0000000e38387287 */ /* 0x000fd8000c000000 */
.L_x_1370:
[----:B------:R-:W-:-:S04]  /*8180*/  UIADD3 UR56, UR56, 0x7f, URZ ;  /* 0x0000007f38387890 */ /* 0x000fc8000fffe03f */
[----:B------:R-:W-:-:S04]  /*8190*/  USHF.R.S32.HI UR6, URZ, 0x1f, UR56 ;  /* 0x0000001f3f067899 */ /* 0x000fc80008011438 */
[----:B------:R-:W-:-:S04]  /*81a0*/  ULEA.HI UR6, UR6, UR56, URZ, 0x7 ;  /* 0x0000003806067291 */ /* 0x000fc8000f8f383f */
[----:B------:R-:W-:-:S04]  /*81b0*/  USHF.R.S32.HI UR6, URZ, 0x7, UR6 ;  /* 0x000000073f067899 */ /* 0x000fc80008011406 */
[----:B------:R-:W-:-:S04]  /*81c0*/  UISETP.LT.AND UP0, UPT, UR39, UR6, UPT ;  /* 0x000000062700728c */ /* 0x000fc8000bf01270 */
[----:B------:R-:W-:-:S06]  /*81d0*/  USEL UR53, UR39, UR6, !UP0 ;  /* 0x0000000627357287 */ /* 0x000fcc000c000000 */
[----:B------:R-:W-:-:S13]  /*81e0*/  ISETP.GE.AND P1, PT, R8, UR53, PT ;  /* 0x0000003508007c0c */ /* 0x000fda000bf26270 */
[----:B------:R-:W-:Y:S05]  /*81f0*/  @!P1 BRA `(.L_x_1373) ;  /* 0x0000002000149947 */ /* 0x000fea0003800000 */
[----:B------:R-:W-:Y:S01]  /*8200*/  IMAD.MOV.U32 R9, RZ, RZ, R5 ;  /* 0x000000ffff097224 */ /* 0x000fe200078e0005 */
[----:B------:R-:W-:Y:S01]  /*8210*/  UMOV UR57, UR47 ;  /* 0x0000002f00397c82 */ /* 0x000fe20008000000 */
[----:B------:R-:W-:Y:S01]  /*8220*/  IMAD.MOV.U32 R7, RZ, RZ, R2 ;  /* 0x000000ffff077224 */ /* 0x000fe200078e0002 */
[----:B------:R-:W-:Y:S01]  /*8230*/  UMOV UR56, UR46 ;  /* 0x0000002e00387c82 */ /* 0x000fe20008000000 */
[----:B------:R-:W-:-:S07]  /*8240*/  IMAD.MOV.U32 R6, RZ, RZ, R8 ;  /* 0x000000ffff067224 */ /* 0x000fce00078e0008 */
.L_x_1384:
[----:B------:R-:W-:Y:S01]  /*8250*/  ISETP.NE.AND P2, PT, RZ, UR44, PT ;  /* 0x0000002cff007c0c */ /* 0x000fe2000bf45270 */
[----:B------:R-:W-:-:S04]  /*8260*/  UISETP.NE.AND UP0, UPT, UR56, 0x1, UPT ;  /* 0x000000013800788c */ /* 0x000fc8000bf05270 */
[----:B------:R-:W-:-:S04]  /*8270*/  USEL UR47, URZ, 0x1, UP0 ;  /* 0x000000013f2f7887 */ /* 0x000fc80008000000 */
[----:B------:R-:W-:-:S04]  /*8280*/  ULOP3.LUT UR47, UR57, UR47, URZ, 0x3c, !UPT ;  /* 0x0000002f392f7292 */ /* 0x000fc8000f8e3c3f */
[----:B------:R-:W-:Y:S08]  /*8290*/  @P2 BRA `(.L_x_1374) ;  /* 0x0000000000382947 */ /* 0x000ff00003800000 */
[----:B------:R-:W-:Y:S05]  /*82a0*/  @!P0 BRA `(.L_x_1375) ;  /* 0x0000000000048947 */ /* 0x000fea0003800000 */
[----:B------:R-:W-:Y:S01]  /*82b0*/  BPT.TRAP 0x1 ;  /* 0x000000040000795c */ /* 0x000fe20000300000 */
.L_x_1375:
        /* <DEDUP_REMOVED lines=9> */
.L_x_1376:
[----:B-1----:R-:W-:Y:S05]  /*8350*/  @P1 BRA `(.L_x_1374) ;  /* 0x0000000000081947 */ /* 0x002fea0003800000 */
[----:B------:R-:W1:Y:S02]  /*8360*/  SYNCS.PHASECHK.TRANS64.TRYWAIT P1, [UR6+0x28830], R0 ;  /* 0x02883000ff0075a7 */ /* 0x000e640008020146 */
[----:B-1----:R-:W-:Y:S05]  /*8370*/  @!P1 BRA `(.L_x_1377) ;  /* 0x000000d800549947 */ /* 0x002fea0003800000 */
.L_x_1374:
        /* <DEDUP_REMOVED lines=48> */
.L_x_1379:
[----:B------:R-:W-:Y:S01]  /*8680*/  ULEA UR6, UR56, UR41, 0x3 ;  /* 0x0000002938067291 */ /* 0x000fe2000f8e183f */
[----:B------:R-:W-:-:S05]  /*8690*/  IMAD.U32 R0, RZ, RZ, UR57 ;  /* 0x00000039ff007e24 */ /* 0x000fca000f8e00ff */
[----:B------:R-:W-:-:S04]  /*86a0*/  SHF.L.U32 R0, R0, 0x1f, RZ ;  /* 0x0000001f00007819 */ /* 0x000fc800000006ff */
[----:B------:R0:W1:Y:S01]  /*86b0*/  SYNCS.PHASECHK.TRANS64.TRYWAIT P1, [UR6+0x28850], R0 ;  /* 0x02885000ff0075a7 */ /* 0x0000620008020146 */
[----:B------:R-:W-:Y:S05]  /*86c0*/  @!P0 BRA `(.L_x_1380) ;  /* 0x0000000000048947 */ /* 0x000fea0003800000 */
[----:B------:R-:W-:Y:S01]  /*86d0*/  BPT.TRAP 0x1 ;  /* 0x000000040000795c */ /* 0x000fe20000300000 */
.L_x_1380:
[----:B-1----:R-:W-:Y:S05]  /*86e0*/  @P1 BRA `(.L_x_1378) ;  /* 0x0000000000081947 */ /* 0x002fea0003800000 */
[----:B------:R-:W1:Y:S02]  /*86f0*/  SYNCS.PHASECHK.TRANS64.TRYWAIT P1, [UR6+0x28850], R0 ;  /* 0x02885000ff0075a7 */ /* 0x000e640008020146 */
[----:B-1----:R-:W-:Y:S05]  /*8700*/  @!P1 BRA `(.L_x_1381) ;  /* 0x000000d400889947 */ /* 0x002fea0003800000 */
.L_x_1378:
        /* <DEDUP_REMOVED lines=49> */
.L_x_1382:
        /* <DEDUP_REMOVED lines=67> */
[----:B------:R-:W-:Y:S01]  /*8e50*/  FMNMX.FTZ R10, R87, R2, !PT ;  /* 0x00000002570a7209 */ /* 0x000fe20007810000 */
[----:B------:R-:W0:Y:S02]  /*8e60*/  LDC R0, c[0x0][0x988] ;  /* 0x00026200ff007b82 */ /* 0x000e240000000800 */
[----:B------:R-:W1:Y:S04]  /*8e70*/  SHFL.BFLY PT, R5, R8, 0x2, 0x1f ;  /* 0x0c401f0008057f89 */ /* 0x000e6800000e0000 */
[----:B------:R-:W2:Y:S01]  /*8e80*/  SHFL.BFLY PT, R13, R10, 0x2, 0x1f ;  /* 0x0c401f000a0d7f89 */ /* 0x000ea200000e0000 */
[----:B-1----:R-:W-:-:S02]  /*8e90*/  FMNMX.FTZ R11, R8, R5, !PT ;  /* 0x00000005080b7209 */ /* 0x002fc40007810000 */
[----:B--2---:R-:W-:-:S03]  /*8ea0*/  FMNMX.FTZ R13, R10, R13, !PT ;  /* 0x0000000d0a0d7209 */ /* 0x004fc60007810000 */
[----:B------:R-:W1:Y:S04]  /*8eb0*/  SHFL.BFLY PT, R2, R11, 0x1, 0x1f ;  /* 0x0c201f000b027f89 */ /* 0x000e6800000e0000 */
[----:B------:R-:W2:Y:S01]  /*8ec0*/  SHFL.BFLY PT, R12, R13, 0x1, 0x1f ;  /* 0x0c201f000d0c7f89 */ /* 0x000ea200000e0000 */
[----:B-1----:R-:W-:Y:S02]  /*8ed0*/  FMNMX.FTZ R2, R11, R2, !PT ;  /* 0x000000020b027209 */ /* 0x002fe40007810000 */
[----:B--2---:R-:W-:-:S03]  /*8ee0*/  FMNMX.FTZ R5, R13, R12, !PT ;  /* 0x0000000c0d057209 */ /* 0x004fc60007810000 */
[C---:B0-----:R-:W-:Y:S01]  /*8ef0*/  FMUL.FTZ R153, R2.reuse, R0 ;  /* 0x0000000002997220 */ /* 0x041fe20000410000 */
[----:B------:R-:W-:-:S03]  /*8f00*/  FADD.FTZ R7, -R2, R7 ;  /* 0x0000000702077221 */ /* 0x000fc60000010100 */
[-CC-:B------:R-:W-:Y:S01]  /*8f10*/  FFMA.FTZ R11, R29, R0.reuse, -R153.reuse ;  /* 0x000000001d0b7223 */ /* 0x180fe20000010899 */
[-CC-:B------:R-:W-:Y:S01]  /*8f20*/  FFMA.FTZ R29, R49, R0.reuse, -R153.reuse ;  /* 0x00000000311d7223 */ /* 0x180fe20000010899 */
[-C--:B------:R-:W-:Y:S01]  /*8f30*/  FFMA.FTZ R49, R69, R0.reuse, -R153 ;  /* 0x0000000045317223 */ /* 0x080fe20000010899 */
[C---:B------:R-:W-:Y:S01]  /*8f40*/  FADD.FTZ R9, -R5.reuse, R9 ;  /* 0x0000000905097221 */ /* 0x040fe20000010100 */
[-C--:B------:R-:W-:Y:S01]  /*8f50*/  FMUL.FTZ R69, R5, R0.reuse ;  /* 0x0000000005457220 */ /* 0x080fe20000410000 */
[-C--:B------:R-:W-:Y:S01]  /*8f60*/  FMUL.FTZ R7, R7, R0.reuse ;  /* 0x0000000007077220 */ /* 0x080fe20000410000 */
[-C--:B------:R-:W-:Y:S01]  /*8f70*/  FFMA.FTZ R180, R24, R0.reuse, -R153 ;  /* 0x0000000018b47223 */ /* 0x080fe20000010899 */
[-C--:B------:R-:W-:Y:S01]  /*8f80*/  FMUL.FTZ R8, R9, R0.reuse ;  /* 0x0000000009087220 */ /* 0x080fe20000410000 */
[-C--:B------:R-:W-:Y:S01]  /*8f90*/  FFMA.FTZ R181, R26, R0.reuse, -R69 ;  /* 0x000000001ab57223 */ /* 0x080fe20000010845 */
[-C--:B------:R-:W-:Y:S01]  /*8fa0*/  FFMA.FTZ R9, R25, R0.reuse, -R153 ;  /* 0x0000000019097223 */ /* 0x080fe20000010899 */
[-C--:B------:R-:W-:Y:S01]  /*8fb0*/  FFMA.FTZ R10, R27, R0.reuse, -R69 ;  /* 0x000000001b0a7223 */ /* 0x080fe20000010845 */
[----:B------:R-:W-:Y:S01]  /*8fc0*/  MUFU.EX2 R7, R7 ;  /* 0x0000000700077308 */ /* 0x000fe20000000800 */
[-C--:B------:R-:W-:Y:S01]  /*8fd0*/  FFMA.FTZ R182, R28, R0.reuse, -R153 ;  /* 0x000000001cb67223 */ /* 0x080fe20000010899 */
[-CC-:B------:R-:W-:Y:S01]  /*8fe0*/  FFMA.FTZ R183, R30, R0.reuse, -R69.reuse ;  /* 0x000000001eb77223 */ /* 0x180fe20000010845 */
        /* <DEDUP_REMOVED lines=20> */
[--C-:B------:R-:W-:Y:S01]  /*9130*/  FFMA.FTZ R169, R50, R0, -R69.reuse ;  /* 0x0000000032a97223 */ /* 0x100fe20000010845 */
        /* <DEDUP_REMOVED lines=19> */
[-C--:B------:R-:W-:Y:S01]  /*9270*/  FFMA.FTZ R161, R66, R0.reuse, -R69 ;  /* 0x0000000042a17223 */ /* 0x080fe20000010845 */
[-CC-:B------:R-:W-:Y:S01]  /*9280*/  FFMA.FTZ R45, R65, R0.reuse, -R153.reuse ;  /* 0x00000000412d7223 */ /* 0x180fe20000010899 */
[-C--:B------:R-:W-:Y:S01]  /*9290*/  FFMA.FTZ R162, R68, R0.reuse, -R153 ;  /* 0x0000000044a27223 */ /* 0x080fe20000010899 */
[-C--:B------:R-:W-:Y:S01]  /*92a0*/  FFMA.FTZ R163, R70, R0.reuse, -R69 ;  /* 0x0000000046a37223 */ /* 0x080fe20000010845 */
[-C--:B------:R-:W-:Y:S01]  /*92b0*/  FFMA.FTZ R156, R72, R0.reuse, -R153 ;  /* 0x00000000489c7223 */ /* 0x080fe20000010899 */
[----:B------:R-:W1:Y:S01]  /*92c0*/  MUFU.EX2 R182, R182 ;  /* 0x000000b600b67308 */ /* 0x000e620000000800 */
[----:B0-----:R-:W-:Y:S01]  /*92d0*/  FADD.FTZ R27, R9, R4 ;  /* 0x00000004091b7221 */ /* 0x001fe20000010000 */
[-C--:B------:R-:W-:Y:S01]  /*92e0*/  FFMA.FTZ R74, R74, R0.reuse, -R69 ;  /* 0x000000004a4a7223 */ /* 0x080fe20000010845 */
        /* <DEDUP_REMOVED lines=11> */
[-C--:B------:R-:W-:Y:S01]  /*93a0*/  FFMA.FTZ R83, R83, R0.reuse, -R69 ;  /* 0x0000000053537223 */ /* 0x080fe20000010845 */
[-C--:B------:R-:W-:Y:S01]  /*93b0*/  FFMA.FTZ R154, R84, R0.reuse, -R153 ;  /* 0x00000000549a7223 */ /* 0x080fe20000010899 */
[----:B------:R-:W2:Y:S01]  /*93c0*/  MUFU.EX2 R11, R11 ;  /* 0x0000000b000b7308 */ /* 0x000ea20000000800 */
[----:B-1----:R-:W-:Y:S01]  /*93d0*/  FADD.FTZ R36, R182, R27 ;  /* 0x0000001bb6247221 */ /* 0x002fe20000010000 */
[-C--:B------:R-:W-:Y:S01]  /*93e0*/  FFMA.FTZ R86, R86, R0.reuse, -R69 ;  /* 0x0000000056567223 */ /* 0x080fe20000010845 */
        /* <DEDUP_REMOVED lines=122> */
.L_x_1383:
        /* <DEDUP_REMOVED lines=102> */
[-C--:B------:R-:W-:Y:S01]  /*a1f0*/  FMUL.FTZ R150, R150, R8.reuse ;  /* 0x0000000896967220 */ /* 0x080fe20000410000 */
[----:B------:R-:W-:Y:S01]  /*a200*/  FMUL.FTZ R151, R151, R8 ;  /* 0x0000000897977220 */ /* 0x000fe20000410000 */
[----:B------:R-:W-:-:S02]  /*a210*/  IMAD.MOV.U32 R9, RZ, RZ, R5 ;  /* 0x000000ffff097224 */ /* 0x000fc400078e0005 */
[----:B------:R-:W-:Y:S01]  /*a220*/  IMAD.MOV.U32 R7, RZ, RZ, R2 ;  /* 0x000000ffff077224 */ /* 0x000fe200078e0002 */
[----:B------:R-:W-:Y:S06]  /*a230*/  @P1 BRA `(.L_x_1384) ;  /* 0xffffffe000041947 */ /* 0x000fec000383ffff */
[----:B------:R-:W-:-:S07]  /*a240*/  IMAD.MOV.U32 R8, RZ, RZ, R6 ;  /* 0x000000ffff087224 */ /* 0x000fce00078e0006 */
.L_x_1373:
        /* <DEDUP_REMOVED lines=8> */
[----:B------:R-:W-:-:S05]  /*a2d0*/  ULDC UR56, c[0x0][0x9e0] ;  /* 0x0002780000387ab9 */ /* 0x000fca0000000800 */
.L_x_1404:
        /* <DEDUP_REMOVED lines=9> */
.L_x_1387:
[----:B------:R-:W-:Y:S01]  /*a370*/  ULEA UR6, UR46, UR41, 0x3 ;  /* 0x000000292e067291 */ /* 0x000fe2000f8e183f */
[----:B------:R-:W-:-:S05]  /*a380*/  IMAD.U32 R0, RZ, RZ, UR47 ;  /* 0x0000002fff007e24 */ /* 0x000fca000f8e00ff */
[----:B------:R-:W-:-:S04]  /*a390*/  SHF.L.U32 R0, R0, 0x1f, RZ ;  /* 0x0000001f00007819 */ /* 0x000fc800000006ff */
[----:B------:R0:W1:Y:S01]  /*a3a0*/  SYNCS.PHASECHK.TRANS64.TRYWAIT P1, [UR6+0x28830], R0 ;  /* 0x02883000ff0075a7 */ /* 0x0000620008020146 */
[----:B------:R-:W-:Y:S05]  /*a3b0*/  @!P0 BRA `(.L_x_1388) ;  /* 0x0000000000048947 */ /* 0x000fea0003800000 */
[----:B------:R-:W-:Y:S01]  /*a3c0*/  BPT.TRAP 0x1 ;  /* 0x000000040000795c */ /* 0x000fe20000300000 */
.L_x_1388:
[----:B-1----:R-:W-:Y:S05]  /*a3d0*/  @P1 BRA `(.L_x_1386) ;  /* 0x0000000000081947 */ /* 0x002fea0003800000 */
[----:B------:R-:W1:Y:S02]  /*a3e0*/  SYNCS.PHASECHK.TRANS64.TRYWAIT P1, [UR6+0x28830], R0 ;  /* 0x02883000ff0075a7 */ /* 0x000e640008020146 */
[----:B-1----:R-:W-:Y:S05]  /*a3f0*/  @!P1 BRA `(.L_x_1389) ;  /* 0x000000b800649947 */ /* 0x002fea0003800000 */
.L_x_1386:
        /* <DEDUP_REMOVED lines=45> */
.L_x_1391:
[----:B------:R-:W-:Y:S01]  /*a6d0*/  ULEA UR6, UR58, UR41, 0x3 ;  /* 0x000000293a067291 */ /* 0x000fe2000f8e183f */
[----:B------:R-:W-:-:S05]  /*a6e0*/  IMAD.U32 R0, RZ, RZ, UR59 ;  /* 0x0000003bff007e24 */ /* 0x000fca000f8e00ff */
[----:B------:R-:W-:-:S04]  /*a6f0*/  SHF.L.U32 R0, R0, 0x1f, RZ ;  /* 0x0000001f00007819 */ /* 0x000fc800000006ff */
[----:B------:R0:W1:Y:S01]  /*a700*/  SYNCS.PHASECHK.TRANS64.TRYWAIT P1, [UR6+0x28850], R0 ;  /* 0x02885000ff0075a7 */ /* 0x0000620008020146 */
[----:B------:R-:W-:Y:S05]  /*a710*/  @!P0 BRA `(.L_x_1392) ;  /* 0x0000000000048947 */ /* 0x000fea0003800000 */
[----:B------:R-:W-:Y:S01]  /*a720*/  BPT.TRAP 0x1 ;  /* 0x000000040000795c */ /* 0x000fe20000300000 */
.L_x_1392:
[----:B-1----:R-:W-:Y:S05]  /*a730*/  @P1 BRA `(.L_x_1390) ;  /* 0x0000000000081947 */ /* 0x002fea0003800000 */
[----:B------:R-:W1:Y:S02]  /*a740*/  SYNCS.PHASECHK.TRANS64.TRYWAIT P1, [UR6+0x28850], R0 ;  /* 0x02885000ff0075a7 */ /* 0x000e640008020146 */
[----:B-1----:R-:W-:Y:S05]  /*a750*/  @!P1 BRA `(.L_x_1393) ;  /* 0x000000b400a49947 */ /* 0x002fea0003800000 */
.L_x_1390:
        /* <DEDUP_REMOVED lines=49> */
.L_x_1394:
        /* <DEDUP_REMOVED lines=39> */
.L_x_1397:
[----:B------:R-:W-:-:S05]  /*ace0*/  IMAD.U32 R9, RZ, RZ, UR53 ;  /* 0x00000035ff097e24 */ /* 0x000fca000f8e00ff */
[----:B------:R-:W-:-:S13]  /*acf0*/  ISETP.NE.AND P1, PT, R9, 0x1, PT ;  /* 0x000000010900780c */ /* 0x000fda0003f25270 */
[----:B------:R-:W0:Y:S02]  /*ad00*/  @P1 LDC.64 R12, c[0x0][0x9e8] ;  /* 0x00027a00ff0c1b82 */ /* 0x000e240000000a00 */
[----:B0-----:R-:W-:-:S05]  /*ad10*/  @P1 IMAD.HI.U32 R12, R5, R12, RZ ;  /* 0x0000000c050c1227 */ /* 0x001fca00078e00ff */
[----:B------:R-:W-:-:S07]  /*ad20*/  @P1 SHF.R.U32.HI R5, RZ, R13, R12 ;  /* 0x0000000dff051219 */ /* 0x000fce000001160c */
.L_x_1398:
[----:B------:R-:W-:Y:S05]  /*ad30*/  BSYNC B0 ;  /* 0x0000000000007941 */ /* 0x000fea0003800000 */
.L_x_1396:
[----:B------:R-:W-:-:S04]  /*ad40*/  IMAD R5, R5, R9, -R14 ;  /* 0x0000000905057224 */ /* 0x000fc800078e0a0e */
[----:B------:R-:W-:-:S05]  /*ad50*/  IMAD R5, R16, -0x2, R5 ;  /* 0xfffffffe10057824 */ /* 0x000fca00078e0205 */
[----:B------:R-:W-:Y:S02]  /*ad60*/  VIADDMNMX R2, R5, R9, R2, PT ;  /* 0x0000000905027246 */ /* 0x000fe40003800102 */
[----:B------:R-:W-:-:S07]  /*ad70*/  VIMNMX R10, R10, R5, !PT ;  /* 0x000000050a0a7248 */ /* 0x000fce0007fe0100 */
.L_x_1395:
        /* <DEDUP_REMOVED lines=116> */
.L_x_1401:
[----:B------:R-:W-:-:S05]  /*b4c0*/  IMAD.U32 R2, RZ, RZ, UR53 ;  /* 0x00000035ff027e24 */ /* 0x000fca000f8e00ff */
[----:B------:R-:W-:-:S13]  /*b4d0*/  ISETP.NE.AND P2, PT, R2, 0x1, PT ;  /* 0x000000010200780c */ /* 0x000fda0003f45270 */
[----:B------:R-:W0:Y:S02]  /*b4e0*/  @P2 LDC.64 R160, c[0x0][0x9e8] ;  /* 0x00027a00ffa02b82 */ /* 0x000e240000000a00 */
[----:B0-----:R-:W-:-:S05]  /*b4f0*/  @P2 IMAD.HI.U32 R0, R159, R160, RZ ;  /* 0x000000a09f002227 */ /* 0x001fca00078e00ff */
[----:B------:R-:W-:-:S07]  /*b500*/  @P2 SHF.R.U32.HI R159, RZ, R161, R0 ;  /* 0x000000a1ff9f2219 */ /* 0x000fce0000011600 */
.L_x_1402:
[----:B------:R-:W-:Y:S05]  /*b510*/  BSYNC B0 ;  /* 0x0000000000007941 */ /* 0x000fea0003800000 */
.L_x_1400:
[----:B------:R-:W-:-:S04]  /*b520*/  IMAD R159, R159, R2, -R14 ;  /* 0x000000029f9f7224 */ /* 0x000fc800078e0a0e */
[----:B------:R-:W-:-:S05]  /*b530*/  IMAD R159, R16, -0x2, R159 ;  /* 0xfffffffe109f7824 */ /* 0x000fca00078e029f */
[----:B------:R-:W-:Y:S02]  /*b540*/  VIADDMNMX R10, R159, R2, R10, PT ;  /* 0x000000029f0a7246 */ /* 0x000fe4000380010a */
[----:B------:R-:W-:-:S07]  /*b550*/  VIMNMX R12, R12, R159, !PT ;  /* 0x0000009f0c0c7248 */ /* 0x000fce0007fe0100 */
.L_x_1399:
        /* <DEDUP_REMOVED lines=377> */
.L_x_1403:
        /* <DEDUP_REMOVED lines=107> */
.L_x_1385:
[----:B------:R-:W-:Y:S06]  /*d3a0*/  BAR.ARV 0x8, 0x180 ;  /* 0x0206000000007b1d */ /* 0x000fec0000002000 */
[----:B------:R-:W-:Y:S05]  /*d3b0*/  @!P0 BRA `(.L_x_1405) ;  /* 0x0000000000048947 */ /* 0x000fea0003800000 */
[----:B------:R-:W-:Y:S01]  /*d3c0*/  BPT.TRAP 0x1 ;  /* 0x000000040000795c */ /* 0x000fe20000300000 */
.L_x_1405:
[----:B------:R-:W-:Y:S01]  /*d3d0*/  ULEA UR5, UR46, UR41, 0x3 ;  /* 0x000000292e057291 */ /* 0x000fe2000f8e183f */
[----:B------:R-:W-:-:S05]  /*d3e0*/  IMAD.U32 R6, RZ, RZ, UR47 ;  /* 0x0000002fff067e24 */ /* 0x000fca000f8e00ff */
[----:B------:R-:W-:-:S04]  /*d3f0*/  SHF.L.U32 R6, R6, 0x1f, RZ ;  /* 0x0000001f06067819 */ /* 0x000fc800000006ff */
[----:B------:R0:W1:Y:S01]  /*d400*/  SYNCS.PHASECHK.TRANS64.TRYWAIT P1, [UR5+0x28850], R6 ;  /* 0x02885006ff0075a7 */ /* 0x0000620008020145 */
[----:B------:R-:W-:Y:S05]  /*d410*/  @!P0 BRA `(.L_x_1406) ;  /* 0x0000000000048947 */ /* 0x000fea0003800000 */
[----:B------:R-:W-:Y:S01]  /*d420*/  BPT.TRAP 0x1 ;  /* 0x000000040000795c */ /* 0x000fe20000300000 */
.L_x_1406:
[----:B-1----:R-:W-:Y:S05]  /*d430*/  @P1 BRA `(.L_x_1407) ;  /* 0x0000000000081947 */ /* 0x002fea0003800000 */
[----:B------:R-:W1:Y:S02]  /*d440*/  SYNCS.PHASECHK.TRANS64.TRYWAIT P1, [UR5+0x28850], R6 ;  /* 0x02885006ff0075a7 */ /* 0x000e640008020145 */
[----:B-1----:R-:W-:Y:S05]  /*d450*/  @!P1 BRA `(.L_x_1408) ;  /* 0x00000088007c9947 */ /* 0x002fea0003800000 */
.L_x_1407:
[----:B------:R-:W-:Y:S01]  /*d460*/  UIADD3 UR41, UR41, 0x400, URZ ;  /* 0x0000040029297890 */ /* 0x000fe2000fffe03f */
[----:B------:R-:W-:Y:S01]  /*d470*/  WARPGROUP.ARRIVE ;  /* 0x00000000000079c5 */ /* 0x000fe20000000000 */
[----:B------:R-:W-:Y:S01]  /*d480*/  UMOV UR7, 0x40000040 ;  /* 0x4000004000077882 */ /* 0x000fe20000000000 */
[----:B-1----:R-:W1:Y:S01]  /*d490*/  SHFL.BFLY PT, R7, R4, 0x2, 0x1f ;  /* 0x0c401f0004077f89 */ /* 0x002e6200000e0000 */
[----:B------:R-:W-:Y:S01]  /*d4a0*/  USHF.R.U32.HI UR41, URZ, 0x4, UR41 ;  /* 0x000000043f297899 */ /* 0x000fe20008011629 */
[----:B------:R-:W-:Y:S02]  /*d4b0*/  IMAD.MOV.U32 R20, RZ, RZ, -0x800000 ;  /* 0xff800000ff147424 */ /* 0x000fe400078e00ff */
[----:B0-----:R-:W0:Y:S01]  /*d4c0*/  SHFL.BFLY PT, R6, R3, 0x2, 0x1f ;  /* 0x0c401f0003067f89 */ /* 0x001e2200000e0000 */
[----:B------:R-:W-:-:S04]  /*d4d0*/  ULOP3.LUT UR41, UR41, 0x3fff, URZ, 0xc0, !UPT ;  /* 0x00003fff29297892 */ /* 0x000fc8000f8ec03f */
[----:B------:R-:W-:-:S04]  /*d4e0*/  ULOP3.LUT UR4, UR41, 0x4000000, URZ, 0xfc, !UPT ;  /* 0x0400000029047892 */ /* 0x000fc8000f8efc3f */
[----:B------:R-:W-:-:S07]  /*d4f0*/  ULEA UR4, UR46, UR4, 0xb ;  /* 0x000000042e047291 */ /* 0x000fce000f8e583f */
[----:B------:R-:W-:Y:S02]  /*d500*/  UMOV UR6, UR4 ;  /* 0x0000000400067c82 */ /* 0x000fe40008000000 */
[----:B------:R-:W-:Y:S01]  /*d510*/  HGMMA.64x128x16.F32 R88, R180, gdesc[UR4].tnspB, R88, gsb0 ;  /* 0x41e00004b4587df0 */ /* 0x000fe20008000858 */
[----:B------:R-:W-:Y:S01]  /*d520*/  UIADD3 UR6, UR4, 0x80, URZ ;  /* 0x0000008004067890 */ /* 0x000fe2000fffe03f */
[----:B-1----:R-:W-:Y:S01]  /*d530*/  FADD.FTZ R7, R7, R4 ;  /* 0x0000000407077221 */ /* 0x002fe20000010000 */
[----:B------:R-:W-:Y:S01]  /*d540*/  UMOV UR7, 0x40000040 ;  /* 0x4000004000077882 */ /* 0x000fe20000000000 */
[----:B------:R-:W-:Y:S02]  /*d550*/  IMAD.MOV.U32 R4, RZ, RZ, RZ ;  /* 0x000000ffff047224 */ /* 0x000fe400078e00ff */
[----:B0-----:R-:W-:Y:S01]  /*d560*/  FADD.FTZ R8, R6, R3 ;  /* 0x0000000306087221 */ /* 0x001fe20000010000 */
[----:B------:R-:W-:Y:S01]  /*d570*/  IMAD.MOV.U32 R3, RZ, RZ, -0x800000 ;  /* 0xff800000ff037424 */ /* 0x000fe200078e00ff */
        /* <DEDUP_REMOVED lines=54> */
.L_x_1409:
        /* <DEDUP_REMOVED lines=74> */
.L_x_1331:
[----:B------:R-:W0:Y:S01]  /*dd80*/  S2R R5, SR_CgaCtaId ;  /* 0x0000000000057919 */ /* 0x000e220000008800 */
[----:B------:R-:W-:Y:S01]  /*dd90*/  MOV R0, 0x400 ;  /* 0x0000040000007802 */ /* 0x000fe20000000f00 */
[----:B------:R-:W-:Y:S01]  /*dda0*/  BSSY B0, `(.L_x_1410) ;  /* 0x000020d000007945 */ /* 0x000fe20003800000 */
[----:B------:R-:W-:Y:S02]  /*ddb0*/  BAR.SYNC.DEFER_BLOCKING 0x5, 0x180 ;  /* 0x0146000000007b1d */ /* 0x000fe40000010000 */
[----:B0-----:R-:W-:-:S05]  /*ddc0*/  LEA R0, R5, R0, 0x18 ;  /* 0x0000000005007211 */ /* 0x001fca00078ec0ff */
[----:B------:R-:W0:Y:S02]  /*ddd0*/  LDS.128 R4, [R0+0x288d0] ;  /* 0x0288d00000047984 */ /* 0x000e240000000c00 */
[----:B0-----:R-:W-:Y:S02]  /*dde0*/  R2UR UR5, R5 ;  /* 0x00000000050572ca */ /* 0x001fe400000e0000 */
[----:B------:R-:W-:Y:S02]  /*ddf0*/  R2UR UR7, R6 ;  /* 0x00000000060772ca */ /* 0x000fe400000e0000 */
        /* <DEDUP_REMOVED lines=9> */
[----:B------:R-:W1:Y:S01]  /*de90*/  LDC R49, c[0x0][0xbe8] ;  /* 0x0002fa00ff317b82 */ /* 0x000e620000000800 */
[----:B------:R-:W-:Y:S01]  /*dea0*/  F2FP.F16.F32.PACK_AB R130, R133, R132 ;  /* 0x000000848582723e */ /* 0x000fe200000000ff */
[----:B------:R-:W-:Y:S01]  /*deb0*/  UISETP.NE.AND.EX UP0, UPT, UR9, URZ, UPT, UP0 ;  /* 0x0000003f0900728c */ /* 0x000fe2000bf05300 */
[----:B------:R-:W-:Y:S02]  /*dec0*/  F2FP.F16.F32.PACK_AB R131, R135, R134 ;  /* 0x000000868783723e */ /* 0x000fe400000000ff */
[----:B------:R-:W-:Y:S01]  /*ded0*/  F2FP.F16.F32.PACK_AB R137, R139, R138 ;  /* 0x0000008a8b89723e */ /* 0x000fe200000000ff */
[----:B------:R-:W-:Y:S01]  /*dee0*/  ULDC.64 UR8, c[0x0][0xc00] ;  /* 0x0003000000087ab9 */ /* 0x000fe20000000a00 */
[----:B------:R-:W-:Y:S01]  /*def0*/  F2FP.F16.F32.PACK_AB R144, R145, R144 ;  /* 0x000000909190723e */ /* 0x000fe200000000ff */
[----:B------:R-:W-:Y:S01]  /*df00*/  UIMAD.WIDE UR8, UR36, 0x4, UR8 ;  /* 0x00000004240878a5 */ /* 0x000fe2000f8e0208 */
[----:B------:R-:W-:-:S02]  /*df10*/  F2FP.F16.F32.PACK_AB R138, R141, R140 ;  /* 0x0000008c8d8a723e */ /* 0x000fc400000000ff */
[----:B------:R-:W-:Y:S02]  /*df20*/  F2FP.F16.F32.PACK_AB R139, R143, R142 ;  /* 0x0000008e8f8b723e */ /* 0x000fe400000000ff */
[----:B------:R-:W-:Y:S02]  /*df30*/  F2FP.F16.F32.PACK_AB R145, R147, R146 ;  /* 0x000000929391723e */ /* 0x000fe400000000ff */
[----:B------:R-:W-:Y:S02]  /*df40*/  F2FP.F16.F32.PACK_AB R146, R149, R148 ;  /* 0x000000949592723e */ /* 0x000fe400000000ff */
[----:B------:R-:W-:Y:S02]  /*df50*/  F2FP.F16.F32.PACK_AB R147, R151, R150 ;  /* 0x000000969793723e */ /* 0x000fe400000000ff */
[----:B------:R-:W-:Y:S02]  /*df60*/  MOV R24, R0 ;  /* 0x0000000000187202 */ /* 0x000fe40000000f00 */
[----:B0-----:R-:W-:-:S03]  /*df70*/  MOV R25, R5 ;  /* 0x0000000500197202 */ /* 0x001fc60000000f00 */
[----:B------:R-:W-:-:S03]  /*df80*/  IMAD.WIDE R4, R188, 0x2, R24 ;  /* 0x00000002bc047825 */ /* 0x000fc600078e0218 */
[C---:B------:R-:W-:Y:S02]  /*df90*/  LOP3.LUT R7, R4.reuse, 0x380, RZ, 0xc0, !PT ;  /* 0x0000038004077812 */ /* 0x040fe400078ec0ff */
[C---:B------:R-:W-:Y:S02]  /*dfa0*/  IADD3 R8, P5, R4.reuse, 0x40, RZ ;  /* 0x0000004004087810 */ /* 0x040fe40007fbe0ff */
[----:B------:R-:W-:Y:S02]  /*dfb0*/  SHF.R.U64 R7, R7, 0x3, RZ ;  /* 0x0000000307077819 */ /* 0x000fe400000012ff */
[C---:B------:R-:W-:Y:S01]  /*dfc0*/  IADD3 R21, P6, R4.reuse, 0x20, RZ ;  /* 0x0000002004157810 */ /* 0x040fe20007fde0ff */
[--C-:B------:R-:W-:Y:S01]  /*dfd0*/  IMAD.X R29, RZ, RZ, R5.reuse, P5 ;  /* 0x000000ffff1d7224 */ /* 0x100fe200028e0605 */
[C---:B------:R-:W-:Y:S02]  /*dfe0*/  IADD3 R33, P4, R4.reuse, 0x60, RZ ;  /* 0x0000006004217810 */ /* 0x040fe40007f9e0ff */
[C---:B------:R-:W-:Y:S01]  /*dff0*/  IADD3 R35, P3, R4.reuse, 0x4000, RZ ;  /* 0x0000400004237810 */ /* 0x040fe20007f7e0ff */
[--C-:B------:R-:W-:Y:S01]  /*e000*/  IMAD.X R31, RZ, RZ, R5.reuse, P6 ;  /* 0x000000ffff1f7224 */ /* 0x100fe200030e0605 */
[C---:B------:R-:W-:Y:S01]  /*e010*/  IADD3 R37, P2, R4.reuse, 0x4020, RZ ;  /* 0x0000402004257810 */ /* 0x040fe20007f5e0ff */
[--C-:B------:R-:W-:Y:S01]  /*e020*/  IMAD.X R15, RZ, RZ, R5.reuse, P4 ;  /* 0x000000ffff0f7224 */ /* 0x100fe200020e0605 */
[C---:B------:R-:W-:Y:S01]  /*e030*/  IADD3 R39, P1, R4.reuse, 0x4040, RZ ;  /* 0x0000404004277810 */ /* 0x040fe20007f3e0ff */
[--C-:B------:R-:W-:Y:S01]  /*e040*/  IMAD.X R13, RZ, RZ, R5.reuse, P3 ;  /* 0x000000ffff0d7224 */ /* 0x100fe200018e0605 */
[----:B------:R-:W-:Y:S01]  /*e050*/  IADD3 R26, P0, R4, 0x4060, RZ ;  /* 0x00004060041a7810 */ /* 0x000fe20007f1e0ff */
[--C-:B------:R-:W-:Y:S01]  /*e060*/  IMAD.X R11, RZ, RZ, R5.reuse, P2 ;  /* 0x000000ffff0b7224 */ /* 0x100fe200010e0605 */
[----:B------:R-:W-:Y:S01]  /*e070*/  LOP3.LUT R4, R7, R4, RZ, 0x3c, !PT ;  /* 0x0000000407047212 */ /* 0x000fe200078e3cff */
[--C-:B------:R-:W-:Y:S01]  /*e080*/  IMAD.X R9, RZ, RZ, R5.reuse, P1 ;  /* 0x000000ffff097224 */ /* 0x100fe200008e0605 */
[----:B------:R-:W-:Y:S01]  /*e090*/  LOP3.LUT R7, R8, 0x380, RZ, 0xc0, !PT ;  /* 0x0000038008077812 */ /* 0x000fe200078ec0ff */
[----:B------:R-:W-:Y:S01]  /*e0a0*/  IMAD.X R27, RZ, RZ, R5, P0 ;  /* 0x000000ffff1b7224 */ /* 0x000fe200000e0605 */
[----:B------:R-:W-:-:S02]  /*e0b0*/  LOP3.LUT R6, R21, 0x380, RZ, 0xc0, !PT ;  /* 0x0000038015067812 */ /* 0x000fc400078ec0ff */
[----:B------:R-:W-:Y:S02]  /*e0c0*/  SHF.R.U64 R7, R7, 0x3, RZ ;  /* 0x0000000307077819 */ /* 0x000fe400000012ff */
[----:B------:R-:W-:Y:S02]  /*e0d0*/  SHF.R.U64 R6, R6, 0x3, RZ ;  /* 0x0000000306067819 */ /* 0x000fe400000012ff */
[----:B------:R-:W-:Y:S02]  /*e0e0*/  MOV R36, R4 ;  /* 0x0000000400247202 */ /* 0x000fe40000000f00 */
[----:B------:R-:W-:Y:S02]  /*e0f0*/  LOP3.LUT R10, R33, 0x380, RZ, 0xc0, !PT ;  /* 0x00000380210a7812 */ /* 0x000fe400078ec0ff */
[----:B------:R-:W-:Y:S02]  /*e100*/  LOP3.LUT R28, R7, R8, RZ, 0x3c, !PT ;  /* 0x00000008071c7212 */ /* 0x000fe400078e3cff */
[----:B------:R-:W-:-:S02]  /*e110*/  F2FP.F16.F32.PACK_AB R4, R89, R2 ;  /* 0x000000025904723e */ /* 0x000fc400000000ff */
[----:B------:R-:W-:Y:S02]  /*e120*/  LOP3.LUT R2, R37, 0x380, RZ, 0xc0, !PT ;  /* 0x0000038025027812 */ /* 0x000fe400078ec0ff */
[----:B------:R-:W-:Y:S02]  /*e130*/  LOP3.LUT R8, R39, 0x380, RZ, 0xc0, !PT ;  /* 0x0000038027087812 */ /* 0x000fe400078ec0ff */
[----:B------:R-:W-:Y:S02]  /*e140*/  LOP3.LUT R12, R35, 0x380, RZ, 0xc0, !PT ;  /* 0x00000380230c7812 */ /* 0x000fe400078ec0ff */
[----:B------:R-:W-:Y:S02]  /*e150*/  LOP3.LUT R30, R6, R21, RZ, 0x3c, !PT ;  /* 0x00000015061e7212 */ /* 0x000fe400078e3cff */
[----:B------:R-:W-:Y:S02]  /*e160*/  SHF.R.U64 R10, R10, 0x3, RZ ;  /* 0x000000030a0a7819 */ /* 0x000fe400000012ff */
[----:B------:R-:W-:-:S02]  /*e170*/  LOP3.LUT R21, R26, 0x380, RZ, 0xc0, !PT ;  /* 0x000003801a157812 */ /* 0x000fc400078ec0ff */
[----:B------:R-:W-:Y:S02]  /*e180*/  SHF.R.U64 R2, R2, 0x3, RZ ;  /* 0x0000000302027819 */ /* 0x000fe400000012ff */
[----:B------:R-:W-:Y:S02]  /*e190*/  SHF.R.U64 R8, R8, 0x3, RZ ;  /* 0x0000000308087819 */ /* 0x000fe400000012ff */
[----:B------:R-:W-:Y:S02]  /*e1a0*/  SHF.R.U64 R12, R12, 0x3, RZ ;  /* 0x000000030c0c7819 */ /* 0x000fe400000012ff */
[----:B------:R-:W-:Y:S02]  /*e1b0*/  LOP3.LUT R14, R10, R33, RZ, 0x3c, !PT ;  /* 0x000000210a0e7212 */ /* 0x000fe400078e3cff */
[----:B------:R-:W-:Y:S02]  /*e1c0*/  SHF.R.U64 R21, R21, 0x3, RZ ;  /* 0x0000000315157819 */ /* 0x000fe400000012ff */
[----:B------:R-:W-:-:S02]  /*e1d0*/  F2FP.F16.F32.PACK_AB R5, R91, R90 ;  /* 0x0000005a5b05723e */ /* 0x000fc400000000ff */
[----:B------:R-:W-:Y:S02]  /*e1e0*/  F2FP.F16.F32.PACK_AB R6, R93, R92 ;  /* 0x0000005c5d06723e */ /* 0x000fe400000000ff */
[----:B------:R-:W-:Y:S01]  /*e1f0*/  F2FP.F16.F32.PACK_AB R7, R95, R94 ;  /* 0x0000005e5f07723e */ /* 0x000fe200000000ff */
[----:B------:R-:W-:Y:S01]  /*e200*/  BAR.SYNC.DEFER_BLOCKING 0x1, 0x100 ;  /* 0x0044000000007b1d */ /* 0x000fe20000010000 */
[----:B------:R-:W-:Y:S02]  /*e210*/  LOP3.LUT R10, R2, R37, RZ, 0x3c, !PT ;  /* 0x00000025020a7212 */ /* 0x000fe400078e3cff */
[----:B------:R-:W-:Y:S02]  /*e220*/  LOP3.LUT R8, R8, R39, RZ, 0x3c, !PT ;  /* 0x0000002708087212 */ /* 0x000fe400078e3cff */
[----:B------:R-:W-:Y:S02]  /*e230*/  LOP3.LUT R12, R12, R35, RZ, 0x3c, !PT ;  /* 0x000000230c0c7212 */ /* 0x000fe400078e3cff */
[----:B------:R-:W-:-:S02]  /*e240*/  LOP3.LUT R26, R21, R26, RZ, 0x3c, !PT ;  /* 0x0000001a151a7212 */ /* 0x000fc400078e3cff */
[----:B------:R-:W-:Y:S02]  /*e250*/  MOV R32, R10 ;  /* 0x0000000a00207202 */ /* 0x000fe40000000f00 */
[----:B------:R-:W-:Y:S02]  /*e260*/  MOV R21, R8 ;  /* 0x0000000800157202 */ /* 0x000fe40000000f00 */
[----:B------:R-:W-:Y:S02]  /*e270*/  MOV R35, R30 ;  /* 0x0000001e00237202 */ /* 0x000fe40000000f00 */
[----:B------:R-:W-:Y:S02]  /*e280*/  F2FP.F16.F32.PACK_AB R8, R97, R96 ;  /* 0x000000606108723e */ /* 0x000fe400000000ff */
[----:B------:R-:W-:Y:S02]  /*e290*/  F2FP.F16.F32.PACK_AB R9, R99, R98 ;  /* 0x000000626309723e */ /* 0x000fe400000000ff */
[----:B------:R-:W-:-:S02]  /*e2a0*/  F2FP.F16.F32.PACK_AB R10, R101, R100 ;  /* 0x00000064650a723e */ /* 0x000fc400000000ff */
[----:B------:R-:W-:Y:S02]  /*e2b0*/  F2FP.F16.F32.PACK_AB R11, R103, R102 ;  /* 0x00000066670b723e */ /* 0x000fe400000000ff */
[----:B------:R-:W-:Y:S01]  /*e2c0*/  MOV R34, R28 ;  /* 0x0000001c00227202 */ /* 0x000fe20000000f00 */
[----:B------:R0:W-:Y:S01]  /*e2d0*/  STSM.16.M88.4 [R36], R4 ;  /* 0x0000000424007844 */ /* 0x0001e20000000200 */
[----:B------:R-:W-:Y:S02]  /*e2e0*/  MOV R2, R14 ;  /* 0x0000000e00027202 */ /* 0x000fe40000000f00 */
[----:B------:R-:W-:Y:S01]  /*e2f0*/  MOV R33, R12 ;  /* 0x0000000c00217202 */ /* 0x000fe20000000f00 */
[----:B------:R-:W-:Y:S01]  /*e300*/  STSM.16.M88.4 [R35], R8 ;  /* 0x0000000823007844 */ /* 0x000fe20000000200 */
[----:B------:R-:W-:Y:S02]  /*e310*/  F2FP.F16.F32.PACK_AB R12, R113, R112 ;  /* 0x00000070710c723e */ /* 0x000fe400000000ff */
[----:B------:R-:W-:-:S02]  /*e320*/  F2FP.F16.F32.PACK_AB R13, R115, R114 ;  /* 0x00000072730d723e */ /* 0x000fc400000000ff */
[----:B------:R-:W-:Y:S02]  /*e330*/  F2FP.F16.F32.PACK_AB R14, R117, R116 ;  /* 0x00000074750e723e */ /* 0x000fe400000000ff */
[----:B------:R-:W-:Y:S02]  /*e340*/  F2FP.F16.F32.PACK_AB R15, R119, R118 ;  /* 0x00000076770f723e */ /* 0x000fe400000000ff */
[----:B------:R-:W-:Y:S02]  /*e350*/  F2FP.F16.F32.PACK_AB R28, R121, R120 ;  /* 0x00000078791c723e */ /* 0x000fe400000000ff */
[----:B------:R-:W-:Y:S02]  /*e360*/  F2FP.F16.F32.PACK_AB R29, R123, R122 ;  /* 0x0000007a7b1d723e */ /* 0x000fe400000000ff */
[----:B0-----:R-:W-:Y:S02]  /*e370*/  F2FP.F16.F32.PACK_AB R4, R105, R104 ;  /* 0x000000686904723e */ /* 0x001fe400000000ff */
[----:B------:R-:W-:-:S02]  /*e380*/  F2FP.F16.F32.PACK_AB R5, R107, R106 ;  /* 0x0000006a6b05723e */ /* 0x000fc400000000ff */
[----:B------:R-:W-:Y:S02]  /*e390*/  F2FP.F16.F32.PACK_AB R6, R109, R108 ;  /* 0x0000006c6d06723e */ /* 0x000fe400000000ff */
[----:B------:R-:W-:Y:S02]  /*e3a0*/  F2FP.F16.F32.PACK_AB R7, R111, R110 ;  /* 0x0000006e6f07723e */ /* 0x000fe400000000ff */
[----:B------:R-:W-:Y:S02]  /*e3b0*/  F2FP.F16.F32.PACK_AB R30, R125, R124 ;  /* 0x0000007c7d1e723e */ /* 0x000fe400000000ff */
[----:B------:R-:W-:Y:S01]  /*e3c0*/  F2FP.F16.F32.PACK_AB R31, R127, R126 ;  /* 0x0000007e7f1f723e */ /* 0x000fe200000000ff */
[----:B------:R0:W-:Y:S01]  /*e3d0*/  STSM.16.M88.4 [R34], R4 ;  /* 0x0000000422007844 */ /* 0x0001e20000000200 */
[----:B------:R-:W-:Y:S02]  /*e3e0*/  MOV R26, R26 ;  /* 0x0000001a001a7202 */ /* 0x000fe40000000f00 */
[----:B------:R-:W-:Y:S01]  /*e3f0*/  PLOP3.LUT P0, PT, PT, PT, UP0, 0x80, 0x0 ;  /* 0x000000000000781c */ /* 0x000fe20003f0f008 */
[----:B------:R2:W-:Y:S04]  /*e400*/  STSM.16.M88.4 [R2], R12 ;  /* 0x0000000c02007844 */ /* 0x0005e80000000200 */
[----:B------:R3:W-:Y:S04]  /*e410*/  STSM.16.M88.4 [R33], R28 ;  /* 0x0000001c21007844 */ /* 0x0007e80000000200 */
[----:B------:R3:W-:Y:S04]  /*e420*/  STSM.16.M88.4 [R32], R128 ;  /* 0x0000008020007844 */ /* 0x0007e80000000200 */
[----:B------:R3:W-:Y:S01]  /*e430*/  STSM.16.M88.4 [R21], R136 ;  /* 0x0000008815007844 */ /* 0x0007e20000000200 */
[----:B0-----:R-:W-:-:S02]  /*e440*/  IMAD.U32 R4, RZ, RZ, UR8 ;  /* 0x00000008ff047e24 */ /* 0x001fc4000f8e00ff */
[----:B------:R-:W-:Y:S01]  /*e450*/  IMAD.U32 R5, RZ, RZ, UR9 ;  /* 0x00000009ff057e24 */ /* 0x000fe2000f8e00ff */
[----:B------:R3:W-:Y:S01]  /*e460*/  STSM.16.M88.4 [R26], R144 ;  /* 0x000000901a007844 */ /* 0x0007e20000000200 */
[----:B------:R-:W-:Y:S01]  /*e470*/  ULDC.64 UR8, c[0x0][0xc08] ;  /* 0x0003020000087ab9 */ /* 0x000fe20000000a00 */
[----:B------:R-:W-:Y:S06]  /*e480*/  BAR.SYNC.DEFER_BLOCKING 0x1, 0x100 ;  /* 0x0044000000007b1d */ /* 0x000fec0000010000 */
[----:B--2---:R-:W2:Y:S01]  /*e490*/  @P0 LDG.E R2, desc[UR54][R4.64] ;  /* 0x0000003604020981 */ /* 0x004ea2000c1e1900 */
[----:B------:R-:W-:Y:S01]  /*e4a0*/  UISETP.NE.U32.AND UP1, UPT, UR8, URZ, UPT ;  /* 0x0000003f0800728c */ /* 0x000fe2000bf25070 */
[----:B-1----:R-:W-:Y:S01]  /*e4b0*/  ISETP.NE.AND P1, PT, R49, 0x1, PT ;  /* 0x000000013100780c */ /* 0x002fe20003f25270 */
[----:B------:R-:W-:Y:S01]  /*e4c0*/  ULDC UR10, c[0x0][0xa88] ;  /* 0x0002a200000a7ab9 */ /* 0x000fe20000000800 */
[----:B------:R-:W-:Y:S01]  /*e4d0*/  UMOV UR4, URZ ;  /* 0x0000003f00047c82 */ /* 0x000fe20008000000 */
[----:B------:R-:W-:-:S06]  /*e4e0*/  UISETP.NE.AND.EX UP1, UPT, UR9, URZ, UPT, UP1 ;  /* 0x0000003f0900728c */ /* 0x000fcc000bf25310 */
[----:B------:R-:W-:-:S04]  /*e4f0*/  PLOP3.LUT P2, PT, PT, PT, UP1, 0x80, 0x0 ;  /* 0x000000000000781c */ /* 0x000fc80003f4f018 */
[----:B------:R-:W0:Y:S01]  /*e500*/  @P1 LDC R6, c[0x0][0xbec] ;  /* 0x0002fb00ff061b82 */ /* 0x000e220000000800 */
[----:B------:R-:W-:Y:S02]  /*e510*/  @UP1 ULDC.64 UR8, c[0x0][0xc08] ;  /* 0x0003020000081ab9 */ /* 0x000fe40000000a00 */
[----:B------:R-:W-:-:S05]  /*e520*/  @UP1 UIMAD.WIDE UR8, UR36, 0x4, UR8 ;  /* 0x00000004240818a5 */ /* 0x000fca000f8e0208 */
[----:B------:R-:W1:Y:S01]  /*e530*/  @P1 LDC R8, c[0x0][0xbf0] ;  /* 0x0002fc00ff081b82 */ /* 0x000e620000000800 */
[----:B------:R-:W-:Y:S02]  /*e540*/  IMAD.U32 R10, RZ, RZ, UR8 ;  /* 0x00000008ff0a7e24 */ /* 0x000fe4000f8e00ff */
[----:B------:R-:W-:Y:S01]  /*e550*/  IMAD.U32 R11, RZ, RZ, UR9 ;  /* 0x00000009ff0b7e24 */ /* 0x000fe2000f8e00ff */
[----:B--2---:R-:W-:Y:S01]  /*e560*/  @P0 R2UR UR4, R2 ;  /* 0x00000000020402ca */ /* 0x004fe200000e0000 */
[----:B------:R-:W-:-:S06]  /*e570*/  IMAD.U32 R2, RZ, RZ, UR10 ;  /* 0x0000000aff027e24 */ /* 0x000fcc000f8e00ff */
[----:B------:R3:W5:Y:S01]  /*e580*/  @P2 LDG.E R2, desc[UR54][R10.64] ;  /* 0x000000360a022981 */ /* 0x000762000c1e1900 */
[----:B01----:R-:W-:Y:S07]  /*e590*/  @P2 BRA `(.L_x_1412) ;  /* 0x0000000000102947 */ /* 0x003fee0003800000 */
[----:B------:R-:W-:Y:S05]  /*e5a0*/  @!P0 BRA `(.L_x_1412) ;  /* 0x00000000000c8947 */ /* 0x000fea0003800000 */
[----:B------:R-:W2:Y:S04]  /*e5b0*/  LDG.E R7, desc[UR54][R4.64] ;  /* 0x0000003604077981 */ /* 0x000ea8000c1e1900 */
[----:B-----5:R-:W2:Y:S02]  /*e5c0*/  LDG.E R2, desc[UR54][R4.64+0x4] ;  /* 0x0000043604027981 */ /* 0x020ea4000c1e1900 */
[----:B--2---:R-:W-:-:S07]  /*e5d0*/  IMAD.IADD R2, R2, 0x1, -R7 ;  /* 0x0000000102027824 */ /* 0x004fce00078e0a07 */
.L_x_1412:
[----:B------:R-:W-:Y:S01]  /*e5e0*/  USHF.R.S32.HI UR9, URZ, 0x1f, UR4 ;  /* 0x0000001f3f097899 */ /* 0x000fe20008011404 */
[----:B------:R-:W-:Y:S01]  /*e5f0*/  VIADD R7, R17, UR37 ;  /* 0x0000002511077c36 */ /* 0x000fe20008000000 */
[----:B------:R-:W-:Y:S01]  /*e600*/  USHF.R.S32.HI UR16, URZ, 0x1f, UR42 ;  /* 0x0000001f3f107899 */ /* 0x000fe2000801142a */
[----:B---3--:R-:W-:Y:S01]  /*e610*/  VIADD R26, R187, UR37 ;  /* 0x00000025bb1a7c36 */ /* 0x008fe20008000000 */
[----:B------:R-:W-:Y:S01]  /*e620*/  ULDC.64 UR14, c[0x0][0xb90] ;  /* 0x0002e400000e7ab9 */ /* 0x000fe20000000a00 */
[----:B------:R-:W-:Y:S01]  /*e630*/  UMOV UR8, UR4 ;  /* 0x0000000400087c82 */ /* 0x000fe20008000000 */
[----:B------:R-:W-:Y:S01]  /*e640*/  UIMAD UR12, UR16, UR14, URZ ;  /* 0x0000000e100c72a4 */ /* 0x000fe2000f8e023f */
[----:B------:R-:W-:Y:S01]  /*e650*/  @P1 IMAD.HI.U32 R5, R7, R6, RZ ;  /* 0x0000000607051227 */ /* 0x000fe200078e00ff */
[----:B------:R-:W-:Y:S02]  /*e660*/  UIMAD.WIDE.U32 UR10, UR42, UR14, UR8 ;  /* 0x0000000e2a0a72a5 */ /* 0x000fe4000f8e0008 */
[----:B------:R-:W-:Y:S01]  /*e670*/  USHF.R.S32.HI UR8, URZ, 0x1f, UR36 ;  /* 0x0000001f3f087899 */ /* 0x000fe20008011424 */
[----:B------:R-:W-:Y:S01]  /*e680*/  IMAD.MOV.U32 R4, RZ, RZ, R7 ;  /* 0x000000ffff047224 */ /* 0x000fe200078e0007 */
[----:B------:R-:W-:Y:S01]  /*e690*/  UIMAD UR12, UR42, UR15, UR12 ;  /* 0x0000000f2a0c72a4 */ /* 0x000fe2000f8e020c */
[----:B------:R-:W-:Y:S01]  /*e6a0*/  @P1 SHF.R.U32.HI R4, RZ, R8, R5 ;  /* 0x00000008ff041219 */ /* 0x000fe20000011605 */
[----:B------:R-:W-:Y:S01]  /*e6b0*/  USEL UR18, UR8, URZ, !UP0 ;  /* 0x0000003f08127287 */ /* 0x000fe2000c000000 */
[----:B------:R-:W-:Y:S01]  /*e6c0*/  IMAD R5, R184, 0x40, R18 ;  /* 0x00000040b8057824 */ /* 0x000fe200078e0212 */
[----:B------:R-:W-:Y:S01]  /*e6d0*/  ULDC.64 UR14, c[0x0][0xb98] ;  /* 0x0002e600000e7ab9 */ /* 0x000fe20000000a00 */
[----:B------:R-:W-:Y:S01]  /*e6e0*/  USEL UR17, UR36, URZ, !UP0 ;  /* 0x0000003f24117287 */ /* 0x000fe2000c000000 */
[----:B------:R-:W-:Y:S01]  /*e6f0*/  IMAD.MOV R6, RZ, RZ, -R4 ;  /* 0x000000ffff067224 */ /* 0x000fe200078e0a04 */
[----:B------:R-:W-:Y:S01]  /*e700*/  UIMAD UR8, UR18, UR14, URZ ;  /* 0x0000000e120872a4 */ /* 0x000fe2000f8e023f */
[----:B------:R-:W-:Y:S01]  /*e710*/  IMAD.WIDE R24, R5, 0x2, R24 ;  /* 0x0000000205187825 */ /* 0x000fe200078e0218 */
[----:B------:R-:W-:Y:S01]  /*e720*/  UIADD3 UR11, UR11, UR12, URZ ;  /* 0x0000000c0b0b7290 */ /* 0x000fe2000fffe03f */
[----:B------:R-:W-:Y:S01]  /*e730*/  SHF.R.S32.HI R5, RZ, 0x1f, R4 ;  /* 0x0000001fff057819 */ /* 0x000fe20000011404 */
[----:B------:R-:W-:Y:S01]  /*e740*/  UIMAD UR8, UR17, UR15, UR8 ;  /* 0x0000000f110872a4 */ /* 0x000fe2000f8e0208 */
[----:B------:R-:W-:Y:S01]  /*e750*/  IMAD R7, R49, R6, R7 ;  /* 0x0000000631077224 */ /* 0x000fe200078e0207 */
[----:B------:R-:W-:Y:S01]  /*e760*/  UIMAD.WIDE.U32 UR10, UR17, UR14, UR10 ;  /* 0x0000000e110a72a5 */ /* 0x000fe2000f8e000a */
[----:B------:R-:W-:Y:S01]  /*e770*/  IADD3 R9, P3, R24, 0x2000, RZ ;  /* 0x0000200018097810 */ /* 0x000fe20007f7e0ff */
[----:B-----5:R-:W-:Y:S01]  /*e780*/  IMAD R51, R2, R49, RZ ;  /* 0x0000003102337224 */ /* 0x020fe200078e02ff */
[----:B------:R-:W-:Y:S01]  /*e790*/  IADD3 R13, P0, R24, 0x1000, RZ ;  /* 0x00001000180d7810 */ /* 0x000fe20007f1e0ff */
[----:B------:R-:W-:Y:S01]  /*e7a0*/  IMAD.U32 R8, RZ, RZ, UR8 ;  /* 0x00000008ff087e24 */ /* 0x000fe2000f8e00ff */
[----:B------:R-:W-:Y:S01]  /*e7b0*/  SHF.R.S32.HI R6, RZ, 0x1f, R7 ;  /* 0x0000001fff067819 */ /* 0x000fe20000011407 */
[----:B------:R-:W-:Y:S01]  /*e7c0*/  ULDC.64 UR12, c[0x0][0xaa0] ;  /* 0x0002a800000c7ab9 */ /* 0x000fe20000000a00 */
[----:B------:R-:W-:-:S02]  /*e7d0*/  IADD3 R4, P2, R4, UR10, RZ ;  /* 0x0000000a04047c10 */ /* 0x000fc4000ff5e0ff */
[----:B------:R-:W-:Y:S02]  /*e7e0*/  LOP3.LUT R12, R13, 0x380, RZ, 0xc0, !PT ;  /* 0x000003800d0c7812 */ /* 0x000fe400078ec0ff */
[----:B------:R-:W-:Y:S01]  /*e7f0*/  IADD3.X R5, R5, UR11, R8, P2, !PT ;  /* 0x0000000b05057c10 */ /* 0x000fe200097fe408 */
[----:B------:R-:W-:Y:S01]  /*e800*/  ULDC.64 UR10, c[0x0][0xb88] ;  /* 0x0002e200000a7ab9 */ /* 0x000fe20000000a00 */
[----:B------:R-:W-:Y:S01]  /*e810*/  LOP3.LUT R8, R9, 0x380, RZ, 0xc0, !PT ;  /* 0x0000038009087812 */ /* 0x000fe200078ec0ff */
[----:B------:R-:W-:Y:S01]  /*e820*/  IMAD R6, R6, UR10, RZ ;  /* 0x0000000a06067c24 */ /* 0x000fe2000f8e02ff */
[----:B------:R-:W-:Y:S01]  /*e830*/  SHF.R.U64 R12, R12, 0x3, RZ ;  /* 0x000000030c0c7819 */ /* 0x000fe200000012ff */
[C---:B------:R-:W-:Y:S01]  /*e840*/  IMAD.WIDE.U32 R4, R7.reuse, UR10, R4 ;  /* 0x0000000a07047c25 */ /* 0x040fe2000f8e0004 */
[----:B------:R-:W-:Y:S02]  /*e850*/  SHF.R.U64 R8, R8, 0x3, RZ ;  /* 0x0000000308087819 */ /* 0x000fe400000012ff */
[----:B------:R-:W-:Y:S01]  /*e860*/  LOP3.LUT R12, R12, R13, RZ, 0x3c, !PT ;  /* 0x0000000d0c0c7212 */ /* 0x000fe200078e3cff */
[----:B------:R-:W-:Y:S01]  /*e870*/  IMAD R11, R7, UR11, R6 ;  /* 0x0000000b070b7c24 */ /* 0x000fe2000f8e0206 */
[----:B------:R-:W-:Y:S01]  /*e880*/  LOP3.LUT R8, R8, R9, RZ, 0x3c, !PT ;  /* 0x0000000908087212 */ /* 0x000fe200078e3cff */
[----:B------:R-:W-:Y:S01]  /*e890*/  ULDC.64 UR10, c[0x0][0xb50] ;  /* 0x0002d400000a7ab9 */ /* 0x000fe20000000a00 */
[----:B------:R-:W-:Y:S01]  /*e8a0*/  IADD3 R7, P2, R24, 0x3000, RZ ;  /* 0x0000300018077810 */ /* 0x000fe20007f5e0ff */
[----:B------:R-:W-:Y:S01]  /*e8b0*/  IMAD.IADD R9, R5, 0x1, R11 ;  /* 0x0000000105097824 */ /* 0x000fe200078e020b */
[----:B------:R-:W-:Y:S01]  /*e8c0*/  LEA R10, P4, R4, UR10, 0x2 ;  /* 0x0000000a040a7c11 */ /* 0x000fe2000f8810ff */
[----:B------:R-:W-:Y:S01]  /*e8d0*/  IMAD.X R13, RZ, RZ, R25, P0 ;  /* 0x000000ffff0d7224 */ /* 0x000fe200000e0619 */
[----:B------:R-:W-:Y:S01]  /*e8e0*/  LOP3.LUT R5, R7, 0x380, RZ, 0xc0, !PT ;  /* 0x0000038007057812 */ /* 0x000fe200078ec0ff */
[----:B------:R-:W-:Y:S01]  /*e8f0*/  VIADD R6, R26, 0x8 ;  /* 0x000000081a067836 */ /* 0x000fe20000000000 */
[----:B------:R-:W-:Y:S01]  /*e900*/  LEA.HI.X R14, R4, UR11, R9, 0x2, P4 ;  /* 0x0000000b040e7c11 */ /* 0x000fe2000a0f1409 */
[----:B------:R-:W-:Y:S01]  /*e910*/  SHFL.IDX PT, R44, R10, RZ, 0x1c1f ;  /* 0x001c1fff0a2c7589 */ /* 0x000fe200000e0000 */
[----:B------:R-:W-:Y:S01]  /*e920*/  LOP3.LUT P0, RZ, R185, 0x3, RZ, 0xc0, !PT ;  /* 0x00000003b9ff7812 */ /* 0x000fe2000780c0ff */
[--C-:B------:R-:W-:Y:S01]  /*e930*/  IMAD.X R9, RZ, RZ, R25.reuse, P3 ;  /* 0x000000ffff097224 */ /* 0x100fe200018e0619 */
[----:B------:R-:W-:Y:S01]  /*e940*/  SHF.R.U64 R4, R5, 0x3, RZ ;  /* 0x0000000305047819 */ /* 0x000fe200000012ff */
[----:B------:R-:W0:Y:S01]  /*e950*/  SHFL.IDX PT, R45, R14, RZ, 0x1c1f ;  /* 0x001c1fff0e2d7589 */ /* 0x000e2200000e0000 */
[----:B------:R-:W-:Y:S01]  /*e960*/  IMAD.X R5, RZ, RZ, R25, P2 ;  /* 0x000000ffff057224 */ /* 0x000fe200010e0619 */
[----:B------:R-:W-:-:S02]  /*e970*/  ISETP.GE.OR P2, PT, R26, R51, P0 ;  /* 0x000000331a00720c */ /* 0x000fc40000746670 */
[----:B------:R-:W-:Y:S01]  /*e980*/  SHFL.IDX PT, R46, R10, 0x1, 0x1c1f ;  /* 0x003c1f000a2e7f89 */ /* 0x000fe200000e0000 */
[----:B------:R-:W-:Y:S02]  /*e990*/  ISETP.GE.OR P0, PT, R6, R51, P0 ;  /* 0x000000330600720c */ /* 0x000fe40000706670 */
[----:B------:R-:W-:Y:S01]  /*e9a0*/  LOP3.LUT R4, R4, R7, RZ, 0x3c, !PT ;  /* 0x0000000704047212 */ /* 0x000fe200078e3cff */
[----:B------:R-:W1:Y:S01]  /*e9b0*/  SHFL.IDX PT, R47, R14, 0x1, 0x1c1f ;  /* 0x003c1f000e2f7f89 */ /* 0x000e6200000e0000 */
[C---:B------:R-:W-:Y:S01]  /*e9c0*/  IADD3 R7, P3, R24.reuse, 0x7000, RZ ;  /* 0x0000700018077810 */ /* 0x040fe20007f7e0ff */
[----:B------:R-:W-:Y:S01]  /*e9d0*/  UIMAD UR10, UR9, UR12, URZ ;  /* 0x0000000c090a72a4 */ /* 0x000fe2000f8e023f */
[C---:B------:R-:W-:Y:S02]  /*e9e0*/  IADD3 R41, P6, R24.reuse, 0x4000, RZ ;  /* 0x0000400018297810 */ /* 0x040fe40007fde0ff */
[----:B------:R-:W-:Y:S02]  /*e9f0*/  LOP3.LUT R2, R7, 0x380, RZ, 0xc0, !PT ;  /* 0x0000038007027812 */ /* 0x000fe400078ec0ff */
[----:B------:R-:W-:Y:S01]  /*ea00*/  IADD3 R37, P5, R24, 0x5000, RZ ;  /* 0x0000500018257810 */ /* 0x000fe20007fbe0ff */
[----:B------:R-:W-:Y:S01]  /*ea10*/  IMAD.X R29, RZ, RZ, R25, P3 ;  /* 0x000000ffff1d7224 */ /* 0x000fe200018e0619 */
[----:B------:R-:W-:-:S02]  /*ea20*/  SHF.R.U64 R2, R2, 0x3, RZ ;  /* 0x0000000302027819 */ /* 0x000fc400000012ff */
[C---:B------:R-:W-:Y:S02]  /*ea30*/  IADD3 R33, P4, R24.reuse, 0x6000, RZ ;  /* 0x0000600018217810 */ /* 0x040fe40007f9e0ff */
[----:B------:R-:W-:Y:S01]  /*ea40*/  LOP3.LUT R11, R24, 0x380, RZ, 0xc0, !PT ;  /* 0x00000380180b7812 */ /* 0x000fe200078ec0ff */
[----:B0-----:R0:W-:Y:S01]  /*ea50*/  @!P2 ST.E desc[UR54][R44.64], R20 ;  /* 0x000000142c00a985 */ /* 0x0011e2000c101936 */
[----:B------:R-:W-:Y:S01]  /*ea60*/  UIMAD.WIDE.U32 UR8, UR4, UR12, URZ ;  /* 0x0000000c040872a5 */ /* 0x000fe2000f8e003f */
[----:B------:R-:W-:Y:S01]  /*ea70*/  LOP3.LUT R28, R2, R7, RZ, 0x3c, !PT ;  /* 0x00000007021c7212 */ /* 0x000fe200078e3cff */
[----:B------:R-:W-:Y:S01]  /*ea80*/  UIMAD UR10, UR4, UR13, UR10 ;  /* 0x0000000d040a72a4 */ /* 0x000fe2000f8e020a */
[----:B------:R-:W-:Y:S02]  /*ea90*/  LOP3.LUT R40, R41, 0x380, RZ, 0xc0, !PT ;  /* 0x0000038029287812 */ /* 0x000fe400078ec0ff */
[----:B------:R-:W-:Y:S01]  /*eaa0*/  LOP3.LUT R36, R37, 0x380, RZ, 0xc0, !PT ;  /* 0x0000038025247812 */ /* 0x000fe200078ec0ff */
[----:B------:R-:W-:Y:S01]  /*eab0*/  ULDC.64 UR12, c[0x0][0xae8] ;  /* 0x0002ba00000c7ab9 */ /* 0x000fe20000000a00 */
[----:B-1----:R1:W-:Y:S01]  /*eac0*/  @!P0 ST.E desc[UR54][R46.64], R3 ;  /* 0x000000032e008985 */ /* 0x0023e2000c101936 */
[----:B------:R-:W-:-:S02]  /*ead0*/  LOP3.LUT R32, R33, 0x380, RZ, 0xc0, !PT ;  /* 0x0000038021207812 */ /* 0x000fc400078ec0ff */
[----:B------:R-:W-:Y:S01]  /*eae0*/  SHF.R.U64 R11, R11, 0x3, RZ ;  /* 0x000000030b0b7819 */ /* 0x000fe200000012ff */
[----:B0-----:R-:W0:Y:S01]  /*eaf0*/  @P1 LDC R20, c[0x0][0xbec] ;  /* 0x0002fb00ff141b82 */ /* 0x001e220000000800 */
[----:B------:R-:W-:Y:S01]  /*eb00*/  IMAD R2, R22, 0x20, R184 ;  /* 0x0000002016027824 */ /* 0x000fe200078e02b8 */
[----:B------:R-:W-:Y:S01]  /*eb10*/  UIADD3 UR9, UR9, UR10, URZ ;  /* 0x0000000a09097290 */ /* 0x000fe2000fffe03f */
[----:B------:R-:W-:Y:S01]  /*eb20*/  SHF.R.U64 R40, R40, 0x3, RZ ;  /* 0x0000000328287819 */ /* 0x000fe200000012ff */
[----:B------:R-:W-:Y:S01]  /*eb30*/  UIMAD UR4, UR16, UR12, URZ ;  /* 0x0000000c100472a4 */ /* 0x000fe2000f8e023f */
[----:B------:R-:W-:-:S03]  /*eb40*/  SHF.R.U64 R36, R36, 0x3, RZ ;  /* 0x0000000324247819 */ /* 0x000fc600000012ff */
[----:B-1----:R-:W1:Y:S01]  /*eb50*/  @P1 LDC R3, c[0x0][0xbf0] ;  /* 0x0002fc00ff031b82 */ /* 0x002e620000000800 */
[----:B------:R-:W-:Y:S01]  /*eb60*/  VIADD R45, R2, UR37 ;  /* 0x00000025022d7c36 */ /* 0x000fe20008000000 */
[----:B------:R-:W-:Y:S01]  /*eb70*/  UIMAD UR4, UR42, UR13, UR4 ;  /* 0x0000000d2a0472a4 */ /* 0x000fe2000f8e0204 */
[----:B------:R-:W-:Y:S01]  /*eb80*/  SHF.R.U64 R32, R32, 0x3, RZ ;  /* 0x0000000320207819 */ /* 0x000fe200000012ff */
[----:B------:R-:W-:Y:S01]  /*eb90*/  UIMAD.WIDE.U32 UR8, UR42, UR12, UR8 ;  /* 0x0000000c2a0872a5 */ /* 0x000fe2000f8e0008 */
[----:B------:R-:W-:Y:S01]  /*eba0*/  LOP3.LUT R24, R11, R24, RZ, 0x3c, !PT ;  /* 0x000000180b187212 */ /* 0x000fe200078e3cff */
[----:B------:R-:W-:Y:S01]  /*ebb0*/  ULDC.64 UR10, c[0x0][0xaf0] ;  /* 0x0002bc00000a7ab9 */ /* 0x000fe20000000a00 */
[----:B------:R-:W-:Y:S01]  /*ebc0*/  IMAD.MOV.U32 R21, RZ, RZ, R45 ;  /* 0x000000ffff157224 */ /* 0x000fe200078e002d */
[----:B------:R-:W-:Y:S01]  /*ebd0*/  UIADD3 UR9, UR9, UR4, URZ ;  /* 0x0000000409097290 */ /* 0x000fe2000fffe03f */
[----:B------:R-:W-:Y:S01]  /*ebe0*/  LOP3.LUT R40, R40, R41, RZ, 0x3c, !PT ;  /* 0x0000002928287212 */ /* 0x000fe200078e3cff */
[----:B------:R-:W-:Y:S01]  /*ebf0*/  UIMAD UR4, UR18, UR10, URZ ;  /* 0x0000000a120472a4 */ /* 0x000fe2000f8e023f */
[----:B------:R-:W-:Y:S01]  /*ec00*/  LOP3.LUT R36, R36, R37, RZ, 0x3c, !PT ;  /* 0x0000002524247212 */ /* 0x000fe200078e3cff */
[----:B------:R-:W5:Y:S01]  /*ec10*/  LD.E.128 R12, desc[UR54][R12.64] ;  /* 0x000000360c0c7980 */ /* 0x000f62000c101d00 */
[----:B0-----:R-:W-:Y:S01]  /*ec20*/  @P1 IMAD.HI.U32 R2, R45, R20, RZ ;  /* 0x000000142d021227 */ /* 0x001fe200078e00ff */
[----:B------:R-:W-:Y:S01]  /*ec30*/  UIMAD UR4, UR17, UR11, UR4 ;  /* 0x0000000b110472a4 */ /* 0x000fe2000f8e0204 */
[----:B------:R-:W-:Y:S01]  /*ec40*/  LOP3.LUT R32, R32, R33, RZ, 0x3c, !PT ;  /* 0x0000002120207212 */ /* 0x000fe200078e3cff */
[----:B------:R-:W-:Y:S01]  /*ec50*/  UIMAD.WIDE.U32 UR8, UR17, UR10, UR8 ;  /* 0x0000000a110872a5 */ /* 0x000fe2000f8e0008 */
[--C-:B------:R-:W-:Y:S01]  /*ec60*/  IMAD.X R41, RZ, RZ, R25.reuse, P6 ;  /* 0x000000ffff297224 */ /* 0x100fe200030e0619 */
[----:B------:R-:W5:Y:S01]  /*ec70*/  LD.E.128 R8, desc[UR54][R8.64] ;  /* 0x0000003608087980 */ /* 0x000f62000c101d00 */
[--C-:B------:R-:W-:Y:S01]  /*ec80*/  IMAD.X R37, RZ, RZ, R25.reuse, P5 ;  /* 0x000000ffff257224 */ /* 0x100fe200028e0619 */
[----:B-1----:R-:W-:Y:S01]  /*ec90*/  @P1 SHF.R.U32.HI R21, RZ, R3, R2 ;  /* 0x00000003ff151219 */ /* 0x002fe20000011602 */
[----:B------:R-:W-:Y:S01]  /*eca0*/  IMAD.X R33, RZ, RZ, R25, P4 ;  /* 0x000000ffff217224 */ /* 0x000fe200020e0619 */
[----:B------:R-:W-:Y:S01]  /*ecb0*/  UIADD3 UR4, UR9, UR4, URZ ;  /* 0x0000000409047290 */ /* 0x000fe2000fffe03f */
[----:B------:R-:W5:Y:S01]  /*ecc0*/  LD.E.128 R4, desc[UR54][R4.64] ;  /* 0x0000003604047980 */ /* 0x000f62000c101d00 */
[--C-:B------:R-:W-:Y:S01]  /*ecd0*/  SHF.R.S32.HI R20, RZ, 0x1f, R21.reuse ;  /* 0x0000001fff147819 */ /* 0x100fe20000011415 */
[----:B------:R-:W-:Y:S01]  /*ece0*/  IMAD.MOV R44, RZ, RZ, -R21 ;  /* 0x000000ffff2c7224 */ /* 0x000fe200078e0a15 */
[----:B------:R-:W-:Y:S01]  /*ecf0*/  ULDC.64 UR10, c[0x0][0xae0] ;  /* 0x0002b800000a7ab9 */ /* 0x000fe20000000a00 */
[----:B------:R-:W-:Y:S01]  /*ed00*/  IMAD.U32 R3, RZ, RZ, UR9 ;  /* 0x00000009ff037e24 */ /* 0x000fe2000f8e00ff */
[----:B------:R-:W5:Y:S01]  /*ed10*/  LD.E.128 R24, desc[UR54][R24.64] ;  /* 0x0000003618187980 */ /* 0x000f62000c101d00 */
[----:B------:R-:W-:-:S02]  /*ed20*/  IMAD R20, R20, UR10, RZ ;  /* 0x0000000a14147c24 */ /* 0x000fc4000f8e02ff */
[----:B------:R-:W-:Y:S01]  /*ed30*/  IMAD R45, R49, R44, R45 ;  /* 0x0000002c312d7224 */ /* 0x000fe200078e022d */
[----:B------:R-:W5:Y:S01]  /*ed40*/  LD.E.128 R40, desc[UR54][R40.64] ;  /* 0x0000003628287980 */ /* 0x000f62000c101d00 */
[----:B------:R-:W-:Y:S01]  /*ed50*/  IMAD.U32 R2, RZ, RZ, UR8 ;  /* 0x00000008ff027e24 */ /* 0x000fe2000f8e00ff */
[----:B------:R-:W-:Y:S01]  /*ed60*/  ULDC.64 UR8, c[0x0][0xad8] ;  /* 0x0002b60000087ab9 */ /* 0x000fe20000000a00 */
[----:B------:R-:W-:Y:S01]  /*ed70*/  IMAD.U32 R3, RZ, RZ, UR4 ;  /* 0x00000004ff037e24 */ /* 0x000fe2000f8e00ff */
[----:B------:R-:W5:Y:S01]  /*ed80*/  LD.E.128 R36, desc[UR54][R36.64] ;  /* 0x0000003624247980 */ /* 0x000f62000c101d00 */
[----:B------:R-:W-:-:S03]  /*ed90*/  IMAD R47, R21, UR11, R20 ;  /* 0x0000000b152f7c24 */ /* 0x000fc6000f8e0214 */
[----:B------:R-:W5:Y:S01]  /*eda0*/  LD.E.128 R32, desc[UR54][R32.64] ;  /* 0x0000003620207980 */ /* 0x000f62000c101d00 */
[----:B------:R-:W-:-:S03]  /*edb0*/  SHF.R.S32.HI R20, RZ, 0x1f, R45 ;  /* 0x0000001fff147819 */ /* 0x000fc6000001142d */
[----:B------:R-:W5:Y:S01]  /*edc0*/  LD.E.128 R28, desc[UR54][R28.64] ;  /* 0x000000361c1c7980 */ /* 0x000f62000c101d00 */
[----:B------:R-:W-:Y:S01]  /*edd0*/  IMAD.WIDE.U32 R2, R21, UR10, R2 ;  /* 0x0000000a15027c25 */ /* 0x000fe2000f8e0002 */
        /* <DEDUP_REMOVED lines=8> */
[----:B------:R-:W-:Y:S02]  /*ee60*/  VIADD R46, R184, UR37 ;  /* 0x00000025b82e7c36 */ /* 0x000fe40008000000 */
[C---:B------:R-:W-:Y:S02]  /*ee70*/  IMAD R21, R45.reuse, UR9, R44 ;  /* 0x000000092d157c24 */ /* 0x040fe4000f8e022c */
[----:B------:R-:W-:Y:S01]  /*ee80*/  IMAD.WIDE.U32 R2, R45, UR8, R2 ;  /* 0x000000082d027c25 */ /* 0x000fe2000f8e0002 */
[CC--:B------:R-:W-:Y:S01]  /*ee90*/  ISETP.GE.AND P2, PT, R46.reuse, R51.reuse, PT ;  /* 0x000000332e00720c */ /* 0x0c0fe20003f46270 */
[----:B------:R-:W-:Y:S02]  /*eea0*/  ULDC.64 UR8, c[0x0][0xa80] ;  /* 0x0002a00000087ab9 */ /* 0x000fe40000000a00 */
[----:B------:R-:W-:Y:S02]  /*eeb0*/  VIADD R20, R46, 0x20 ;  /* 0x000000202e147836 */ /* 0x000fe40000000000 */
[----:B------:R-:W-:Y:S01]  /*eec0*/  VIADD R0, R0, 0x28820 ;  /* 0x0002882000007836 */ /* 0x000fe20000000000 */
[----:B------:R-:W-:Y:S01]  /*eed0*/  LEA R44, P3, R2, UR8, 0x1 ;  /* 0x00000008022c7c11 */ /* 0x000fe2000f8608ff */
[----:B------:R-:W-:Y:S01]  /*eee0*/  IMAD.IADD R3, R3, 0x1, R21 ;  /* 0x0000000103037824 */ /* 0x000fe200078e0215 */
[----:B------:R-:W-:Y:S01]  /*eef0*/  ISETP.GE.AND P0, PT, R20, R51, PT ;  /* 0x000000331400720c */ /* 0x000fe20003f06270 */
[----:B------:R-:W-:Y:S01]  /*ef00*/  VIADD R20, R46, 0x40 ;  /* 0x000000402e147836 */ /* 0x000fe20000000000 */
[----:B------:R-:W-:-:S02]  /*ef10*/  PRMT R0, RZ, 0x654, R0 ;  /* 0x00000654ff007816 */ /* 0x000fc40000000000 */
[----:B------:R-:W-:Y:S01]  /*ef20*/  LEA.HI.X R45, R2, UR9, R3, 0x1, P3 ;  /* 0x00000009022d7c11 */ /* 0x000fe200098f0c03 */
[----:B------:R-:W-:Y:S01]  /*ef30*/  BSSY B1, `(.L_x_1413) ;  /* 0x000000f000017945 */ /* 0x000fe20003800000 */
[----:B------:R-:W-:Y:S01]  /*ef40*/  ISETP.GE.AND P1, PT, R20, R51, PT ;  /* 0x000000331400720c */ /* 0x000fe20003f26270 */
[----:B0-----:R0:W-:Y:S01]  /*ef50*/  SYNCS.ARRIVE.TRANS64.RED.A1T0 RZ, [R0+URZ], RZ ;  /* 0x000000ff00ff79a7 */ /* 0x0011e2000810043f */
        /* <DEDUP_REMOVED lines=12> */
.L_x_1414:
[----:B------:R-:W-:Y:S05]  /*f020*/  BSYNC B1 ;  /* 0x0000000000017941 */ /* 0x000fea0003800000 */
.L_x_1413:
        /* <DEDUP_REMOVED lines=13> */
.L_x_1416:
[----:B------:R-:W-:Y:S05]  /*f100*/  BSYNC B1 ;  /* 0x0000000000017941 */ /* 0x000fea0003800000 */
.L_x_1415:
[----:B----4-:R4:W0:Y:S01]  /*f110*/  SHFL.IDX PT, R0, R45, 0x2, 0x181f ;  /* 0x00581f002d007f89 */ /* 0x01082200000e0000 */
[----:B------:R-:W-:Y:S03]  /*f120*/  BSSY B1, `(.L_x_1417) ;  /* 0x000000c000017945 */ /* 0x000fe60003800000 */
[----:B---3-5:R4:W3:Y:S01]  /*f130*/  SHFL.IDX PT, R12, R44, 0x2, 0x181f ;  /* 0x00581f002c0c7f89 */ /* 0x0288e200000e0000 */
[----:B------:R-:W-:Y:S05]  /*f140*/  @P1 BRA `(.L_x_1418) ;  /* 0x0000000000241947 */ /* 0x000fea0003800000 */
[----:B------:R-:W-:Y:S02]  /*f150*/  ULDC UR4, c[0x0][0xac8] ;  /* 0x0002b20000047ab9 */ /* 0x000fe40000000800 */
[----:B------:R-:W-:Y:S02]  /*f160*/  ISETP.GE.AND P2, PT, R18, UR4, PT ;  /* 0x0000000412007c0c */ /* 0x000fe4000bf46270 */
[----:B------:R-:W-:-:S11]  /*f170*/  ISETP.GE.AND P3, PT, R19, UR4, PT ;  /* 0x0000000413007c0c */ /* 0x000fd6000bf66270 */
[CC--:B---3--:R-:W-:Y:S02]  /*f180*/  @!P2 LEA R2, P0, R18.reuse, R12.reuse, 0x1 ;  /* 0x0000000c1202a211 */ /* 0x0c8fe400078008ff */
[C---:B------:R-:W-:Y:S02]  /*f190*/  @!P3 LEA R12, P1, R19.reuse, R12, 0x1 ;  /* 0x0000000c130cb211 */ /* 0x040fe400078208ff */
[-C--:B0-----:R-:W-:Y:S02]  /*f1a0*/  @!P2 LEA.HI.X R3, R18, R0.reuse, R190, 0x1, P0 ;  /* 0x000000001203a211 */ /* 0x081fe400000f0cbe */
[----:B------:R-:W-:-:S03]  /*f1b0*/  @!P3 LEA.HI.X R13, R19, R0, R189, 0x1, P1 ;  /* 0x00000000130db211 */ /* 0x000fc600008f0cbd */
[----:B------:R0:W-:Y:S04]  /*f1c0*/  @!P2 ST.E.128 desc[UR54][R2.64], R8 ;  /* 0x000000080200a985 */ /* 0x0001e8000c101d36 */
[----:B------:R0:W-:Y:S02]  /*f1d0*/  @!P3 ST.E.128 desc[UR54][R12.64], R32 ;  /* 0x000000200c00b985 */ /* 0x0001e4000c101d36 */
.L_x_1418:
[----:B------:R-:W-:Y:S05]  /*f1e0*/  BSYNC B1 ;  /* 0x0000000000017941 */ /* 0x000fea0003800000 */
.L_x_1417:
[----:B0-----:R-:W-:Y:S01]  /*f1f0*/  VIADD R0, R46, 0x60 ;  /* 0x000000602e007836 */ /* 0x001fe20000000000 */
[----:B-1--4-:R-:W4:Y:S04]  /*f200*/  SHFL.IDX PT, R45, R45, 0x3, 0x181f ;  /* 0x00781f002d2d7f89 */ /* 0x012f2800000e0000 */
[----:B------:R-:W-:Y:S01]  /*f210*/  ISETP.GE.AND P0, PT, R0, R51, PT ;  /* 0x000000330000720c */ /* 0x000fe20003f06270 */
[----:B------:R-:W0:-:S12]  /*f220*/  SHFL.IDX PT, R44, R44, 0x3, 0x181f ;  /* 0x00781f002c2c7f89 */ /* 0x000e1800000e0000 */
[----:B------:R-:W-:Y:S05]  /*f230*/  @P0 BRA `(.L_x_1419) ;  /* 0x0000000c000c0947 */ /* 0x000fea0003800000 */
[----:B------:R-:W-:Y:S02]  /*f240*/  ULDC UR4, c[0x0][0xac8] ;  /* 0x0002b20000047ab9 */ /* 0x000fe40000000800 */
[----:B------:R-:W-:-:S13]  /*f250*/  ISETP.GE.AND P1, PT, R18, UR4, PT ;  /* 0x0000000412007c0c */ /* 0x000fda000bf26270 */
[----:B0-----:R-:W-:-:S04]  /*f260*/  @!P1 LEA R2, P0, R18, R44, 0x1 ;  /* 0x0000002c12029211 */ /* 0x001fc800078008ff */
[----:B----4-:R-:W-:Y:S02]  /*f270*/  @!P1 LEA.HI.X R3, R18, R45, R190, 0x1, P0 ;  /* 0x0000002d12039211 */ /* 0x010fe400000f0cbe */
[----:B------:R-:W-:-:S03]  /*f280*/  ISETP.GE.AND P0, PT, R19, UR4, PT ;  /* 0x0000000413007c0c */ /* 0x000fc6000bf06270 */
[----:B------:R0:W-:Y:S10]  /*f290*/  @!P1 ST.E.128 desc[UR54][R2.64], R4 ;  /* 0x0000000402009985 */ /* 0x0001f4000c101d36 */
[----:B------:R-:W-:Y:S05]  /*f2a0*/  @P0 BRA `(.L_x_1419) ;  /* 0x0000000800f00947 */ /* 0x000fea0003800000 */
[----:B0-----:R-:W-:-:S04]  /*f2b0*/  LEA R2, P0, R19, R44, 0x1 ;  /* 0x0000002c13027211 */ /* 0x001fc800078008ff */
[----:B------:R-:W-:-:S05]  /*f2c0*/  LEA.HI.X R3, R19, R45, R189, 0x1, P0 ;  /* 0x0000002d13037211 */ /* 0x000fca00000f0cbd */
[----:B------:R0:W-:Y:S01]  /*f2d0*/  ST.E.128 desc[UR54][R2.64], R28 ;  /* 0x0000001c02007985 */ /* 0x0001e2000c101d36 */
[----:B------:R-:W-:Y:S05]  /*f2e0*/  BRA `(.L_x_1419) ;  /* 0x0000000800e07947 */ /* 0x000fea0003800000 */
.L_x_1411:
        /* <DEDUP_REMOVED lines=11> */
[----:B------:R-:W-:Y:S01]  /*f3a0*/  UISETP.NE.U32.AND UP1, UPT, UR8, URZ, UPT ;  /* 0x0000003f0800728c */ /* 0x000fe2000bf25070 */
[----:B------:R-:W-:Y:S02]  /*f3b0*/  IMAD.U32 R0, RZ, RZ, UR4 ;  /* 0x00000004ff007e24 */ /* 0x000fe4000f8e00ff */
[----:B------:R-:W2:Y:S01]  /*f3c0*/  @P2 LDG.E R6, desc[UR54][R2.64] ;  /* 0x0000003602062981 */ /* 0x000ea2000c1e1900 */
[----:B------:R-:W-:-:S06]  /*f3d0*/  UISETP.NE.AND.EX UP1, UPT, UR9, URZ, UPT, UP1 ;  /* 0x0000003f0900728c */ /* 0x000fcc000bf25310 */
        /* <DEDUP_REMOVED lines=11> */
[----:B--2---:R-:W-:Y:S01]  /*f490*/  @P2 R2UR UR4, R6 ;  /* 0x00000000060422ca */ /* 0x004fe200000e0000 */
[----:B01----:R-:W-:-:S14]  /*f4a0*/  @P3 BRA `(.L_x_1420) ;  /* 0x0000000000103947 */ /* 0x003fdc0003800000 */
[----:B------:R-:W-:Y:S05]  /*f4b0*/  @!P2 BRA `(.L_x_1420) ;  /* 0x00000000000ca947 */ /* 0x000fea0003800000 */
[----:B------:R-:W2:Y:S04]  /*f4c0*/  LDG.E R5, desc[UR54][R2.64] ;  /* 0x0000003602057981 */ /* 0x000ea8000c1e1900 */
[----:B-----5:R-:W2:Y:S02]  /*f4d0*/  LDG.E R0, desc[UR54][R2.64+0x4] ;  /* 0x0000043602007981 */ /* 0x020ea4000c1e1900 */
[----:B--2---:R-:W-:-:S07]  /*f4e0*/  IMAD.IADD R0, R0, 0x1, -R5 ;  /* 0x0000000100007824 */ /* 0x004fce00078e0a05 */
.L_x_1420:
[----:B------:R-:W-:Y:S01]  /*f4f0*/  USHF.R.S32.HI UR8, URZ, 0x1f, UR36 ;  /* 0x0000001f3f087899 */ /* 0x000fe20008011424 */
[----:B------:R-:W-:Y:S01]  /*f500*/  BSSY B1, `(.L_x_1421) ;  /* 0x000002e000017945 */ /* 0x000fe20003800000 */
[----:B------:R-:W-:Y:S02]  /*f510*/  USHF.R.S32.HI UR11, URZ, 0x1f, UR4 ;  /* 0x0000001f3f0b7899 */ /* 0x000fe40008011404 */
[----:B------:R-:W-:Y:S02]  /*f520*/  USEL UR13, UR36, URZ, !UP0 ;  /* 0x0000003f240d7287 */ /* 0x000fe4000c000000 */
[----:B------:R-:W-:Y:S01]  /*f530*/  USEL UR14, UR8, URZ, !UP0 ;  /* 0x0000003f080e7287 */ /* 0x000fe2000c000000 */
[----:B------:R-:W-:Y:S11]  /*f540*/  @P1 BRA `(.L_x_1422) ;  /* 0x0000000000a41947 */ /* 0x000ff60003800000 */
[----:B------:R-:W0:Y:S01]  /*f550*/  S2R R3, SR_TID.X ;  /* 0x0000000000037919 */ /* 0x000e220000002100 */
[----:B------:R-:W1:Y:S01]  /*f560*/  LDC R7, c[0x0][0xbe8] ;  /* 0x0002fa00ff077b82 */ /* 0x000e620000000800 */
[----:B------:R-:W-:Y:S02]  /*f570*/  IMAD.U32 R4, RZ, RZ, UR37 ;  /* 0x00000025ff047e24 */ /* 0x000fe4000f8e00ff */
[----:B-1---5:R-:W-:-:S03]  /*f580*/  IMAD R2, R0, R7, RZ ;  /* 0x0000000700027224 */ /* 0x022fc600078e02ff */
[----:B0-----:R-:W-:-:S04]  /*f590*/  IADD3 R4, R4, -0x80, R3 ;  /* 0xffffff8004047810 */ /* 0x001fc80007ffe003 */
[----:B------:R-:W-:-:S13]  /*f5a0*/  ISETP.GE.AND P1, PT, R4, R2, PT ;  /* 0x000000020400720c */ /* 0x000fda0003f26270 */
[----:B------:R-:W-:Y:S05]  /*f5b0*/  @P1 BRA `(.L_x_1422) ;  /* 0x0000000000881947 */ /* 0x000fea0003800000 */
[----:B------:R-:W-:Y:S01]  /*f5c0*/  ISETP.NE.AND P1, PT, R7, 0x1, PT ;  /* 0x000000010700780c */ /* 0x000fe20003f25270 */
[----:B------:R-:W-:Y:S01]  /*f5d0*/  ULDC.64 UR16, c[0x0][0xb90] ;  /* 0x0002e40000107ab9 */ /* 0x000fe20000000a00 */
[----:B------:R-:W-:Y:S01]  /*f5e0*/  UMOV UR8, UR4 ;  /* 0x0000000400087c82 */ /* 0x000fe20008000000 */
[----:B------:R-:W-:Y:S01]  /*f5f0*/  UIMAD UR10, UR12, UR16, URZ ;  /* 0x000000100c0a72a4 */ /* 0x000fe2000f8e023f */
[----:B------:R-:W-:Y:S01]  /*f600*/  IMAD.MOV.U32 R2, RZ, RZ, R4 ;  /* 0x000000ffff027224 */ /* 0x000fe200078e0004 */
[----:B------:R-:W-:Y:S02]  /*f610*/  UMOV UR9, UR11 ;  /* 0x0000000b00097c82 */ /* 0x000fe40008000000 */
[----:B------:R-:W-:Y:S02]  /*f620*/  UIMAD.WIDE.U32 UR8, UR42, UR16, UR8 ;  /* 0x000000102a0872a5 */ /* 0x000fe4000f8e0008 */
[----:B------:R-:W-:-:S03]  /*f630*/  UIMAD UR10, UR42, UR17, UR10 ;  /* 0x000000112a0a72a4 */ /* 0x000fc6000f8e020a */
[----:B------:R-:W-:Y:S01]  /*f640*/  ULDC.64 UR16, c[0x0][0xb98] ;  /* 0x0002e60000107ab9 */ /* 0x000fe20000000a00 */
[----:B------:R-:W0:Y:S01]  /*f650*/  @P1 LDC R3, c[0x0][0xbec] ;  /* 0x0002fb00ff031b82 */ /* 0x000e220000000800 */
[----:B------:R-:W-:Y:S02]  /*f660*/  UIADD3 UR9, UR9, UR10, URZ ;  /* 0x0000000a09097290 */ /* 0x000fe4000fffe03f */
[----:B------:R-:W-:Y:S02]  /*f670*/  UIMAD UR10, UR14, UR16, URZ ;  /* 0x000000100e0a72a4 */ /* 0x000fe4000f8e023f */
[----:B------:R-:W-:Y:S02]  /*f680*/  UIMAD.WIDE.U32 UR8, UR13, UR16, UR8 ;  /* 0x000000100d0872a5 */ /* 0x000fe4000f8e0008 */
[----:B------:R-:W-:Y:S01]  /*f690*/  UIMAD UR10, UR13, UR17, UR10 ;  /* 0x000000110d0a72a4 */ /* 0x000fe2000f8e020a */
[----:B------:R-:W1:Y:S02]  /*f6a0*/  @P1 LDC R6, c[0x0][0xbf0] ;  /* 0x0002fc00ff061b82 */ /* 0x000e640000000800 */
[----:B------:R-:W-:Y:S01]  /*f6b0*/  ULDC.64 UR16, c[0x0][0xb88] ;  /* 0x0002e20000107ab9 */ /* 0x000fe20000000a00 */
[----:B0-----:R-:W-:-:S05]  /*f6c0*/  @P1 IMAD.HI.U32 R3, R4, R3, RZ ;  /* 0x0000000304031227 */ /* 0x001fca00078e00ff */
[----:B-1----:R-:W-:Y:S01]  /*f6d0*/  @P1 SHF.R.U32.HI R2, RZ, R6, R3 ;  /* 0x00000006ff021219 */ /* 0x002fe20000011603 */
[----:B------:R-:W-:-:S03]  /*f6e0*/  IMAD.U32 R6, RZ, RZ, UR10 ;  /* 0x0000000aff067e24 */ /* 0x000fc6000f8e00ff */
[--C-:B------:R-:W-:Y:S01]  /*f6f0*/  SHF.R.S32.HI R3, RZ, 0x1f, R2.reuse ;  /* 0x0000001fff037819 */ /* 0x100fe20000011402 */
[----:B------:R-:W-:Y:S01]  /*f700*/  IMAD.MOV R5, RZ, RZ, -R2 ;  /* 0x000000ffff057224 */ /* 0x000fe200078e0a02 */
[----:B------:R-:W-:-:S03]  /*f710*/  IADD3 R2, P1, R2, UR8, RZ ;  /* 0x0000000802027c10 */ /* 0x000fc6000ff3e0ff */
[----:B------:R-:W-:Y:S01]  /*f720*/  IMAD R5, R7, R5, R4 ;  /* 0x0000000507057224 */ /* 0x000fe200078e0204 */
[----:B------:R-:W-:Y:S01]  /*f730*/  IADD3.X R3, R3, UR9, R6, P1, !PT ;  /* 0x0000000903037c10 */ /* 0x000fe20008ffe406 */
[----:B------:R-:W-:-:S03]  /*f740*/  ULDC.64 UR8, c[0x0][0xb50] ;  /* 0x0002d40000087ab9 */ /* 0x000fc60000000a00 */
[----:B------:R-:W-:Y:S01]  /*f750*/  SHF.R.S32.HI R4, RZ, 0x1f, R5 ;  /* 0x0000001fff047819 */ /* 0x000fe20000011405 */
[----:B------:R-:W-:-:S04]  /*f760*/  IMAD.WIDE.U32 R2, R5, UR16, R2 ;  /* 0x0000001005027c25 */ /* 0x000fc8000f8e0002 */
[----:B------:R-:W-:-:S04]  /*f770*/  IMAD R4, R4, UR16, RZ ;  /* 0x0000001004047c24 */ /* 0x000fc8000f8e02ff */
[----:B------:R-:W-:Y:S01]  /*f780*/  IMAD R7, R5, UR17, R4 ;  /* 0x0000001105077c24 */ /* 0x000fe2000f8e0204 */
[----:B------:R-:W-:-:S03]  /*f790*/  LEA R4, P1, R2, UR8, 0x2 ;  /* 0x0000000802047c11 */ /* 0x000fc6000f8210ff */
[----:B------:R-:W-:-:S05]  /*f7a0*/  IMAD.IADD R3, R3, 0x1, R7 ;  /* 0x0000000103037824 */ /* 0x000fca00078e0207 */
[----:B------:R-:W-:Y:S01]  /*f7b0*/  LEA.HI.X R5, R2, UR9, R3, 0x2, P1 ;  /* 0x0000000902057c11 */ /* 0x000fe200088f1403 */
[----:B------:R-:W-:-:S05]  /*f7c0*/  IMAD.MOV.U32 R3, RZ, RZ, -0x800000 ;  /* 0xff800000ff037424 */ /* 0x000fca00078e00ff */
[----:B------:R0:W-:Y:S02]  /*f7d0*/  STG.E desc[UR54][R4.64], R3 ;  /* 0x0000000304007986 */ /* 0x0001e4000c101936 */
.L_x_1422:
[----:B------:R-:W-:Y:S05]  /*f7e0*/  BSYNC B1 ;  /* 0x0000000000017941 */ /* 0x000fea0003800000 */
.L_x_1421:
[----:B0-----:R-:W0:Y:S01]  /*f7f0*/  @P0 LDC R3, c[0x0][0xbf0] ;  /* 0x0002fc00ff030b82 */ /* 0x001e220000000800 */
[----:B------:R-:W-:Y:S01]  /*f800*/  ULDC.64 UR16, c[0x0][0xaa0] ;  /* 0x0002a80000107ab9 */ /* 0x000fe20000000a00 */
[----:B------:R-:W-:Y:S01]  /*f810*/  IMAD R2, R22, 0x20, R184 ;  /* 0x0000002016027824 */ /* 0x000fe200078e02b8 */
[----:B------:R-:W-:Y:S01]  /*f820*/  UIMAD UR10, UR11, UR16, URZ ;  /* 0x000000100b0a72a4 */ /* 0x000fe2000f8e023f */
[----:B------:R-:W-:Y:S01]  /*f830*/  BSSY B1, `(.L_x_1423) ;  /* 0x0000039000017945 */ /* 0x000fe20003800000 */
[----:B------:R-:W-:Y:S01]  /*f840*/  UIMAD.WIDE.U32 UR8, UR4, UR16, URZ ;  /* 0x00000010040872a5 */ /* 0x000fe2000f8e003f */
[----:B------:R-:W-:Y:S01]  /*f850*/  VIADD R6, R2, UR37 ;  /* 0x0000002502067c36 */ /* 0x000fe20008000000 */
[----:B------:R-:W-:-:S03]  /*f860*/  UIMAD UR10, UR4, UR17, UR10 ;  /* 0x00000011040a72a4 */ /* 0x000fc6000f8e020a */
[----:B------:R-:W-:Y:S01]  /*f870*/  ULDC.64 UR16, c[0x0][0xae8] ;  /* 0x0002ba0000107ab9 */ /* 0x000fe20000000a00 */
[----:B------:R-:W-:Y:S01]  /*f880*/  UIADD3 UR9, UR9, UR10, URZ ;  /* 0x0000000a09097290 */ /* 0x000fe2000fffe03f */
[----:B------:R-:W-:Y:S01]  /*f890*/  @P0 IMAD.HI.U32 R2, R6, R9, RZ ;  /* 0x0000000906020227 */ /* 0x000fe200078e00ff */
[----:B------:R-:W-:Y:S02]  /*f8a0*/  UIMAD UR4, UR12, UR16, URZ ;  /* 0x000000100c0472a4 */ /* 0x000fe4000f8e023f */
[----:B------:R-:W-:Y:S01]  /*f8b0*/  UIMAD.WIDE.U32 UR8, UR42, UR16, UR8 ;  /* 0x000000102a0872a5 */ /* 0x000fe2000f8e0008 */
[----:B------:R-:W-:Y:S01]  /*f8c0*/  IMAD.MOV.U32 R5, RZ, RZ, R6 ;  /* 0x000000ffff057224 */ /* 0x000fe200078e0006 */
[----:B------:R-:W-:Y:S01]  /*f8d0*/  UIMAD UR4, UR42, UR17, UR4 ;  /* 0x000000112a0472a4 */ /* 0x000fe2000f8e0204 */
[----:B------:R-:W-:-:S03]  /*f8e0*/  ULDC.64 UR10, c[0x0][0xaf0] ;  /* 0x0002bc00000a7ab9 */ /* 0x000fc60000000a00 */
[----:B------:R-:W-:Y:S02]  /*f8f0*/  UIADD3 UR9, UR9, UR4, URZ ;  /* 0x0000000409097290 */ /* 0x000fe4000fffe03f */
[----:B------:R-:W-:Y:S01]  /*f900*/  UIMAD UR4, UR14, UR10, URZ ;  /* 0x0000000a0e0472a4 */ /* 0x000fe2000f8e023f */
[----:B0-----:R-:W-:Y:S01]  /*f910*/  @P0 SHF.R.U32.HI R5, RZ, R3, R2 ;  /* 0x00000003ff050219 */ /* 0x001fe20000011602 */
        /* <DEDUP_REMOVED lines=11> */
[----:B------:R-:W-:Y:S02]  /*f9d0*/  IMAD.U32 R3, RZ, RZ, UR4 ;  /* 0x00000004ff037e24 */ /* 0x000fe4000f8e00ff */
[C---:B------:R-:W-:Y:S01]  /*f9e0*/  IMAD R9, R5.reuse, UR11, R4 ;  /* 0x0000000b05097c24 */ /* 0x040fe2000f8e0204 */
[----:B------:R-:W-:Y:S01]  /*f9f0*/  SHF.R.S32.HI R4, RZ, 0x1f, R7 ;  /* 0x0000001fff047819 */ /* 0x000fe20000011407 */
[----:B------:R-:W-:-:S04]  /*fa00*/  IMAD.WIDE.U32 R2, R5, UR10, R2 ;  /* 0x0000000a05027c25 */ /* 0x000fc8000f8e0002 */
[----:B------:R-:W-:Y:S02]  /*fa10*/  IMAD.IADD R3, R3, 0x1, R9 ;  /* 0x0000000103037824 */ /* 0x000fe400078e0209 */
[----:B------:R-:W-:Y:S02]  /*fa20*/  IMAD R4, R4, UR8, RZ ;  /* 0x0000000804047c24 */ /* 0x000fe4000f8e02ff */
[----:B------:R-:W-:Y:S02]  /*fa30*/  VIADD R6, R184, UR37 ;  /* 0x00000025b8067c36 */ /* 0x000fe40008000000 */
[----:B-----5:R-:W-:Y:S02]  /*fa40*/  IMAD R11, R0, R11, RZ ;  /* 0x0000000b000b7224 */ /* 0x020fe400078e02ff */
        /* <DEDUP_REMOVED lines=23> */
.L_x_1424:
[----:B------:R-:W-:Y:S05]  /*fbc0*/  BSYNC B1 ;  /* 0x0000000000017941 */ /* 0x000fea0003800000 */
.L_x_1423:
        /* <DEDUP_REMOVED lines=13> */
.L_x_1426:
[----:B------:R-:W-:Y:S05]  /*fca0*/  BSYNC B1 ;  /* 0x0000000000017941 */ /* 0x000fea0003800000 */
.L_x_1425:
        /* <DEDUP_REMOVED lines=13> */
.L_x_1428:
[----:B------:R-:W-:Y:S05]  /*fd80*/  BSYNC B1 ;  /* 0x0000000000017941 */ /* 0x000fea0003800000 */
.L_x_1427:
[----:B0-----:R-:W-:Y:S01]  /*fd90*/  VIADD R0, R6, 0x60 ;  /* 0x0000006006007836 */ /* 0x001fe20000000000 */
[----:B--2-4-:R-:W0:Y:S04]  /*fda0*/  SHFL.IDX PT, R5, R5, 0x3, 0x181f ;  /* 0x00781f0005057f89 */ /* 0x014e2800000e0000 */
[----:B------:R-:W-:Y:S01]  /*fdb0*/  ISETP.GE.AND P0, PT, R0, R11, PT ;  /* 0x0000000b0000720c */ /* 0x000fe20003f06270 */
[----:B-1-3--:R1:W2:-:S12]  /*fdc0*/  SHFL.IDX PT, R2, R4, 0x3, 0x181f ;  /* 0x00781f0004027f89 */ /* 0x00a29800000e0000 */
[----:B-1----:R-:W-:Y:S05]  /*fdd0*/  @P0 BRA `(.L_x_1419) ;  /* 0x0000000000240947 */ /* 0x002fea0003800000 */
[----:B------:R-:W-:Y:S02]  /*fde0*/  ULDC UR4, c[0x0][0xac8] ;  /* 0x0002b20000047ab9 */ /* 0x000fe40000000800 */
[----:B------:R-:W-:Y:S02]  /*fdf0*/  ISETP.GE.AND P2, PT, R18, UR4, PT ;  /* 0x0000000412007c0c */ /* 0x000fe4000bf46270 */
[----:B------:R-:W-:-:S11]  /*fe00*/  ISETP.GE.AND P3, PT, R19, UR4, PT ;  /* 0x0000000413007c0c */ /* 0x000fd6000bf66270 */
[CC--:B--2---:R-:W-:Y:S02]  /*fe10*/  @!P2 LEA R6, P0, R18.reuse, R2.reuse, 0x1 ;  /* 0x000000021206a211 */ /* 0x0c4fe400078008ff */
[C---:B------:R-:W-:Y:S02]  /*fe20*/  @!P3 LEA R2, P1, R19.reuse, R2, 0x1 ;  /* 0x000000021302b211 */ /* 0x040fe400078208ff */
[-C--:B0-----:R-:W-:Y:S02]  /*fe30*/  @!P2 LEA.HI.X R7, R18, R5.reuse, R190, 0x1, P0 ;  /* 0x000000051207a211 */ /* 0x081fe400000f0cbe */
[----:B------:R-:W-:-:S03]  /*fe40*/  @!P3 LEA.HI.X R3, R19, R5, R189, 0x1, P1 ;  /* 0x000000051303b211 */ /* 0x000fc600008f0cbd */
[----:B------:R1:W-:Y:S04]  /*fe50*/  @!P2 ST.E.128 desc[UR54][R6.64], RZ ;  /* 0x000000ff0600a985 */ /* 0x0003e8000c101d36 */
[----:B------:R1:W-:Y:S02]  /*fe60*/  @!P3 ST.E.128 desc[UR54][R2.64], RZ ;  /* 0x000000ff0200b985 */ /* 0x0003e4000c101d36 */
.L_x_1419:
[----:B------:R-:W-:Y:S05]  /*fe70*/  BSYNC B0 ;  /* 0x0000000000007941 */ /* 0x000fea0003800000 */
.L_x_1410:
[----:B------:R-:W-:Y:S02]  /*fe80*/  ULDC UR4, c[0x0][0xc3c] ;  /* 0x00030f0000047ab9 */ /* 0x000fe40000000800 */
[----:B------:R-:W-:-:S06]  /*fe90*/  UISETP.GE.AND UP0, UPT, UR6, UR4, UPT ;  /* 0x000000040600728c */ /* 0x000fcc000bf06270 */
[----:B------:R-:W-:-:S13]  /*fea0*/  PLOP3.LUT P0, PT, PT, PT, UP0, 0x80, 0x0 ;  /* 0x000000000000781c */ /* 0x000fda0003f0f008 */
[----:B------:R-:W-:Y:S05]  /*feb0*/  @!P0 BRA `(.L_x_1429) ;  /* 0xffffff0c00a08947 */ /* 0x000fea000383ffff */
[----:B------:R-:W-:Y:S05]  /*fec0*/  EXIT ;  /* 0x000000000000794d */ /* 0x000fea0003800000 */
.L_x_1320:
        /* <DEDUP_REMOVED lines=9> */
[----:B-1----:R-:W0:Y:S08]  /*ff60*/  S2UR UR5, SR_CgaCtaId ;  /* 0x00000000000579c3 */ /* 0x002e300000008800 */
[----:B------:R-:W-:Y:S06]  /*ff70*/  BAR.SYNC.DEFER_BLOCKING 0x5, 0x180 ;  /* 0x0146000000007b1d */ /* 0x000fec0000010000 */
[----:B------:R-:W-:-:S02]  /*ff80*/  UMOV UR4, 0x400 ;  /* 0x0000040000047882 */ /* 0x000fc40000000000 */
[----:B0-----:R-:W-:-:S09]  /*ff90*/  ULEA UR4, UR5, UR4, 0x18 ;  /* 0x0000000405047291 */ /* 0x001fd2000f8ec03f */
[----:B------:R-:W0:Y:S01]  /*ffa0*/  LDS.128 R16, [UR4+0x288d0] ;  /* 0x0288d004ff107984 */ /* 0x000e220008000c00 */
[----:B------:R-:W-:Y:S06]  /*ffb0*/  BAR.ARV 0x4, 0x180 ;  /* 0x0106000000007b1d */ /* 0x000fec0000002000 */
[----:B------:R-:W-:Y:S05]  /*ffc0*/  BRA `(.L_x_1431) ;  /* 0x00000008008c7947 */ /* 0x000fea0003800000 */
.L_x_1430:
[----:B------:R-:W0:Y:S01]  /*ffd0*/  S2R R2, SR_TID.X ;  /* 0x0000000000027919 */ /* 0x000e220000002100 */
[----:B-1----:R-:W-:Y:S01]  /*ffe0*/  ULDC UR4, c[0x0][0xc3c] ;  /* 0x00030f0000047ab9 */ /* 0x002fe20000000800 */
        /* <DEDUP_REMOVED lines=38> */
.L_x_1436:
        /* <DEDUP_REMOVED lines=12> */
.L_x_1435:
[----:B------:R-:W-:Y:S05]  /*10310*/  BSYNC B0 ;  /* 0x0000000000007941 */ /* 0x000fea0003800000 */
.L_x_1434:
        /* <DEDUP_REMOVED lines=20> */
.L_x_1432:
[----:B------:R-:W-:-:S04]  /*10460*/  IMAD.IADD R11, R4, 0x1, -R3 ;  /* 0x00000001040b7824 */ /* 0x000fc800078e0a03 */
[----:B------:R-:W-:-:S05]  /*10470*/  IMAD R2, R6, UR5, R11 ;  /* 0x0000000506027c24 */ /* 0x000fca000f8e020b */
[----:B------:R-:W-:Y:S02]  /*10480*/  ISETP.GT.AND P0, PT, R2, UR6, PT ;  /* 0x0000000602007c0c */ /* 0x000fe4000bf04270 */
[----:B------:R-:W0:Y:S11]  /*10490*/  LDC.64 R2, c[0x0][0xc90] ;  /* 0x00032400ff027b82 */ /* 0x000e360000000a00 */
[----:B------:R-:W-:-:S04]  /*104a0*/  VOTE.ANY R8, PT, !P0 ;  /* 0x0000000000087806 */ /* 0x000fc800040e0100 */
[----:B------:R-:W1:Y:S02]  /*104b0*/  POPC R13, R8 ;  /* 0x00000008000d7309 */ /* 0x000e640000000000 */
[----:B-1----:R-:W-:-:S04]  /*104c0*/  VIADD R19, R13, UR4 ;  /* 0x000000040d137c36 */ /* 0x002fc80008000000 */
[----:B0-----:R-:W-:-:S05]  /*104d0*/  IMAD.WIDE R2, R19, 0x4, R2 ;  /* 0x0000000413027825 */ /* 0x001fca00078e0202 */
[----:B------:R-:W2:Y:S01]  /*104e0*/  LDG.E R7, desc[UR54][R2.64] ;  /* 0x0000003602077981 */ /* 0x000ea2000c1e1900 */
[----:B------:R-:W-:-:S03]  /*104f0*/  ISETP.NE.AND P0, PT, R8, RZ, PT ;  /* 0x000000ff0800720c */ /* 0x000fc60003f05270 */
[----:B------:R-:W2:Y:S02]  /*10500*/  SHFL.IDX PT, R0, R0, R13, 0x1f ;  /* 0x00001f0d00007589 */ /* 0x000ea400000e0000 */
[----:B--2---:R-:W-:-:S05]  /*10510*/  IMAD R4, R0, R7, RZ ;  /* 0x0000000700047224 */ /* 0x004fca00078e02ff */
[----:B------:R-:W-:-:S04]  /*10520*/  IABS R12, R4 ;  /* 0x00000004000c7213 */ /* 0x000fc80000000000 */
[----:B------:R-:W0:Y:S08]  /*10530*/  I2F.RP R9, R12 ;  /* 0x0000000c00097306 */ /* 0x000e300000209400 */
[----:B0-----:R-:W0:Y:S02]  /*10540*/  MUFU.RCP R9, R9 ;  /* 0x0000000900097308 */ /* 0x001e240000001000 */
[----:B0-----:R-:W-:-:S06]  /*10550*/  VIADD R10, R9, 0xffffffe ;  /* 0x0ffffffe090a7836 */ /* 0x001fcc0000000000 */
[----:B------:R0:W1:Y:S01]  /*10560*/  F2I.FTZ.U32.TRUNC.NTZ R3, R10 ;  /* 0x0000000a00037305 */ /* 0x000062000021f000 */
[----:B------:R-:W-:Y:S05]  /*10570*/  @!P0 BRA `(.L_x_1437) ;  /* 0x0000000000088947 */ /* 0x000fea0003800000 */
[----:B------:R-:W-:-:S05]  /*10580*/  VIADD R9, R13, 0xffffffff ;  /* 0xffffffff0d097836 */ /* 0x000fca0000000000 */
[----:B------:R2:W3:Y:S02]  /*10590*/  SHFL.IDX PT, R16, R6, R9, 0x1f ;  /* 0x00001f0906107589 */ /* 0x0004e400000e0000 */
.L_x_1437:
[----:B---3--:R-:W-:Y:S01]  /*105a0*/  IMAD R16, R16, UR5, R11 ;  /* 0x0000000510107c24 */ /* 0x008fe2000f8e020b */
[----:B------:R-:W-:Y:S01]  /*105b0*/  IABS R2, R4 ;  /* 0x0000000400027213 */ /* 0x000fe20000000000 */
[----:B-12---:R-:W-:-:S03]  /*105c0*/  IMAD.MOV R9, RZ, RZ, -R3 ;  /* 0x000000ffff097224 */ /* 0x006fc600078e0a03 */
[----:B------:R-:W-:Y:S01]  /*105d0*/  IADD3 R11, -R16, UR6, RZ ;  /* 0x00000006100b7c10 */ /* 0x000fe2000fffe1ff */
[----:B------:R-:W-:Y:S02]  /*105e0*/  IMAD.MOV R8, RZ, RZ, -R2 ;  /* 0x000000ffff087224 */ /* 0x000fe400078e0a02 */
[----:B------:R-:W-:Y:S01]  /*105f0*/  IMAD R9, R9, R12, RZ ;  /* 0x0000000c09097224 */ /* 0x000fe200078e02ff */
[----:B------:R-:W-:Y:S01]  /*10600*/  IABS R6, R11 ;  /* 0x0000000b00067213 */ /* 0x000fe20000000000 */
[----:B------:R-:W-:-:S04]  /*10610*/  IMAD.MOV.U32 R2, RZ, RZ, RZ ;  /* 0x000000ffff027224 */ /* 0x000fc800078e00ff */
        /* <DEDUP_REMOVED lines=14> */
[----:B------:R-:W-:-:S05]  /*10700*/  @!P1 LOP3.LUT R2, RZ, R4, RZ, 0x33, !PT ;  /* 0x00000004ff029212 */ /* 0x000fca00078e33ff */
[----:B------:R-:W-:-:S04]  /*10710*/  IMAD R13, R7, R2, RZ ;  /* 0x00000002070d7224 */ /* 0x000fc800078e02ff */
[----:B------:R-:W-:-:S05]  /*10720*/  IMAD.MOV R6, RZ, RZ, -R13 ;  /* 0x000000ffff067224 */ /* 0x000fca00078e0a0d */
[----:B------:R-:W-:Y:S01]  /*10730*/  VIADDMNMX R15, R6, UR5, R7, PT ;  /* 0x00000005060f7c46 */ /* 0x000fe2000b800107 */
[----:B------:R-:W-:-:S03]  /*10740*/  IMAD.MOV R7, RZ, RZ, -R2 ;  /* 0x000000ffff077224 */ /* 0x000fc600078e0a02 */
[----:B------:R-:W-:Y:S01]  /*10750*/  IABS R8, R15 ;  /* 0x0000000f00087213 */ /* 0x000fe20000000000 */
[----:B------:R-:W-:Y:S01]  /*10760*/  IMAD R4, R4, R7, R11 ;  /* 0x0000000704047224 */ /* 0x000fe200078e020b */
[----:B0-----:R-:W-:Y:S01]  /*10770*/  IABS R10, R15 ;  /* 0x0000000f000a7213 */ /* 0x001fe20000000000 */
[----:B------:R-:W-:Y:S01]  /*10780*/  IMAD.MOV R18, RZ, RZ, -R15 ;  /* 0x000000ffff127224 */ /* 0x000fe200078e0a0f */
[----:B------:R-:W0:Y:S02]  /*10790*/  I2F.RP R6, R8 ;  /* 0x0000000800067306 */ /* 0x000e240000209400 */
[----:B------:R-:W-:-:S06]  /*107a0*/  IABS R9, R4 ;  /* 0x0000000400097213 */ /* 0x000fcc0000000000 */
[----:B0-----:R-:W0:Y:S02]  /*107b0*/  MUFU.RCP R6, R6 ;  /* 0x0000000600067308 */ /* 0x001e240000001000 */
[----:B0-----:R-:W-:-:S06]  /*107c0*/  VIADD R3, R6, 0xffffffe ;  /* 0x0ffffffe06037836 */ /* 0x001fcc0000000000 */
[----:B------:R-:W0:Y:S02]  /*107d0*/  F2I.FTZ.U32.TRUNC.NTZ R3, R3 ;  /* 0x0000000300037305 */ /* 0x000e24000021f000 */
[----:B0-----:R-:W-:-:S04]  /*107e0*/  IMAD.MOV R2, RZ, RZ, -R3 ;  /* 0x000000ffff027224 */ /* 0x001fc800078e0a03 */
[----:B------:R-:W-:Y:S02]  /*107f0*/  IMAD.MOV.U32 R7, RZ, RZ, R2 ;  /* 0x000000ffff077224 */ /* 0x000fe400078e0002 */
[----:B------:R-:W-:Y:S02]  /*10800*/  IMAD.MOV.U32 R2, RZ, RZ, RZ ;  /* 0x000000ffff027224 */ /* 0x000fe400078e00ff */
[----:B------:R-:W-:-:S04]  /*10810*/  IMAD R7, R7, R8, RZ ;  /* 0x0000000807077224 */ /* 0x000fc800078e02ff */
[----:B------:R-:W-:-:S04]  /*10820*/  IMAD.HI.U32 R2, R3, R7, R2 ;  /* 0x0000000703027227 */ /* 0x000fc800078e0002 */
[----:B------:R-:W-:Y:S02]  /*10830*/  IMAD.MOV R3, RZ, RZ, -R10 ;  /* 0x000000ffff037224 */ /* 0x000fe400078e0a0a */
        /* <DEDUP_REMOVED lines=8> */
[----:B------:R-:W-:Y:S01]  /*108c0*/  ISETP.GE.AND P2, PT, R3, RZ, PT ;  /* 0x000000ff0300720c */ /* 0x000fe20003f46270 */
[----:B------:R-:W-:-:S06]  /*108d0*/  IMAD.IADD R3, R4, 0x1, R13 ;  /* 0x0000000104037824 */ /* 0x000fcc00078e020d */
[----:B------:R-:W-:-:S06]  /*108e0*/  @P0 VIADD R2, R2, 0x1 ;  /* 0x0000000102020836 */ /* 0x000fcc0000000000 */
[----:B------:R-:W-:Y:S01]  /*108f0*/  @!P2 IMAD.MOV R2, RZ, RZ, -R2 ;  /* 0x000000ffff02a224 */ /* 0x000fe200078e0a02 */
[----:B------:R-:W-:-:S04]  /*10900*/  @!P1 LOP3.LUT R2, RZ, R15, RZ, 0x33, !PT ;  /* 0x0000000fff029212 */ /* 0x000fc800078e33ff */
[----:B------:R-:W-:Y:S01]  /*10910*/  LOP3.LUT R17, RZ, R2, RZ, 0x33, !PT ;  /* 0x00000002ff117212 */ /* 0x000fe200078e33ff */
[----:B------:R-:W-:-:S04]  /*10920*/  IMAD R18, R2, R18, R3 ;  /* 0x0000001202127224 */ /* 0x000fc800078e0203 */
[----:B------:R-:W-:Y:S01]  /*10930*/  IMAD.IADD R17, R0, 0x1, R17 ;  /* 0x0000000100117824 */ /* 0x000fe200078e0211 */
[----:B------:R-:W-:Y:S06]  /*10940*/  BRA `(.L_x_1438) ;  /* 0x0000000000147947 */ /* 0x000fec0003800000 */
.L_x_1433:
[----:B------:R-:W-:Y:S01]  /*10950*/  ULDC UR4, c[0x0][0xc3c] ;  /* 0x00030f0000047ab9 */ /* 0x000fe20000000800 */
[----:B------:R-:W-:Y:S02]  /*10960*/  IMAD.MOV.U32 R17, RZ, RZ, RZ ;  /* 0x000000ffff117224 */ /* 0x000fe400078e00ff */
[----:B------:R-:W-:Y:S02]  /*10970*/  IMAD.U32 R16, RZ, RZ, UR6 ;  /* 0x00000006ff107e24 */ /* 0x000fe4000f8e00ff */
[----:B------:R-:W-:Y:S02]  /*10980*/  IMAD.MOV.U32 R18, RZ, RZ, RZ ;  /* 0x000000ffff127224 */ /* 0x000fe400078e00ff */
[----:B------:R-:W-:-:S07]  /*10990*/  IMAD.U32 R19, RZ, RZ, UR4 ;  /* 0x00000004ff137e24 */ /* 0x000fce000f8e00ff */
.L_x_1438:
[----:B------:R-:W-:-:S13]  /*109a0*/  ISETP.NE.AND P0, PT, R5, RZ, PT ;  /* 0x000000ff0500720c */ /* 0x000fda0003f05270 */
[----:B------:R-:W0:Y:S01]  /*109b0*/  @!P0 S2R R3, SR_CgaCtaId ;  /* 0x0000000000038919 */ /* 0x000e220000008800 */
[----:B------:R-:W-:-:S04]  /*109c0*/  @!P0 MOV R0, 0x400 ;  /* 0x0000040000008802 */ /* 0x000fc80000000f00 */
[----:B0-----:R-:W-:-:S05]  /*109d0*/  @!P0 LEA R0, R3, R0, 0x18 ;  /* 0x0000000003008211 */ /* 0x001fca00078ec0ff */
[----:B------:R1:W-:Y:S01]  /*109e0*/  @!P0 STS.128 [R0+0x288d0], R16 ;  /* 0x0288d01000008388 */ /* 0x0003e20000000c00 */
[----:B------:R-:W-:Y:S06]  /*109f0*/  BAR.ARV 0x5, 0x180 ;  /* 0x0146000000007b1d */ /* 0x000fec0000002000 */
.L_x_1431:
        /* <DEDUP_REMOVED lines=12> */
[----:B------:R-:W-:Y:S01]  /*10ac0*/  ULOP3.LUT UR36, UR43, 0x2, URZ, 0xfc, !UPT ;  /* 0x000000022b247892 */ /* 0x000fe2000f8efc3f */
[----:B------:R-:W-:Y:S01]  /*10ad0*/  IMAD.MOV.U32 R24, RZ, RZ, RZ ;  /* 0x000000ffff187224 */ /* 0x000fe200078e00ff */
[----:B------:R-:W-:Y:S01]  /*10ae0*/  ULDC UR37, c[0x0][0xc] ;  /* 0x0000030000257ab9 */ /* 0x000fe20000000800 */
[----:B--2---:R-:W-:-:S06]  /*10af0*/  ULEA UR4, UR5, UR4, 0x18 ;  /* 0x0000000405047291 */ /* 0x004fcc000f8ec03f */
[----:B------:R-:W-:Y:S01]  /*10b00*/  IMAD.U32 R22, RZ, RZ, UR4 ;  /* 0x00000004ff167e24 */ /* 0x000fe2000f8e00ff */
[C---:B0-----:R-:W-:Y:S01]  /*10b10*/  LOP3.LUT R4, R3.reuse, 0x7f, RZ, 0xc0, !PT ;  /* 0x0000007f03047812 */ /* 0x041fe200078ec0ff */
[C---:B------:R-:W-:Y:S02]  /*10b20*/  IMAD.SHL.U32 R30, R3.reuse, 0x8, RZ ;  /* 0x00000008031e7824 */ /* 0x040fe400078e00ff */
[----:B------:R-:W-:-:S03]  /*10b30*/  IMAD.SHL.U32 R2, R3, 0x10, RZ ;  /* 0x0000001003027824 */ /* 0x000fc600078e00ff */
[----:B-1----:R-:W-:Y:S02]  /*10b40*/  LOP3.LUT R0, R30, 0x1f8, RZ, 0xc0, !PT ;  /* 0x000001f81e007812 */ /* 0x002fe400078ec0ff */
[----:B------:R-:W-:Y:S02]  /*10b50*/  LOP3.LUT R2, R2, 0x70, RZ, 0xc0, !PT ;  /* 0x0000007002027812 */ /* 0x000fe400078ec0ff */
[----:B------:R-:W-:Y:S02]  /*10b60*/  LOP3.LUT R3, R0, 0x38, R3, 0x78, !PT ;  /* 0x0000003800037812 */ /* 0x000fe400078e7803 */
[----:B------:R-:W-:Y:S02]  /*10b70*/  SHF.R.U32.HI R0, RZ, 0x3, R4 ;  /* 0x00000003ff007819 */ /* 0x000fe40000011604 */
[----:B------:R-:W-:Y:S02]  /*10b80*/  LOP3.LUT R34, R3, 0x200, R30, 0xf8, !PT ;  /* 0x0000020003227812 */ /* 0x000fe400078ef81e */
[----:B------:R-:W-:-:S02]  /*10b90*/  LOP3.LUT R2, R0, R2, RZ, 0xfc, !PT ;  /* 0x0000000200027212 */ /* 0x000fc400078efcff */
[----:B------:R-:W-:Y:S01]  /*10ba0*/  LOP3.LUT R30, R30, 0x38, RZ, 0xc0, !PT ;  /* 0x000000381e1e7812 */ /* 0x000fe200078ec0ff */
[----:B------:R-:W-:-:S03]  /*10bb0*/  IMAD R0, R34, 0x2, R22 ;  /* 0x0000000222007824 */ /* 0x000fc600078e0216 */
[----:B------:R-:W-:Y:S02]  /*10bc0*/  LOP3.LUT R29, R30, 0x40, RZ, 0xfc, !PT ;  /* 0x000000401e1d7812 */ /* 0x000fe400078efcff */
[----:B------:R3:W-:Y:S05]  /*10bd0*/  STL [R1+0x4], R0 ;  /* 0x0000040001007387 */ /* 0x0007ea0000100800 */
.L_x_1510:
[----:B------:R-:W-:Y:S05]  /*10be0*/  YIELD ;  /* 0x0000000000007946 */ /* 0x000fea0003800000 */
[----:B------:R-:W-:Y:S01]  /*10bf0*/  ULDC.64 UR4, c[0x0][0xa28] ;  /* 0x00028a0000047ab9 */ /* 0x000fe20000000a00 */
[----:B------:R-:W-:Y:S01]  /*10c00*/  IMAD.MOV.U32 R37, RZ, RZ, RZ ;  /* 0x000000ffff257224 */ /* 0x000fe200078e00ff */
[----:B------:R-:W-:-:S04]  /*10c10*/  ISETP.NE.U32.AND P0, PT, RZ, UR4, PT ;  /* 0x00000004ff007c0c */ /* 0x000fc8000bf05070 */
[----:B------:R-:W-:Y:S01]  /*10c20*/  ISETP.NE.AND.EX P0, PT, RZ, UR5, PT, P0 ;  /* 0x00000005ff007c0c */ /* 0x000fe2000bf05300 */
[----:B------:R-:W-:-:S12]  /*10c30*/  ULDC.64 UR4, c[0x0][0xa18] ;  /* 0x0002860000047ab9 */ /* 0x000fd80000000a00 */
[----:B0-----:R-:W0:Y:S02]  /*10c40*/  @P0 LDC.64 R2, c[0x0][0xa28] ;  /* 0x00028a00ff020b82 */ /* 0x001e240000000a00 */
[----:B0-----:R-:W-:-:S05]  /*10c50*/  @P0 IMAD.WIDE R2, R19, 0x4, R2 ;  /* 0x0000000413020825 */ /* 0x001fca00078e0202 */
[----:B------:R0:W5:Y:S01]  /*10c60*/  @P0 LDG.E R37, desc[UR54][R2.64] ;  /* 0x0000003602250981 */ /* 0x000162000c1e1900 */
[----:B------:R-:W-:Y:S01]  /*10c70*/  ISETP.NE.U32.AND P0, PT, RZ, UR4, PT ;  /* 0x00000004ff007c0c */ /* 0x000fe2000bf05070 */
[----:B---3--:R-:W-:Y:S01]  /*10c80*/  IMAD.MOV.U32 R0, RZ, RZ, RZ ;  /* 0x000000ffff007224 */ /* 0x008fe200078e00ff */
[----:B------:R-:W-:Y:S02]  /*10c90*/  LOP3.LUT R26, R26, 0xffffffdf, RZ, 0xc0, !PT ;  /* 0xffffffdf1a1a7812 */ /* 0x000fe400078ec0ff */
[----:B------:R-:W-:Y:S01]  /*10ca0*/  ISETP.NE.AND.EX P1, PT, RZ, UR5, PT, P0 ;  /* 0x00000005ff007c0c */ /* 0x000fe2000bf25300 */
[----:B------:R-:W-:Y:S02]  /*10cb0*/  ULDC.64 UR4, c[0x0][0xa00] ;  /* 0x0002800000047ab9 */ /* 0x000fe40000000a00 */
[----:B------:R-:W-:Y:S01]  /*10cc0*/  ISETP.NE.U32.AND P0, PT, RZ, UR4, PT ;  /* 0x00000004ff007c0c */ /* 0x000fe2000bf05070 */
[----:B0-----:R-:W0:Y:S03]  /*10cd0*/  LDC.64 R2, c[0x0][0xa00] ;  /* 0x00028000ff027b82 */ /* 0x001e260000000a00 */
[----:B------:R-:W-:Y:S01]  /*10ce0*/  ISETP.NE.AND.EX P2, PT, RZ, UR5, PT, P0 ;  /* 0x00000005ff007c0c */ /* 0x000fe2000bf45300 */
[----:B------:R-:W-:-:S05]  /*10cf0*/  ULDC.64 UR4, c[0x0][0x418] ;  /* 0x0001060000047ab9 */ /* 0x000fca0000000a00 */
[----:B-1----:R-:W1:Y:S07]  /*10d00*/  @P1 LDC.64 R4, c[0x0][0xa18] ;  /* 0x00028600ff041b82 */ /* 0x002e6e0000000a00 */
[----:B------:R-:W-:Y:S01]  /*10d10*/  @P2 LOP3.LUT R26, R26, 0x20, RZ, 0xfc, !PT ;  /* 0x000000201a1a2812 */ /* 0x000fe200078efcff */
[----:B0-----:R-:W-:-:S05]  /*10d20*/  IMAD.WIDE R2, R19, 0x4, R2 ;  /* 0x0000000413027825 */ /* 0x001fca00078e0202 */
[----:B--2---:R-:W2:Y:S01]  /*10d30*/  @P2 LDG.E R0, desc[UR54][R2.64] ;  /* 0x0000003602002981 */ /* 0x004ea2000c1e1900 */
[----:B-1----:R-:W-:-:S05]  /*10d40*/  @P1 IMAD.WIDE R4, R19, 0x4, R4 ;  /* 0x0000000413041825 */ /* 0x002fca00078e0204 */
[----:B------:R0:W5:Y:S01]  /*10d50*/  @P1 LDG.E R31, desc[UR54][R4.64] ;  /* 0x00000036041f1981 */ /* 0x000162000c1e1900 */
[----:B------:R-:W-:-:S03]  /*10d60*/  UISETP.NE.U32.AND UP0, UPT, UR4, URZ, UPT ;  /* 0x0000003f0400728c */ /* 0x000fc6000bf05070 */
[----:B------:R-:W-:Y:S01]  /*10d70*/  ULDC UR4, c[0x0][0x424] ;  /* 0x0001090000047ab9 */ /* 0x000fe20000000800 */
[----:B------:R-:W-:-:S03]  /*10d80*/  UISETP.NE.AND.EX UP0, UPT, UR5, URZ, UPT, UP0 ;  /* 0x0000003f0500728c */ /* 0x000fc6000bf05300 */
[----:B------:R-:W-:Y:S01]  /*10d90*/  ULDC UR5, c[0x0][0x2f0] ;  /* 0x0000bc0000057ab9 */ /* 0x000fe20000000800 */
[----:B------:R-:W-:-:S04]  /*10da0*/  USEL UR4, UR4, 0x1, UP0 ;  /* 0x0000000104047887 */ /* 0x000fc80008000000 */
[----:B------:R-:W-:Y:S01]  /*10db0*/  UIMAD UR4, UR4, UR5, URZ ;  /* 0x00000005040472a4 */ /* 0x000fe2000f8e023f */
[----:B--2---:R1:W-:Y:S05]  /*10dc0*/  STL [R1+0x8], R0 ;  /* 0x0000080001007387 */ /* 0x0043ea0000100800 */
[----:B-1----:R-:W-:Y:S01]  /*10dd0*/  IMAD.U32 R0, RZ, RZ, UR4 ;  /* 0x00000004ff007e24 */ /* 0x002fe2000f8e00ff */
[----:B0-----:R-:W-:Y:S06]  /*10de0*/  @P1 BRA `(.L_x_1440) ;  /* 0x0000000000181947 */ /* 0x001fec0003800000 */
[----:B------:R-:W-:Y:S02]  /*10df0*/  ULDC UR4, c[0x0][0x288] ;  /* 0x0000a20000047ab9 */ /* 0x000fe40000000800 */
[----:B-----5:R-:W-:Y:S01]  /*10e00*/  IMAD.U32 R31, RZ, RZ, UR4 ;  /* 0x00000004ff1f7e24 */ /* 0x020fe2000f8e00ff */
[----:B------:R-:W-:Y:S06]  /*10e10*/  @!P2 BRA `(.L_x_1440) ;  /* 0x00000000000ca947 */ /* 0x000fec0003800000 */
[----:B------:R-:W2:Y:S04]  /*10e20*/  LDG.E R4, desc[UR54][R2.64] ;  /* 0x0000003602047981 */ /* 0x000ea8000c1e1900 */
[----:B------:R-:W2:Y:S02]  /*10e30*/  LDG.E R31, desc[UR54][R2.64+0x4] ;  /* 0x00000436021f7981 */ /* 0x000ea4000c1e1900 */
[----:B--2---:R-:W-:-:S07]  /*10e40*/  IMAD.IADD R31, R31, 0x1, -R4 ;  /* 0x000000011f1f7824 */ /* 0x004fce00078e0a04 */
.L_x_1440:
[----:B------:R-:W-:Y:S02]  /*10e50*/  ULDC.64 UR4, c[0x0][0xa20] ;  /* 0x0002880000047ab9 */ /* 0x000fe40000000a00 */
[----:B------:R-:W-:-:S04]  /*10e60*/  ISETP.NE.U32.AND P0, PT, RZ, UR4, PT ;  /* 0x00000004ff007c0c */ /* 0x000fc8000bf05070 */
[----:B------:R-:W-:-:S13]  /*10e70*/  ISETP.NE.AND.EX P0, PT, RZ, UR5, PT, P0 ;  /* 0x00000005ff007c0c */ /* 0x000fda000bf05300 */
[----:B------:R-:W-:Y:S05]  /*10e80*/  @!P0 BRA `(.L_x_1441) ;  /* 0x0000000000108947 */ /* 0x000fea0003800000 */
[----:B------:R-:W0:Y:S02]  /*10e90*/  LDC.64 R2, c[0x0][0xa20] ;  /* 0x00028800ff027b82 */ /* 0x000e240000000a00 */
[----:B0-----:R-:W-:-:S05]  /*10ea0*/  IMAD.WIDE R2, R19, 0x4, R2 ;  /* 0x0000000413027825 */ /* 0x001fca00078e0202 */
[----:B------:R0:W5:Y:S01]  /*10eb0*/  LDG.E R0, desc[UR54][R2.64] ;  /* 0x0000003602007981 */ /* 0x000162000c1e1900 */
[----:B------:R-:W-:Y:S05]  /*10ec0*/  BRA `(.L_x_1442) ;  /* 0x0000000000247947 */ /* 0x000fea0003800000 */
.L_x_1441:
[----:B------:R-:W-:Y:S02]  /*10ed0*/  ULDC.64 UR4, c[0x0][0xa08] ;  /* 0x0002820000047ab9 */ /* 0x000fe40000000a00 */
[----:B------:R-:W-:-:S04]  /*10ee0*/  ISETP.NE.U32.AND P0, PT, RZ, UR4, PT ;  /* 0x00000004ff007c0c */ /* 0x000fc8000bf05070 */
[----:B------:R-:W-:-:S13]  /*10ef0*/  ISETP.NE.AND.EX P0, PT, RZ, UR5, PT, P0 ;  /* 0x00000005ff007c0c */ /* 0x000fda000bf05300 */
[----:B------:R-:W-:Y:S05]  /*10f00*/  @!P0 BRA `(.L_x_1442) ;  /* 0x0000000000148947 */ /* 0x000fea0003800000 */
[----:B------:R-:W0:Y:S02]  /*10f10*/  LDC.64 R2, c[0x0][0xa08] ;  /* 0x00028200ff027b82 */ /* 0x000e240000000a00 */
[----:B0-----:R-:W-:-:S05]  /*10f20*/  IMAD.WIDE R2, R19, 0x4, R2 ;  /* 0x0000000413027825 */ /* 0x001fca00078e0202 */
[----:B------:R-:W2:Y:S04]  /*10f30*/  LDG.E R0, desc[UR54][R2.64] ;  /* 0x0000003602007981 */ /* 0x000ea8000c1e1900 */
[----:B------:R-:W2:Y:S02]  /*10f40*/  LDG.E R5, desc[UR54][R2.64+0x4] ;  /* 0x0000043602057981 */ /* 0x000ea4000c1e1900 */
[----:B--2---:R-:W-:-:S07]  /*10f50*/  IMAD.IADD R0, R5, 0x1, -R0 ;  /* 0x0000000105007824 */ /* 0x004fce00078e0a00 */
.L_x_1442:
[----:B0-----:R-:W0:Y:S01]  /*10f60*/  LDC R2, c[0x0][0x448] ;  /* 0x00011200ff027b82 */ /* 0x001e220000000800 */
[----:B------:R-:W-:Y:S01]  /*10f70*/  IMAD.SHL.U32 R27, R17, 0x80, RZ ;  /* 0x00000080111b7824 */ /* 0x000fe200078e00ff */
[----:B------:R-:W-:Y:S01]  /*10f80*/  LOP3.LUT R26, R26, 0xffffffef, RZ, 0xc0, !PT ;  /* 0xffffffef1a1a7812 */ /* 0x000fe200078ec0ff */
[----:B-----5:R-:W-:Y:S02]  /*10f90*/  IMAD.IADD R35, R0, 0x1, -R37 ;  /* 0x0000000100237824 */ /* 0x020fe400078e0a25 */
[----:B------:R-:W-:Y:S01]  /*10fa0*/  VIADD R4, R27, 0x7f ;  /* 0x0000007f1b047836 */ /* 0x000fe20000000000 */
[----:B0-----:R-:W-:Y:S02]  /*10fb0*/  ISETP.NE.AND P2, PT, R2, 0x1, PT ;  /* 0x000000010200780c */ /* 0x001fe40003f45270 */
[----:B------:R-:W0:Y:S11]  /*10fc0*/  LDC.64 R2, c[0x0][0x9e0] ;  /* 0x00027800ff027b82 */ /* 0x000e360000000a00 */
[----:B------:R-:W1:Y:S01]  /*10fd0*/  @P2 LDC R5, c[0x0][0x44c] ;  /* 0x00011300ff052b82 */ /* 0x000e620000000800 */
[----:B------:R-:W-:-:S07]  /*10fe0*/  @P2 LOP3.LUT R26, R26, 0x10, RZ, 0xfc, !PT ;  /* 0x000000101a1a2812 */ /* 0x000fce00078efcff */
[----:B------:R-:W2:Y:S01]  /*10ff0*/  @P2 LDC R6, c[0x0][0x450] ;  /* 0x00011400ff062b82 */ /* 0x000ea20000000800 */
[----:B0-----:R-:W-:Y:S01]  /*11000*/  ISETP.GE.AND P1, PT, R3, 0x1, PT ;  /* 0x000000010300780c */ /* 0x001fe20003f26270 */
[----:B-1----:R-:W-:-:S05]  /*11010*/  @P2 IMAD.HI.U32 R5, R4, R5, RZ ;  /* 0x0000000504052227 */ /* 0x002fca00078e00ff */
[----:B--2---:R-:W-:Y:S02]  /*11020*/  @P2 SHF.R.U32.HI R4, RZ, R6, R5 ;  /* 0x00000006ff042219 */ /* 0x004fe40000011605 */
[----:B------:R-:W-:-:S05]  /*11030*/  IADD3 R5, R35, 0x1, -R31 ;  /* 0x0000000123057810 */ /* 0x000fca0007ffe81f */
[----:B------:R-:W-:-:S04]  /*11040*/  IMAD.IADD R7, R5, 0x1, R4 ;  /* 0x0000000105077824 */ /* 0x000fc800078e0204 */
[----:B------:R-:W-:Y:S01]  /*11050*/  IMAD.IADD R2, R7, 0x1, R2 ;  /* 0x0000000107027824 */ /* 0x000fe200078e0202 */
[----:B------:R-:W-:Y:S06]  /*11060*/  @!P1 BRA `(.L_x_1443) ;  /* 0x0000000000489947 */ /* 0x000fec0003800000 */
[C---:B------:R-:W-:Y:S01]  /*11070*/  ISETP.GT.AND P0, PT, R7.reuse, RZ, PT ;  /* 0x000000ff0700720c */ /* 0x040fe20003f04270 */
[----:B------:R-:W-:Y:S01]  /*11080*/  BSSY B0, `(.L_x_1444) ;  /* 0x000000e000007945 */ /* 0x000fe20003800000 */
[----:B------:R-:W-:-:S11]  /*11090*/  VIADD R0, R7, 0xffffffff ;  /* 0xffffffff07007836 */ /* 0x000fd60000000000 */
[----:B------:R-:W-:Y:S05]  /*110a0*/  @P0 BRA `(.L_x_1445) ;  /* 0x00000000001c0947 */ /* 0x000fea0003800000 */
[----:B------:R-:W-:Y:S01]  /*110b0*/  ISETP.NE.AND P0, PT, R3, 0x1, PT ;  /* 0x000000010300780c */ /* 0x000fe20003f05270 */
[----:B------:R-:W-:-:S12]  /*110c0*/  IMAD.MOV R7, RZ, RZ, -R7 ;  /* 0x000000ffff077224 */ /* 0x000fd800078e0a07 */
[----:B------:R-:W0:Y:S02]  /*110d0*/  @P0 LDC.64 R4, c[0x0][0x9e8] ;  /* 0x00027a00ff040b82 */ /* 0x000e240000000a00 */
[----:B0-----:R-:W-:-:S05]  /*110e0*/  @P0 IMAD.HI.U32 R4, R7, R4, RZ ;  /* 0x0000000407040227 */ /* 0x001fca00078e00ff */
[----:B------:R-:W-:-:S04]  /*110f0*/  @P0 SHF.R.U32.HI R7, RZ, R5, R4 ;  /* 0x00000005ff070219 */ /* 0x000fc80000011604 */
[----:B------:R-:W-:Y:S01]  /*11100*/  LOP3.LUT R0, RZ, R7, RZ, 0x33, !PT ;  /* 0x00000007ff007212 */ /* 0x000fe200078e33ff */
[----:B------:R-:W-:Y:S06]  /*11110*/  BRA `(.L_x_1446) ;  /* 0x0000000000107947 */ /* 0x000fec0003800000 */
.L_x_1445:
[----:B------:R-:W-:-:S13]  /*11120*/  ISETP.NE.AND P0, PT, R3, 0x1, PT ;  /* 0x000000010300780c */ /* 0x000fda0003f05270 */
[----:B------:R-:W0:Y:S02]  /*11130*/  @P0 LDC.64 R4, c[0x0][0x9e8] ;  /* 0x00027a00ff040b82 */ /* 0x000e240000000a00 */
[----:B0-----:R-:W-:-:S05]  /*11140*/  @P0 IMAD.HI.U32 R4, R0, R4, RZ ;  /* 0x0000000400040227 */ /* 0x001fca00078e00ff */
[----:B------:R-:W-:-:S07]  /*11150*/  @P0 SHF.R.U32.HI R0, RZ, R5, R4 ;  /* 0x00000005ff000219 */ /* 0x000fce0000011604 */
.L_x_1446:
[----:B------:R-:W-:Y:S05]  /*11160*/  BSYNC B0 ;  /* 0x0000000000007941 */ /* 0x000fea0003800000 */
.L_x_1444:
[----:B------:R-:W-:-:S05]  /*11170*/  IMAD R5, R0, R3, R3 ;  /* 0x0000000300057224 */ /* 0x000fca00078e0203 */
[----:B------:R-:W-:-:S07]  /*11180*/  VIMNMX R2, R2, R5, PT ;  /* 0x0000000502027248 */ /* 0x000fce0003fe0100 */
.L_x_1443:
[----:B------:R-:W0:Y:S01]  /*11190*/  @P2 LDC R4, c[0x0][0x44c] ;  /* 0x00011300ff042b82 */ /* 0x000e220000000800 */
[----:B------:R-:W-:Y:S01]  /*111a0*/  VIADD R2, R2, 0x7f ;  /* 0x0000007f02027836 */ /* 0x000fe20000000000 */
[----:B------:R-:W-:Y:S01]  /*111b0*/  ULDC UR4, c[0x0][0x9dc] ;  /* 0x0002770000047ab9 */ /* 0x000fe20000000800 */
[----:B------:R-:W-:-:S05]  /*111c0*/  IMAD.MOV.U32 R0, RZ, RZ, R27 ;  /* 0x000000ffff007224 */ /* 0x000fca00078e001b */
[----:B------:R-:W1:Y:S01]  /*111d0*/  @P2 LDC R5, c[0x0][0x450] ;  /* 0x00011400ff052b82 */ /* 0x000e620000000800 */
[----:B0-----:R-:W-:-:S05]  /*111e0*/  @P2 IMAD.HI.U32 R4, R27, R4, RZ ;  /* 0x000000041b042227 */ /* 0x001fca00078e00ff */
[----:B-1----:R-:W-:Y:S02]  /*111f0*/  @P2 SHF.R.U32.HI R0, RZ, R5, R4 ;  /* 0x00000005ff002219 */ /* 0x002fe40000011604 */
[----:B------:R-:W-:-:S04]  /*11200*/  SHF.R.S32.HI R5, RZ, 0x1f, R2 ;  /* 0x0000001fff057819 */ /* 0x000fc80000011402 */
[----:B------:R-:W-:Y:S01]  /*11210*/  LEA.HI R4, R5, R2, RZ, 0x7 ;  /* 0x0000000205047211 */ /* 0x000fe200078f38ff */
[----:B------:R-:W-:-:S03]  /*11220*/  VIADD R2, R35, 0x7f ;  /* 0x0000007f23027836 */ /* 0x000fc60000000000 */
[----:B------:R-:W-:Y:S02]  /*11230*/  SHF.R.S32.HI R4, RZ, 0x7, R4 ;  /* 0x00000007ff047819 */ /* 0x000fe40000011404 */
[----:B------:R-:W-:-:S04]  /*11240*/  SHF.R.S32.HI R5, RZ, 0x1f, R2 ;  /* 0x0000001fff057819 */ /* 0x000fc80000011402 */
[----:B------:R-:W-:Y:S02]  /*11250*/  LEA.HI R5, R5, R2, RZ, 0x7 ;  /* 0x0000000205057211 */ /* 0x000fe400078f38ff */
[----:B------:R-:W-:Y:S02]  /*11260*/  IADD3 R2, R0, R35, -R31 ;  /* 0x0000002300027210 */ /* 0x000fe40007ffe81f */
[----:B------:R-:W-:-:S03]  /*11270*/  SHF.R.S32.HI R5, RZ, 0x7, R5 ;  /* 0x00000007ff057819 */ /* 0x000fc60000011405 */
[----:B------:R-:W-:Y:S01]  /*11280*/  VIADD R0, R2, -UR4 ;  /* 0x8000000402007c36 */ /* 0x000fe20008000000 */
[----:B------:R-:W-:-:S05]  /*11290*/  VIMNMX R23, R5, R4, PT ;  /* 0x0000000405177248 */ /* 0x000fca0003fe0100 */
[----:B------:R0:W-:Y:S01]  /*112a0*/  STL [R1+0x10], R23 ;  /* 0x0000101701007387 */ /* 0x0001e20000100800 */
[----:B------:R-:W-:Y:S05]  /*112b0*/  @!P1 BRA `(.L_x_1447) ;  /* 0x0000000000449947 */ /* 0x000fea0003800000 */
[----:B------:R-:W-:Y:S01]  /*112c0*/  ISETP.GT.AND P0, PT, R2, -0x1, PT ;  /* 0xffffffff0200780c */ /* 0x000fe20003f04270 */
[----:B------:R-:W-:-:S12]  /*112d0*/  BSSY B0, `(.L_x_1448) ;  /* 0x000000d000007945 */ /* 0x000fd80003800000 */
[----:B------:R-:W-:Y:S05]  /*112e0*/  @P0 BRA `(.L_x_1449) ;  /* 0x00000000001c0947 */ /* 0x000fea0003800000 */
[----:B------:R-:W-:Y:S02]  /*112f0*/  ISETP.NE.AND P0, PT, R3, 0x1, PT ;  /* 0x000000010300780c */ /* 0x000fe40003f05270 */
[----:B------:R-:W-:-:S11]  /*11300*/  LOP3.LUT R7, RZ, R2, RZ, 0x33, !PT ;  /* 0x00000002ff077212 */ /* 0x000fd600078e33ff */
[----:B------:R-:W1:Y:S02]  /*11310*/  @P0 LDC.64 R4, c[0x0][0x9e8] ;  /* 0x00027a00ff040b82 */ /* 0x000e640000000a00 */
[----:B-1----:R-:W-:-:S05]  /*11320*/  @P0 IMAD.HI.U32 R4, R7, R4, RZ ;  /* 0x0000000407040227 */ /* 0x002fca00078e00ff */
[----:B------:R-:W-:-:S04]  /*11330*/  @P0 SHF.R.U32.HI R7, RZ, R5, R4 ;  /* 0x00000005ff070219 */ /* 0x000fc80000011604 */
[----:B------:R-:W-:Y:S01]  /*11340*/  LOP3.LUT R2, RZ, R7, RZ, 0x33, !PT ;  /* 0x00000007ff027212 */ /* 0x000fe200078e33ff */
[----:B------:R-:W-:Y:S06]  /*11350*/  BRA `(.L_x_1450) ;  /* 0x0000000000107947 */ /* 0x000fec0003800000 */
.L_x_1449:
[----:B------:R-:W-:-:S13]  /*11360*/  ISETP.NE.AND P0, PT, R3, 0x1, PT ;  /* 0x000000010300780c */ /* 0x000fda0003f05270 */
[----:B------:R-:W1:Y:S02]  /*11370*/  @P0 LDC.64 R4, c[0x0][0x9e8] ;  /* 0x00027a00ff040b82 */ /* 0x000e640000000a00 */
[----:B-1----:R-:W-:-:S05]  /*11380*/  @P0 IMAD.HI.U32 R4, R2, R4, RZ ;  /* 0x0000000402040227 */ /* 0x002fca00078e00ff */
[----:B------:R-:W-:-:S07]  /*11390*/  @P0 SHF.R.U32.HI R2, RZ, R5, R4 ;  /* 0x00000005ff020219 */ /* 0x000fce0000011604 */
.L_x_1450:
[----:B------:R-:W-:Y:S05]  /*113a0*/  BSYNC B0 ;  /* 0x0000000000007941 */ /* 0x000fea0003800000 */
.L_x_1448:
[----:B------:R-:W-:-:S05]  /*113b0*/  IMAD R3, R2, R3, RZ ;  /* 0x0000000302037224 */ /* 0x000fca00078e02ff */
[----:B------:R-:W-:-:S07]  /*113c0*/  VIMNMX R0, R0, R3, !PT ;  /* 0x0000000300007248 */ /* 0x000fce0007fe0100 */
.L_x_1447:
[----:B------:R-:W-:Y:S01]  /*113d0*/  SHF.R.S32.HI R3, RZ, 0x1f, R0 ;  /* 0x0000001fff037819 */ /* 0x000fe20000011400 */
[----:B------:R-:W-:Y:S03]  /*113e0*/  BSSY B7, `(.L_x_1451) ;  /* 0x000037b000077945 */ /* 0x000fe60003800000 */
[----:B------:R-:W-:-:S04]  /*113f0*/  LEA.HI R3, R3, R0, RZ, 0x7 ;  /* 0x0000000003037211 */ /* 0x000fc800078f38ff */
[----:B------:R-:W-:-:S04]  /*11400*/  SHF.R.S32.HI R3, RZ, 0x7, R3 ;  /* 0x00000007ff037819 */ /* 0x000fc80000011403 */
[----:B------:R-:W-:-:S04]  /*11410*/  VIMNMX R36, RZ, R3, !PT ;  /* 0x00000003ff247248 */ /* 0x000fc80007fe0100 */
[----:B------:R-:W-:-:S13]  /*11420*/  ISETP.GT.AND P0, PT, R23, R36, PT ;  /* 0x000000241700720c */ /* 0x000fda0003f04270 */
        /* <DEDUP_REMOVED lines=18> */
.L_x_1452:
        /* <DEDUP_REMOVED lines=8> */
[----:B------:R-:W-:Y:S02]  /*115d0*/  IMAD.U32 R4, RZ, RZ, UR6 ;  /* 0x00000006ff047e24 */ /* 0x000fe4000f8e00ff */
[----:B------:R-:W1:Y:S01]  /*115e0*/  LDC.64 R2, c[0x4][R2] ;  /* 0x0100000002027b82 */ /* 0x000e620000000a00 */
[----:B------:R-:W-:Y:S02]  /*115f0*/  IMAD.U32 R5, RZ, RZ, UR7 ;  /* 0x00000007ff057e24 */ /* 0x000fe4000f8e00ff */
        /* <DEDUP_REMOVED lines=8> */
[----:B01----:R-:W-:Y:S05]  /*11680*/  CALL.ABS.NOINC R2 ;  /* 0x0000000002007343 */ /* 0x003fea0003c00000 */
.L_x_1455:
[----:B------:R-:W-:Y:S05]  /*11690*/  BSYNC B6 ;  /* 0x0000000000067941 */ /* 0x000fea0003800000 */
.L_x_1454:
        /* <DEDUP_REMOVED lines=9> */
[----:B------:R-:W-:Y:S02]  /*11730*/  IMAD.U32 R4, RZ, RZ, UR6 ;  /* 0x00000006ff047e24 */ /* 0x000fe4000f8e00ff */
[----:B------:R-:W-:Y:S02]  /*11740*/  IMAD.U32 R5, RZ, RZ, UR7 ;  /* 0x00000007ff057e24 */ /* 0x000fe4000f8e00ff */
[----:B------:R-:W-:Y:S02]  /*11750*/  IMAD.U32 R6, RZ, RZ, UR8 ;  /* 0x00000008ff067e24 */ /* 0x000fe4000f8e00ff */
[----:B------:R-:W-:-:S02]  /*11760*/  IMAD.U32 R7, RZ, RZ, UR9 ;  /* 0x00000009ff077e24 */ /* 0x000fc4000f8e00ff */
[----:B------:R-:W-:Y:S02]  /*11770*/  IMAD.U32 R10, RZ, RZ, UR4 ;  /* 0x00000004ff0a7e24 */ /* 0x000fe4000f8e00ff */
[----:B------:R-:W-:Y:S02]  /*11780*/  IMAD.U32 R11, RZ, RZ, UR5 ;  /* 0x00000005ff0b7e24 */ /* 0x000fe4000f8e00ff */
[----:B------:R-:W-:Y:S02]  /*11790*/  IMAD.MOV.U32 R8, RZ, RZ, 0x70 ;  /* 0x00000070ff087424 */ /* 0x000fe400078e00ff */
[----:B------:R-:W-:Y:S02]  /*117a0*/  IMAD.MOV.U32 R12, RZ, RZ, 0x1 ;  /* 0x00000001ff0c7424 */ /* 0x000fe400078e00ff */
[----:B-1----:R-:W-:-:S07]  /*117b0*/  IMAD.MOV.U32 R13, RZ, RZ, RZ ;  /* 0x000000ffff0d7224 */ /* 0x002fce00078e00ff */
[----:B------:R-:W-:-:S07]  /*117c0*/  LEPC R20, `(.L_x_1458) ;  /* 0x000000001014794e */ /* 0x000fce0000000000 */
[----:B0-2---:R-:W-:Y:S05]  /*117d0*/  CALL.ABS.NOINC R2 ;  /* 0x0000000002007343 */ /* 0x005fea0003c00000 */
.L_x_1458:
[----:B------:R0:W1:Y:S01]  /*117e0*/  LDC.64 R2, c[0x4][R17] ;  /* 0x0100000011027b82 */ /* 0x0000620000000a00 */
[----:B------:R-:W-:Y:S01]  /*117f0*/  ULDC.64 UR6, c[0x4][0x80] ;  /* 0x0100200000067ab9 */ /* 0x000fe20000000a00 */
[----:B------:R-:W-:Y:S01]  /*11800*/  ULDC.64 UR8, c[0x4][0x88] ;  /* 0x0100220000087ab9 */ /* 0x000fe20000000a00 */
[----:B------:R-:W-:Y:S01]  /*11810*/  ULDC.64 UR4, c[0x4][0x18] ;  /* 0x0100060000047ab9 */ /* 0x000fe20000000a00 */
        /* <DEDUP_REMOVED lines=8> */
[----:B0-----:R-:W-:-:S07]  /*118a0*/  IMAD.MOV.U32 R13, RZ, RZ, RZ ;  /* 0x000000ffff0d7224 */ /* 0x001fce00078e00ff */
[----:B------:R-:W-:-:S07]  /*118b0*/  LEPC R20, `(.L_x_1457) ;  /* 0x000000001014794e */ /* 0x000fce0000000000 */
[----:B-1----:R-:W-:Y:S05]  /*118c0*/  CALL.ABS.NOINC R2 ;  /* 0x0000000002007343 */ /* 0x002fea0003c00000 */
.L_x_1457:
[----:B------:R-:W-:Y:S05]  /*118d0*/  BSYNC B6 ;  /* 0x0000000000067941 */ /* 0x000fea0003800000 */
.L_x_1456:
[----:B------:R-:W-:Y:S01]  /*118e0*/  ULDC.64 UR4, c[0x0][0x9f8] ;  /* 0x00027e0000047ab9 */ /* 0x000fe20000000a00 */
[----:B------:R-:W-:Y:S01]  /*118f0*/  IMAD.MOV.U32 R33, RZ, RZ, R19 ;  /* 0x000000ffff217224 */ /* 0x000fe200078e0013 */
[----:B------:R-:W-:Y:S01]  /*11900*/  ISETP.NE.U32.AND P0, PT, RZ, UR4, PT ;  /* 0x00000004ff007c0c */ /* 0x000fe2000bf05070 */
[----:B------:R-:W1:Y:S01]  /*11910*/  S2R R20, SR_TID.X ;  /* 0x0000000000147919 */ /* 0x000e620000002100 */
[----:B------:R-:W2:Y:S01]  /*11920*/  LDC R9, c[0x0][0x430] ;  /* 0x00010c00ff097b82 */ /* 0x000ea20000000800 */
[----:B------:R-:W3:Y:S01]  /*11930*/  S2R R17, SR_TID.X ;  /* 0x0000000000117919 */ /* 0x000ee20000002100 */
[----:B------:R-:W-:Y:S01]  /*11940*/  ISETP.NE.AND.EX P0, PT, RZ, UR5, PT, P0 ;  /* 0x00000005ff007c0c */ /* 0x000fe2000bf05300 */
[----:B------:R-:W-:Y:S01]  /*11950*/  VIADD R25, R23, 0xffffffff ;  /* 0xffffffff17197836 */ /* 0x000fe20000000000 */
[----:B------:R-:W-:Y:S01]  /*11960*/  LOP3.LUT R26, R26, 0xfffffff7, RZ, 0xc0, !PT ;  /* 0xfffffff71a1a7812 */ /* 0x000fe200078ec0ff */
[----:B------:R-:W-:-:S10]  /*11970*/  ULDC UR4, c[0x0][0x2f4] ;  /* 0x0000bd0000047ab9 */ /* 0x000fd40000000800 */
[----:B------:R-:W4:Y:S02]  /*11980*/  @P0 LDC.64 R2, c[0x0][0x9f8] ;  /* 0x00027e00ff020b82 */ /* 0x000f240000000a00 */
[----:B----4-:R-:W-:-:S05]  /*11990*/  @P0 IMAD.WIDE R2, R19, 0x4, R2 ;  /* 0x0000000413020825 */ /* 0x010fca00078e0202 */
[----:B------:R4:W4:Y:S01]  /*119a0*/  @P0 LDG.E R33, desc[UR54][R2.64] ;  /* 0x0000003602210981 */ /* 0x000922000c1e1900 */
[----:B--2---:R-:W-:Y:S01]  /*119b0*/  ISETP.NE.AND P1, PT, R9, 0x1, PT ;  /* 0x000000010900780c */ /* 0x004fe20003f25270 */
[----:B-1----:R-:W-:Y:S01]  /*119c0*/  IMAD.SHL.U32 R20, R20, 0x10, RZ ;  /* 0x0000001014147824 */ /* 0x002fe200078e00ff */
[----:B---3--:R-:W-:Y:S01]  /*119d0*/  LOP3.LUT R17, R17, 0x7f, RZ, 0xc0, !PT ;  /* 0x0000007f11117812 */ /* 0x008fe200078ec0ff */
[----:B------:R-:W-:-:S03]  /*119e0*/  IMAD.SHL.U32 R8, R25, 0x80, RZ ;  /* 0x0000008019087824 */ /* 0x000fc600078e00ff */
[----:B------:R-:W-:Y:S02]  /*119f0*/  SHF.R.U32.HI R17, RZ, 0x3, R17 ;  /* 0x00000003ff117819 */ /* 0x000fe40000011611 */
[----:B------:R-:W-:-:S04]  /*11a00*/  LOP3.LUT R20, R20, 0x70, RZ, 0xc0, !PT ;  /* 0x0000007014147812 */ /* 0x000fc800078ec0ff */
[----:B------:R-:W-:Y:S01]  /*11a10*/  LOP3.LUT R0, R8, R17, R20, 0xfe, !PT ;  /* 0x0000001108007212 */ /* 0x000fe200078efe14 */
[----:B------:R-:W1:Y:S01]  /*11a20*/  @P1 LDC R7, c[0x0][0x434] ;  /* 0x00010d00ff071b82 */ /* 0x000e620000000800 */
[----:B------:R-:W-:Y:S02]  /*11a30*/  @P1 LOP3.LUT R26, R26, 0x8, RZ, 0xfc, !PT ;  /* 0x000000081a1a1812 */ /* 0x000fe400078efcff */
[C---:B------:R-:W-:Y:S01]  /*11a40*/  ISETP.GE.AND P0, PT, R0.reuse, R35, PT ;  /* 0x000000230000720c */ /* 0x040fe20003f06270 */
[----:B------:R-:W-:-:S04]  /*11a50*/  IMAD.IADD R0, R0, 0x1, R37 ;  /* 0x0000000100007824 */ /* 0x000fc800078e0225 */
[----:B------:R-:W2:Y:S01]  /*11a60*/  @P1 LDC R5, c[0x0][0x438] ;  /* 0x00010e00ff051b82 */ /* 0x000ea20000000800 */
[----:B------:R-:W-:-:S07]  /*11a70*/  IMAD.MOV.U32 R4, RZ, RZ, R0 ;  /* 0x000000ffff047224 */ /* 0x000fce00078e0000 */
[----:B----4-:R-:W3:Y:S01]  /*11a80*/  @!P0 LDC.64 R2, c[0x0][0x428] ;  /* 0x00010a00ff028b82 */ /* 0x010ee20000000a00 */
[----:B-1----:R-:W-:-:S05]  /*11a90*/  @P1 IMAD.HI.U32 R6, R0, R7, RZ ;  /* 0x0000000700061227 */ /* 0x002fca00078e00ff */
[----:B--2---:R-:W-:-:S05]  /*11aa0*/  @P1 SHF.R.U32.HI R4, RZ, R5, R6 ;  /* 0x00000005ff041219 */ /* 0x004fca0000011606 */
[----:B------:R-:W-:-:S04]  /*11ab0*/  IMAD.MOV R5, RZ, RZ, -R4 ;  /* 0x000000ffff057224 */ /* 0x000fc800078e0a04 */
[----:B------:R-:W-:Y:S01]  /*11ac0*/  IMAD R0, R9, R5, R0 ;  /* 0x0000000509007224 */ /* 0x000fe200078e0200 */
[----:B------:R-:W-:Y:S01]  /*11ad0*/  @!P0 SHF.R.S32.HI R5, RZ, 0x1f, R4 ;  /* 0x0000001fff058819 */ /* 0x000fe20000011404 */
[----:B------:R-:W-:-:S05]  /*11ae0*/  IMAD.U32 R9, RZ, RZ, UR36 ;  /* 0x00000024ff097e24 */ /* 0x000fca000f8e00ff */
[----:B------:R-:W-:Y:S02]  /*11af0*/  ISETP.NE.AND P2, PT, R9, 0x3, PT ;  /* 0x000000030900780c */ /* 0x000fe40003f45270 */
[----:B------:R-:W-:-:S11]  /*11b00*/  LOP3.LUT R26, R26, 0xfffffffb, RZ, 0xc0, !PT ;  /* 0xfffffffb1a1a7812 */ /* 0x000fd600078ec0ff */
[----:B------:R-:W-:-:S04]  /*11b10*/  @P2 LOP3.LUT R26, R26, 0x4, RZ, 0xfc, !PT ;  /* 0x000000041a1a2812 */ /* 0x000fc800078efcff */
[----:B------:R-:W-:Y:S01]  /*11b20*/  LOP3.LUT R26, R26, 0xfffffffd, RZ, 0xc0, !PT ;  /* 0xfffffffd1a1a7812 */ /* 0x000fe200078ec0ff */
[----:B------:R-:W-:Y:S01]  /*11b30*/  UMOV UR5, 0xffffffff ;  /* 0xffffffff00057882 */ /* 0x000fe20000000000 */
[----:B------:R-:W-:Y:S01]  /*11b40*/  SHF.R.S32.HI R6, RZ, 0x1f, R33 ;  /* 0x0000001fff067819 */ /* 0x000fe20000011421 */
[----:B---3--:R-:W-:-:S04]  /*11b50*/  @!P0 IMAD.WIDE.U32 R4, R33, R2, R4 ;  /* 0x0000000221048225 */ /* 0x008fc800078e0004 */
[----:B------:R1:W-:Y:S02]  /*11b60*/  STL [R1], R6 ;  /* 0x0000000601007387 */ /* 0x0003e40000100800 */
[----:B-1----:R-:W-:-:S04]  /*11b70*/  @!P0 IMAD R6, R6, R2, RZ ;  /* 0x0000000206068224 */ /* 0x002fc800078e02ff */
[----:B------:R-:W-:Y:S02]  /*11b80*/  @!P0 IMAD R7, R33, R3, R6 ;  /* 0x0000000321078224 */ /* 0x000fe400078e0206 */
[----:B------:R-:W1:Y:S02]  /*11b90*/  @!P0 LDC.64 R2, c[0x0][0x418] ;  /* 0x00010600ff028b82 */ /* 0x000e640000000a00 */
[----:B------:R-:W-:Y:S01]  /*11ba0*/  @!P0 IMAD.IADD R5, R5, 0x1, R7 ;  /* 0x0000000105058824 */ /* 0x000fe200078e0207 */
[----:B-1----:R-:W-:-:S04]  /*11bb0*/  @!P0 LEA R2, P1, R4, R2, 0x2 ;  /* 0x0000000204028211 */ /* 0x002fc800078210ff */
[----:B------:R-:W-:Y:S01]  /*11bc0*/  @!P0 LEA.HI.X R3, R4, R3, R5, 0x2, P1 ;  /* 0x0000000304038211 */ /* 0x000fe200008f1405 */
[----:B------:R-:W-:-:S06]  /*11bd0*/  IMAD.MOV.U32 R4, RZ, RZ, RZ ;  /* 0x000000ffff047224 */ /* 0x000fcc00078e00ff */
[----:B------:R1:W5:Y:S01]  /*11be0*/  @!P0 LDG.E R4, desc[UR54][R2.64] ;  /* 0x0000003602048981 */ /* 0x000362000c1e1900 */
[----:B------:R-:W-:-:S13]  /*11bf0*/  ISETP.GE.AND P0, PT, R30, UR4, PT ;  /* 0x000000041e007c0c */ /* 0x000fda000bf06270 */
[----:B------:R-:W-:Y:S02]  /*11c00*/  @P0 LOP3.LUT R26, R26, 0x2, RZ, 0xfc, !PT ;  /* 0x000000021a1a0812 */ /* 0x000fe400078efcff */
[----:B------:R-:W-:Y:S02]  /*11c10*/  ISETP.GE.AND P0, PT, R29, UR4, PT ;  /* 0x000000041d007c0c */ /* 0x000fe4000bf06270 */
[----:B------:R-:W-:-:S11]  /*11c20*/  LOP3.LUT R26, R26, 0xfffffffe, RZ, 0xc0, !PT ;  /* 0xfffffffe1a1a7812 */ /* 0x000fd600078ec0ff */
[----:B------:R-:W-:Y:S01]  /*11c30*/  @P0 LOP3.LUT R26, R26, 0x1, RZ, 0xfc, !PT ;  /* 0x000000011a1a0812 */ /* 0x000fe200078efcff */
[----:B-1----:R-:W-:Y:S06]  /*11c40*/  BRA.DIV UR5, `(.L_x_1459) ;  /* 0x0000004205987947 */ /* 0x002fec000b800000 */
.L_x_1527:
[----:B------:R-:W-:Y:S01]  /*11c50*/  SHF.R.S32.HI R32, RZ, 0x1f, R18 ;  /* 0x0000001fff207819 */ /* 0x000fe20000011412 */
[----:B------:R-:W-:Y:S06]  /*11c60*/  @!P2 BRA `(.L_x_1460) ;  /* 0x000000000004a947 */ /* 0x000fec0003800000 */
[----:B------:R-:W-:Y:S01]  /*11c70*/  BPT.TRAP 0x1 ;  /* 0x000000040000795c */ /* 0x000fe20000300000 */
.L_x_1460:
[----:B------:R-:W-:Y:S01]  /*11c80*/  SHF.R.S32.HI R5, RZ, 0x1f, R0 ;  /* 0x0000001fff057819 */ /* 0x000fe20000011400 */
[----:B------:R-:W-:Y:S01]  /*11c90*/  ULDC.64 UR4, c[0x0][0x328] ;  /* 0x0000ca0000047ab9 */ /* 0x000fe20000000a00 */
[----:B------:R-:W-:Y:S03]  /*11ca0*/  BSSY B0, `(.L_x_1461) ;  /* 0x0000017000007945 */ /* 0x000fe60003800000 */
[----:B------:R-:W-:-:S04]  /*11cb0*/  IMAD R3, R5, UR4, RZ ;  /* 0x0000000405037c24 */ /* 0x000fc8000f8e02ff */
[C---:B------:R-:W-:Y:S02]  /*11cc0*/  IMAD R6, R0.reuse, UR5, R3 ;  /* 0x0000000500067c24 */ /* 0x040fe4000f8e0203 */
[----:B------:R-:W-:Y:S01]  /*11cd0*/  IMAD.WIDE.U32 R2, R0, UR4, RZ ;  /* 0x0000000400027c25 */ /* 0x000fe2000f8e00ff */
        /* <DEDUP_REMOVED lines=14> */
[----:B0-----:R-:W-:Y:S01]  /*11dc0*/  LEA.HI.X R23, R2, UR5, R7, 0x1, P0 ;  /* 0x0000000502177c11 */ /* 0x001fe200080f0c07 */
[----:B------:R-:W-:Y:S01]  /*11dd0*/  IMAD R7, R24, 0x8, R22 ;  /* 0x0000000818077824 */ /* 0x000fe200078e0216 */
[----:B------:R-:W-:-:S04]  /*11de0*/  SHF.L.U32 R2, R28, 0x1f, RZ ;  /* 0x0000001f1c027819 */ /* 0x000fc800000006ff */
[----:B------:R-:W0:Y:S02]  /*11df0*/  SYNCS.PHASECHK.TRANS64.TRYWAIT P0, [R7+URZ+0x28840], R2 ;  /* 0x02884002070075a7 */ /* 0x000e24000800017f */
[----:B0-----:R-:W-:Y:S05]  /*11e00*/  @!P0 BRA `(.L_x_1462) ;  /* 0x00000040005c8947 */ /* 0x001fea0003800000 */
.L_x_1528:
[----:B------:R-:W-:Y:S05]  /*11e10*/  BSYNC B0 ;  /* 0x0000000000007941 */ /* 0x000fea0003800000 */
.L_x_1461:
        /* <DEDUP_REMOVED lines=18> */
[----:B-1----:R-:W-:Y:S01]  /*11f40*/  LOP3.LUT R9, R9, 0x7f, RZ, 0xc0, !PT ;  /* 0x0000007f09097812 */ /* 0x002fe200078ec0ff */
        /* <DEDUP_REMOVED lines=88> */
.L_x_1546:
[----:B------:R-:W-:-:S13]  /*124d0*/  ISETP.GE.AND P0, PT, R6, 0x71, PT ;  /* 0x000000710600780c */ /* 0x000fda0003f06270 */
[----:B-1----:R-:W-:Y:S01]  /*124e0*/  @P0 LEA R2, P1, R30, R2, 0x1 ;  /* 0x000000021e020211 */ /* 0x002fe200078208ff */
[----:B------:R-:W-:-:S04]  /*124f0*/  @P0 IMAD R5, R5, 0x2, R22 ;  /* 0x0000000205050824 */ /* 0x000fc800078e0216 */
        /* <DEDUP_REMOVED lines=8> */
.L_x_1464:
        /* <DEDUP_REMOVED lines=11> */
.L_x_1465:
[----:B-1----:R1:W5:Y:S01]  /*12630*/  LDL.LU R2, [R1+0x8] ;  /* 0x0000080001027983 */ /* 0x0023620000300800 */
[----:B------:R1:W-:Y:S02]  /*12640*/  SYNCS.ARRIVE.TRANS64.A1T0 RZ, [R7+URZ+0x28830], RZ ;  /* 0x028830ff07ff79a7 */ /* 0x0003e4000810003f */
[----:B------:R-:W-:Y:S05]  /*12650*/  WARPSYNC.ALL ;  /* 0x0000000000007948 */ /* 0x000fea0003800000 */
[----:B------:R-:W-:Y:S01]  /*12660*/  ULDC.64 UR4, c[0x0][0x298] ;  /* 0x0000a60000047ab9 */ /* 0x000fe20000000a00 */
[----:B------:R-:W-:Y:S01]  /*12670*/  BSSY B6, `(.L_x_1466) ;  /* 0x000001c000067945 */ /* 0x000fe20003800000 */
[----:B------:R-:W-:Y:S01]  /*12680*/  BAR.SYNC.DEFER_BLOCKING 0x8, 0x180 ;  /* 0x0206000000007b1d */ /* 0x000fe20000010000 */
[----:B-----5:R-:W-:Y:S01]  /*12690*/  SHF.R.S32.HI R0, RZ, 0x1f, R2 ;  /* 0x0000001fff007819 */ /* 0x020fe20000011402 */
[----:B0-----:R-:W-:-:S04]  /*126a0*/  IMAD.WIDE.U32 R4, R2, UR4, RZ ;  /* 0x0000000402047c25 */ /* 0x001fc8000f8e00ff */
[----:B------:R-:W-:Y:S01]  /*126b0*/  IMAD R0, R0, UR4, RZ ;  /* 0x0000000400007c24 */ /* 0x000fe2000f8e02ff */
[----:B------:R0:W-:Y:S03]  /*126c0*/  STL.64 [R1+0x8], R4 ;  /* 0x0000080401007387 */ /* 0x0001e60000100a00 */
[----:B------:R-:W-:Y:S02]  /*126d0*/  IMAD R0, R2, UR5, R0 ;  /* 0x0000000502007c24 */ /* 0x000fe4000f8e0200 */
[----:B------:R-:W-:Y:S02]  /*126e0*/  VIADD R2, R22, 0x10400 ;  /* 0x0001040016027836 */ /* 0x000fe40000000000 */
[----:B------:R-:W-:-:S03]  /*126f0*/  IMAD.IADD R0, R5, 0x1, R0 ;  /* 0x0000000105007824 */ /* 0x000fc600078e0200 */
[----:B------:R-:W-:Y:S02]  /*12700*/  LOP3.LUT P0, RZ, R2, 0x3ff, RZ, 0xc0, !PT ;  /* 0x000003ff02ff7812 */ /* 0x000fe4000780c0ff */
[----:B------:R0:W-:Y:S11]  /*12710*/  STL [R1+0x14], R0 ;  /* 0x0000140001007387 */ /* 0x0001f60000100800 */
[----:B0-----:R-:W-:Y:S05]  /*12720*/  @!P0 BRA `(.L_x_1467) ;  /* 0x0000000000408947 */ /* 0x001fea0003800000 */
[----:B------:R-:W-:Y:S01]  /*12730*/  MOV R2, 0x0 ;  /* 0x0000000000027802 */ /* 0x000fe20000000f00 */
        /* <DEDUP_REMOVED lines=15> */
.L_x_1467:
[----:B------:R-:W-:Y:S05]  /*12830*/  BSYNC B6 ;  /* 0x0000000000067941 */ /* 0x000fea0003800000 */
.L_x_1466:
[----:B------:R-:W2:Y:S01]  /*12840*/  LDL.LU R2, [R1+0x14] ;  /* 0x0000140001027983 */ /* 0x000ea20000300800 */
[----:B------:R-:W0:Y:S01]  /*12850*/  LDC R4, c[0x0][0x448] ;  /* 0x00011200ff047b82 */ /* 0x000e220000000800 */
[----:B------:R-:W-:Y:S02]  /*12860*/  ULDC.64 UR4, c[0x0][0x2d8] ;  /* 0x0000b60000047ab9 */ /* 0x000fe40000000a00 */
[----:B------:R-:W3:Y:S01]  /*12870*/  LDL.LU.64 R20, [R1+0x8] ;  /* 0x0000080001147983 */ /* 0x000ee20000300a00 */
[----:B------:R-:W-:Y:S01]  /*12880*/  IMAD R0, R32, UR4, RZ ;  /* 0x0000000420007c24 */ /* 0x000fe2000f8e02ff */
[----:B------:R-:W-:Y:S02]  /*12890*/  LOP3.LUT P5, RZ, R26, 0x20, RZ, 0xc0, !PT ;  /* 0x000000201aff7812 */ /* 0x000fe400078ac0ff */
[----:B------:R4:W5:Y:S01]  /*128a0*/  LDL R8, [R1+0x4] ;  /* 0x0000040001087983 */ /* 0x0009620000100800 */
[----:B------:R-:W-:Y:S01]  /*128b0*/  IMAD R5, R18, UR5, R0 ;  /* 0x0000000512057c24 */ /* 0x000fe2000f8e0200 */
[----:B------:R-:W-:-:S02]  /*128c0*/  SHF.R.S32.HI R0, RZ, 0x1f, R19 ;  /* 0x0000001fff007819 */ /* 0x000fc40000011413 */
[----:B-1----:R-:W-:Y:S02]  /*128d0*/  SEL R7, R19, RZ, !P5 ;  /* 0x000000ff13077207 */ /* 0x002fe40006800000 */
[----:B------:R-:W-:Y:S02]  /*128e0*/  SEL R0, R0, RZ, !P5 ;  /* 0x000000ff00007207 */ /* 0x000fe40006800000 */
[----:B0-----:R-:W-:-:S13]  /*128f0*/  ISETP.NE.AND P6, PT, R4, 0x1, PT ;  /* 0x000000010400780c */ /* 0x001fda0003fc5270 */
[----:B------:R-:W0:Y:S01]  /*12900*/  @P6 LDC R4, c[0x0][0x44c] ;  /* 0x00011300ff046b82 */ /* 0x000e220000000800 */
[----:B--2---:R-:W-:Y:S02]  /*12910*/  IMAD.MOV.U32 R3, RZ, RZ, R2 ;  /* 0x000000ffff037224 */ /* 0x004fe400078e0002 */
[----:B---3--:R-:W-:Y:S01]  /*12920*/  IMAD.MOV.U32 R2, RZ, RZ, R20 ;  /* 0x000000ffff027224 */ /* 0x008fe200078e0014 */
[----:B------:R-:W1:Y:S03]  /*12930*/  S2R R21, SR_TID.X ;  /* 0x0000000000157919 */ /* 0x000e660000002100 */
[----:B------:R-:W-:Y:S01]  /*12940*/  IMAD.WIDE.U32 R2, R18, UR4, R2 ;  /* 0x0000000412027c25 */ /* 0x000fe2000f8e0002 */
[----:B------:R-:W2:Y:S01]  /*12950*/  S2R R20, SR_TID.X ;  /* 0x0000000000147919 */ /* 0x000ea20000002100 */
[----:B------:R-:W-:Y:S02]  /*12960*/  ULDC.64 UR4, c[0x0][0x2e0] ;  /* 0x0000b80000047ab9 */ /* 0x000fe40000000a00 */
[----:B------:R-:W-:-:S02]  /*12970*/  IMAD R0, R0, UR4, RZ ;  /* 0x0000000400007c24 */ /* 0x000fc4000f8e02ff */
[----:B------:R-:W-:Y:S02]  /*12980*/  IMAD.IADD R3, R3, 0x1, R5 ;  /* 0x0000000103037824 */ /* 0x000fe400078e0205 */
[C---:B------:R-:W-:Y:S02]  /*12990*/  IMAD R5, R7.reuse, UR5, R0 ;  /* 0x0000000507057c24 */ /* 0x040fe4000f8e0200 */
[----:B------:R-:W3:Y:S01]  /*129a0*/  @P6 LDC R0, c[0x0][0x450] ;  /* 0x00011400ff006b82 */ /* 0x000ee20000000800 */
[----:B------:R-:W-:Y:S01]  /*129b0*/  IMAD.WIDE.U32 R2, R7, UR4, R2 ;  /* 0x0000000407027c25 */ /* 0x000fe2000f8e0002 */
[----:B------:R-:W-:-:S03]  /*129c0*/  ULDC.64 UR4, c[0x0][0x2d0] ;  /* 0x0000b40000047ab9 */ /* 0x000fc60000000a00 */
[----:B------:R-:W-:Y:S02]  /*129d0*/  IMAD.IADD R3, R3, 0x1, R5 ;  /* 0x0000000103037824 */ /* 0x000fe400078e0205 */
[----:B-1----:R-:W-:Y:S01]  /*129e0*/  IMAD.SHL.U32 R21, R21, 0x10, RZ ;  /* 0x0000001015157824 */ /* 0x002fe200078e00ff */
[----:B--2---:R-:W-:-:S04]  /*129f0*/  LOP3.LUT R20, R20, 0x7f, RZ, 0xc0, !PT ;  /* 0x0000007f14147812 */ /* 0x004fc800078ec0ff */
[----:B------:R-:W-:Y:S02]  /*12a00*/  LOP3.LUT R21, R21, 0x70, RZ, 0xc0, !PT ;  /* 0x0000007015157812 */ /* 0x000fe400078ec0ff */
[----:B------:R-:W-:-:S04]  /*12a10*/  SHF.R.U32.HI R20, RZ, 0x3, R20 ;  /* 0x00000003ff147819 */ /* 0x000fc80000011614 */
[----:B------:R-:W-:-:S05]  /*12a20*/  LOP3.LUT R20, R20, R21, RZ, 0xfc, !PT ;  /* 0x0000001514147212 */ /* 0x000fca00078efcff */
[----:B------:R-:W-:-:S04]  /*12a30*/  IMAD.IADD R6, R20, 0x1, R27 ;  /* 0x0000000114067824 */ /* 0x000fc800078e021b */
[----:B0-----:R-:W-:-:S04]  /*12a40*/  @P6 IMAD.HI.U32 R5, R6, R4, RZ ;  /* 0x0000000406056227 */ /* 0x001fc800078e00ff */
[----:B------:R-:W-:Y:S01]  /*12a50*/  IMAD.MOV.U32 R4, RZ, RZ, R6 ;  /* 0x000000ffff047224 */ /* 0x000fe200078e0006 */
[----:B---3--:R-:W-:Y:S02]  /*12a60*/  @P6 SHF.R.U32.HI R4, RZ, R0, R5 ;  /* 0x00000000ff046219 */ /* 0x008fe40000011605 */
[----:B------:R-:W0:Y:S03]  /*12a70*/  LDC R5, c[0x0][0x448] ;  /* 0x00011200ff057b82 */ /* 0x000e260000000800 */
[----:B------:R-:W-:Y:S01]  /*12a80*/  IMAD.MOV R0, RZ, RZ, -R4 ;  /* 0x000000ffff007224 */ /* 0x000fe200078e0a04 */
[----:B------:R-:W1:Y:S01]  /*12a90*/  S2R R20, SR_TID.X ;  /* 0x0000000000147919 */ /* 0x000e620000002100 */
[----:B------:R-:W-:-:S04]  /*12aa0*/  IMAD.WIDE.U32 R2, R4, UR4, R2 ;  /* 0x0000000404027c25 */ /* 0x000fc8000f8e0002 */
[----:B0-----:R-:W-:Y:S01]  /*12ab0*/  IMAD R0, R5, R0, R6 ;  /* 0x0000000005007224 */ /* 0x001fe200078e0206 */
[----:B------:R-:W-:-:S05]  /*12ac0*/  SHF.R.S32.HI R6, RZ, 0x1f, R4 ;  /* 0x0000001fff067819 */ /* 0x000fca0000011404 */
[----:B------:R-:W-:-:S04]  /*12ad0*/  IMAD R6, R6, UR4, RZ ;  /* 0x0000000406067c24 */ /* 0x000fc8000f8e02ff */
        /* <DEDUP_REMOVED lines=8> */
[C---:B------:R-:W-:Y:S01]  /*12b60*/  LEA R0, P0, R2.reuse, UR4, 0x1 ;  /* 0x0000000402007c11 */ /* 0x040fe2000f8008ff */
[----:B------:R-:W-:Y:S01]  /*12b70*/  IMAD.IADD R3, R3, 0x1, R4 ;  /* 0x0000000103037824 */ /* 0x000fe200078e0204 */
[----:B------:R-:W-:Y:S02]  /*12b80*/  ULDC UR4, c[0x0][0x2b8] ;  /* 0x0000ae0000047ab9 */ /* 0x000fe40000000800 */
[----:B------:R-:W-:Y:S02]  /*12b90*/  ISETP.GE.AND P1, PT, R29, UR4, PT ;  /* 0x000000041d007c0c */ /* 0x000fe4000bf26270 */
[----:B------:R-:W-:Y:S02]  /*12ba0*/  LEA.HI.X R4, R2, UR5, R3, 0x1, P0 ;  /* 0x0000000502047c11 */ /* 0x000fe400080f0c03 */
[----:B------:R-:W-:Y:S01]  /*12bb0*/  ISETP.GE.AND P0, PT, R30, UR4, PT ;  /* 0x000000041e007c0c */ /* 0x000fe2000bf06270 */
[----:B------:R-:W-:Y:S01]  /*12bc0*/  UMOV UR4, 0xffffffff ;  /* 0xffffffff00047882 */ /* 0x000fe20000000000 */
[----:B-1----:R-:W-:-:S04]  /*12bd0*/  LOP3.LUT R20, R20, 0x7f, RZ, 0xc0, !PT ;  /* 0x0000007f14147812 */ /* 0x002fc800078ec0ff */
[----:B------:R-:W-:Y:S01]  /*12be0*/  SHF.R.U32.HI R9, RZ, 0x3, R20 ;  /* 0x00000003ff097819 */ /* 0x000fe20000011614 */
[----:B----4-:R-:W-:Y:S06]  /*12bf0*/  BRA.DIV UR4, `(.L_x_1468) ;  /* 0x0000003e04c07947 */ /* 0x010fec000b800000 */
[----:B------:R-:W0:Y:S01]  /*12c00*/  SHFL.IDX PT, R14, R0, RZ, 0x181f ;  /* 0x00181fff000e7589 */ /* 0x000e2200000e0000 */
[----:B------:R-:W-:Y:S02]  /*12c10*/  IMAD R31, R31, R5, RZ ;  /* 0x000000051f1f7224 */ /* 0x000fe400078e02ff */
        /* <DEDUP_REMOVED lines=8> */
[----:B-----5:R-:W-:Y:S04]  /*12ca0*/  @!P2 LDGSTS.E.BYPASS.LTC128B.128 [R8+0x10400], desc[UR54][R2.64], !P0 ;  /* 0x104000000208afae */ /* 0x020fe8000c101d76 */
[----:B------:R1:W-:Y:S01]  /*12cb0*/  @!P2 LDGSTS.E.BYPASS.LTC128B.128 [R8+0x14400], desc[UR54][R2.64+0x80], !P1 ;  /* 0x144000800208afae */ /* 0x0003e2000c901d76 */
[----:B------:R-:W-:Y:S01]  /*12cc0*/  ISETP.GE.AND P2, PT, R6, R31, PT ;  /* 0x0000001f0600720c */ /* 0x000fe20003f46270 */
[----:B------:R-:W-:-:S02]  /*12cd0*/  VIADD R6, R27, 0x20 ;  /* 0x000000201b067836 */ /* 0x000fc40000000000 */
[----:B-1----:R-:W1:Y:S10]  /*12ce0*/  SHFL.IDX PT, R2, R4, 0x1, 0x181f ;  /* 0x00381f0004027f89 */ /* 0x002e7400000e0000 */
[----:B0-----:R-:W-:-:S05]  /*12cf0*/  @!P2 LEA R14, P3, R30, R14, 0x1 ;  /* 0x0000000e1e0ea211 */ /* 0x001fca00078608ff */
[----:B-1----:R-:W-:Y:S02]  /*12d00*/  @!P2 IMAD.X R5, RZ, RZ, R2, P3 ;  /* 0x000000ffff05a224 */ /* 0x002fe400018e0602 */
[----:B------:R-:W-:Y:S02]  /*12d10*/  @!P2 IMAD.MOV.U32 R2, RZ, RZ, R14 ;  /* 0x000000ffff02a224 */ /* 0x000fe400078e000e */
[----:B------:R-:W-:Y:S01]  /*12d20*/  @!P2 IMAD.MOV.U32 R3, RZ, RZ, R5 ;  /* 0x000000ffff03a224 */ /* 0x000fe200078e0005 */
[----:B------:R-:W0:Y:S04]  /*12d30*/  SHFL.IDX PT, R14, R0, 0x2, 0x181f ;  /* 0x00581f00000e7f89 */ /* 0x000e2800000e0000 */
[----:B------:R-:W-:Y:S04]  /*12d40*/  @!P2 LDGSTS.E.BYPASS.LTC128B.128 [R8+0x10c00], desc[UR54][R2.64], !P0 ;  /* 0x10c000000208afae */ /* 0x000fe8000c101d76 */
        /* <DEDUP_REMOVED lines=51> */
.L_x_1563:
        /* <DEDUP_REMOVED lines=11> */
.L_x_1470:
[----:B------:R-:W-:Y:S05]  /*13130*/  BSYNC B0 ;  /* 0x0000000000007941 */ /* 0x000fea0003800000 */
.L_x_1469:
[----:B------:R-:W-:Y:S01]  /*13140*/  NOP ;  /* 0x0000000000007918 */ /* 0x000fe20000000000 */
[----:B------:R-:W-:-:S13]  /*13150*/  PLOP3.LUT P0, PT, PT, PT, PT, 0x80, 0x0 ;  /* 0x000000000000781c */ /* 0x000fda0003f0f070 */
.L_x_1471:
        /* <DEDUP_REMOVED lines=14> */
[----:B0-----:R-:W3:Y:S01]  /*13240*/  LDL.LU R2, [R1+0x10] ;  /* 0x0000100001027983 */ /* 0x001ee20000300800 */
[----:B------:R0:W-:Y:S01]  /*13250*/  SYNCS.ARRIVE.TRANS64.A1T0 RZ, [R22+URZ+0x28800], RZ ;  /* 0x028800ff16ff79a7 */ /* 0x0001e2000810003f */
[----:B------:R-:W-:Y:S01]  /*13260*/  BSSY B0, `(.L_x_1472) ;  /* 0x0000005000007945 */ /* 0x000fe20003800000 */
[----:B------:R-:W1:Y:S01]  /*13270*/  SYNCS.PHASECHK.TRANS64.TRYWAIT P1, [R22+URZ+0x28820], R3 ;  /* 0x02882003160075a7 */ /* 0x000e62000802017f */
[----:B---3--:R-:W-:-:S05]  /*13280*/  VIADD R6, R2, 0xfffffffe ;  /* 0xfffffffe02067836 */ /* 0x008fca0000000000 */
[----:B------:R-:W-:Y:S01]  /*13290*/  ISETP.GE.AND P0, PT, R6, R36, PT ;  /* 0x000000240600720c */ /* 0x000fe20003f06270 */
[----:B01----:R-:W-:-:S12]  /*132a0*/  @!P1 BRA `(.L_x_1473) ;  /* 0x0000004000949947 */ /* 0x003fd80003800000 */
.L_x_1564:
[----:B------:R-:W-:Y:S05]  /*132b0*/  BSYNC B0 ;  /* 0x0000000000007941 */ /* 0x000fea0003800000 */
.L_x_1472:
[----:B------:R-:W-:Y:S04]  /*132c0*/  BSSY B0, `(.L_x_1474) ;  /* 0x000010d000007945 */ /* 0x000fe80003800000 */
[----:B------:R-:W-:Y:S05]  /*132d0*/  @!P0 BRA `(.L_x_1475) ;  /* 0x00000010002c8947 */ /* 0x000fea0003800000 */
[----:B------:R-:W-:Y:S01]  /*132e0*/  ULDC UR4, c[0x0][0x2f4] ;  /* 0x0000bd0000047ab9 */ /* 0x000fe20000000800 */
[----:B------:R-:W-:Y:S01]  /*132f0*/  IMAD.MOV.U32 R10, RZ, RZ, R24 ;  /* 0x000000ffff0a7224 */ /* 0x000fe200078e0018 */
[----:B------:R-:W-:Y:S01]  /*13300*/  ISETP.GE.AND P2, PT, R30, UR4, PT ;  /* 0x000000041e007c0c */ /* 0x000fe2000bf46270 */
[----:B------:R-:W-:Y:S01]  /*13310*/  IMAD.MOV.U32 R20, RZ, RZ, R28 ;  /* 0x000000ffff147224 */ /* 0x000fe200078e001c */
[----:B------:R-:W-:Y:S01]  /*13320*/  ISETP.GE.AND P1, PT, R29, UR4, PT ;  /* 0x000000041d007c0c */ /* 0x000fe2000bf26270 */
[----:B------:R-:W-:-:S12]  /*13330*/  IMAD.MOV.U32 R31, RZ, RZ, R25 ;  /* 0x000000ffff1f7224 */ /* 0x000fd800078e0019 */
.L_x_1488:
[----:B------:R-:W3:Y:S01]  /*13340*/  LDL R4, [R1] ;  /* 0x0000000001047983 */ /* 0x000ee20000100800 */
[----:B0-----:R-:W0:Y:S01]  /*13350*/  LDC R3, c[0x0][0x430] ;  /* 0x00010c00ff037b82 */ /* 0x001e220000000800 */
[----:B------:R-:W1:Y:S01]  /*13360*/  S2R R2, SR_TID.X ;  /* 0x0000000000027919 */ /* 0x000e620000002100 */
[----:B0-----:R-:W-:Y:S02]  /*13370*/  ISETP.NE.AND P0, PT, R3, 0x1, PT ;  /* 0x000000010300780c */ /* 0x001fe40003f05270 */
[C---:B-1----:R-:W-:Y:S01]  /*13380*/  LOP3.LUT R0, R2.reuse, 0x7f, RZ, 0xc0, !PT ;  /* 0x0000007f02007812 */ /* 0x042fe200078ec0ff */
[----:B------:R-:W-:-:S10]  /*13390*/  IMAD.SHL.U32 R5, R2, 0x10, RZ ;  /* 0x0000001002057824 */ /* 0x000fd400078e00ff */
[----:B------:R-:W0:Y:S08]  /*133a0*/  @P0 LDC R3, c[0x0][0x438] ;  /* 0x00010e00ff030b82 */ /* 0x000e300000000800 */
[----:B------:R-:W1:Y:S01]  /*133b0*/  @P0 LDC R2, c[0x0][0x434] ;  /* 0x00010d00ff020b82 */ /* 0x000e620000000800 */
[----:B------:R-:W-:Y:S02]  /*133c0*/  SHF.R.U32.HI R0, RZ, 0x3, R0 ;  /* 0x00000003ff007819 */ /* 0x000fe40000011600 */
[----:B------:R-:W-:-:S03]  /*133d0*/  LOP3.LUT R5, R5, 0x70, RZ, 0xc0, !PT ;  /* 0x0000007005057812 */ /* 0x000fc600078ec0ff */
[----:B------:R-:W-:-:S05]  /*133e0*/  IMAD R0, R6, 0x80, R0 ;  /* 0x0000008006007824 */ /* 0x000fca00078e0200 */
[----:B------:R-:W-:Y:S01]  /*133f0*/  IADD3 R7, R5, R0, R37 ;  /* 0x0000000005077210 */ /* 0x000fe20007ffe025 */
[----:B------:R-:W-:Y:S05]  /*13400*/  YIELD ;  /* 0x0000000000007946 */ /* 0x000fea0003800000 */
[----:B------:R-:W-:Y:S01]  /*13410*/  IMAD.MOV.U32 R8, RZ, RZ, R7 ;  /* 0x000000ffff087224 */ /* 0x000fe200078e0007 */
[----:B------:R-:W-:Y:S01]  /*13420*/  ULDC.64 UR4, c[0x0][0x428] ;  /* 0x00010a0000047ab9 */ /* 0x000fe20000000a00 */
[----:B-1----:R-:W-:-:S05]  /*13430*/  @P0 IMAD.HI.U32 R0, R7, R2, RZ ;  /* 0x0000000207000227 */ /* 0x002fca00078e00ff */
[----:B0-----:R-:W-:-:S04]  /*13440*/  @P0 SHF.R.U32.HI R8, RZ, R3, R0 ;  /* 0x00000003ff080219 */ /* 0x001fc80000011600 */
[--C-:B------:R-:W-:Y:S01]  /*13450*/  SHF.R.S32.HI R3, RZ, 0x1f, R8.reuse ;  /* 0x0000001fff037819 */ /* 0x100fe20000011408 */
[----:B------:R-:W-:-:S04]  /*13460*/  IMAD.MOV.U32 R2, RZ, RZ, R8 ;  /* 0x000000ffff027224 */ /* 0x000fc800078e0008 */
[----:B------:R-:W-:-:S04]  /*13470*/  IMAD.WIDE.U32 R2, R33, UR4, R2 ;  /* 0x0000000421027c25 */ /* 0x000fc8000f8e0002 */
[----:B---3--:R-:W-:-:S04]  /*13480*/  IMAD R0, R4, UR4, RZ ;  /* 0x0000000404007c24 */ /* 0x008fc8000f8e02ff */
[----:B------:R-:W-:Y:S01]  /*13490*/  IMAD R5, R33, UR5, R0 ;  /* 0x0000000521057c24 */ /* 0x000fe2000f8e0200 */
[----:B------:R-:W-:Y:S02]  /*134a0*/  ULDC.64 UR4, c[0x0][0x418] ;  /* 0x0001060000047ab9 */ /* 0x000fe40000000a00 */
[----:B------:R-:W-:Y:S01]  /*134b0*/  LEA R4, P0, R2, UR4, 0x2 ;  /* 0x0000000402047c11 */ /* 0x000fe2000f8010ff */
[----:B------:R-:W-:Y:S01]  /*134c0*/  IMAD.IADD R3, R5, 0x1, R3 ;  /* 0x0000000105037824 */ /* 0x000fe200078e0203 */
[----:B------:R-:W-:-:S04]  /*134d0*/  ULDC UR4, c[0x0][0x430] ;  /* 0x00010c0000047ab9 */ /* 0x000fc80000000800 */
[----:B------:R-:W-:-:S05]  /*134e0*/  LEA.HI.X R5, R2, UR5, R3, 0x2, P0 ;  /* 0x0000000502057c11 */ /* 0x000fca00080f1403 */
[----:B------:R0:W3:Y:S01]  /*134f0*/  LDG.E R0, desc[UR54][R4.64] ;  /* 0x0000003604007981 */ /* 0x0000e2000c1e1900 */
[----:B------:R-:W-:Y:S02]  /*13500*/  IMAD.U32 R9, RZ, RZ, UR36 ;  /* 0x00000024ff097e24 */ /* 0x000fe4000f8e00ff */
[----:B------:R-:W-:-:S03]  /*13510*/  VIADD R24, R10, 0x1 ;  /* 0x000000010a187836 */ /* 0x000fc60000000000 */
[----:B------:R-:W-:Y:S01]  /*13520*/  ISETP.NE.AND P3, PT, R9, 0x3, PT ;  /* 0x000000030900780c */ /* 0x000fe20003f65270 */
[----:B------:R-:W-:Y:S01]  /*13530*/  IMAD.MOV R2, RZ, RZ, -R8 ;  /* 0x000000ffff027224 */ /* 0x000fe200078e0a08 */
[----:B------:R-:W-:-:S03]  /*13540*/  ISETP.NE.AND P0, PT, R24, 0x2, PT ;  /* 0x000000021800780c */ /* 0x000fc60003f05270 */
[----:B0-----:R-:W-:Y:S01]  /*13550*/  IMAD R4, R2, UR4, R7 ;  /* 0x0000000402047c24 */ /* 0x001fe2000f8e0207 */
[----:B------:R-:W-:Y:S01]  /*13560*/  SEL R28, RZ, 0x1, P0 ;  /* 0x00000001ff1c7807 */ /* 0x000fe20000000000 */
[----:B------:R-:W-:Y:S01]  /*13570*/  IMAD.MOV.U32 R25, RZ, RZ, R6 ;  /* 0x000000ffff197224 */ /* 0x000fe200078e0006 */
[----:B------:R-:W-:Y:S02]  /*13580*/  SEL R24, R24, RZ, P0 ;  /* 0x000000ff18187207 */ /* 0x000fe40000000000 */
[----:B------:R-:W-:Y:S02]  /*13590*/  LOP3.LUT R28, R20, R28, RZ, 0x3c, !PT ;  /* 0x0000001c141c7212 */ /* 0x000fe400078e3cff */
[----:B---3--:R-:W-:Y:S01]  /*135a0*/  SHF.R.S32.HI R27, RZ, 0x1f, R0 ;  /* 0x0000001fff1b7819 */ /* 0x008fe20000011400 */
[----:B------:R-:W-:Y:S06]  /*135b0*/  @!P3 BRA `(.L_x_1476) ;  /* 0x000000000004b947 */ /* 0x000fec0003800000 */
[----:B------:R-:W-:Y:S01]  /*135c0*/  BPT.TRAP 0x1 ;  /* 0x000000040000795c */ /* 0x000fe20000300000 */
.L_x_1476:
[----:B------:R-:W-:Y:S01]  /*135d0*/  IMAD R6, R24, 0x8, R22 ;  /* 0x0000000818067824 */ /* 0x000fe200078e0216 */
[----:B------:R-:W-:Y:S01]  /*135e0*/  SHF.L.U32 R3, R28, 0x1f, RZ ;  /* 0x0000001f1c037819 */ /* 0x000fe200000006ff */
[----:B------:R-:W-:Y:S03]  /*135f0*/  BSSY B1, `(.L_x_1477) ;  /* 0x0000003000017945 */ /* 0x000fe60003800000 */
[----:B------:R-:W0:Y:S02]  /*13600*/  SYNCS.PHASECHK.TRANS64.TRYWAIT P0, [R6+URZ+0x28840], R3 ;  /* 0x02884003060075a7 */ /* 0x000e24000800017f */
[----:B0-----:R-:W-:Y:S05]  /*13610*/  @!P0 BRA `(.L_x_1478) ;  /* 0x0000003c00cc8947 */ /* 0x001fea0003800000 */
.L_x_1565:
[----:B------:R-:W-:Y:S05]  /*13620*/  BSYNC B1 ;  /* 0x0000000000017941 */ /* 0x000fea0003800000 */
.L_x_1477:
[----:B------:R-:W-:Y:S01]  /*13630*/  SHF.R.S32.HI R21, RZ, 0x1f, R4 ;  /* 0x0000001fff157819 */ /* 0x000fe20000011404 */
[----:B------:R-:W-:Y:S01]  /*13640*/  ULDC.64 UR4, c[0x0][0x300] ;  /* 0x0000c00000047ab9 */ /* 0x000fe20000000a00 */
[----:B------:R-:W-:Y:S01]  /*13650*/  LOP3.LUT P4, RZ, R26, 0x2, RZ, 0xc0, !PT ;  /* 0x000000021aff7812 */ /* 0x000fe2000788c0ff */
        /* <DEDUP_REMOVED lines=68> */
.L_x_1583:
        /* <DEDUP_REMOVED lines=9> */
.L_x_1480:
[----:B------:R-:W-:Y:S02]  /*13b30*/  PLOP3.LUT P3, PT, P3, P0, PT, 0xa2, 0x0 ;  /* 0x000000000000781c */ /* 0x000fe40001f61472 */
[----:B------:R-:W-:-:S08]  /*13b40*/  @P0 R2UR P3, UR4, R6 ;  /* 0x00000000060402ca */ /* 0x000fd00000060000 */
[----:B------:R-:W-:-:S05]  /*13b50*/  @P0 PLOP3.LUT P0, PT, P3, PT, PT, 0x80, 0x0 ;  /* 0x000000000000081c */ /* 0x000fca0001f0f070 */
[----:B------:R-:W-:Y:S01]  /*13b60*/  @!P3 SYNCS.ARRIVE.TRANS64.RED.A0T1 RZ, [UR4+0x28830], RZ ;  /* 0x028830ffffffb9a7 */ /* 0x000fe20008200404 */
[----:B------:R-:W-:Y:S07]  /*13b70*/  @!P3 ARRIVES.LDGSTSBAR.64.TRANSCNT [UR4+0x28830] ;  /* 0x02883000ff00b9b0 */ /* 0x000fee0008000a84 */
[----:B------:R-:W-:Y:S05]  /*13b80*/  @P0 BRA.U.ANY `(.L_x_1480) ;  /* 0xfffffffd00e80947 */ /* 0x000fea000393ffff */
[----:B------:R-:W-:Y:S01]  /*13b90*/  NOP ;  /* 0x0000000000007918 */ /* 0x000fe20000000000 */
[----:B-1----:R-:W-:-:S05]  /*13ba0*/  IMAD.U32 R2, RZ, RZ, UR36 ;  /* 0x00000024ff027e24 */ /* 0x002fca000f8e00ff */
[----:B------:R-:W-:-:S13]  /*13bb0*/  ISETP.NE.AND P4, PT, R2, 0x3, PT ;  /* 0x000000030200780c */ /* 0x000fda0003f85270 */
[----:B------:R-:W-:Y:S05]  /*13bc0*/  @!P4 BRA `(.L_x_1481) ;  /* 0x000000000004c947 */ /* 0x000fea0003800000 */
[----:B------:R-:W-:Y:S01]  /*13bd0*/  BPT.TRAP 0x1 ;  /* 0x000000040000795c */ /* 0x000fe20000300000 */
.L_x_1481:
[----:B------:R1:W-:Y:S01]  /*13be0*/  SYNCS.ARRIVE.TRANS64.A1T0 RZ, [R6+URZ+0x28830], RZ ;  /* 0x028830ff06ff79a7 */ /* 0x0003e2000810003f */
[----:B------:R-:W-:Y:S05]  /*13bf0*/  @!P4 BRA `(.L_x_1482) ;  /* 0x000000000004c947 */ /* 0x000fea0003800000 */
[----:B------:R-:W-:Y:S01]  /*13c00*/  BPT.TRAP 0x1 ;  /* 0x000000040000795c */ /* 0x000fe20000300000 */
.L_x_1482:
[----:B------:R-:W-:Y:S01]  /*13c10*/  SHF.L.U32 R2, R20, 0x1f, RZ ;  /* 0x0000001f14027819 */ /* 0x000fe200000006ff */
[----:B-1----:R-:W-:Y:S01]  /*13c20*/  IMAD R6, R10, 0x8, R22 ;  /* 0x000000080a067824 */ /* 0x002fe200078e0216 */
[----:B------:R-:W-:Y:S03]  /*13c30*/  BSSY B1, `(.L_x_1483) ;  /* 0x0000003000017945 */ /* 0x000fe60003800000 */
[----:B------:R-:W1:Y:S02]  /*13c40*/  SYNCS.PHASECHK.TRANS64.TRYWAIT P0, [R6+URZ+0x28860], R2 ;  /* 0x02886002060075a7 */ /* 0x000e64000800017f */
[----:B-1----:R-:W-:Y:S05]  /*13c50*/  @!P0 BRA `(.L_x_1484) ;  /* 0x00000040009c8947 */ /* 0x002fea0003800000 */
.L_x_1584:
[----:B------:R-:W-:Y:S05]  /*13c60*/  BSYNC B1 ;  /* 0x0000000000017941 */ /* 0x000fea0003800000 */
.L_x_1483:
[----:B------:R-:W3:Y:S01]  /*13c70*/  S2R R3, SR_TID.X ;  /* 0x0000000000037919 */ /* 0x000ee20000002100 */
[----:B------:R-:W-:Y:S01]  /*13c80*/  UMOV UR4, 0xffffffff ;  /* 0xffffffff00047882 */ /* 0x000fe20000000000 */
[----:B------:R-:W-:Y:S02]  /*13c90*/  IMAD R8, R31, -0x80, R35 ;  /* 0xffffff801f087824 */ /* 0x000fe400078e0223 */
[----:B0-----:R-:W-:Y:S01]  /*13ca0*/  IMAD R7, R10, 0x4000, R34 ;  /* 0x000040000a077824 */ /* 0x001fe200078e0222 */
[----:B---3--:R-:W-:-:S04]  /*13cb0*/  LOP3.LUT R3, R3, 0x7f, RZ, 0xc0, !PT ;  /* 0x0000007f03037812 */ /* 0x008fc800078ec0ff */
[----:B------:R-:W-:-:S05]  /*13cc0*/  SHF.R.U32.HI R3, RZ, 0x3, R3 ;  /* 0x00000003ff037819 */ /* 0x000fca0000011603 */
[----:B------:R-:W-:Y:S01]  /*13cd0*/  IMAD.IADD R8, R8, 0x1, -R3 ;  /* 0x0000000108087824 */ /* 0x000fe200078e0a03 */
[----:B------:R-:W-:Y:S06]  /*13ce0*/  BRA.DIV UR4, `(.L_x_1485) ;  /* 0x00000042048c7947 */ /* 0x000fec000b800000 */
[----:B-1----:R-:W0:Y:S01]  /*13cf0*/  SHFL.IDX PT, R2, R17, RZ, 0x181f ;  /* 0x00181fff11027589 */ /* 0x002e2200000e0000 */
[----:B------:R-:W-:-:S03]  /*13d00*/  IMAD R7, R7, 0x2, R22 ;  /* 0x0000000207077824 */ /* 0x000fc600078e0216 */
[----:B------:R-:W1:Y:S04]  /*13d10*/  SHFL.IDX PT, R3, R23, RZ, 0x181f ;  /* 0x00181fff17037589 */ /* 0x000e6800000e0000 */
[----:B--2---:R-:W-:Y:S01]  /*13d20*/  SHFL.IDX PT, R14, R17, 0x7, 0x181f ;  /* 0x00f81f00110e7f89 */ /* 0x004fe200000e0000 */
        /* <DEDUP_REMOVED lines=49> */
[----:B0-----:R-:W-:-:S05]  /*14040*/  IADD3 R2, P0, R2, R5, RZ ;  /* 0x0000000502027210 */ /* 0x001fca0007f1e0ff */
[----:B-1----:R-:W-:Y:S01]  /*14050*/  IMAD.X R3, RZ, RZ, R3, P0 ;  /* 0x000000ffff037224 */ /* 0x002fe200000e0603 */
[----:B------:R-:W-:-:S13]  /*14060*/  ISETP.LT.OR P0, PT, R8, 0x61, P2 ;  /* 0x000000610800780c */ /* 0x000fda0001701670 */
[----:B------:R0:W-:Y:S01]  /*14070*/  LDGSTS.E.BYPASS.LTC128B.128 [R7+0x3400], desc[UR54][R2.64], !P0 ;  /* 0x0340000002077fae */ /* 0x0001e2000c101d76 */
[----:B------:R-:W-:-:S13]  /*14080*/  ISETP.LT.OR P0, PT, R8, 0x61, P1 ;  /* 0x000000610800780c */ /* 0x000fda0000f01670 */
[----:B--2---:R0:W-:Y:S02]  /*14090*/  LDGSTS.E.BYPASS.LTC128B.128 [R7+0x7400], desc[UR54][R2.64+0x80], !P0 ;  /* 0x0740008002077fae */ /* 0x0041e4000c101d76 */
.L_x_1602:
        /* <DEDUP_REMOVED lines=29> */
.L_x_1486:
        /* <DEDUP_REMOVED lines=11> */
.L_x_1487:
[C---:B------:R-:W-:Y:S01]  /*14320*/  ISETP.GT.AND P0, PT, R25.reuse, R36, PT ;  /* 0x000000241900720c */ /* 0x040fe20003f04270 */
[----:B------:R0:W-:Y:S01]  /*14330*/  SYNCS.ARRIVE.TRANS64.A1T0 RZ, [R6+URZ+0x28850], RZ ;  /* 0x028850ff06ff79a7 */ /* 0x0001e2000810003f */
[----:B------:R-:W-:Y:S02]  /*14340*/  IMAD.MOV.U32 R10, RZ, RZ, R24 ;  /* 0x000000ffff0a7224 */ /* 0x000fe400078e0018 */
[----:B------:R-:W-:Y:S02]  /*14350*/  IMAD.MOV.U32 R20, RZ, RZ, R28 ;  /* 0x000000ffff147224 */ /* 0x000fe400078e001c */
[----:B------:R-:W-:Y:S02]  /*14360*/  IMAD.MOV.U32 R31, RZ, RZ, R25 ;  /* 0x000000ffff1f7224 */ /* 0x000fe400078e0019 */
[----:B0-----:R-:W-:-:S05]  /*14370*/  VIADD R6, R25, 0xffffffff ;  /* 0xffffffff19067836 */ /* 0x001fca0000000000 */
[----:B------:R-:W-:Y:S05]  /*14380*/  @P0 BRA `(.L_x_1488) ;  /* 0xffffffec00ec0947 */ /* 0x000fea000383ffff */
.L_x_1475:
[----:B------:R-:W-:Y:S05]  /*14390*/  BSYNC B0 ;  /* 0x0000000000007941 */ /* 0x000fea0003800000 */
.L_x_1474:
        /* <DEDUP_REMOVED lines=17> */
.L_x_1490:
[----:B------:R-:W-:Y:S05]  /*144b0*/  BSYNC B0 ;  /* 0x0000000000007941 */ /* 0x000fea0003800000 */
.L_x_1489:
[----:B------:R-:W-:-:S05]  /*144c0*/  IMAD.U32 R0, RZ, RZ, UR36 ;  /* 0x00000024ff007e24 */ /* 0x000fca000f8e00ff */
[----:B------:R-:W-:-:S13]  /*144d0*/  ISETP.NE.AND P0, PT, R0, 0x3, PT ;  /* 0x000000030000780c */ /* 0x000fda0003f05270 */
[----:B------:R-:W-:Y:S05]  /*144e0*/  @!P0 BRA `(.L_x_1491) ;  /* 0x0000000000048947 */ /* 0x000fea0003800000 */
[----:B------:R-:W-:Y:S01]  /*144f0*/  BPT.TRAP 0x1 ;  /* 0x000000040000795c */ /* 0x000fe20000300000 */
.L_x_1491:
[----:B------:R-:W-:Y:S01]  /*14500*/  IMAD R0, R24, 0x8, R22 ;  /* 0x0000000818007824 */ /* 0x000fe200078e0216 */
[----:B0-----:R-:W-:Y:S01]  /*14510*/  SHF.L.U32 R3, R28, 0x1f, RZ ;  /* 0x0000001f1c037819 */ /* 0x001fe200000006ff */
[----:B------:R-:W-:Y:S01]  /*14520*/  BSSY B0, `(.L_x_1492) ;  /* 0x0000004000007945 */ /* 0x000fe20003800000 */
[----:B------:R-:W-:Y:S02]  /*14530*/  IMAD R6, R25, -0x80, R35 ;  /* 0xffffff8019067824 */ /* 0x000fe400078e0223 */
[----:B------:R-:W0:Y:S02]  /*14540*/  SYNCS.PHASECHK.TRANS64.TRYWAIT P0, [R0+URZ+0x28860], R3 ;  /* 0x02886003000075a7 */ /* 0x000e24000800017f */
[----:B0-----:R-:W-:Y:S05]  /*14550*/  @!P0 BRA `(.L_x_1493) ;  /* 0x0000004000f88947 */ /* 0x001fea0003800000 */
.L_x_1603:
[----:B------:R-:W-:Y:S05]  /*14560*/  BSYNC B0 ;  /* 0x0000000000007941 */ /* 0x000fea0003800000 */
.L_x_1492:
        /* <DEDUP_REMOVED lines=70> */
.L_x_1621:
        /* <DEDUP_REMOVED lines=11> */
.L_x_1495:
        /* <DEDUP_REMOVED lines=11> */
.L_x_1496:
[----:B------:R0:W-:Y:S01]  /*14b30*/  SYNCS.ARRIVE.TRANS64.A1T0 RZ, [R0+URZ+0x28850], RZ ;  /* 0x028850ff00ff79a7 */ /* 0x0001e2000810003f */
[----:B------:R-:W-:-:S05]  /*14b40*/  VIADD R24, R24, 0x1 ;  /* 0x0000000118187836 */ /* 0x000fca0000000000 */
[----:B------:R-:W-:-:S04]  /*14b50*/  ISETP.NE.AND P0, PT, R24, 0x2, PT ;  /* 0x000000021800780c */ /* 0x000fc80003f05270 */
[----:B------:R-:W-:Y:S02]  /*14b60*/  SEL R3, RZ, 0x1, P0 ;  /* 0x00000001ff037807 */ /* 0x000fe40000000000 */
[----:B------:R-:W-:Y:S02]  /*14b70*/  SEL R24, R24, RZ, P0 ;  /* 0x000000ff18187207 */ /* 0x000fe40000000000 */
[----:B0-----:R-:W-:-:S07]  /*14b80*/  LOP3.LUT R28, R28, R3, RZ, 0x3c, !PT ;  /* 0x000000031c1c7212 */ /* 0x001fce00078e3cff */
.L_x_1453:
[----:B------:R-:W-:Y:S05]  /*14b90*/  BSYNC B7 ;  /* 0x0000000000077941 */ /* 0x000fea0003800000 */
.L_x_1451:
        /* <DEDUP_REMOVED lines=8> */
[----:B------:R3:W4:Y:S01]  /*14c20*/  LDS.128 R16, [R22+0x288d0] ;  /* 0x0288d00016107984 */ /* 0x0007220000000c00 */
[----:B------:R-:W-:Y:S06]  /*14c30*/  BAR.ARV 0x4, 0x180 ;  /* 0x0106000000007b1d */ /* 0x000fec0000002000 */
[----:B------:R-:W-:Y:S05]  /*14c40*/  BRA `(.L_x_1498) ;  /* 0x0000000800cc7947 */ /* 0x000fea0003800000 */
.L_x_1497:
        /* <DEDUP_REMOVED lines=35> */
[----:B------:R1:W2:Y:S02]  /*14e80*/  SHFL.IDX PT, R14, R6, 0x1f, 0x1f ;  /* 0x03e01f00060e7f89 */ /* 0x0002a400000e0000 */
.L_x_1631:
[----:B------:R-:W-:Y:S02]  /*14e90*/  ULDC UR4, c[0x0][0xc38] ;  /* 0x00030e0000047ab9 */ /* 0x000fe40000000800 */
[----:B------:R-:W-:-:S04]  /*14ea0*/  IMAD.U32 R7, RZ, RZ, UR4 ;  /* 0x00000004ff077e24 */ /* 0x000fc8000f8e00ff */
[----:B--2---:R-:W-:-:S04]  /*14eb0*/  IMAD R3, R14, R7, RZ ;  /* 0x000000070e037224 */ /* 0x004fc800078e02ff */
[----:B------:R-:W-:-:S05]  /*14ec0*/  IMAD.IADD R8, R0, 0x1, R3 ;  /* 0x0000000100087824 */ /* 0x000fca00078e0203 */
[----:B------:R-:W-:-:S13]  /*14ed0*/  ISETP.GT.AND P6, PT, R8, R5, PT ;  /* 0x000000050800720c */ /* 0x000fda0003fc4270 */
[----:B------:R-:W-:Y:S05]  /*14ee0*/  @P6 BRA `(.L_x_1500) ;  /* 0x00000000009c6947 */ /* 0x000fea0003800000 */
.L_x_1505:
        /* <DEDUP_REMOVED lines=14> */
.L_x_1503:
[----:B------:R-:W-:Y:S05]  /*14fd0*/  BSYNC B0 ;  /* 0x0000000000007941 */ /* 0x000fea0003800000 */
.L_x_1502:
[----:B------:R-:W-:-:S03]  /*14fe0*/  UMOV UR4, 0xffffffff ;  /* 0xffffffff00047882 */ /* 0x000fc60000000000 */
[----:B------:R-:W-:Y:S05]  /*14ff0*/  BRA.DIV UR4, `(.L_x_1504) ;  /* 0x0000004a04047947 */ /* 0x000fea000b800000 */
[----:B-----5:R-:W3:Y:S02]  /*15000*/  SHFL.UP PT, R14, R4, 0x1, RZ ;  /* 0x04200000040e7989 */ /* 0x020ee400000e00ff */
[----:B---3--:R-:W-:-:S05]  /*15010*/  SEL R13, R14, RZ, P1 ;  /* 0x000000ff0e0d7207 */ /* 0x008fca0000800000 */
[----:B------:R-:W-:-:S05]  /*15020*/  IMAD.IADD R13, R4, 0x1, R13 ;  /* 0x00000001040d7824 */ /* 0x000fca00078e020d */
        /* <DEDUP_REMOVED lines=13> */
.L_x_1639:
[----:B------:R-:W-:Y:S02]  /*15100*/  ULDC UR4, c[0x0][0xc38] ;  /* 0x00030e0000047ab9 */ /* 0x000fe40000000800 */
[----:B------:R-:W-:-:S04]  /*15110*/  IMAD.U32 R7, RZ, RZ, UR4 ;  /* 0x00000004ff077e24 */ /* 0x000fc8000f8e00ff */
[----:B--2---:R-:W-:-:S04]  /*15120*/  IMAD R3, R14, R7, RZ ;  /* 0x000000070e037224 */ /* 0x004fc800078e02ff */
[----:B------:R-:W-:-:S05]  /*15130*/  IMAD.IADD R8, R3, 0x1, R8 ;  /* 0x0000000103087824 */ /* 0x000fca00078e0208 */
[----:B------:R-:W-:-:S13]  /*15140*/  ISETP.GT.AND P6, PT, R8, R5, PT ;  /* 0x000000050800720c */ /* 0x000fda0003fc4270 */
[----:B------:R-:W-:Y:S05]  /*15150*/  @!P6 BRA `(.L_x_1505) ;  /* 0xfffffffc0064e947 */ /* 0x000fea000383ffff */
.L_x_1500:
        /* <DEDUP_REMOVED lines=8> */
.L_x_1643:
[----:B------:R-:W-:Y:S01]  /*151e0*/  ISETP.NE.AND P0, PT, R0, RZ, PT ;  /* 0x000000ff0000720c */ /* 0x000fe20003f05270 */
[----:B------:R-:W-:-:S12]  /*151f0*/  IMAD.MOV.U32 R14, RZ, RZ, RZ ;  /* 0x000000ffff0e7224 */ /* 0x000fd800078e00ff */
[----:B------:R-:W-:Y:S05]  /*15200*/  @!P0 BRA `(.L_x_1507) ;  /* 0x0000000000108947 */ /* 0x000fea0003800000 */
[----:B------:R-:W-:Y:S01]  /*15210*/  UMOV UR4, 0xffffffff ;  /* 0xffffffff00047882 */ /* 0x000fe20000000000 */
[----:B------:R-:W-:Y:S02]  /*15220*/  VIADD R12, R8, 0xffffffff ;  /* 0xffffffff080c7836 */ /* 0x000fe40000000000 */
[----:B------:R-:W-:Y:S05]  /*15230*/  BRA.DIV UR4, `(.L_x_1508) ;  /* 0x0000004a04787947 */ /* 0x000fea000b800000 */
[----:B------:R4:W0:Y:S02]  /*15240*/  SHFL.IDX PT, R14, R6, R12, 0x1f ;  /* 0x00001f0c060e7589 */ /* 0x00082400000e0000 */
.L_x_1507:
[----:B------:R-:W5:Y:S01]  /*15250*/  LDC.64 R2, c[0x0][0xc90] ;  /* 0x00032400ff027b82 */ /* 0x000f620000000a00 */
[----:B------:R-:W-:-:S04]  /*15260*/  IMAD.IADD R19, R8, 0x1, R19 ;  /* 0x0000000108137824 */ /* 0x000fc800078e0213 */
[----:B-----5:R-:W-:-:S05]  /*15270*/  IMAD.WIDE R2, R19, 0x4, R2 ;  /* 0x0000000413027825 */ /* 0x020fca00078e0202 */
[----:B-1--4-:R1:W3:Y:S01]  /*15280*/  LDG.E R6, desc[UR54][R2.64] ;  /* 0x0000003602067981 */ /* 0x0122e2000c1e1900 */
[----:B0-----:R-:W-:-:S04]  /*15290*/  IMAD R16, R14, R7, R16 ;  /* 0x000000070e107224 */ /* 0x001fc800078e0210 */
[----:B------:R-:W-:Y:S02]  /*152a0*/  IMAD.IADD R5, R5, 0x1, -R16 ;  /* 0x0000000105057824 */ /* 0x000fe400078e0a10 */
[----:B-1----:R-:W-:Y:S02]  /*152b0*/  IMAD.MOV.U32 R2, RZ, RZ, RZ ;  /* 0x000000ffff027224 */ /* 0x002fe400078e00ff */
[----:B---3--:R-:W-:-:S05]  /*152c0*/  IMAD R0, R4, R6, RZ ;  /* 0x0000000604007224 */ /* 0x008fca00078e02ff */
[----:B--2---:R-:W-:-:S04]  /*152d0*/  IABS R8, R0 ;  /* 0x0000000000087213 */ /* 0x004fc80000000000 */
[----:B------:R-:W0:Y:S08]  /*152e0*/  I2F.RP R9, R8 ;  /* 0x0000000800097306 */ /* 0x000e300000209400 */
[----:B0-----:R-:W0:Y:S02]  /*152f0*/  MUFU.RCP R9, R9 ;  /* 0x0000000900097308 */ /* 0x001e240000001000 */
[----:B0-----:R-:W-:Y:S01]  /*15300*/  VIADD R10, R9, 0xffffffe ;  /* 0x0ffffffe090a7836 */ /* 0x001fe20000000000 */
[----:B------:R-:W-:-:S05]  /*15310*/  IABS R9, R0 ;  /* 0x0000000000097213 */ /* 0x000fca0000000000 */
[----:B------:R-:W0:Y:S01]  /*15320*/  F2I.FTZ.U32.TRUNC.NTZ R3, R10 ;  /* 0x0000000a00037305 */ /* 0x000e22000021f000 */
[----:B------:R-:W-:Y:S02]  /*15330*/  IMAD.MOV R9, RZ, RZ, -R9 ;  /* 0x000000ffff097224 */ /* 0x000fe400078e0a09 */
[----:B0-----:R-:W-:-:S04]  /*15340*/  IMAD.MOV R11, RZ, RZ, -R3 ;  /* 0x000000ffff0b7224 */ /* 0x001fc800078e0a03 */
[----:B------:R-:W-:-:S04]  /*15350*/  IMAD R11, R11, R8, RZ ;  /* 0x000000080b0b7224 */ /* 0x000fc800078e02ff */
[----:B------:R-:W-:Y:S01]  /*15360*/  IMAD.HI.U32 R2, R3, R11, R2 ;  /* 0x0000000b03027227 */ /* 0x000fe200078e0002 */
[----:B------:R-:W-:-:S05]  /*15370*/  IABS R3, R5 ;  /* 0x0000000500037213 */ /* 0x000fca0000000000 */
        /* <DEDUP_REMOVED lines=12> */
[----:B------:R-:W-:Y:S02]  /*15440*/  IMAD R8, R6, R2, RZ ;  /* 0x0000000206087224 */ /* 0x000fe400078e02ff */
[----:B------:R-:W-:Y:S02]  /*15450*/  IMAD.MOV R2, RZ, RZ, -R2 ;  /* 0x000000ffff027224 */ /* 0x000fe400078e0a02 */
[----:B------:R-:W-:Y:S02]  /*15460*/  IMAD.MOV R3, RZ, RZ, -R8 ;  /* 0x000000ffff037224 */ /* 0x000fe400078e0a08 */
[----:B------:R-:W-:Y:S02]  /*15470*/  IMAD R11, R0, R2, R5 ;  /* 0x00000002000b7224 */ /* 0x000fe400078e0205 */
[----:B------:R-:W-:Y:S01]  /*15480*/  IMAD.MOV.U32 R2, RZ, RZ, RZ ;  /* 0x000000ffff027224 */ /* 0x000fe200078e00ff */
[----:B------:R-:W-:-:S04]  /*15490*/  VIADDMNMX R6, R3, R7, R6, PT ;  /* 0x0000000703067246 */ /* 0x000fc80003800106 */
[----:B------:R-:W-:-:S04]  /*154a0*/  IABS R7, R6 ;  /* 0x0000000600077213 */ /* 0x000fc80000000000 */
[----:B------:R-:W0:Y:S08]  /*154b0*/  I2F.RP R9, R7 ;  /* 0x0000000700097306 */ /* 0x000e300000209400 */
[----:B0-----:R-:W0:Y:S02]  /*154c0*/  MUFU.RCP R9, R9 ;  /* 0x0000000900097308 */ /* 0x001e240000001000 */
[----:B0-----:R-:W-:-:S06]  /*154d0*/  VIADD R3, R9, 0xffffffe ;  /* 0x0ffffffe09037836 */ /* 0x001fcc0000000000 */
[----:B------:R-:W0:Y:S02]  /*154e0*/  F2I.FTZ.U32.TRUNC.NTZ R3, R3 ;  /* 0x0000000300037305 */ /* 0x000e24000021f000 */
[----:B0-----:R-:W-:-:S04]  /*154f0*/  IMAD.MOV R0, RZ, RZ, -R3 ;  /* 0x000000ffff007224 */ /* 0x001fc800078e0a03 */
[----:B------:R-:W-:Y:S01]  /*15500*/  IMAD R5, R0, R7, RZ ;  /* 0x0000000700057224 */ /* 0x000fe200078e02ff */
[----:B------:R-:W-:-:S03]  /*15510*/  IABS R0, R6 ;  /* 0x0000000600007213 */ /* 0x000fc60000000000 */
[----:B------:R-:W-:Y:S01]  /*15520*/  IMAD.HI.U32 R2, R3, R5, R2 ;  /* 0x0000000503027227 */ /* 0x000fe200078e0002 */
[----:B------:R-:W-:-:S03]  /*15530*/  IABS R5, R11 ;  /* 0x0000000b00057213 */ /* 0x000fc60000000000 */
[----:B------:R-:W-:Y:S02]  /*15540*/  IMAD.MOV R0, RZ, RZ, -R0 ;  /* 0x000000ffff007224 */ /* 0x000fe400078e0a00 */
[----:B------:R-:W-:-:S04]  /*15550*/  IMAD.HI.U32 R2, R2, R5, RZ ;  /* 0x0000000502027227 */ /* 0x000fc800078e00ff */
[----:B------:R-:W-:Y:S02]  /*15560*/  IMAD R0, R2, R0, R5 ;  /* 0x0000000002007224 */ /* 0x000fe400078e0205 */
[----:B------:R-:W-:-:S03]  /*15570*/  IMAD.IADD R3, R11, 0x1, R8 ;  /* 0x000000010b037824 */ /* 0x000fc600078e0208 */
        /* <DEDUP_REMOVED lines=9> */
[----:B------:R-:W-:Y:S01]  /*15610*/  @!P1 LOP3.LUT R2, RZ, R6, RZ, 0x33, !PT ;  /* 0x00000006ff029212 */ /* 0x000fe200078e33ff */
[----:B------:R-:W-:-:S03]  /*15620*/  IMAD.MOV R6, RZ, RZ, -R6 ;  /* 0x000000ffff067224 */ /* 0x000fc600078e0a06 */
[----:B------:R-:W-:Y:S01]  /*15630*/  LOP3.LUT R17, RZ, R2, RZ, 0x33, !PT ;  /* 0x00000002ff117212 */ /* 0x000fe200078e33ff */
[----:B------:R-:W-:-:S04]  /*15640*/  IMAD R18, R2, R6, R3 ;  /* 0x0000000602127224 */ /* 0x000fc800078e0203 */
[----:B------:R-:W-:Y:S01]  /*15650*/  IMAD.IADD R17, R4, 0x1, R17 ;  /* 0x0000000104117824 */ /* 0x000fe200078e0211 */
[----:B------:R-:W-:Y:S06]  /*15660*/  BRA `(.L_x_1509) ;  /* 0x00000000001c7947 */ /* 0x000fec0003800000 */
.L_x_1501:
[----:B------:R-:W-:Y:S01]  /*15670*/  UMOV UR4, URZ ;  /* 0x0000003f00047c82 */ /* 0x000fe20008000000 */
[----:B------:R-:W-:Y:S01]  /*15680*/  UMOV UR5, URZ ;  /* 0x0000003f00057c82 */ /* 0x000fe20008000000 */
[----:B------:R-:W-:Y:S01]  /*15690*/  ULDC UR6, c[0x0][0xc3c] ;  /* 0x00030f0000067ab9 */ /* 0x000fe20000000800 */
[----:B------:R-:W-:Y:S02]  /*156a0*/  IMAD.MOV.U32 R16, RZ, RZ, R5 ;  /* 0x000000ffff107224 */ /* 0x000fe400078e0005 */
[----:B------:R-:W-:Y:S02]  /*156b0*/  IMAD.U32 R17, RZ, RZ, UR4 ;  /* 0x00000004ff117e24 */ /* 0x000fe4000f8e00ff */
[----:B------:R-:W-:Y:S02]  /*156c0*/  IMAD.U32 R18, RZ, RZ, UR5 ;  /* 0x00000005ff127e24 */ /* 0x000fe4000f8e00ff */
[----:B------:R-:W-:-:S07]  /*156d0*/  IMAD.U32 R19, RZ, RZ, UR6 ;  /* 0x00000006ff137e24 */ /* 0x000fce000f8e00ff */
.L_x_1509:
[----:B------:R-:W2:Y:S01]  /*156e0*/  S2R R0, SR_TID.X ;  /* 0x0000000000007919 */ /* 0x000ea20000002100 */
        /* <DEDUP_REMOVED lines=9> */
.L_x_1498:
[----:B------:R-:W-:Y:S02]  /*15780*/  ULDC UR4, c[0x0][0xc3c] ;  /* 0x00030f0000047ab9 */ /* 0x000fe40000000800 */
[----:B----4-:R-:W-:-:S13]  /*15790*/  ISETP.GE.AND P0, PT, R19, UR4, PT ;  /* 0x0000000413007c0c */ /* 0x010fda000bf06270 */
[----:B------:R-:W-:Y:S05]  /*157a0*/  @!P0 BRA `(.L_x_1510) ;  /* 0xffffffb4000c8947 */ /* 0x000fea000383ffff */
[----:B------:R-:W-:Y:S05]  /*157b0*/  BSYNC B8 ;  /* 0x0000000000087941 */ /* 0x000fea0003800000 */
.L_x_1439:
[----:B-1----:R-:W4:Y:S01]  /*157c0*/  LDL.LU R0, [R1+0x18] ;  /* 0x0000180001007983 */ /* 0x002f220000300800 */
[----:B------:R-:W-:Y:S01]  /*157d0*/  BSSY B0, `(.L_x_1511) ;  /* 0x000000b000007945 */ /* 0x000fe20003800000 */
[----:B------:R-:W1:Y:S01]  /*157e0*/  S2R R5, SR_CgaCtaId ;  /* 0x0000000000057919 */ /* 0x000e620000008800 */
[----:B----4-:R-:W-:-:S05]  /*157f0*/  VIADD R0, R0, 0x1 ;  /* 0x0000000100007836 */ /* 0x010fca0000000000 */
        /* <DEDUP_REMOVED lines=8> */
.L_x_1646:
[----:B------:R-:W-:Y:S05]  /*15880*/  BSYNC B0 ;  /* 0x0000000000007941 */ /* 0x000fea0003800000 */
.L_x_1511:
[----:B------:R-:W-:-:S03]  /*15890*/  UMOV UR4, 0xffffffff ;  /* 0xffffffff00047882 */ /* 0x000fc60000000000 */
[----:B------:R-:W-:Y:S05]  /*158a0*/  BRA.DIV UR4, `(.L_x_1513) ;  /* 0x0000004604147947 */ /* 0x000fea000b800000 */
[----:B-1----:R-:W1:Y:S02]  /*158b0*/  S2R R0, SR_TID.X ;  /* 0x0000000000007919 */ /* 0x002e640000002100 */
[----:B-1----:R-:W-:-:S04]  /*158c0*/  SHF.R.U32.HI R0, RZ, 0x5, R0 ;  /* 0x00000005ff007819 */ /* 0x002fc80000011600 */
[----:B------:R-:W-:-:S05]  /*158d0*/  LOP3.LUT R0, R0, 0x3, RZ, 0xc0, !PT ;  /* 0x0000000300007812 */ /* 0x000fca00078ec0ff */
[----:B------:R1:W4:Y:S02]  /*158e0*/  SHFL.IDX PT, R14, R0, RZ, 0x1f ;  /* 0x00001fff000e7589 */ /* 0x00032400000e0000 */
.L_x_1649:
[----:B----4-:R-:W-:Y:S01]  /*158f0*/  ISETP.NE.AND P0, PT, R14, RZ, PT ;  /* 0x000000ff0e00720c */ /* 0x010fe20003f05270 */
[----:B------:R-:W-:-:S12]  /*15900*/  BSSY B0, `(.L_x_1514) ;  /* 0x0000024000007945 */ /* 0x000fd80003800000 */
[----:B------:R-:W-:Y:S05]  /*15910*/  @P0 BRA `(.L_x_1515) ;  /* 0x0000000000880947 */ /* 0x000fea0003800000 */
[----:B------:R-:W-:-:S03]  /*15920*/  UMOV UR4, 0xffffffff ;  /* 0xffffffff00047882 */ /* 0x000fc60000000000 */
[----:B------:R-:W-:Y:S05]  /*15930*/  BRA.DIV UR4, `(.L_x_1516) ;  /* 0x0000004604247947 */ /* 0x000fea000b800000 */
[----:B------:R-:W-:-:S13]  /*15940*/  ELECT P6, URZ, PT ;  /* 0x00000000003f782f */ /* 0x000fda00038c0000 */
.L_x_1652:
[----:B------:R-:W-:Y:S05]  /*15950*/  @!P6 BRA `(.L_x_1515) ;  /* 0x000000000078e947 */ /* 0x000fea0003800000 */
[----:B------:R-:W-:-:S06]  /*15960*/  ULOP3.LUT UR4, UR43, 0x2, URZ, 0xfc, !UPT ;  /* 0x000000022b047892 */ /* 0x000fcc000f8efc3f */
[----:B-1----:R-:W-:-:S05]  /*15970*/  IMAD.U32 R0, RZ, RZ, UR4 ;  /* 0x00000004ff007e24 */ /* 0x002fca000f8e00ff */
[----:B------:R-:W-:-:S13]  /*15980*/  ISETP.NE.AND P0, PT, R0, 0x3, PT ;  /* 0x000000030000780c */ /* 0x000fda0003f05270 */
[----:B------:R-:W-:Y:S05]  /*15990*/  @!P0 BRA `(.L_x_1517) ;  /* 0x0000000000048947 */ /* 0x000fea0003800000 */
[----:B------:R-:W-:Y:S01]  /*159a0*/  BPT.TRAP 0x1 ;  /* 0x000000040000795c */ /* 0x000fe20000300000 */
.L_x_1517:
[----:B------:R-:W-:Y:S01]  /*159b0*/  IMAD R5, R24, 0x8, R7 ;  /* 0x0000000818057824 */ /* 0x000fe200078e0207 */
[----:B------:R-:W-:Y:S01]  /*159c0*/  SHF.L.U32 R0, R28, 0x1f, RZ ;  /* 0x0000001f1c007819 */ /* 0x000fe200000006ff */
[----:B------:R-:W-:-:S03]  /*159d0*/  VIADD R24, R24, 0x1 ;  /* 0x0000000118187836 */ /* 0x000fc60000000000 */
[----:B------:R-:W1:Y:S02]  /*159e0*/  SYNCS.PHASECHK.TRANS64.TRYWAIT P1, [R5+URZ+0x28840], R0 ;  /* 0x02884000050075a7 */ /* 0x000e64000802017f */
[----:B------:R-:W-:-:S04]  /*159f0*/  ISETP.NE.AND P2, PT, R24, 0x2, PT ;  /* 0x000000021800780c */ /* 0x000fc80003f45270 */
[----:B------:R-:W-:Y:S01]  /*15a00*/  SEL R3, RZ, 0x1, P2 ;  /* 0x00000001ff037807 */ /* 0x000fe20001000000 */
[----:B-1----:R-:W-:Y:S08]  /*15a10*/  @!P1 BRA `(.L_x_1518) ;  /* 0x00000044000c9947 */ /* 0x002ff00003800000 */
.L_x_1653:
[----:B------:R-:W-:Y:S02]  /*15a20*/  SEL R24, R24, RZ, P2 ;  /* 0x000000ff18187207 */ /* 0x000fe40001000000 */
[----:B------:R-:W-:Y:S01]  /*15a30*/  LOP3.LUT R2, R28, R3, RZ, 0x3c, !PT ;  /* 0x000000031c027212 */ /* 0x000fe200078e3cff */
[----:B------:R-:W-:Y:S06]  /*15a40*/  @!P0 BRA `(.L_x_1519) ;  /* 0x0000000000048947 */ /* 0x000fec0003800000 */
[----:B------:R-:W-:Y:S01]  /*15a50*/  BPT.TRAP 0x1 ;  /* 0x000000040000795c */ /* 0x000fe20000300000 */
.L_x_1519:
[----:B------:R-:W-:Y:S01]  /*15a60*/  IMAD R3, R24, 0x8, R7 ;  /* 0x0000000818037824 */ /* 0x000fe200078e0207 */
[----:B------:R-:W-:-:S04]  /*15a70*/  SHF.L.U32 R2, R2, 0x1f, RZ ;  /* 0x0000001f02027819 */ /* 0x000fc800000006ff */
[----:B------:R-:W4:Y:S02]  /*15a80*/  SYNCS.PHASECHK.TRANS64.TRYWAIT P1, [R3+URZ+0x28840], R2 ;  /* 0x02884002030075a7 */ /* 0x000f24000802017f */
[----:B----4-:R-:W-:Y:S05]  /*15a90*/  @!P1 BRA `(.L_x_1520) ;  /* 0x0000004400009947 */ /* 0x010fea0003800000 */
.L_x_1654:
[----:B------:R-:W-:Y:S05]  /*15aa0*/  @!P0 BRA `(.L_x_1521) ;  /* 0x0000000000048947 */ /* 0x000fea0003800000 */
[----:B------:R-:W-:Y:S01]  /*15ab0*/  BPT.TRAP 0x1 ;  /* 0x000000040000795c */ /* 0x000fe20000300000 */
.L_x_1521:
[----:B------:R-:W5:Y:S02]  /*15ac0*/  SYNCS.PHASECHK.TRANS64.TRYWAIT P1, [R5+URZ+0x28860], R0 ;  /* 0x02886000050075a7 */ /* 0x000f64000802017f */
[----:B-----5:R-:W-:Y:S05]  /*15ad0*/  @!P1 BRA `(.L_x_1522) ;  /* 0x0000004400049947 */ /* 0x020fea0003800000 */
.L_x_1655:
[----:B------:R-:W-:Y:S05]  /*15ae0*/  @!P0 BRA `(.L_x_1523) ;  /* 0x0000000000048947 */ /* 0x000fea0003800000 */
[----:B------:R-:W-:Y:S01]  /*15af0*/  BPT.TRAP 0x1 ;  /* 0x000000040000795c */ /* 0x000fe20000300000 */
.L_x_1523:
[----:B------:R0:W0:Y:S02]  /*15b00*/  SYNCS.PHASECHK.TRANS64.TRYWAIT P0, [R3+URZ+0x28860], R2 ;  /* 0x02886002030075a7 */ /* 0x000024000800017f */
[----:B0-----:R-:W-:Y:S05]  /*15b10*/  @!P0 NANOSLEEP.SYNCS 0x989680 ;  /* 0x009896800000895d */ /* 0x001fea0003900000 */
[----:B------:R-:W0:Y:S02]  /*15b20*/  @!P0 SYNCS.PHASECHK.TRANS64 P0, [R3+URZ+0x28860], R2 ;  /* 0x02886002030085a7 */ /* 0x000e24000800007f */
[----:B0-----:R-:W-:Y:S05]  /*15b30*/  @!P0 BRA `(.L_x_1523) ;  /* 0xfffffffc00f08947 */ /* 0x001fea000383ffff */
.L_x_1515:
[----:B------:R-:W-:Y:S05]  /*15b40*/  BSYNC B0 ;  /* 0x0000000000007941 */ /* 0x000fea0003800000 */
.L_x_1514:
[----:B------:R-:W-:Y:S05]  /*15b50*/  EXIT ;  /* 0x000000000000794d */ /* 0x000fea0003800000 */
.L_x_1333:
[----:B0-----:R-:W-:-:S04]  /*15b60*/  IMAD.U32 R3, RZ, RZ, UR41 ;  /* 0x00000029ff037e24 */ /* 0x001fc8000f8e00ff */
[----:B------:R0:W1:Y:S03]  /*15b70*/  SYNCS.PHASECHK.TRANS64.TRYWAIT P1, [R3+URZ+0x28800], R0 ;  /* 0x02880000030075a7 */ /* 0x000066000802017f */
[----:B-1----:R-:W-:Y:S05]  /*15b80*/  @!P1 NANOSLEEP.SYNCS 0x989680 ;  /* 0x009896800000995d */ /* 0x002fea0003900000 */
[----:B------:R-:W1:Y:S02]  /*15b90*/  @!P1 SYNCS.PHASECHK.TRANS64 P1, [R3+URZ+0x28800], R0 ;  /* 0x02880000030095a7 */ /* 0x000e64000802007f */
[----:B-1----:R-:W-:Y:S05]  /*15ba0*/  @!P1 BRA `(.L_x_1333) ;  /* 0xfffffffc00ec9947 */ /* 0x002fea000383ffff */
[----:B------:R-:W-:Y:S05]  /*15bb0*/  BRA `(.L_x_1524) ;  /* 0xfffffebc00e47947 */ /* 0x000fea000383ffff */
.L_x_1337:
[----:B-1----:R1:W2:Y:S02]  /*15bc0*/  SYNCS.PHASECHK.TRANS64.TRYWAIT P1, [R3+URZ+0x28830], R0 ;  /* 0x02883000030075a7 */ /* 0x0022a4000802017f */
[----:B--2---:R-:W-:Y:S05]  /*15bd0*/  @!P1 NANOSLEEP.SYNCS 0x989680 ;  /* 0x009896800000995d */ /* 0x004fea0003900000 */
[----:B------:R-:W2:Y:S02]  /*15be0*/  @!P1 SYNCS.PHASECHK.TRANS64 P1, [R3+URZ+0x28830], R0 ;  /* 0x02883000030095a7 */ /* 0x000ea4000802007f */
[----:B--2---:R-:W-:Y:S05]  /*15bf0*/  @!P1 BRA `(.L_x_1337) ;  /* 0xfffffffc00f09947 */ /* 0x004fea000383ffff */
[----:B------:R-:W-:Y:S05]  /*15c00*/  BRA `(.L_x_1336) ;  /* 0xfffffec000007947 */ /* 0x000fea000383ffff */
.L_x_1354:
[----:B-1----:R-:W-:-:S04]  /*15c10*/  IMAD.U32 R5, RZ, RZ, UR6 ;  /* 0x00000006ff057e24 */ /* 0x002fc8000f8e00ff */
[----:B------:R1:W2:Y:S03]  /*15c20*/  SYNCS.PHASECHK.TRANS64.TRYWAIT P1, [R5+URZ+0x28830], R0 ;  /* 0x02883000050075a7 */ /* 0x0002a6000802017f */
[----:B--2---:R-:W-:Y:S05]  /*15c30*/  @!P1 NANOSLEEP.SYNCS 0x989680 ;  /* 0x009896800000995d */ /* 0x004fea0003900000 */
[----:B------:R-:W2:Y:S02]  /*15c40*/  @!P1 SYNCS.PHASECHK.TRANS64 P1, [R5+URZ+0x28830], R0 ;  /* 0x02883000050095a7 */ /* 0x000ea4000802007f */
[----:B--2---:R-:W-:Y:S05]  /*15c50*/  @!P1 BRA `(.L_x_1354) ;  /* 0xfffffffc00ec9947 */ /* 0x004fea000383ffff */
[----:B------:R-:W-:Y:S05]  /*15c60*/  BRA `(.L_x_1351) ;  /* 0xfffffef000d07947 */ /* 0x000fea000383ffff */
.L_x_1358:
[----:B-1----:R-:W-:-:S04]  /*15c70*/  IMAD.U32 R5, RZ, RZ, UR6 ;  /* 0x00000006ff057e24 */ /* 0x002fc8000f8e00ff */
[----:B------:R1:W2:Y:S03]  /*15c80*/  SYNCS.PHASECHK.TRANS64.TRYWAIT P1, [R5+URZ+0x28850], R0 ;  /* 0x02885000050075a7 */ /* 0x0002a6000802017f */
[----:B--2---:R-:W-:Y:S05]  /*15c90*/  @!P1 NANOSLEEP.SYNCS 0x989680 ;  /* 0x009896800000995d */ /* 0x004fea0003900000 */
[----:B------:R-:W2:Y:S02]  /*15ca0*/  @!P1 SYNCS.PHASECHK.TRANS64 P1, [R5+URZ+0x28850], R0 ;  /* 0x02885000050095a7 */ /* 0x000ea4000802007f */
[----:B--2---:R-:W-:Y:S05]  /*15cb0*/  @!P1 BRA `(.L_x_1358) ;  /* 0xfffffffc00ec9947 */ /* 0x004fea000383ffff */
[----:B------:R-:W-:Y:S05]  /*15cc0*/  BRA `(.L_x_1355) ;  /* 0xfffffef4009c7947 */ /* 0x000fea000383ffff */
.L_x_1377:
[----:B-1----:R-:W-:-:S04]  /*15cd0*/  IMAD.U32 R5, RZ, RZ, UR6 ;  /* 0x00000006ff057e24 */ /* 0x002fc8000f8e00ff */
[----:B------:R1:W2:Y:S03]  /*15ce0*/  SYNCS.PHASECHK.TRANS64.TRYWAIT P1, [R5+URZ+0x28830], R0 ;  /* 0x02883000050075a7 */ /* 0x0002a6000802017f */
[----:B--2---:R-:W-:Y:S05]  /*15cf0*/  @!P1 NANOSLEEP.SYNCS 0x989680 ;  /* 0x009896800000995d */ /* 0x004fea0003900000 */
[----:B------:R-:W2:Y:S02]  /*15d00*/  @!P1 SYNCS.PHASECHK.TRANS64 P1, [R5+URZ+0x28830], R0 ;  /* 0x02883000050095a7 */ /* 0x000ea4000802007f */
[----:B--2---:R-:W-:Y:S05]  /*15d10*/  @!P1 BRA `(.L_x_1377) ;  /* 0xfffffffc00ec9947 */ /* 0x004fea000383ffff */
[----:B------:R-:W-:Y:S05]  /*15d20*/  BRA `(.L_x_1374) ;  /* 0xffffff2400947947 */ /* 0x000fea000383ffff */
.L_x_1381:
[----:B-1----:R-:W-:-:S04]  /*15d30*/  IMAD.U32 R5, RZ, RZ, UR6 ;  /* 0x00000006ff057e24 */ /* 0x002fc8000f8e00ff */
[----:B------:R1:W2:Y:S03]  /*15d40*/  SYNCS.PHASECHK.TRANS64.TRYWAIT P1, [R5+URZ+0x28850], R0 ;  /* 0x02885000050075a7 */ /* 0x0002a6000802017f */
[----:B--2---:R-:W-:Y:S05]  /*15d50*/  @!P1 NANOSLEEP.SYNCS 0x989680 ;  /* 0x009896800000995d */ /* 0x004fea0003900000 */
[----:B------:R-:W2:Y:S02]  /*15d60*/  @!P1 SYNCS.PHASECHK.TRANS64 P1, [R5+URZ+0x28850], R0 ;  /* 0x02885000050095a7 */ /* 0x000ea4000802007f */
[----:B--2---:R-:W-:Y:S05]  /*15d70*/  @!P1 BRA `(.L_x_1381) ;  /* 0xfffffffc00ec9947 */ /* 0x004fea000383ffff */
[----:B------:R-:W-:Y:S05]  /*15d80*/  BRA `(.L_x_1378) ;  /* 0xffffff2800607947 */ /* 0x000fea000383ffff */
.L_x_1389:
[----:B-1----:R-:W-:-:S04]  /*15d90*/  IMAD.U32 R5, RZ, RZ, UR6 ;  /* 0x00000006ff057e24 */ /* 0x002fc8000f8e00ff */
[----:B------:R1:W2:Y:S03]  /*15da0*/  SYNCS.PHASECHK.TRANS64.TRYWAIT P1, [R5+URZ+0x28830], R0 ;  /* 0x02883000050075a7 */ /* 0x0002a6000802017f */
[----:B--2---:R-:W-:Y:S05]  /*15db0*/  @!P1 NANOSLEEP.SYNCS 0x989680 ;  /* 0x009896800000995d */ /* 0x004fea0003900000 */
[----:B------:R-:W2:Y:S02]  /*15dc0*/  @!P1 SYNCS.PHASECHK.TRANS64 P1, [R5+URZ+0x28830], R0 ;  /* 0x02883000050095a7 */ /* 0x000ea4000802007f */
[----:B--2---:R-:W-:Y:S05]  /*15dd0*/  @!P1 BRA `(.L_x_1389) ;  /* 0xfffffffc00ec9947 */ /* 0x004fea000383ffff */
[----:B------:R-:W-:Y:S05]  /*15de0*/  BRA `(.L_x_1386) ;  /* 0xffffff4400847947 */ /* 0x000fea000383ffff */
.L_x_1393:
[----:B-1----:R-:W-:-:S04]  /*15df0*/  IMAD.U32 R5, RZ, RZ, UR6 ;  /* 0x00000006ff057e24 */ /* 0x002fc8000f8e00ff */
[----:B------:R1:W2:Y:S03]  /*15e00*/  SYNCS.PHASECHK.TRANS64.TRYWAIT P1, [R5+URZ+0x28850], R0 ;  /* 0x02885000050075a7 */ /* 0x0002a6000802017f */
[----:B--2---:R-:W-:Y:S05]  /*15e10*/  @!P1 NANOSLEEP.SYNCS 0x989680 ;  /* 0x009896800000995d */ /* 0x004fea0003900000 */
[----:B------:R-:W2:Y:S02]  /*15e20*/  @!P1 SYNCS.PHASECHK.TRANS64 P1, [R5+URZ+0x28850], R0 ;  /* 0x02885000050095a7 */ /* 0x000ea4000802007f */
[----:B--2---:R-:W-:Y:S05]  /*15e30*/  @!P1 BRA `(.L_x_1393) ;  /* 0xfffffffc00ec9947 */ /* 0x004fea000383ffff */
[----:B------:R-:W-:Y:S05]  /*15e40*/  BRA `(.L_x_1390) ;  /* 0xffffff4800447947 */ /* 0x000fea000383ffff */
.L_x_1408:
[----:B-1----:R-:W-:-:S04]  /*15e50*/  IMAD.U32 R7, RZ, RZ, UR5 ;  /* 0x00000005ff077e24 */ /* 0x002fc8000f8e00ff */
[----:B------:R1:W2:Y:S03]  /*15e60*/  SYNCS.PHASECHK.TRANS64.TRYWAIT P1, [R7+URZ+0x28850], R6 ;  /* 0x02885006070075a7 */ /* 0x0002a6000802017f */
[----:B--2---:R-:W-:Y:S05]  /*15e70*/  @!P1 NANOSLEEP.SYNCS 0x989680 ;  /* 0x009896800000995d */ /* 0x004fea0003900000 */
[----:B------:R-:W2:Y:S02]  /*15e80*/  @!P1 SYNCS.PHASECHK.TRANS64 P1, [R7+URZ+0x28850], R6 ;  /* 0x02885006070095a7 */ /* 0x000ea4000802007f */
[----:B--2---:R-:W-:Y:S05]  /*15e90*/  @!P1 BRA `(.L_x_1408) ;  /* 0xfffffffc00ec9947 */ /* 0x004fea000383ffff */
[----:B------:R-:W-:Y:S05]  /*15ea0*/  BRA `(.L_x_1407) ;  /* 0xffffff74006c7947 */ /* 0x000fea000383ffff */
.L_x_1459:
        /* <DEDUP_REMOVED lines=11> */
.L_x_1526:
[----:B------:R-:W-:Y:S05]  /*15f60*/  BSYNC B0 ;  /* 0x0000000000007941 */ /* 0x000fea0003800000 */
.L_x_1525:
[----:B------:R-:W-:Y:S05]  /*15f70*/  BRA `(.L_x_1527) ;  /* 0xffffffbc00347947 */ /* 0x000fea000383ffff */
.L_x_1462:
[----:B0-----:R0:W1:Y:S02]  /*15f80*/  SYNCS.PHASECHK.TRANS64.TRYWAIT P0, [R7+URZ+0x28840], R2 ;  /* 0x02884002070075a7 */ /* 0x001064000800017f */
[----:B-1----:R-:W-:Y:S05]  /*15f90*/  @!P0 NANOSLEEP.SYNCS 0x989680 ;  /* 0x009896800000895d */ /* 0x002fea0003900000 */
[----:B------:R-:W1:Y:S02]  /*15fa0*/  @!P0 SYNCS.PHASECHK.TRANS64 P0, [R7+URZ+0x28840], R2 ;  /* 0x02884002070085a7 */ /* 0x000e64000800007f */
[----:B-1----:R-:W-:Y:S05]  /*15fb0*/  @!P0 BRA `(.L_x_1462) ;  /* 0xfffffffc00f08947 */ /* 0x002fea000383ffff */
[----:B------:R-:W-:Y:S05]  /*15fc0*/  BRA `(.L_x_1528) ;  /* 0xffffffbc00907947 */ /* 0x000fea000383ffff */
.L_x_1463:
        /* <DEDUP_REMOVED lines=8> */
.L_x_1530:
[----:B------:R-:W-:Y:S05]  /*16050*/  BSYNC B0 ;  /* 0x0000000000007941 */ /* 0x000fea0003800000 */
.L_x_1529:
        /* <DEDUP_REMOVED lines=9> */
.L_x_1531:
[----:B------:R-:W-:Y:S02]  /*160f0*/  IMAD.MOV.U32 R13, RZ, RZ, R0 ;  /* 0x000000ffff0d7224 */ /* 0x000fe400078e0000 */
[----:B------:R-:W-:Y:S02]  /*16100*/  IMAD.MOV.U32 R12, RZ, RZ, 0x1 ;  /* 0x00000001ff0c7424 */ /* 0x000fe400078e00ff */
[----:B------:R-:W-:-:S07]  /*16110*/  IMAD.MOV.U32 R3, RZ, RZ, R14 ;  /* 0x000000ffff037224 */ /* 0x000fce00078e000e */
[----:B------:R-:W-:Y:S05]  /*16120*/  WARPSYNC.COLLECTIVE R15, `(.L_x_1532) ;  /* 0x000000000f087348 */ /* 0x000fea0003c00000 */
[----:B------:R0:W1:Y:S02]  /*16130*/  SHFL.IDX P6, R14, R13, R12, R11 ;  /* 0x0000000c0d0e7389 */ /* 0x00006400000c000b */
[----:B01----:R-:W-:Y:S01]  /*16140*/  ENDCOLLECTIVE ;  /* 0x000000000000791b */ /* 0x003fe20003800000 */
.L_x_1532:
        /* <DEDUP_REMOVED lines=16> */
.L_x_1533:
[----:B------:R-:W-:Y:S02]  /*16250*/  @P1 IMAD R8, R5, 0x2, R22 ;  /* 0x0000000205081824 */ /* 0x000fe400078e0216 */
[----:B------:R-:W-:Y:S02]  /*16260*/  IMAD.MOV.U32 R13, RZ, RZ, R0 ;  /* 0x000000ffff0d7224 */ /* 0x000fe400078e0000 */
[----:B------:R-:W-:Y:S02]  /*16270*/  IMAD.MOV.U32 R12, RZ, RZ, 0x2 ;  /* 0x00000002ff0c7424 */ /* 0x000fe400078e00ff */
[----:B------:R-:W-:-:S07]  /*16280*/  IMAD.MOV.U32 R3, RZ, RZ, R14 ;  /* 0x000000ffff037224 */ /* 0x000fce00078e000e */
[----:B------:R-:W-:Y:S05]  /*16290*/  WARPSYNC.COLLECTIVE R15, `(.L_x_1534) ;  /* 0x000000000f087348 */ /* 0x000fea0003c00000 */
[----:B------:R0:W1:Y:S02]  /*162a0*/  SHFL.IDX P6, R14, R13, R12, R11 ;  /* 0x0000000c0d0e7389 */ /* 0x00006400000c000b */
[----:B01----:R-:W-:Y:S01]  /*162b0*/  ENDCOLLECTIVE ;  /* 0x000000000000791b */ /* 0x003fe20003800000 */
.L_x_1534:
        /* <DEDUP_REMOVED lines=16> */
.L_x_1535:
[----:B------:R-:W-:Y:S02]  /*163c0*/  @P1 IMAD R8, R5, 0x2, R22 ;  /* 0x0000000205081824 */ /* 0x000fe400078e0216 */
[----:B------:R-:W-:Y:S02]  /*163d0*/  IMAD.MOV.U32 R13, RZ, RZ, R0 ;  /* 0x000000ffff0d7224 */ /* 0x000fe400078e0000 */
[----:B------:R-:W-:Y:S02]  /*163e0*/  IMAD.MOV.U32 R12, RZ, RZ, 0x3 ;  /* 0x00000003ff0c7424 */ /* 0x000fe400078e00ff */
[----:B------:R-:W-:-:S07]  /*163f0*/  IMAD.MOV.U32 R3, RZ, RZ, R14 ;  /* 0x000000ffff037224 */ /* 0x000fce00078e000e */
[----:B------:R-:W-:Y:S05]  /*16400*/  WARPSYNC.COLLECTIVE R15, `(.L_x_1536) ;  /* 0x000000000f087348 */ /* 0x000fea0003c00000 */
[----:B------:R0:W1:Y:S02]  /*16410*/  SHFL.IDX P6, R14, R13, R12, R11 ;  /* 0x0000000c0d0e7389 */ /* 0x00006400000c000b */
[----:B01----:R-:W-:Y:S01]  /*16420*/  ENDCOLLECTIVE ;  /* 0x000000000000791b */ /* 0x003fe20003800000 */
.L_x_1536:
        /* <DEDUP_REMOVED lines=16> */
.L_x_1537:
[----:B------:R-:W-:Y:S02]  /*16530*/  @P1 IMAD R8, R5, 0x2, R22 ;  /* 0x0000000205081824 */ /* 0x000fe400078e0216 */
[----:B------:R-:W-:Y:S02]  /*16540*/  IMAD.MOV.U32 R13, RZ, RZ, R0 ;  /* 0x000000ffff0d7224 */ /* 0x000fe400078e0000 */
[----:B------:R-:W-:Y:S02]  /*16550*/  IMAD.MOV.U32 R12, RZ, RZ, 0x4 ;  /* 0x00000004ff0c7424 */ /* 0x000fe400078e00ff */
[----:B------:R-:W-:-:S07]  /*16560*/  IMAD.MOV.U32 R3, RZ, RZ, R14 ;  /* 0x000000ffff037224 */ /* 0x000fce00078e000e */
[----:B------:R-:W-:Y:S05]  /*16570*/  WARPSYNC.COLLECTIVE R15, `(.L_x_1538) ;  /* 0x000000000f087348 */ /* 0x000fea0003c00000 */
[----:B------:R0:W1:Y:S02]  /*16580*/  SHFL.IDX P6, R14, R13, R12, R11 ;  /* 0x0000000c0d0e7389 */ /* 0x00006400000c000b */
[----:B01----:R-:W-:Y:S01]  /*16590*/  ENDCOLLECTIVE ;  /* 0x000000000000791b */ /* 0x003fe20003800000 */
.L_x_1538:
        /* <DEDUP_REMOVED lines=16> */
.L_x_1539:
[----:B------:R-:W-:Y:S02]  /*166a0*/  @P1 IMAD R8, R5, 0x2, R22 ;  /* 0x0000000205081824 */ /* 0x000fe400078e0216 */
[----:B------:R-:W-:Y:S02]  /*166b0*/  IMAD.MOV.U32 R13, RZ, RZ, R0 ;  /* 0x000000ffff0d7224 */ /* 0x000fe400078e0000 */
[----:B------:R-:W-:Y:S02]  /*166c0*/  IMAD.MOV.U32 R12, RZ, RZ, 0x5 ;  /* 0x00000005ff0c7424 */ /* 0x000fe400078e00ff */
[----:B------:R-:W-:-:S07]  /*166d0*/  IMAD.MOV.U32 R3, RZ, RZ, R14 ;  /* 0x000000ffff037224 */ /* 0x000fce00078e000e */
[----:B------:R-:W-:Y:S05]  /*166e0*/  WARPSYNC.COLLECTIVE R15, `(.L_x_1540) ;  /* 0x000000000f087348 */ /* 0x000fea0003c00000 */
[----:B------:R0:W1:Y:S02]  /*166f0*/  SHFL.IDX P6, R14, R13, R12, R11 ;  /* 0x0000000c0d0e7389 */ /* 0x00006400000c000b */
[----:B01----:R-:W-:Y:S01]  /*16700*/  ENDCOLLECTIVE ;  /* 0x000000000000791b */ /* 0x003fe20003800000 */
.L_x_1540:
        /* <DEDUP_REMOVED lines=16> */
.L_x_1541:
[----:B------:R-:W-:Y:S02]  /*16810*/  @P1 IMAD R8, R5, 0x2, R22 ;  /* 0x0000000205081824 */ /* 0x000fe400078e0216 */
[----:B------:R-:W-:Y:S02]  /*16820*/  IMAD.MOV.U32 R13, RZ, RZ, R0 ;  /* 0x000000ffff0d7224 */ /* 0x000fe400078e0000 */
[----:B------:R-:W-:Y:S02]  /*16830*/  IMAD.MOV.U32 R12, RZ, RZ, 0x6 ;  /* 0x00000006ff0c7424 */ /* 0x000fe400078e00ff */
[----:B------:R-:W-:-:S07]  /*16840*/  IMAD.MOV.U32 R3, RZ, RZ, R14 ;  /* 0x000000ffff037224 */ /* 0x000fce00078e000e */
[----:B------:R-:W-:Y:S05]  /*16850*/  WARPSYNC.COLLECTIVE R15, `(.L_x_1542) ;  /* 0x000000000f087348 */ /* 0x000fea0003c00000 */
[----:B------:R0:W1:Y:S02]  /*16860*/  SHFL.IDX P6, R14, R13, R12, R11 ;  /* 0x0000000c0d0e7389 */ /* 0x00006400000c000b */
[----:B01----:R-:W-:Y:S01]  /*16870*/  ENDCOLLECTIVE ;  /* 0x000000000000791b */ /* 0x003fe20003800000 */
.L_x_1542:
        /* <DEDUP_REMOVED lines=16> */
.L_x_1543:
[----:B------:R-:W-:Y:S02]  /*16980*/  @P1 IMAD R8, R5, 0x2, R22 ;  /* 0x0000000205081824 */ /* 0x000fe400078e0216 */
[----:B------:R-:W-:Y:S02]  /*16990*/  IMAD.MOV.U32 R13, RZ, RZ, R0 ;  /* 0x000000ffff0d7224 */ /* 0x000fe400078e0000 */
[----:B------:R-:W-:Y:S02]  /*169a0*/  IMAD.MOV.U32 R12, RZ, RZ, 0x7 ;  /* 0x00000007ff0c7424 */ /* 0x000fe400078e00ff */
[----:B------:R-:W-:-:S07]  /*169b0*/  IMAD.MOV.U32 R3, RZ, RZ, R14 ;  /* 0x000000ffff037224 */ /* 0x000fce00078e000e */
[----:B------:R-:W-:Y:S05]  /*169c0*/  WARPSYNC.COLLECTIVE R15, `(.L_x_1544) ;  /* 0x000000000f087348 */ /* 0x000fea0003c00000 */
[----:B------:R0:W1:Y:S02]  /*169d0*/  SHFL.IDX P6, R14, R13, R12, R11 ;  /* 0x0000000c0d0e7389 */ /* 0x00006400000c000b */
[----:B01----:R-:W-:Y:S01]  /*169e0*/  ENDCOLLECTIVE ;  /* 0x000000000000791b */ /* 0x003fe20003800000 */
.L_x_1544:
[----:B------:R-:W-:-:S05]  /*169f0*/  @P1 LEA R3, P0, R30, R3, 0x1 ;  /* 0x000000031e031211 */ /* 0x000fca00078008ff */
[----:B------:R-:W-:-:S05]  /*16a00*/  @P1 IMAD.X R2, RZ, RZ, R2, P0 ;  /* 0x000000ffff021224 */ /* 0x000fca00000e0602 */
[----:B------:R-:W-:Y:S01]  /*16a10*/  @P1 LOP3.LUT R3, R3, R2, RZ, 0x3c, !PT ;  /* 0x0000000203031212 */ /* 0x000fe200078e3cff */
[----:B------:R-:W-:-:S03]  /*16a20*/  IMAD.MOV.U32 R13, RZ, RZ, R4 ;  /* 0x000000ffff0d7224 */ /* 0x000fc600078e0004 */
[----:B------:R-:W-:-:S04]  /*16a30*/  @P1 LOP3.LUT R2, R3, R2, RZ, 0x3c, !PT ;  /* 0x0000000203021212 */ /* 0x000fc800078e3cff */
[----:B------:R-:W-:Y:S01]  /*16a40*/  @P1 LOP3.LUT R3, R3, R2, RZ, 0x3c, !PT ;  /* 0x0000000203031212 */ /* 0x000fe200078e3cff */
[----:B------:R-:W-:-:S07]  /*16a50*/  IMAD.MOV.U32 R0, RZ, RZ, R14 ;  /* 0x000000ffff007224 */ /* 0x000fce00078e000e */
[----:B------:R-:W-:Y:S05]  /*16a60*/  WARPSYNC.COLLECTIVE R15, `(.L_x_1545) ;  /* 0x000000000f087348 */ /* 0x000fea0003c00000 */
[----:B------:R0:W1:Y:S02]  /*16a70*/  SHFL.IDX P6, R14, R13, R12, R11 ;  /* 0x0000000c0d0e7389 */ /* 0x00006400000c000b */
[----:B01----:R-:W-:Y:S01]  /*16a80*/  ENDCOLLECTIVE ;  /* 0x000000000000791b */ /* 0x003fe20003800000 */
.L_x_1545:
[----:B------:R-:W-:Y:S01]  /*16a90*/  @!PT LDS RZ, [RZ] ;  /* 0x00000000fffff984 */ /* 0x000fe20000000800 */
[----:B------:R-:W-:Y:S01]  /*16aa0*/  @!PT LDS RZ, [RZ] ;  /* 0x00000000fffff984 */ /* 0x000fe20000000800 */
[----:B------:R-:W-:Y:S01]  /*16ab0*/  @!PT LDS RZ, [RZ] ;  /* 0x00000000fffff984 */ /* 0x000fe20000000800 */
[----:B------:R-:W-:Y:S04]  /*16ac0*/  @P1 LDGSTS.E.BYPASS.LTC128B.128 [R8+0x1b400], desc[UR54][R2.64], !P3 ;  /* 0x1b40000002081fae */ /* 0x000fe8000d901d76 */
[----:B------:R0:W-:Y:S02]  /*16ad0*/  @P1 LDGSTS.E.BYPASS.LTC128B.128 [R8+0x1f400], desc[UR54][R2.64+0x80], !P2 ;  /* 0x1f40008002081fae */ /* 0x0001e4000d101d76 */
[----:B0-----:R-:W-:Y:S01]  /*16ae0*/  IMAD.MOV.U32 R2, RZ, RZ, R14 ;  /* 0x000000ffff027224 */ /* 0x001fe200078e000e */
[----:B------:R-:W-:Y:S06]  /*16af0*/  BRA `(.L_x_1546) ;  /* 0xffffffb800747947 */ /* 0x000fec000383ffff */
.L_x_1468:
[----:B------:R-:W-:Y:S02]  /*16b00*/  IMAD.MOV.U32 R13, RZ, RZ, R4 ;  /* 0x000000ffff0d7224 */ /* 0x000fe400078e0004 */
[----:B------:R-:W-:Y:S02]  /*16b10*/  IMAD.MOV.U32 R12, RZ, RZ, RZ ;  /* 0x000000ffff0c7224 */ /* 0x000fe400078e00ff */
[----:B------:R-:W-:Y:S02]  /*16b20*/  IMAD.MOV.U32 R11, RZ, RZ, 0x181f ;  /* 0x0000181fff0b7424 */ /* 0x000fe400078e00ff */
[----:B------:R-:W-:Y:S02]  /*16b30*/  IMAD.MOV.U32 R15, RZ, RZ, -0x1 ;  /* 0xffffffffff0f7424 */ /* 0x000fe400078e00ff */
[----:B------:R-:W-:Y:S02]  /*16b40*/  IMAD R31, R31, R5, RZ ;  /* 0x000000051f1f7224 */ /* 0x000fe400078e02ff */
[----:B------:R-:W-:-:S07]  /*16b50*/  IMAD.IADD R27, R9, 0x1, R27 ;  /* 0x00000001091b7824 */ /* 0x000fce00078e021b */
[----:B-----5:R-:W-:Y:S05]  /*16b60*/  WARPSYNC.COLLECTIVE R15, `(.L_x_1547) ;  /* 0x000000000f087348 */ /* 0x020fea0003c00000 */
[----:B------:R0:W1:Y:S02]  /*16b70*/  SHFL.IDX P6, R14, R13, R12, R11 ;  /* 0x0000000c0d0e7389 */ /* 0x00006400000c000b */
[----:B01---5:R-:W-:Y:S01]  /*16b80*/  ENDCOLLECTIVE ;  /* 0x000000000000791b */ /* 0x023fe20003800000 */
.L_x_1547:
[C---:B------:R-:W-:Y:S01]  /*16b90*/  VIADD R6, R27.reuse, 0x10 ;  /* 0x000000101b067836 */ /* 0x040fe20000000000 */
[----:B------:R-:W-:Y:S01]  /*16ba0*/  ISETP.GE.AND P2, PT, R27, R31, PT ;  /* 0x0000001f1b00720c */ /* 0x000fe20003f46270 */
[----:B------:R-:W-:Y:S02]  /*16bb0*/  IMAD.MOV.U32 R13, RZ, RZ, R0 ;  /* 0x000000ffff0d7224 */ /* 0x000fe400078e0000 */
[----:B------:R-:W-:-:S10]  /*16bc0*/  IMAD.MOV.U32 R2, RZ, RZ, R14 ;  /* 0x000000ffff027224 */ /* 0x000fd400078e000e */
[----:B------:R-:W-:Y:S05]  /*16bd0*/  WARPSYNC.COLLECTIVE R15, `(.L_x_1548) ;  /* 0x000000000f087348 */ /* 0x000fea0003c00000 */
[----:B------:R0:W1:Y:S02]  /*16be0*/  SHFL.IDX P6, R14, R13, R12, R11 ;  /* 0x0000000c0d0e7389 */ /* 0x00006400000c000b */
[----:B01----:R-:W-:Y:S01]  /*16bf0*/  ENDCOLLECTIVE ;  /* 0x000000000000791b */ /* 0x003fe20003800000 */
.L_x_1548:
        /* <DEDUP_REMOVED lines=8> */
.L_x_1549:
[----:B------:R-:W-:Y:S01]  /*16c80*/  @!PT LDS RZ, [RZ] ;  /* 0x00000000fffff984 */ /* 0x000fe20000000800 */
[----:B------:R-:W-:Y:S01]  /*16c90*/  @!PT LDS RZ, [RZ] ;  /* 0x00000000fffff984 */ /* 0x000fe20000000800 */
[----:B------:R-:W-:Y:S01]  /*16ca0*/  @!PT LDS RZ, [RZ] ;  /* 0x00000000fffff984 */ /* 0x000fe20000000800 */
[----:B------:R-:W-:Y:S04]  /*16cb0*/  @!P2 LDGSTS.E.BYPASS.LTC128B.128 [R8+0x10400], desc[UR54][R2.64], !P0 ;  /* 0x104000000208afae */ /* 0x000fe8000c101d76 */
[----:B------:R0:W-:Y:S01]  /*16cc0*/  @!P2 LDGSTS.E.BYPASS.LTC128B.128 [R8+0x14400], desc[UR54][R2.64+0x80], !P1 ;  /* 0x144000800208afae */ /* 0x0001e2000c901d76 */
[----:B------:R-:W-:Y:S01]  /*16cd0*/  ISETP.GE.AND P2, PT, R6, R31, PT ;  /* 0x0000001f0600720c */ /* 0x000fe20003f46270 */
[----:B------:R-:W-:Y:S02]  /*16ce0*/  VIADD R6, R27, 0x20 ;  /* 0x000000201b067836 */ /* 0x000fe40000000000 */
[----:B------:R-:W-:Y:S02]  /*16cf0*/  IMAD.MOV.U32 R13, RZ, RZ, R0 ;  /* 0x000000ffff0d7224 */ /* 0x000fe400078e0000 */
[----:B0-----:R-:W-:-:S08]  /*16d00*/  IMAD.MOV.U32 R2, RZ, RZ, R14 ;  /* 0x000000ffff027224 */ /* 0x001fd000078e000e */
[----:B------:R-:W-:Y:S05]  /*16d10*/  WARPSYNC.COLLECTIVE R15, `(.L_x_1550) ;  /* 0x000000000f087348 */ /* 0x000fea0003c00000 */
[----:B------:R0:W1:Y:S02]  /*16d20*/  SHFL.IDX P6, R14, R13, R12, R11 ;  /* 0x0000000c0d0e7389 */ /* 0x00006400000c000b */
[----:B01----:R-:W-:Y:S01]  /*16d30*/  ENDCOLLECTIVE ;  /* 0x000000000000791b */ /* 0x003fe20003800000 */
.L_x_1550:
        /* <DEDUP_REMOVED lines=8> */
.L_x_1551:
[----:B------:R-:W-:-:S05]  /*16dc0*/  @!P2 IMAD.MOV.U32 R3, RZ, RZ, R5 ;  /* 0x000000ffff03a224 */ /* 0x000fca00078e0005 */
        /* <DEDUP_REMOVED lines=12> */
.L_x_1552:
        /* <DEDUP_REMOVED lines=8> */
.L_x_1553:
        /* <DEDUP_REMOVED lines=13> */
.L_x_1554:
        /* <DEDUP_REMOVED lines=8> */
.L_x_1555:
        /* <DEDUP_REMOVED lines=13> */
.L_x_1556:
        /* <DEDUP_REMOVED lines=8> */
.L_x_1557:
        /* <DEDUP_REMOVED lines=13> */
.L_x_1558:
        /* <DEDUP_REMOVED lines=8> */
.L_x_1559:
[----:B------:R-:W-:-:S05]  /*17300*/  @!P2 IMAD.MOV.U32 R3, RZ, RZ, R5 ;  /* 0x000000ffff03a224 */ /* 0x000fca00078e0005 */
        /* <DEDUP_REMOVED lines=11> */
.L_x_1560:
        /* <DEDUP_REMOVED lines=8> */
.L_x_1561:
        /* <DEDUP_REMOVED lines=11> */
.L_x_1562:
[----:B------:R-:W-:Y:S05]  /*174f0*/  BRA `(.L_x_1563) ;  /* 0xffffffb800e07947 */ /* 0x000fea000383ffff */
.L_x_1473:
[----:B0-----:R0:W1:Y:S02]  /*17500*/  SYNCS.PHASECHK.TRANS64.TRYWAIT P1, [R22+URZ+0x28820], R3 ;  /* 0x02882003160075a7 */ /* 0x001064000802017f */
[----:B-1----:R-:W-:Y:S05]  /*17510*/  @!P1 NANOSLEEP.SYNCS 0x989680 ;  /* 0x009896800000995d */ /* 0x002fea0003900000 */
[----:B------:R-:W1:Y:S02]  /*17520*/  @!P1 SYNCS.PHASECHK.TRANS64 P1, [R22+URZ+0x28820], R3 ;  /* 0x02882003160095a7 */ /* 0x000e64000802007f */
[----:B-1----:R-:W-:Y:S05]  /*17530*/  @!P1 BRA `(.L_x_1473) ;  /* 0xfffffffc00f09947 */ /* 0x002fea000383ffff */
[----:B------:R-:W-:Y:S05]  /*17540*/  BRA `(.L_x_1564) ;  /* 0xffffffbc00587947 */ /* 0x000fea000383ffff */
.L_x_1478:
[----:B0-----:R0:W1:Y:S02]  /*17550*/  SYNCS.PHASECHK.TRANS64.TRYWAIT P0, [R6+URZ+0x28840], R3 ;  /* 0x02884003060075a7 */ /* 0x001064000800017f */
[----:B-1----:R-:W-:Y:S05]  /*17560*/  @!P0 NANOSLEEP.SYNCS 0x989680 ;  /* 0x009896800000895d */ /* 0x002fea0003900000 */
[----:B------:R-:W1:Y:S02]  /*17570*/  @!P0 SYNCS.PHASECHK.TRANS64 P0, [R6+URZ+0x28840], R3 ;  /* 0x02884003060085a7 */ /* 0x000e64000800007f */
[----:B-1----:R-:W-:Y:S05]  /*17580*/  @!P0 BRA `(.L_x_1478) ;  /* 0xfffffffc00f08947 */ /* 0x002fea000383ffff */
[----:B------:R-:W-:Y:S05]  /*17590*/  BRA `(.L_x_1565) ;  /* 0xffffffc000207947 */ /* 0x000fea000383ffff */
.L_x_1479:
[----:B------:R-:W-:Y:S01]  /*175a0*/  BSSY B1, `(.L_x_1566) ;  /* 0x0000008000017945 */ /* 0x000fe20003800000 */
[----:B------:R-:W-:Y:S02]  /*175b0*/  IMAD.MOV.U32 R13, RZ, RZ, R9 ;  /* 0x000000ffff0d7224 */ /* 0x000fe400078e0009 */
[----:B------:R-:W-:Y:S02]  /*175c0*/  IMAD.MOV.U32 R12, RZ, RZ, RZ ;  /* 0x000000ffff0c7224 */ /* 0x000fe400078e00ff */
[----:B------:R-:W-:Y:S02]  /*175d0*/  IMAD.MOV.U32 R11, RZ, RZ, 0x181f ;  /* 0x0000181fff0b7424 */ /* 0x000fe400078e00ff */
[----:B------:R-:W-:-:S07]  /*175e0*/  IMAD.MOV.U32 R15, RZ, RZ, -0x1 ;  /* 0xffffffffff0f7424 */ /* 0x000fce00078e00ff */
[----:B--2---:R-:W-:Y:S05]  /*175f0*/  WARPSYNC.COLLECTIVE R15, `(.L_x_1567) ;  /* 0x000000000f087348 */ /* 0x004fea0003c00000 */
[----:B--2---:R0:W1:Y:S02]  /*17600*/  SHFL.IDX P6, R14, R13, R12, R11 ;  /* 0x0000000c0d0e7389 */ /* 0x00406400000c000b */
[----:B01----:R-:W-:Y:S01]  /*17610*/  ENDCOLLECTIVE ;  /* 0x000000000000791b */ /* 0x003fe20003800000 */
.L_x_1567:
[----:B------:R-:W-:Y:S05]  /*17620*/  BSYNC B1 ;  /* 0x0000000000017941 */ /* 0x000fea0003800000 */
.L_x_1566:
        /* <DEDUP_REMOVED lines=9> */
.L_x_1568:
[----:B------:R-:W-:Y:S02]  /*176c0*/  IMAD R8, R8, 0x2, R22 ;  /* 0x0000000208087824 */ /* 0x000fe400078e0216 */
[----:B------:R-:W-:Y:S02]  /*176d0*/  IMAD.MOV.U32 R13, RZ, RZ, R9 ;  /* 0x000000ffff0d7224 */ /* 0x000fe400078e0009 */
[----:B------:R-:W-:Y:S02]  /*176e0*/  IMAD.MOV.U32 R12, RZ, RZ, 0x1 ;  /* 0x00000001ff0c7424 */ /* 0x000fe400078e00ff */
[----:B------:R-:W-:-:S07]  /*176f0*/  IMAD.MOV.U32 R2, RZ, RZ, R14 ;  /* 0x000000ffff027224 */ /* 0x000fce00078e000e */
[----:B------:R-:W-:Y:S05]  /*17700*/  WARPSYNC.COLLECTIVE R15, `(.L_x_1569) ;  /* 0x000000000f087348 */ /* 0x000fea0003c00000 */
[----:B------:R0:W1:Y:S02]  /*17710*/  SHFL.IDX P6, R14, R13, R12, R11 ;  /* 0x0000000c0d0e7389 */ /* 0x00006400000c000b */
[----:B01----:R-:W-:Y:S01]  /*17720*/  ENDCOLLECTIVE ;  /* 0x000000000000791b */ /* 0x003fe20003800000 */
.L_x_1569:
        /* <DEDUP_REMOVED lines=12> */
.L_x_1570:
[----:B------:R-:W-:Y:S02]  /*177f0*/  IMAD.MOV.U32 R13, RZ, RZ, R9 ;  /* 0x000000ffff0d7224 */ /* 0x000fe400078e0009 */
[----:B------:R-:W-:Y:S02]  /*17800*/  IMAD.MOV.U32 R12, RZ, RZ, 0x2 ;  /* 0x00000002ff0c7424 */ /* 0x000fe400078e00ff */
[----:B------:R-:W-:-:S07]  /*17810*/  IMAD.MOV.U32 R2, RZ, RZ, R14 ;  /* 0x000000ffff027224 */ /* 0x000fce00078e000e */
[----:B------:R-:W-:Y:S05]  /*17820*/  WARPSYNC.COLLECTIVE R15, `(.L_x_1571) ;  /* 0x000000000f087348 */ /* 0x000fea0003c00000 */
[----:B------:R0:W1:Y:S02]  /*17830*/  SHFL.IDX P6, R14, R13, R12, R11 ;  /* 0x0000000c0d0e7389 */ /* 0x00006400000c000b */
[----:B01----:R-:W-:Y:S01]  /*17840*/  ENDCOLLECTIVE ;  /* 0x000000000000791b */ /* 0x003fe20003800000 */
.L_x_1571:
        /* <DEDUP_REMOVED lines=12> */
.L_x_1572:
[----:B------:R-:W-:Y:S02]  /*17910*/  IMAD.MOV.U32 R13, RZ, RZ, R9 ;  /* 0x000000ffff0d7224 */ /* 0x000fe400078e0009 */
[----:B------:R-:W-:Y:S02]  /*17920*/  IMAD.MOV.U32 R12, RZ, RZ, 0x3 ;  /* 0x00000003ff0c7424 */ /* 0x000fe400078e00ff */
[----:B------:R-:W-:-:S07]  /*17930*/  IMAD.MOV.U32 R2, RZ, RZ, R14 ;  /* 0x000000ffff027224 */ /* 0x000fce00078e000e */
[----:B------:R-:W-:Y:S05]  /*17940*/  WARPSYNC.COLLECTIVE R15, `(.L_x_1573) ;  /* 0x000000000f087348 */ /* 0x000fea0003c00000 */
[----:B------:R0:W1:Y:S02]  /*17950*/  SHFL.IDX P6, R14, R13, R12, R11 ;  /* 0x0000000c0d0e7389 */ /* 0x00006400000c000b */
[----:B01----:R-:W-:Y:S01]  /*17960*/  ENDCOLLECTIVE ;  /* 0x000000000000791b */ /* 0x003fe20003800000 */
.L_x_1573:
        /* <DEDUP_REMOVED lines=12> */
.L_x_1574:
[----:B------:R-:W-:Y:S02]  /*17a30*/  IMAD.MOV.U32 R13, RZ, RZ, R9 ;  /* 0x000000ffff0d7224 */ /* 0x000fe400078e0009 */
[----:B------:R-:W-:Y:S02]  /*17a40*/  IMAD.MOV.U32 R12, RZ, RZ, 0x4 ;  /* 0x00000004ff0c7424 */ /* 0x000fe400078e00ff */
[----:B------:R-:W-:-:S07]  /*17a50*/  IMAD.MOV.U32 R2, RZ, RZ, R14 ;  /* 0x000000ffff027224 */ /* 0x000fce00078e000e */
[----:B------:R-:W-:Y:S05]  /*17a60*/  WARPSYNC.COLLECTIVE R15, `(.L_x_1575) ;  /* 0x000000000f087348 */ /* 0x000fea0003c00000 */
[----:B------:R0:W1:Y:S02]  /*17a70*/  SHFL.IDX P6, R14, R13, R12, R11 ;  /* 0x0000000c0d0e7389 */ /* 0x00006400000c000b */
[----:B01----:R-:W-:Y:S01]  /*17a80*/  ENDCOLLECTIVE ;  /* 0x000000000000791b */ /* 0x003fe20003800000 */
.L_x_1575:
        /* <DEDUP_REMOVED lines=12> */
.L_x_1576:
[----:B------:R-:W-:Y:S02]  /*17b50*/  IMAD.MOV.U32 R13, RZ, RZ, R9 ;  /* 0x000000ffff0d7224 */ /* 0x000fe400078e0009 */
[----:B------:R-:W-:Y:S02]  /*17b60*/  IMAD.MOV.U32 R12, RZ, RZ, 0x5 ;  /* 0x00000005ff0c7424 */ /* 0x000fe400078e00ff */
[----:B------:R-:W-:-:S07]  /*17b70*/  IMAD.MOV.U32 R2, RZ, RZ, R14 ;  /* 0x000000ffff027224 */ /* 0x000fce00078e000e */
[----:B------:R-:W-:Y:S05]  /*17b80*/  WARPSYNC.COLLECTIVE R15, `(.L_x_1577) ;  /* 0x000000000f087348 */ /* 0x000fea0003c00000 */
[----:B------:R0:W1:Y:S02]  /*17b90*/  SHFL.IDX P6, R14, R13, R12, R11 ;  /* 0x0000000c0d0e7389 */ /* 0x00006400000c000b */
[----:B01----:R-:W-:Y:S01]  /*17ba0*/  ENDCOLLECTIVE ;  /* 0x000000000000791b */ /* 0x003fe20003800000 */
.L_x_1577:
        /* <DEDUP_REMOVED lines=12> */
.L_x_1578:
[----:B------:R-:W-:Y:S02]  /*17c70*/  IMAD.MOV.U32 R13, RZ, RZ, R9 ;  /* 0x000000ffff0d7224 */ /* 0x000fe400078e0009 */
[----:B------:R-:W-:Y:S02]  /*17c80*/  IMAD.MOV.U32 R12, RZ, RZ, 0x6 ;  /* 0x00000006ff0c7424 */ /* 0x000fe400078e00ff */
[----:B------:R-:W-:-:S07]  /*17c90*/  IMAD.MOV.U32 R2, RZ, RZ, R14 ;  /* 0x000000ffff027224 */ /* 0x000fce00078e000e */
[----:B------:R-:W-:Y:S05]  /*17ca0*/  WARPSYNC.COLLECTIVE R15, `(.L_x_1579) ;  /* 0x000000000f087348 */ /* 0x000fea0003c00000 */
[----:B------:R0:W1:Y:S02]  /*17cb0*/  SHFL.IDX P6, R14, R13, R12, R11 ;  /* 0x0000000c0d0e7389 */ /* 0x00006400000c000b */
[----:B01----:R-:W-:Y:S01]  /*17cc0*/  ENDCOLLECTIVE ;  /* 0x000000000000791b */ /* 0x003fe20003800000 */
.L_x_1579:
        /* <DEDUP_REMOVED lines=12> */
.L_x_1580:
[----:B------:R-:W-:Y:S02]  /*17d90*/  IMAD.MOV.U32 R13, RZ, RZ, R9 ;  /* 0x000000ffff0d7224 */ /* 0x000fe400078e0009 */
[----:B------:R-:W-:Y:S02]  /*17da0*/  IMAD.MOV.U32 R12, RZ, RZ, 0x7 ;  /* 0x00000007ff0c7424 */ /* 0x000fe400078e00ff */
[----:B------:R-:W-:-:S07]  /*17db0*/  IMAD.MOV.U32 R2, RZ, RZ, R14 ;  /* 0x000000ffff027224 */ /* 0x000fce00078e000e */
[----:B------:R-:W-:Y:S05]  /*17dc0*/  WARPSYNC.COLLECTIVE R15, `(.L_x_1581) ;  /* 0x000000000f087348 */ /* 0x000fea0003c00000 */
[----:B------:R0:W1:Y:S02]  /*17dd0*/  SHFL.IDX P6, R14, R13, R12, R11 ;  /* 0x0000000c0d0e7389 */ /* 0x00006400000c000b */
[----:B01----:R-:W-:Y:S01]  /*17de0*/  ENDCOLLECTIVE ;  /* 0x000000000000791b */ /* 0x003fe20003800000 */
.L_x_1581:
        /* <DEDUP_REMOVED lines=12> */
.L_x_1582:
[----:B------:R-:W-:Y:S01]  /*17eb0*/  IMAD.MOV.U32 R2, RZ, RZ, R14 ;  /* 0x000000ffff027224 */ /* 0x000fe200078e000e */
[----:B------:R-:W-:Y:S06]  /*17ec0*/  BRA `(.L_x_1583) ;  /* 0xffffffb800f47947 */ /* 0x000fec000383ffff */
.L_x_1484:
[----:B-1----:R1:W3:Y:S02]  /*17ed0*/  SYNCS.PHASECHK.TRANS64.TRYWAIT P0, [R6+URZ+0x28860], R2 ;  /* 0x02886002060075a7 */ /* 0x0022e4000800017f */
[----:B---3--:R-:W-:Y:S05]  /*17ee0*/  @!P0 NANOSLEEP.SYNCS 0x989680 ;  /* 0x009896800000895d */ /* 0x008fea0003900000 */
[----:B------:R-:W3:Y:S02]  /*17ef0*/  @!P0 SYNCS.PHASECHK.TRANS64 P0, [R6+URZ+0x28860], R2 ;  /* 0x02886002060085a7 */ /* 0x000ee4000800007f */
[----:B---3--:R-:W-:Y:S05]  /*17f00*/  @!P0 BRA `(.L_x_1484) ;  /* 0xfffffffc00f08947 */ /* 0x008fea000383ffff */
[----:B------:R-:W-:Y:S05]  /*17f10*/  BRA `(.L_x_1584) ;  /* 0xffffffbc00507947 */ /* 0x000fea000383ffff */
.L_x_1485:
[----:B------:R-:W-:Y:S01]  /*17f20*/  BSSY B1, `(.L_x_1585) ;  /* 0x0000008000017945 */ /* 0x000fe20003800000 */
[----:B------:R-:W-:Y:S02]  /*17f30*/  IMAD.MOV.U32 R13, RZ, RZ, R23 ;  /* 0x000000ffff0d7224 */ /* 0x000fe400078e0017 */
[----:B------:R-:W-:Y:S02]  /*17f40*/  IMAD.MOV.U32 R12, RZ, RZ, RZ ;  /* 0x000000ffff0c7224 */ /* 0x000fe400078e00ff */
[----:B------:R-:W-:Y:S02]  /*17f50*/  IMAD.MOV.U32 R11, RZ, RZ, 0x181f ;  /* 0x0000181fff0b7424 */ /* 0x000fe400078e00ff */
[----:B------:R-:W-:-:S07]  /*17f60*/  IMAD.MOV.U32 R15, RZ, RZ, -0x1 ;  /* 0xffffffffff0f7424 */ /* 0x000fce00078e00ff */
[----:B-12---:R-:W-:Y:S05]  /*17f70*/  WARPSYNC.COLLECTIVE R15, `(.L_x_1586) ;  /* 0x000000000f087348 */ /* 0x006fea0003c00000 */
[----:B--2---:R0:W2:Y:S02]  /*17f80*/  SHFL.IDX P6, R14, R13, R12, R11 ;  /* 0x0000000c0d0e7389 */ /* 0x0040a400000c000b */
[----:B012---:R-:W-:Y:S01]  /*17f90*/  ENDCOLLECTIVE ;  /* 0x000000000000791b */ /* 0x007fe20003800000 */
.L_x_1586:
[----:B------:R-:W-:Y:S05]  /*17fa0*/  BSYNC B1 ;  /* 0x0000000000017941 */ /* 0x000fea0003800000 */
.L_x_1585:
        /* <DEDUP_REMOVED lines=9> */
.L_x_1587:
[----:B------:R-:W-:Y:S02]  /*18040*/  IMAD.MOV.U32 R13, RZ, RZ, R23 ;  /* 0x000000ffff0d7224 */ /* 0x000fe400078e0017 */
[----:B------:R-:W-:Y:S02]  /*18050*/  IMAD.MOV.U32 R12, RZ, RZ, 0x1 ;  /* 0x00000001ff0c7424 */ /* 0x000fe400078e00ff */
[----:B------:R-:W-:-:S07]  /*18060*/  IMAD.MOV.U32 R2, RZ, RZ, R14 ;  /* 0x000000ffff027224 */ /* 0x000fce00078e000e */
[----:B------:R-:W-:Y:S05]  /*18070*/  WARPSYNC.COLLECTIVE R15, `(.L_x_1588) ;  /* 0x000000000f087348 */ /* 0x000fea0003c00000 */
[----:B------:R0:W1:Y:S02]  /*18080*/  SHFL.IDX P6, R14, R13, R12, R11 ;  /* 0x0000000c0d0e7389 */ /* 0x00006400000c000b */
[----:B01----:R-:W-:Y:S01]  /*18090*/  ENDCOLLECTIVE ;  /* 0x000000000000791b */ /* 0x003fe20003800000 */
.L_x_1588:
        /* <DEDUP_REMOVED lines=14> */
.L_x_1589:
[----:B------:R-:W-:Y:S02]  /*18180*/  IMAD.MOV.U32 R13, RZ, RZ, R23 ;  /* 0x000000ffff0d7224 */ /* 0x000fe400078e0017 */
[----:B------:R-:W-:Y:S02]  /*18190*/  IMAD.MOV.U32 R12, RZ, RZ, 0x2 ;  /* 0x00000002ff0c7424 */ /* 0x000fe400078e00ff */
[----:B------:R-:W-:-:S07]  /*181a0*/  IMAD.MOV.U32 R2, RZ, RZ, R14 ;  /* 0x000000ffff027224 */ /* 0x000fce00078e000e */
[----:B------:R-:W-:Y:S05]  /*181b0*/  WARPSYNC.COLLECTIVE R15, `(.L_x_1590) ;  /* 0x000000000f087348 */ /* 0x000fea0003c00000 */
[----:B------:R0:W1:Y:S02]  /*181c0*/  SHFL.IDX P6, R14, R13, R12, R11 ;  /* 0x0000000c0d0e7389 */ /* 0x00006400000c000b */
[----:B01----:R-:W-:Y:S01]  /*181d0*/  ENDCOLLECTIVE ;  /* 0x000000000000791b */ /* 0x003fe20003800000 */
.L_x_1590:
        /* <DEDUP_REMOVED lines=14> */
.L_x_1591:
[----:B------:R-:W-:Y:S02]  /*182c0*/  IMAD.MOV.U32 R13, RZ, RZ, R23 ;  /* 0x000000ffff0d7224 */ /* 0x000fe400078e0017 */
[----:B------:R-:W-:Y:S02]  /*182d0*/  IMAD.MOV.U32 R12, RZ, RZ, 0x3 ;  /* 0x00000003ff0c7424 */ /* 0x000fe400078e00ff */
[----:B------:R-:W-:-:S07]  /*182e0*/  IMAD.MOV.U32 R2, RZ, RZ, R14 ;  /* 0x000000ffff027224 */ /* 0x000fce00078e000e */
[----:B------:R-:W-:Y:S05]  /*182f0*/  WARPSYNC.COLLECTIVE R15, `(.L_x_1592) ;  /* 0x000000000f087348 */ /* 0x000fea0003c00000 */
[----:B------:R0:W1:Y:S02]  /*18300*/  SHFL.IDX P6, R14, R13, R12, R11 ;  /* 0x0000000c0d0e7389 */ /* 0x00006400000c000b */
[----:B01----:R-:W-:Y:S01]  /*18310*/  ENDCOLLECTIVE ;  /* 0x000000000000791b */ /* 0x003fe20003800000 */
.L_x_1592:
        /* <DEDUP_REMOVED lines=14> */
.L_x_1593:
[----:B------:R-:W-:Y:S02]  /*18400*/  IMAD.MOV.U32 R13, RZ, RZ, R23 ;  /* 0x000000ffff0d7224 */ /* 0x000fe400078e0017 */
[----:B------:R-:W-:Y:S02]  /*18410*/  IMAD.MOV.U32 R12, RZ, RZ, 0x4 ;  /* 0x00000004ff0c7424 */ /* 0x000fe400078e00ff */
[----:B------:R-:W-:-:S07]  /*18420*/  IMAD.MOV.U32 R2, RZ, RZ, R14 ;  /* 0x000000ffff027224 */ /* 0x000fce00078e000e */
[----:B------:R-:W-:Y:S05]  /*18430*/  WARPSYNC.COLLECTIVE R15, `(.L_x_1594) ;  /* 0x000000000f087348 */ /* 0x000fea0003c00000 */
[----:B------:R0:W1:Y:S02]  /*18440*/  SHFL.IDX P6, R14, R13, R12, R11 ;  /* 0x0000000c0d0e7389 */ /* 0x00006400000c000b */
[----:B01----:R-:W-:Y:S01]  /*18450*/  ENDCOLLECTIVE ;  /* 0x000000000000791b */ /* 0x003fe20003800000 */
.L_x_1594:
        /* <DEDUP_REMOVED lines=14> */
.L_x_1595:
[----:B------:R-:W-:Y:S02]  /*18540*/  IMAD.MOV.U32 R13, RZ, RZ, R23 ;  /* 0x000000ffff0d7224 */ /* 0x000fe400078e0017 */
[----:B------:R-:W-:Y:S02]  /*18550*/  IMAD.MOV.U32 R12, RZ, RZ, 0x5 ;  /* 0x00000005ff0c7424 */ /* 0x000fe400078e00ff */
[----:B------:R-:W-:-:S07]  /*18560*/  IMAD.MOV.U32 R2, RZ, RZ, R14 ;  /* 0x000000ffff027224 */ /* 0x000fce00078e000e */
[----:B------:R-:W-:Y:S05]  /*18570*/  WARPSYNC.COLLECTIVE R15, `(.L_x_1596) ;  /* 0x000000000f087348 */ /* 0x000fea0003c00000 */
[----:B------:R0:W1:Y:S02]  /*18580*/  SHFL.IDX P6, R14, R13, R12, R11 ;  /* 0x0000000c0d0e7389 */ /* 0x00006400000c000b */
[----:B01----:R-:W-:Y:S01]  /*18590*/  ENDCOLLECTIVE ;  /* 0x000000000000791b */ /* 0x003fe20003800000 */
.L_x_1596:
        /* <DEDUP_REMOVED lines=14> */
.L_x_1597:
[----:B------:R-:W-:Y:S02]  /*18680*/  IMAD.MOV.U32 R13, RZ, RZ, R23 ;  /* 0x000000ffff0d7224 */ /* 0x000fe400078e0017 */
[----:B------:R-:W-:Y:S02]  /*18690*/  IMAD.MOV.U32 R12, RZ, RZ, 0x6 ;  /* 0x00000006ff0c7424 */ /* 0x000fe400078e00ff */
[----:B------:R-:W-:-:S07]  /*186a0*/  IMAD.MOV.U32 R2, RZ, RZ, R14 ;  /* 0x000000ffff027224 */ /* 0x000fce00078e000e */
[----:B------:R-:W-:Y:S05]  /*186b0*/  WARPSYNC.COLLECTIVE R15, `(.L_x_1598) ;  /* 0x000000000f087348 */ /* 0x000fea0003c00000 */
[----:B------:R0:W1:Y:S02]  /*186c0*/  SHFL.IDX P6, R14, R13, R12, R11 ;  /* 0x0000000c0d0e7389 */ /* 0x00006400000c000b */
[----:B01----:R-:W-:Y:S01]  /*186d0*/  ENDCOLLECTIVE ;  /* 0x000000000000791b */ /* 0x003fe20003800000 */
.L_x_1598:
        /* <DEDUP_REMOVED lines=14> */
.L_x_1599:
[----:B------:R-:W-:Y:S02]  /*187c0*/  IMAD.MOV.U32 R13, RZ, RZ, R23 ;  /* 0x000000ffff0d7224 */ /* 0x000fe400078e0017 */
[----:B------:R-:W-:Y:S02]  /*187d0*/  IMAD.MOV.U32 R12, RZ, RZ, 0x7 ;  /* 0x00000007ff0c7424 */ /* 0x000fe400078e00ff */
[----:B------:R-:W-:-:S07]  /*187e0*/  IMAD.MOV.U32 R2, RZ, RZ, R14 ;  /* 0x000000ffff027224 */ /* 0x000fce00078e000e */
[----:B------:R-:W-:Y:S05]  /*187f0*/  WARPSYNC.COLLECTIVE R15, `(.L_x_1600) ;  /* 0x000000000f087348 */ /* 0x000fea0003c00000 */
[----:B------:R0:W1:Y:S02]  /*18800*/  SHFL.IDX P6, R14, R13, R12, R11 ;  /* 0x0000000c0d0e7389 */ /* 0x00006400000c000b */
[----:B01----:R-:W-:Y:S01]  /*18810*/  ENDCOLLECTIVE ;  /* 0x000000000000791b */ /* 0x003fe20003800000 */
.L_x_1600:
        /* <DEDUP_REMOVED lines=13> */
.L_x_1601:
[----:B------:R-:W-:Y:S01]  /*188f0*/  @!PT LDS RZ, [RZ] ;  /* 0x00000000fffff984 */ /* 0x000fe20000000800 */
[----:B------:R-:W-:Y:S01]  /*18900*/  @!PT LDS RZ, [RZ] ;  /* 0x00000000fffff984 */ /* 0x000fe20000000800 */
[----:B------:R-:W-:Y:S01]  /*18910*/  @!PT LDS RZ, [RZ] ;  /* 0x00000000fffff984 */ /* 0x000fe20000000800 */
[----:B------:R1:W-:Y:S01]  /*18920*/  LDGSTS.E.BYPASS.LTC128B.128 [R7+0x7400], desc[UR54][R2.64+0x80], !P0 ;  /* 0x0740008002077fae */ /* 0x0003e2000c101d76 */
[----:B------:R-:W-:Y:S05]  /*18930*/  BRA `(.L_x_1602) ;  /* 0xffffffb400d87947 */ /* 0x000fea000383ffff */
.L_x_1493:
[----:B0-----:R0:W1:Y:S02]  /*18940*/  SYNCS.PHASECHK.TRANS64.TRYWAIT P0, [R0+URZ+0x28860], R3 ;  /* 0x02886003000075a7 */ /* 0x001064000800017f */
[----:B-1----:R-:W-:Y:S05]  /*18950*/  @!P0 NANOSLEEP.SYNCS 0x989680 ;  /* 0x009896800000895d */ /* 0x002fea0003900000 */
[----:B------:R-:W1:Y:S02]  /*18960*/  @!P0 SYNCS.PHASECHK.TRANS64 P0, [R0+URZ+0x28860], R3 ;  /* 0x02886003000085a7 */ /* 0x000e64000800007f */
[----:B-1----:R-:W-:Y:S05]  /*18970*/  @!P0 BRA `(.L_x_1493) ;  /* 0xfffffffc00f08947 */ /* 0x002fea000383ffff */
[----:B------:R-:W-:Y:S05]  /*18980*/  BRA `(.L_x_1603) ;  /* 0xffffffb800f47947 */ /* 0x000fea000383ffff */
.L_x_1494:
        /* <DEDUP_REMOVED lines=8> */
.L_x_1605:
[----:B------:R-:W-:Y:S05]  /*18a10*/  BSYNC B0 ;  /* 0x0000000000007941 */ /* 0x000fea0003800000 */
.L_x_1604:
        /* <DEDUP_REMOVED lines=9> */
.L_x_1606:
[----:B------:R-:W-:Y:S01]  /*18ab0*/  ULDC UR4, c[0x0][0x2f4] ;  /* 0x0000bd0000047ab9 */ /* 0x000fe20000000800 */
[----:B------:R-:W-:Y:S01]  /*18ac0*/  IMAD R4, R9, 0x2, R22 ;  /* 0x0000000209047824 */ /* 0x000fe200078e0216 */
[----:B------:R-:W-:Y:S02]  /*18ad0*/  ISETP.GE.AND P1, PT, R30, UR4, PT ;  /* 0x000000041e007c0c */ /* 0x000fe4000bf26270 */
[----:B------:R-:W-:Y:S02]  /*18ae0*/  ISETP.GE.AND P0, PT, R29, UR4, PT ;  /* 0x000000041d007c0c */ /* 0x000fe4000bf06270 */
[C---:B------:R-:W-:Y:S02]  /*18af0*/  ISETP.LT.OR P3, PT, R6.reuse, 0x1, P1 ;  /* 0x000000010600780c */ /* 0x040fe40000f61670 */
[----:B------:R-:W-:Y:S01]  /*18b00*/  ISETP.LT.OR P4, PT, R6, 0x1, P0 ;  /* 0x000000010600780c */ /* 0x000fe20000781670 */
[----:B------:R-:W-:Y:S02]  /*18b10*/  IMAD.MOV.U32 R13, RZ, RZ, R23 ;  /* 0x000000ffff0d7224 */ /* 0x000fe400078e0017 */
[----:B------:R-:W-:Y:S01]  /*18b20*/  IMAD.MOV.U32 R12, RZ, RZ, 0x1 ;  /* 0x00000001ff0c7424 */ /* 0x000fe200078e00ff */
[----:B------:R-:W-:-:S13]  /*18b30*/  IADD3 R2, P2, R14, R5, RZ ;  /* 0x000000050e027210 */ /* 0x000fda0007f5e0ff */
[----:B------:R-:W-:Y:S05]  /*18b40*/  WARPSYNC.COLLECTIVE R15, `(.L_x_1607) ;  /* 0x000000000f087348 */ /* 0x000fea0003c00000 */
[----:B------:R0:W1:Y:S02]  /*18b50*/  SHFL.IDX P6, R14, R13, R12, R11 ;  /* 0x0000000c0d0e7389 */ /* 0x00006400000c000b */
[----:B01----:R-:W-:Y:S01]  /*18b60*/  ENDCOLLECTIVE ;  /* 0x000000000000791b */ /* 0x003fe20003800000 */
.L_x_1607:
        /* <DEDUP_REMOVED lines=13> */
.L_x_1608:
[----:B------:R-:W-:Y:S02]  /*18c40*/  IMAD.MOV.U32 R13, RZ, RZ, R23 ;  /* 0x000000ffff0d7224 */ /* 0x000fe400078e0017 */
[----:B------:R-:W-:Y:S02]  /*18c50*/  IMAD.MOV.U32 R12, RZ, RZ, 0x2 ;  /* 0x00000002ff0c7424 */ /* 0x000fe400078e00ff */
[----:B------:R-:W-:-:S07]  /*18c60*/  IMAD.MOV.U32 R10, RZ, RZ, R14 ;  /* 0x000000ffff0a7224 */ /* 0x000fce00078e000e */
[----:B------:R-:W-:Y:S05]  /*18c70*/  WARPSYNC.COLLECTIVE R15, `(.L_x_1609) ;  /* 0x000000000f087348 */ /* 0x000fea0003c00000 */
[----:B------:R0:W1:Y:S02]  /*18c80*/  SHFL.IDX P6, R14, R13, R12, R11 ;  /* 0x0000000c0d0e7389 */ /* 0x00006400000c000b */
[----:B01----:R-:W-:Y:S01]  /*18c90*/  ENDCOLLECTIVE ;  /* 0x000000000000791b */ /* 0x003fe20003800000 */
.L_x_1609:
[----:B------:R-:W-:-:S05]  /*18ca0*/  IADD3 R2, P2, R10, R5, RZ ;  /* 0x000000050a027210 */ /* 0x000fca0007f5e0ff */
[----:B------:R-:W-:-:S05]  /*18cb0*/  IMAD.X R3, RZ, RZ, R7, P2 ;  /* 0x000000ffff037224 */ /* 0x000fca00010e0607 */
[----:B------:R-:W-:Y:S01]  /*18cc0*/  @!PT LDS RZ, [RZ] ;  /* 0x00000000fffff984 */ /* 0x000fe20000000800 */
[----:B------:R-:W-:Y:S01]  /*18cd0*/  @!PT LDS RZ, [RZ] ;  /* 0x00000000fffff984 */ /* 0x000fe20000000800 */
[----:B------:R-:W-:Y:S01]  /*18ce0*/  @!PT LDS RZ, [RZ] ;  /* 0x00000000fffff984 */ /* 0x000fe20000000800 */
[----:B------:R0:W-:Y:S01]  /*18cf0*/  LDGSTS.E.BYPASS.LTC128B.128 [R4+0xc00], desc[UR54][R2.64], !P3 ;  /* 0x00c0000002047fae */ /* 0x0001e2000d901d76 */
[----:B------:R-:W-:Y:S01]  /*18d00*/  IMAD.MOV.U32 R13, RZ, RZ, R17 ;  /* 0x000000ffff0d7224 */ /* 0x000fe200078e0011 */
[C---:B------:R-:W-:Y:S02]  /*18d10*/  ISETP.LT.OR P3, PT, R6.reuse, 0x21, P1 ;  /* 0x000000210600780c */ /* 0x040fe40000f61670 */
[----:B------:R0:W-:Y:S01]  /*18d20*/  LDGSTS.E.BYPASS.LTC128B.128 [R4+0x4c00], desc[UR54][R2.64+0x80], !P4 ;  /* 0x04c0008002047fae */ /* 0x0001e2000e101d76 */
[----:B------:R-:W-:Y:S01]  /*18d30*/  ISETP.LT.OR P4, PT, R6, 0x21, P0 ;  /* 0x000000210600780c */ /* 0x000fe20000781670 */
[----:B------:R-:W-:-:S12]  /*18d40*/  IMAD.MOV.U32 R8, RZ, RZ, R14 ;  /* 0x000000ffff087224 */ /* 0x000fd800078e000e */
[----:B0-----:R-:W-:Y:S05]  /*18d50*/  WARPSYNC.COLLECTIVE R15, `(.L_x_1610) ;  /* 0x000000000f087348 */ /* 0x001fea0003c00000 */
[----:B------:R1:W2:Y:S02]  /*18d60*/  SHFL.IDX P6, R14, R13, R12, R11 ;  /* 0x0000000c0d0e7389 */ /* 0x0002a400000c000b */
[----:B012---:R-:W-:Y:S01]  /*18d70*/  ENDCOLLECTIVE ;  /* 0x000000000000791b */ /* 0x007fe20003800000 */
.L_x_1610:
[----:B------:R-:W-:Y:S02]  /*18d80*/  IMAD.MOV.U32 R13, RZ, RZ, R23 ;  /* 0x000000ffff0d7224 */ /* 0x000fe400078e0017 */
[----:B------:R-:W-:Y:S01]  /*18d90*/  IMAD.MOV.U32 R12, RZ, RZ, 0x3 ;  /* 0x00000003ff0c7424 */ /* 0x000fe200078e00ff */
[----:B------:R-:W-:-:S13]  /*18da0*/  IADD3 R2, P2, R14, R5, RZ ;  /* 0x000000050e027210 */ /* 0x000fda0007f5e0ff */
[----:B------:R-:W-:Y:S05]  /*18db0*/  WARPSYNC.COLLECTIVE R15, `(.L_x_1611) ;  /* 0x000000000f087348 */ /* 0x000fea0003c00000 */
[----:B------:R0:W1:Y:S02]  /*18dc0*/  SHFL.IDX P6, R14, R13, R12, R11 ;  /* 0x0000000c0d0e7389 */ /* 0x00006400000c000b */
[----:B01----:R-:W-:Y:S01]  /*18dd0*/  ENDCOLLECTIVE ;  /* 0x000000000000791b */ /* 0x003fe20003800000 */
.L_x_1611:
        /* <DEDUP_REMOVED lines=13> */
.L_x_1612:
[----:B------:R-:W-:Y:S02]  /*18eb0*/  IMAD.MOV.U32 R13, RZ, RZ, R23 ;  /* 0x000000ffff0d7224 */ /* 0x000fe400078e0017 */
[----:B------:R-:W-:Y:S01]  /*18ec0*/  IMAD.MOV.U32 R12, RZ, RZ, 0x4 ;  /* 0x00000004ff0c7424 */ /* 0x000fe200078e00ff */
[----:B------:R-:W-:-:S13]  /*18ed0*/  IADD3 R2, P2, R14, R5, RZ ;  /* 0x000000050e027210 */ /* 0x000fda0007f5e0ff */
[----:B------:R-:W-:Y:S05]  /*18ee0*/  WARPSYNC.COLLECTIVE R15, `(.L_x_1613) ;  /* 0x000000000f087348 */ /* 0x000fea0003c00000 */
[----:B------:R0:W1:Y:S02]  /*18ef0*/  SHFL.IDX P6, R14, R13, R12, R11 ;  /* 0x0000000c0d0e7389 */ /* 0x00006400000c000b */
[----:B01----:R-:W-:Y:S01]  /*18f00*/  ENDCOLLECTIVE ;  /* 0x000000000000791b */ /* 0x003fe20003800000 */
.L_x_1613:
        /* <DEDUP_REMOVED lines=13> */
.L_x_1614:
[----:B------:R-:W-:Y:S02]  /*18fe0*/  IMAD.MOV.U32 R13, RZ, RZ, R23 ;  /* 0x000000ffff0d7224 */ /* 0x000fe400078e0017 */
[----:B------:R-:W-:Y:S02]  /*18ff0*/  IMAD.MOV.U32 R12, RZ, RZ, 0x5 ;  /* 0x00000005ff0c7424 */ /* 0x000fe400078e00ff */
[----:B------:R-:W-:-:S07]  /*19000*/  IMAD.MOV.U32 R10, RZ, RZ, R14 ;  /* 0x000000ffff0a7224 */ /* 0x000fce00078e000e */
[----:B------:R-:W-:Y:S05]  /*19010*/  WARPSYNC.COLLECTIVE R15, `(.L_x_1615) ;  /* 0x000000000f087348 */ /* 0x000fea0003c00000 */
[----:B------:R0:W1:Y:S02]  /*19020*/  SHFL.IDX P6, R14, R13, R12, R11 ;  /* 0x0000000c0d0e7389 */ /* 0x00006400000c000b */
[----:B01----:R-:W-:Y:S01]  /*19030*/  ENDCOLLECTIVE ;  /* 0x000000000000791b */ /* 0x003fe20003800000 */
.L_x_1615:
        /* <DEDUP_REMOVED lines=14> */
.L_x_1616:
[----:B------:R-:W-:Y:S02]  /*19120*/  IMAD.MOV.U32 R13, RZ, RZ, R23 ;  /* 0x000000ffff0d7224 */ /* 0x000fe400078e0017 */
[----:B------:R-:W-:Y:S01]  /*19130*/  IMAD.MOV.U32 R12, RZ, RZ, 0x6 ;  /* 0x00000006ff0c7424 */ /* 0x000fe200078e00ff */
[----:B------:R-:W-:-:S13]  /*19140*/  IADD3 R2, P2, R14, R5, RZ ;  /* 0x000000050e027210 */ /* 0x000fda0007f5e0ff */
[----:B------:R-:W-:Y:S05]  /*19150*/  WARPSYNC.COLLECTIVE R15, `(.L_x_1617) ;  /* 0x000000000f087348 */ /* 0x000fea0003c00000 */
[----:B------:R0:W1:Y:S02]  /*19160*/  SHFL.IDX P6, R14, R13, R12, R11 ;  /* 0x0000000c0d0e7389 */ /* 0x00006400000c000b */
[----:B01----:R-:W-:Y:S01]  /*19170*/  ENDCOLLECTIVE ;  /* 0x000000000000791b */ /* 0x003fe20003800000 */
.L_x_1617:
        /* <DEDUP_REMOVED lines=13> */
.L_x_1618:
[----:B------:R-:W-:Y:S02]  /*19250*/  IMAD.MOV.U32 R13, RZ, RZ, R23 ;  /* 0x000000ffff0d7224 */ /* 0x000fe400078e0017 */
[----:B------:R-:W-:Y:S02]  /*19260*/  IMAD.MOV.U32 R12, RZ, RZ, 0x7 ;  /* 0x00000007ff0c7424 */ /* 0x000fe400078e00ff */
[----:B------:R-:W-:-:S07]  /*19270*/  IMAD.MOV.U32 R10, RZ, RZ, R14 ;  /* 0x000000ffff0a7224 */ /* 0x000fce00078e000e */
[----:B------:R-:W-:Y:S05]  /*19280*/  WARPSYNC.COLLECTIVE R15, `(.L_x_1619) ;  /* 0x000000000f087348 */ /* 0x000fea0003c00000 */
[----:B------:R0:W1:Y:S02]  /*19290*/  SHFL.IDX P6, R14, R13, R12, R11 ;  /* 0x0000000c0d0e7389 */ /* 0x00006400000c000b */
[----:B01----:R-:W-:Y:S01]  /*192a0*/  ENDCOLLECTIVE ;  /* 0x000000000000791b */ /* 0x003fe20003800000 */
.L_x_1619:
        /* <DEDUP_REMOVED lines=12> */
.L_x_1620:
[----:B------:R-:W-:Y:S05]  /*19370*/  BRA `(.L_x_1621) ;  /* 0xffffffb400947947 */ /* 0x000fea000383ffff */
.L_x_1499:
        /* <DEDUP_REMOVED lines=8> */
.L_x_1623:
[----:B------:R-:W-:Y:S05]  /*19400*/  BSYNC B0 ;  /* 0x0000000000007941 */ /* 0x000fea0003800000 */
.L_x_1622:
[----:B------:R-:W-:Y:S02]  /*19410*/  IMAD.MOV.U32 R13, RZ, RZ, R16 ;  /* 0x000000ffff0d7224 */ /* 0x000fe400078e0010 */
[----:B------:R-:W-:Y:S02]  /*19420*/  IMAD.MOV.U32 R12, RZ, RZ, 0x1 ;  /* 0x00000001ff0c7424 */ /* 0x000fe400078e00ff */
[----:B------:R-:W-:Y:S02]  /*19430*/  IMAD.MOV.U32 R11, RZ, RZ, 0x1f ;  /* 0x0000001fff0b7424 */ /* 0x000fe400078e00ff */
[----:B------:R-:W-:Y:S02]  /*19440*/  IMAD.MOV.U32 R15, RZ, RZ, -0x1 ;  /* 0xffffffffff0f7424 */ /* 0x000fe400078e00ff */
[----:B------:R-:W-:Y:S02]  /*19450*/  IMAD.IADD R7, R19, 0x1, R8 ;  /* 0x0000000113077824 */ /* 0x000fe400078e0208 */
[----:B------:R-:W-:-:S07]  /*19460*/  IMAD.MOV.U32 R5, RZ, RZ, R14 ;  /* 0x000000ffff057224 */ /* 0x000fce00078e000e */
[----:B------:R-:W-:Y:S05]  /*19470*/  WARPSYNC.COLLECTIVE R15, `(.L_x_1624) ;  /* 0x000000000f087348 */ /* 0x000fea0003c00000 */
[----:B------:R0:W1:Y:S02]  /*19480*/  SHFL.IDX P6, R14, R13, R12, R11 ;  /* 0x0000000c0d0e7389 */ /* 0x00006400000c000b */
[----:B01----:R-:W-:Y:S01]  /*19490*/  ENDCOLLECTIVE ;  /* 0x000000000000791b */ /* 0x003fe20003800000 */
.L_x_1624:
        /* <DEDUP_REMOVED lines=18> */
.L_x_1625:
[----:B------:R-:W-:Y:S01]  /*195c0*/  IMAD.MOV.U32 R12, RZ, RZ, 0x2 ;  /* 0x00000002ff0c7424 */ /* 0x000fe200078e00ff */
[----:B------:R-:W-:-:S05]  /*195d0*/  SEL R7, R14, RZ, P1 ;  /* 0x000000ff0e077207 */ /* 0x000fca0000800000 */
[----:B------:R-:W-:-:S04]  /*195e0*/  IMAD.IADD R6, R4, 0x1, R7 ;  /* 0x0000000104067824 */ /* 0x000fc800078e0207 */
[----:B------:R-:W-:-:S07]  /*195f0*/  IMAD.MOV.U32 R13, RZ, RZ, R6 ;  /* 0x000000ffff0d7224 */ /* 0x000fce00078e0006 */
[----:B------:R-:W-:Y:S05]  /*19600*/  WARPSYNC.COLLECTIVE R15, `(.L_x_1626) ;  /* 0x000000000f087348 */ /* 0x000fea0003c00000 */
[----:B------:R0:W1:Y:S02]  /*19610*/  SHFL.UP P6, R14, R13, R12, R11 ;  /* 0x0400000c0d0e7389 */ /* 0x00006400000c000b */
[----:B01----:R-:W-:Y:S01]  /*19620*/  ENDCOLLECTIVE ;  /* 0x000000000000791b */ /* 0x003fe20003800000 */
.L_x_1626:
[----:B------:R-:W-:Y:S01]  /*19630*/  IMAD.MOV.U32 R12, RZ, RZ, 0x4 ;  /* 0x00000004ff0c7424 */ /* 0x000fe200078e00ff */
[----:B------:R-:W-:-:S05]  /*19640*/  SEL R7, R14, RZ, P2 ;  /* 0x000000ff0e077207 */ /* 0x000fca0001000000 */
[----:B------:R-:W-:-:S04]  /*19650*/  IMAD.IADD R7, R6, 0x1, R7 ;  /* 0x0000000106077824 */ /* 0x000fc800078e0207 */
[----:B------:R-:W-:-:S07]  /*19660*/  IMAD.MOV.U32 R13, RZ, RZ, R7 ;  /* 0x000000ffff0d7224 */ /* 0x000fce00078e0007 */
[----:B------:R-:W-:Y:S05]  /*19670*/  WARPSYNC.COLLECTIVE R15, `(.L_x_1627) ;  /* 0x000000000f087348 */ /* 0x000fea0003c00000 */
[----:B------:R0:W1:Y:S02]  /*19680*/  SHFL.UP P6, R14, R13, R12, R11 ;  /* 0x0400000c0d0e7389 */ /* 0x00006400000c000b */
[----:B01----:R-:W-:Y:S01]  /*19690*/  ENDCOLLECTIVE ;  /* 0x000000000000791b */ /* 0x003fe20003800000 */
.L_x_1627:
[----:B------:R-:W-:Y:S01]  /*196a0*/  IMAD.MOV.U32 R12, RZ, RZ, 0x8 ;  /* 0x00000008ff0c7424 */ /* 0x000fe200078e00ff */
[----:B------:R-:W-:-:S05]  /*196b0*/  SEL R2, R14, RZ, P3 ;  /* 0x000000ff0e027207 */ /* 0x000fca0001800000 */
[----:B------:R-:W-:-:S04]  /*196c0*/  IMAD.IADD R2, R7, 0x1, R2 ;  /* 0x0000000107027824 */ /* 0x000fc800078e0202 */
[----:B------:R-:W-:-:S07]  /*196d0*/  IMAD.MOV.U32 R13, RZ, RZ, R2 ;  /* 0x000000ffff0d7224 */ /* 0x000fce00078e0002 */
[----:B------:R-:W-:Y:S05]  /*196e0*/  WARPSYNC.COLLECTIVE R15, `(.L_x_1628) ;  /* 0x000000000f087348 */ /* 0x000fea0003c00000 */
[----:B------:R0:W1:Y:S02]  /*196f0*/  SHFL.UP P6, R14, R13, R12, R11 ;  /* 0x0400000c0d0e7389 */ /* 0x00006400000c000b */
[----:B01----:R-:W-:Y:S01]  /*19700*/  ENDCOLLECTIVE ;  /* 0x000000000000791b */ /* 0x003fe20003800000 */
.L_x_1628:
[----:B------:R-:W-:Y:S01]  /*19710*/  IMAD.MOV.U32 R12, RZ, RZ, 0x10 ;  /* 0x00000010ff0c7424 */ /* 0x000fe200078e00ff */
[----:B------:R-:W-:-:S05]  /*19720*/  SEL R3, R14, RZ, P4 ;  /* 0x000000ff0e037207 */ /* 0x000fca0002000000 */
[----:B------:R-:W-:-:S04]  /*19730*/  IMAD.IADD R3, R2, 0x1, R3 ;  /* 0x0000000102037824 */ /* 0x000fc800078e0203 */
[----:B------:R-:W-:-:S07]  /*19740*/  IMAD.MOV.U32 R13, RZ, RZ, R3 ;  /* 0x000000ffff0d7224 */ /* 0x000fce00078e0003 */
[----:B------:R-:W-:Y:S05]  /*19750*/  WARPSYNC.COLLECTIVE R15, `(.L_x_1629) ;  /* 0x000000000f087348 */ /* 0x000fea0003c00000 */
[----:B------:R0:W1:Y:S02]  /*19760*/  SHFL.UP P6, R14, R13, R12, R11 ;  /* 0x0400000c0d0e7389 */ /* 0x00006400000c000b */
[----:B01----:R-:W-:Y:S01]  /*19770*/  ENDCOLLECTIVE ;  /* 0x000000000000791b */ /* 0x003fe20003800000 */
.L_x_1629:
        /* <DEDUP_REMOVED lines=8> */
.L_x_1630:
[----:B------:R-:W-:Y:S05]  /*19800*/  BRA `(.L_x_1631) ;  /* 0xffffffb400a07947 */ /* 0x000fea000383ffff */
.L_x_1504:
        /* <DEDUP_REMOVED lines=8> */
.L_x_1633:
[----:B------:R-:W-:Y:S05]  /*19890*/  BSYNC B0 ;  /* 0x0000000000007941 */ /* 0x000fea0003800000 */
.L_x_1632:
[----:B------:R-:W-:Y:S01]  /*198a0*/  SEL R13, R14, RZ, P1 ;  /* 0x000000ff0e0d7207 */ /* 0x000fe20000800000 */
[----:B------:R-:W-:Y:S02]  /*198b0*/  IMAD.MOV.U32 R12, RZ, RZ, 0x2 ;  /* 0x00000002ff0c7424 */ /* 0x000fe400078e00ff */
[----:B------:R-:W-:Y:S02]  /*198c0*/  IMAD.MOV.U32 R11, RZ, RZ, RZ ;  /* 0x000000ffff0b7224 */ /* 0x000fe400078e00ff */
[----:B------:R-:W-:Y:S02]  /*198d0*/  IMAD.IADD R13, R4, 0x1, R13 ;  /* 0x00000001040d7824 */ /* 0x000fe400078e020d */
[----:B------:R-:W-:-:S07]  /*198e0*/  IMAD.MOV.U32 R15, RZ, RZ, -0x1 ;  /* 0xffffffffff0f7424 */ /* 0x000fce00078e00ff */
[----:B------:R-:W-:Y:S05]  /*198f0*/  WARPSYNC.COLLECTIVE R15, `(.L_x_1634) ;  /* 0x000000000f087348 */ /* 0x000fea0003c00000 */
[----:B------:R0:W1:Y:S02]  /*19900*/  SHFL.UP P6, R14, R13, R12, R11 ;  /* 0x0400000c0d0e7389 */ /* 0x00006400000c000b */
[----:B01----:R-:W-:Y:S01]  /*19910*/  ENDCOLLECTIVE ;  /* 0x000000000000791b */ /* 0x003fe20003800000 */
.L_x_1634:
[----:B------:R-:W-:Y:S01]  /*19920*/  IMAD.MOV.U32 R12, RZ, RZ, 0x4 ;  /* 0x00000004ff0c7424 */ /* 0x000fe200078e00ff */
[----:B------:R-:W-:-:S05]  /*19930*/  SEL R0, R14, RZ, P2 ;  /* 0x000000ff0e007207 */ /* 0x000fca0001000000 */
[----:B------:R-:W-:-:S04]  /*19940*/  IMAD.IADD R0, R13, 0x1, R0 ;  /* 0x000000010d007824 */ /* 0x000fc800078e0200 */
[----:B------:R-:W-:-:S07]  /*19950*/  IMAD.MOV.U32 R13, RZ, RZ, R0 ;  /* 0x000000ffff0d7224 */ /* 0x000fce00078e0000 */
[----:B------:R-:W-:Y:S05]  /*19960*/  WARPSYNC.COLLECTIVE R15, `(.L_x_1635) ;  /* 0x000000000f087348 */ /* 0x000fea0003c00000 */
[----:B------:R0:W1:Y:S02]  /*19970*/  SHFL.UP P6, R14, R13, R12, R11 ;  /* 0x0400000c0d0e7389 */ /* 0x00006400000c000b */
[----:B01----:R-:W-:Y:S01]  /*19980*/  ENDCOLLECTIVE ;  /* 0x000000000000791b */ /* 0x003fe20003800000 */
.L_x_1635:
[----:B------:R-:W-:Y:S01]  /*19990*/  IMAD.MOV.U32 R12, RZ, RZ, 0x8 ;  /* 0x00000008ff0c7424 */ /* 0x000fe200078e00ff */
[----:B------:R-:W-:-:S05]  /*199a0*/  SEL R3, R14, RZ, P3 ;  /* 0x000000ff0e037207 */ /* 0x000fca0001800000 */
[----:B------:R-:W-:-:S04]  /*199b0*/  IMAD.IADD R2, R0, 0x1, R3 ;  /* 0x0000000100027824 */ /* 0x000fc800078e0203 */
[----:B------:R-:W-:-:S07]  /*199c0*/  IMAD.MOV.U32 R13, RZ, RZ, R2 ;  /* 0x000000ffff0d7224 */ /* 0x000fce00078e0002 */
[----:B------:R-:W-:Y:S05]  /*199d0*/  WARPSYNC.COLLECTIVE R15, `(.L_x_1636) ;  /* 0x000000000f087348 */ /* 0x000fea0003c00000 */
[----:B------:R0:W1:Y:S02]  /*199e0*/  SHFL.UP P6, R14, R13, R12, R11 ;  /* 0x0400000c0d0e7389 */ /* 0x00006400000c000b */
[----:B01----:R-:W-:Y:S01]  /*199f0*/  ENDCOLLECTIVE ;  /* 0x000000000000791b */ /* 0x003fe20003800000 */
.L_x_1636:
[----:B------:R-:W-:Y:S01]  /*19a00*/  IMAD.MOV.U32 R12, RZ, RZ, 0x10 ;  /* 0x00000010ff0c7424 */ /* 0x000fe200078e00ff */
[----:B------:R-:W-:-:S05]  /*19a10*/  SEL R3, R14, RZ, P4 ;  /* 0x000000ff0e037207 */ /* 0x000fca0002000000 */
[----:B------:R-:W-:-:S04]  /*19a20*/  IMAD.IADD R3, R2, 0x1, R3 ;  /* 0x0000000102037824 */ /* 0x000fc800078e0203 */
[----:B------:R-:W-:-:S07]  /*19a30*/  IMAD.MOV.U32 R13, RZ, RZ, R3 ;  /* 0x000000ffff0d7224 */ /* 0x000fce00078e0003 */
[----:B------:R-:W-:Y:S05]  /*19a40*/  WARPSYNC.COLLECTIVE R15, `(.L_x_1637) ;  /* 0x000000000f087348 */ /* 0x000fea0003c00000 */
[----:B------:R0:W1:Y:S02]  /*19a50*/  SHFL.UP P6, R14, R13, R12, R11 ;  /* 0x0400000c0d0e7389 */ /* 0x00006400000c000b */
[----:B01----:R-:W-:Y:S01]  /*19a60*/  ENDCOLLECTIVE ;  /* 0x000000000000791b */ /* 0x003fe20003800000 */
.L_x_1637:
        /* <DEDUP_REMOVED lines=8> */
.L_x_1638:
[----:B------:R-:W-:Y:S05]  /*19af0*/  BRA `(.L_x_1639) ;  /* 0xffffffb400807947 */ /* 0x000fea000383ffff */
.L_x_1506:
[----:B------:R-:W-:Y:S01]  /*19b00*/  BSSY B0, `(.L_x_1640) ;  /* 0x0000006000007945 */ /* 0x000fe20003800000 */
[----:B------:R-:W-:Y:S01]  /*19b10*/  PLOP3.LUT P6, PT, P6, PT, PT, 0x8, 0x0 ;  /* 0x000000000000781c */ /* 0x000fe200037ce170 */
[----:B------:R-:W-:-:S12]  /*19b20*/  IMAD.MOV.U32 R15, RZ, RZ, -0x1 ;  /* 0xffffffffff0f7424 */ /* 0x000fd800078e00ff */
[----:B01----:R-:W-:Y:S05]  /*19b30*/  WARPSYNC.COLLECTIVE R15, `(.L_x_1641) ;  /* 0x000000000f087348 */ /* 0x003fea0003c00000 */
[----:B------:R-:W-:Y:S01]  /*19b40*/  VOTE.ANY R14, PT, P6 ;  /* 0x00000000000e7806 */ /* 0x000fe200030e0100 */
[----:B01----:R-:W-:Y:S06]  /*19b50*/  ENDCOLLECTIVE ;  /* 0x000000000000791b */ /* 0x003fec0003800000 */
.L_x_1641:
[----:B------:R-:W-:Y:S05]  /*19b60*/  BSYNC B0 ;  /* 0x0000000000007941 */ /* 0x000fea0003800000 */
.L_x_1640:
        /* <DEDUP_REMOVED lines=9> */
.L_x_1642:
[----:B------:R-:W-:Y:S01]  /*19c00*/  IMAD.MOV.U32 R4, RZ, RZ, R14 ;  /* 0x000000ffff047224 */ /* 0x000fe200078e000e */
[----:B------:R-:W-:Y:S06]  /*19c10*/  BRA `(.L_x_1643) ;  /* 0xffffffb400707947 */ /* 0x000fec000383ffff */
.L_x_1508:
[----:B------:R-:W-:Y:S01]  /*19c20*/  BSSY B0, `(.L_x_1644) ;  /* 0x0000007000007945 */ /* 0x000fe20003800000 */
[----:B------:R-:W-:Y:S02]  /*19c30*/  IMAD.MOV.U32 R13, RZ, RZ, R6 ;  /* 0x000000ffff0d7224 */ /* 0x000fe400078e0006 */
[----:B------:R-:W-:Y:S02]  /*19c40*/  IMAD.MOV.U32 R11, RZ, RZ, 0x1f ;  /* 0x0000001fff0b7424 */ /* 0x000fe400078e00ff */
[----:B------:R-:W-:-:S07]  /*19c50*/  IMAD.MOV.U32 R15, RZ, RZ, -0x1 ;  /* 0xffffffffff0f7424 */ /* 0x000fce00078e00ff */
[----:B0123--:R-:W-:Y:S05]  /*19c60*/  WARPSYNC.COLLECTIVE R15, `(.L_x_1645) ;  /* 0x000000000f087348 */ /* 0x00ffea0003c00000 */
[----:B------:R4:W0:Y:S02]  /*19c70*/  SHFL.IDX P6, R14, R13, R12, R11 ;  /* 0x0000000c0d0e7389 */ /* 0x00082400000c000b */
[----:B01234-:R-:W-:Y:S01]  /*19c80*/  ENDCOLLECTIVE ;  /* 0x000000000000791b */ /* 0x01ffe20003800000 */
.L_x_1645:
[----:B------:R-:W-:Y:S05]  /*19c90*/  BSYNC B0 ;  /* 0x0000000000007941 */ /* 0x000fea0003800000 */
.L_x_1644:
[----:B------:R-:W-:Y:S05]  /*19ca0*/  BRA `(.L_x_1507) ;  /* 0xffffffb400687947 */ /* 0x000fea000383ffff */
.L_x_1512:
[----:B-1----:R1:W4:Y:S02]  /*19cb0*/  SYNCS.PHASECHK.TRANS64.TRYWAIT P0, [R7+URZ+0x28820], R0 ;  /* 0x02882000070075a7 */ /* 0x002324000800017f */
[----:B----4-:R-:W-:Y:S05]  /*19cc0*/  @!P0 NANOSLEEP.SYNCS 0x989680 ;  /* 0x009896800000895d */ /* 0x010fea0003900000 */
[----:B------:R-:W4:Y:S02]  /*19cd0*/  @!P0 SYNCS.PHASECHK.TRANS64 P0, [R7+URZ+0x28820], R0 ;  /* 0x02882000070085a7 */ /* 0x000f24000800007f */
[----:B----4-:R-:W-:Y:S05]  /*19ce0*/  @!P0 BRA `(.L_x_1512) ;  /* 0xfffffffc00f08947 */ /* 0x010fea000383ffff */
[----:B------:R-:W-:Y:S05]  /*19cf0*/  BRA `(.L_x_1646) ;  /* 0xffffffb800e07947 */ /* 0x000fea000383ffff */
.L_x_1513:
[----:B------:R-:W4:Y:S01]  /*19d00*/  S2R R2, SR_TID.X ;  /* 0x0000000000027919 */ /* 0x000f220000002100 */
[----:B------:R-:W-:Y:S01]  /*19d10*/  BSSY B0, `(.L_x_1647) ;  /* 0x000000a000007945 */ /* 0x000fe20003800000 */
[----:B------:R-:W-:Y:S02]  /*19d20*/  IMAD.MOV.U32 R12, RZ, RZ, RZ ;  /* 0x000000ffff0c7224 */ /* 0x000fe400078e00ff */
[----:B------:R-:W-:Y:S02]  /*19d30*/  IMAD.MOV.U32 R11, RZ, RZ, 0x1f ;  /* 0x0000001fff0b7424 */ /* 0x000fe400078e00ff */
[----:B------:R-:W-:Y:S01]  /*19d40*/  IMAD.MOV.U32 R15, RZ, RZ, -0x1 ;  /* 0xffffffffff0f7424 */ /* 0x000fe200078e00ff */
[----:B----4-:R-:W-:-:S04]  /*19d50*/  SHF.R.U32.HI R2, RZ, 0x5, R2 ;  /* 0x00000005ff027819 */ /* 0x010fc80000011602 */
[----:B------:R-:W-:-:S05]  /*19d60*/  LOP3.LUT R2, R2, 0x3, RZ, 0xc0, !PT ;  /* 0x0000000302027812 */ /* 0x000fca00078ec0ff */
[----:B------:R-:W-:-:S07]  /*19d70*/  IMAD.MOV.U32 R13, RZ, RZ, R2 ;  /* 0x000000ffff0d7224 */ /* 0x000fce00078e0002 */
[----:B0123--:R-:W-:Y:S05]  /*19d80*/  WARPSYNC.COLLECTIVE R15, `(.L_x_1648) ;  /* 0x000000000f087348 */ /* 0x00ffea0003c00000 */
[----:B------:R4:W0:Y:S02]  /*19d90*/  SHFL.IDX P6, R14, R13, R12, R11 ;  /* 0x0000000c0d0e7389 */ /* 0x00082400000c000b */
[----:B01234-:R-:W-:Y:S01]  /*19da0*/  ENDCOLLECTIVE ;  /* 0x000000000000791b */ /* 0x01ffe20003800000 */
.L_x_1648:
[----:B------:R-:W-:Y:S05]  /*19db0*/  BSYNC B0 ;  /* 0x0000000000007941 */ /* 0x000fea0003800000 */
.L_x_1647:
[----:B------:R-:W-:Y:S05]  /*19dc0*/  BRA `(.L_x_1649) ;  /* 0xffffffb800c87947 */ /* 0x000fea000383ffff */
.L_x_1516:
[----:B------:R-:W-:Y:S01]  /*19dd0*/  BSSY B1, `(.L_x_1650) ;  /* 0x0000006000017945 */ /* 0x000fe20003800000 */
[----:B------:R-:W-:-:S07]  /*19de0*/  IMAD.MOV.U32 R15, RZ, RZ, -0x1 ;  /* 0xffffffffff0f7424 */ /* 0x000fce00078e00ff */
[----:B0123--:R-:W-:Y:S05]  /*19df0*/  WARPSYNC.COLLECTIVE R15, `(.L_x_1651) ;  /* 0x000000000f0c7348 */ /* 0x00ffea0003c00000 */
[----:B------:R-:W-:Y:S02]  /*19e00*/  ELECT P6, UR62, PT ;  /* 0x00000000003e782f */ /* 0x000fe400038c0000 */
[----:B------:R-:W-:Y:S01]  /*19e10*/  MOV R14, UR62 ;  /* 0x0000003e000e7c02 */ /* 0x000fe20008000f00 */
[----:B0123--:R-:W-:Y:S10]  /*19e20*/  ENDCOLLECTIVE ;  /* 0x000000000000791b */ /* 0x00fff40003800000 */
.L_x_1651:
[----:B------:R-:W-:Y:S05]  /*19e30*/  BSYNC B1 ;  /* 0x0000000000017941 */ /* 0x000fea0003800000 */
.L_x_1650:
[----:B------:R-:W-:Y:S05]  /*19e40*/  BRA `(.L_x_1652) ;  /* 0xffffffb800c07947 */ /* 0x000fea000383ffff */
.L_x_1518:
[----:B-1----:R1:W4:Y:S02]  /*19e50*/  SYNCS.PHASECHK.TRANS64.TRYWAIT P1, [R5+URZ+0x28840], R0 ;  /* 0x02884000050075a7 */ /* 0x002324000802017f */
[----:B----4-:R-:W-:Y:S05]  /*19e60*/  @!P1 NANOSLEEP.SYNCS 0x989680 ;  /* 0x009896800000995d */ /* 0x010fea0003900000 */
[----:B------:R-:W4:Y:S02]  /*19e70*/  @!P1 SYNCS.PHASECHK.TRANS64 P1, [R5+URZ+0x28840], R0 ;  /* 0x02884000050095a7 */ /* 0x000f24000802007f */
[----:B----4-:R-:W-:Y:S05]  /*19e80*/  @!P1 BRA `(.L_x_1518) ;  /* 0xfffffffc00f09947 */ /* 0x010fea000383ffff */
[----:B------:R-:W-:Y:S05]  /*19e90*/  BRA `(.L_x_1653) ;  /* 0xffffffb800e07947 */ /* 0x000fea000383ffff */
.L_x_1520:
[----:B----4-:R4:W0:Y:S02]  /*19ea0*/  SYNCS.PHASECHK.TRANS64.TRYWAIT P1, [R3+URZ+0x28840], R2 ;  /* 0x02884002030075a7 */ /* 0x010824000802017f */
[----:B0-----:R-:W-:Y:S05]  /*19eb0*/  @!P1 NANOSLEEP.SYNCS 0x989680 ;  /* 0x009896800000995d */ /* 0x001fea0003900000 */
[----:B------:R-:W0:Y:S02]  /*19ec0*/  @!P1 SYNCS.PHASECHK.TRANS64 P1, [R3+URZ+0x28840], R2 ;  /* 0x02884002030095a7 */ /* 0x000e24000802007f */
[----:B0-----:R-:W-:Y:S05]  /*19ed0*/  @!P1 BRA `(.L_x_1520) ;  /* 0xfffffffc00f09947 */ /* 0x001fea000383ffff */
[----:B------:R-:W-:Y:S05]  /*19ee0*/  BRA `(.L_x_1654) ;  /* 0xffffffb800ec7947 */ /* 0x000fea000383ffff */
.L_x_1522:
[----:B------:R0:W0:Y:S02]  /*19ef0*/  SYNCS.PHASECHK.TRANS64.TRYWAIT P1, [R5+URZ+0x28860], R0 ;  /* 0x02886000050075a7 */ /* 0x000024000802017f */
[----:B0-----:R-:W-:Y:S05]  /*19f00*/  @!P1 NANOSLEEP.SYNCS 0x989680 ;  /* 0x009896800000995d */ /* 0x001fea0003900000 */
[----:B------:R-:W0:Y:S02]  /*19f10*/  @!P1 SYNCS.PHASECHK.TRANS64 P1, [R5+URZ+0x28860], R0 ;  /* 0x02886000050095a7 */ /* 0x000e24000802007f */
[----:B0-----:R-:W-:Y:S05]  /*19f20*/  @!P1 BRA `(.L_x_1522) ;  /* 0xfffffffc00f09947 */ /* 0x001fea000383ffff */
[----:B------:R-:W-:Y:S05]  /*19f30*/  BRA `(.L_x_1655) ;  /* 0xffffffb800e87947 */ /* 0x000fea000383ffff */
.L_x_1656:
        /* <DEDUP_REMOVED lines=12> */
.L_x_3482:


//--------------------- .text._ZN7cutlass13device_kernelIN5flash11enable_sm90INS1_16FlashAttnFwdSm90INS1_25CollectiveMainloopFwdSm90ILi2EN4cute5tupleIJNS5_1CILi1EEES8_S8_EEENS6_IJNS7_ILi128EEESA_SA_EEELi128ENS_6half_tEfNS_4arch4Sm90ELb0ELb1ELb0ELb1ELb1ELb1ELb0ELb1ELb1ELb1ELb0ELb0EEENS1_21CollectiveEpilogueFwdISB_S9_SC_SE_Li256ELb1ELb1ELb0ELb0EEENS1_36VarlenDynamicPersistentTileSchedulerILi128ELi128ELi256ELi128ELb0ELb1ELb1ELb1ELb0ELb1EEEEEEEEEvNT_6ParamsE --------------------------
	.section	.text._ZN7cutlass13device_kernelIN5flash11enable_sm90INS1_16FlashAttnFwdSm90INS1_25CollectiveMainloopFwdSm90ILi2EN4cute5tupleIJNS5_1CILi1EEES8_S8_EEENS6_IJNS7_ILi128EEESA_SA_EEELi128ENS_6half_tEfNS_4arch4Sm90ELb0ELb1ELb0ELb1ELb1ELb1ELb0ELb1ELb1ELb1ELb0ELb0EEENS1_21CollectiveEpilogueFwdISB_S9_SC_SE_Li256ELb1ELb1ELb0ELb0EEENS1_36VarlenDynamicPersistentTileSchedulerILi128ELi128ELi256ELi128ELb0ELb1ELb1ELb1ELb0ELb1EEEEEEEEEvNT_6ParamsE,"ax",@progbits
	.align	128
.text._ZN7cutlass13device_kernelIN5flash11enable_sm90INS1_16FlashAttnFwdSm90INS1_25CollectiveMainloopFwdSm90ILi2EN4cute5tupleIJNS5_1CILi1EEES8_S8_EEENS6_IJNS7_ILi128EEESA_SA_EEELi128ENS_6half_tEfNS_4arch4Sm90ELb0ELb1ELb0ELb1ELb1ELb1ELb0ELb1ELb1ELb1ELb0ELb0EEENS1_21CollectiveEpilogueFwdISB_S9_SC_SE_Li256ELb1ELb1ELb0ELb0EEENS1_36VarlenDynamicPersistentTileSchedulerILi128ELi128ELi256ELi128ELb0ELb1ELb1ELb1ELb0ELb1EEEEEEEEEvNT_6ParamsE:
        .type           _ZN7cutlass13device_kernelIN5flash11enable_sm90INS1_16FlashAttnFwdSm90INS1_25CollectiveMainloopFwdSm90ILi2EN4cute5tupleIJNS5_1CILi1EEES8_S8_EEENS6_IJNS7_ILi128EEESA_SA_EEELi128ENS_6half_tEfNS_4arch4Sm90ELb0ELb1ELb0ELb1ELb1ELb1ELb0ELb1ELb1ELb1ELb0ELb0EEENS1_21CollectiveEpilogueFwdISB_S9_SC_SE_Li256ELb1ELb1ELb0ELb0EEENS1_36VarlenDynamicPersistentTileSchedulerILi128ELi128ELi256ELi128ELb0ELb1ELb1ELb1ELb0ELb1EEEEEEEEEvNT_6ParamsE,@function
        .size           _ZN7cutlass13device_kernelIN5flash11enable_sm90INS1_16FlashAttnFwdSm90INS1_25CollectiveMainloopFwdSm90ILi2EN4cute5tupleIJNS5_1CILi1EEES8_S8_EEENS6_IJNS7_ILi128EEESA_SA_EEELi128ENS_6half_tEfNS_4arch4Sm90ELb0ELb1ELb0ELb1ELb1ELb1ELb0ELb1ELb1ELb1ELb0ELb0EEENS1_21CollectiveEpilogueFwdISB_S9_SC_SE_Li256ELb1ELb1ELb0ELb0EEENS1_36VarlenDynamicPersistentTileSchedulerILi128ELi128ELi256ELi128ELb0ELb1ELb1ELb1ELb0ELb1EEEEEEEEEvNT_6ParamsE,(.L_x_3483 - _ZN7cutlass13device_kernelIN5flash11enable_sm90INS1_16FlashAttnFwdSm90INS1_25CollectiveMainloopFwdSm90ILi2EN4cute5tupleIJNS5_1CILi1EEES8_S8_EEENS6_IJNS7_ILi128EEESA_SA_EEELi128ENS_6half_tEfNS_4arch4Sm90ELb0ELb1ELb0ELb1ELb1ELb1ELb0ELb1ELb1ELb1ELb0ELb0EEENS1_21CollectiveEpilogueFwdISB_S9_SC_SE_Li256ELb1ELb1ELb0ELb0EEENS1_36VarlenDynamicPersistentTileSchedulerILi128ELi128ELi256ELi128ELb0ELb1ELb1ELb1ELb0ELb1EEEEEEEEEvNT_6ParamsE)
        .other          _ZN7cutlass13device_kernelIN5flash11enable_sm90INS1_16FlashAttnFwdSm90INS1_25CollectiveMainloopFwdSm90ILi2EN4cute5tupleIJNS5_1CILi1EEES8_S8_EEENS6_IJNS7_ILi128EEESA_SA_EEELi128ENS_6half_tEfNS_4arch4Sm90ELb0ELb1ELb0ELb1ELb1ELb1ELb0ELb1ELb1ELb1ELb0ELb0EEENS1_21CollectiveEpilogueFwdISB_S9_SC_SE_Li256ELb1ELb1ELb0ELb0EEENS1_36VarlenDynamicPersistentTileSchedulerILi128ELi128ELi256ELi128ELb0ELb1ELb1ELb1ELb0ELb1EEEEEEEEEvNT_6ParamsE,@"STO_CUDA_ENTRY STV_DEFAULT"
_ZN7cutlass13device_kernelIN5flash11enable_sm90INS1_16FlashAttnFwdSm90INS1_25CollectiveMainloopFwdSm90ILi2EN4cute5tupleIJNS5_1CILi1EEES8_S8_EEENS6_IJNS7_ILi128EEESA_SA_EEELi128ENS_6half_tEfNS_4arch4Sm90ELb0ELb1ELb0ELb1ELb1ELb1ELb0ELb1ELb1ELb1ELb0ELb0EEENS1_21CollectiveEpilogueFwdISB_S9_SC_SE_Li256ELb1ELb1ELb0ELb0EEENS1_36VarlenDynamicPersistentTileSchedulerILi128ELi128ELi256ELi128ELb0ELb1ELb1ELb1ELb0ELb1EEEEEEEEEvNT_6ParamsE:
[----:B------:R-:W0:Y:S02]  /*0000*/  LDC R1, c[0x0][0x28] ;  /* 0x00000a00ff017b82 */ /* 0x000e240000000800 */
[----:B0-----:R-:W-:Y:S01]  /*0010*/  VIADD R1, R1, 0xffffffd0 ;  /* 0xffffffd001017836 */ /* 0x001fe20000000000 */
[----:B------:R-:W0:Y:S01]  /*0020*/  S2R R0, SR_TID.X ;  /* 0x0000000000007919 */ /* 0x000e220000002100 */
[----:B------:R-:W-:Y:S01]  /*0030*/  ELECT P0, URZ, PT ;  /* 0x00000000003f782f */ /* 0x000fe20003800000 */
[----:B------:R-:W-:Y:S01]  /*0040*/  BSSY B0, `(.L_x_1657) ;  /* 0x000000e000007945 */ /* 0x000fe20003800000 */
[--C-:B0-----:R-:W-:Y:S02]  /*0050*/  SHF.R.U32.HI R2, RZ, 0x5, R0.reuse ;  /* 0x00000005ff027819 */ /* 0x101fe40000011600 */
[----:B------:R-:W-:-:S03]  /*0060*/  SHF.R.U32.HI R4, RZ, 0x7, R0 ;  /* 0x00000007ff047819 */ /* 0x000fc60000011600 */
        /* <DEDUP_REMOVED lines=11> */
.L_x_1658:
[----:B------:R-:W-:Y:S05]  /*0120*/  BSYNC B0 ;  /* 0x0000000000007941 */ /* 0x000fea0003800000 */
.L_x_1657:
[----:B------:R-:W-:Y:S01]  /*0130*/  VOTEU.ANY UP0, P0 ;  /* 0x00000000003f7886 */ /* 0x000fe20000000100 */
[----:B------:R-:W0:Y:S01]  /*0140*/  SHFL.IDX PT, R4, R4, RZ, 0x1f ;  /* 0x00001fff04047589 */ /* 0x000e2200000e0000 */
[----:B------:R-:W-:Y:S01]  /*0150*/  UMOV UR4, 0x80 ;  /* 0x0000008000047882 */ /* 0x000fe20000000000 */
[----:B------:R-:W-:Y:S01]  /*0160*/  UMOV UR7, 0x100 ;  /* 0x0000010000077882 */ /* 0x000fe20000000000 */
[----:B------:R-:W-:Y:S01]  /*0170*/  VOTEU.ANY UP1, P0 ;  /* 0x00000000003f7886 */ /* 0x000fe20000020100 */
[----:B------:R-:W1:Y:S01]  /*0180*/  @UP0 S2UR UR8, SR_CgaCtaId ;  /* 0x00000000000809c3 */ /* 0x000e620000008800 */
[----:B------:R-:W2:Y:S01]  /*0190*/  SHFL.IDX PT, R3, R2, RZ, 0x1f ;  /* 0x00001fff02037589 */ /* 0x000ea200000e0000 */
[----:B------:R-:W-:Y:S01]  /*01a0*/  @UP0 UMOV UR6, 0x400 ;  /* 0x0000040000060882 */ /* 0x000fe20000000000 */
[----:B------:R-:W-:-:S04]  /*01b0*/  @UP0 UIADD3 UR4, -UR4, 0x100000, URZ ;  /* 0x0010000004040890 */ /* 0x000fc8000fffe13f */
[----:B------:R-:W-:Y:S02]  /*01c0*/  @UP0 USHF.L.U32 UR5, UR4, 0xb, URZ ;  /* 0x0000000b04050899 */ /* 0x000fe4000800063f */
[----:B------:R-:W-:Y:S01]  /*01d0*/  @UP0 USHF.L.U32 UR4, UR4, 0x1, URZ ;  /* 0x0000000104040899 */ /* 0x000fe2000800063f */
[----:B------:R-:W-:Y:S01]  /*01e0*/  VOTEU.ANY UP2, P0 ;  /* 0x00000000003f7886 */ /* 0x000fe20000040100 */
[----:B0-----:R-:W-:Y:S01]  /*01f0*/  R2UR UR9, R4 ;  /* 0x00000000040972ca */ /* 0x001fe200000e0000 */
[----:B-1----:R-:W-:Y:S01]  /*0200*/  @UP0 ULEA UR8, UR8, UR6, 0x18 ;  /* 0x0000000608080291 */ /* 0x002fe2000f8ec03f */
[----:B--2---:R-:W-:Y:S01]  /*0210*/  ISETP.NE.AND P1, PT, R3, RZ, PT ;  /* 0x000000ff0300720c */ /* 0x004fe20003f25270 */
[----:B------:R-:W-:-:S04]  /*0220*/  @UP0 UIADD3 UR6, -UR7, 0x100000, URZ ;  /* 0x0010000007060890 */ /* 0x000fc8000fffe13f */
[----:B------:R-:W-:Y:S02]  /*0230*/  @UP0 USHF.L.U32 UR7, UR6, 0xb, URZ ;  /* 0x0000000b06070899 */ /* 0x000fe4000800063f */
[----:B------:R-:W-:-:S04]  /*0240*/  @UP0 USHF.L.U32 UR6, UR6, 0x1, URZ ;  /* 0x0000000106060899 */ /* 0x000fc8000800063f */
[----:B------:R-:W-:Y:S01]  /*0250*/  UISETP.NE.AND UP0, UPT, UR9, URZ, UPT ;  /* 0x0000003f0900728c */ /* 0x000fe2000bf05270 */
[----:B------:R-:W0:Y:S02]  /*0260*/  FENCE.VIEW.ASYNC.S ;  /* 0x00000000000073c6 */ /* 0x000e240000000000 */
[----:B0-----:R0:W1:Y:S05]  /*0270*/  @UP1 SYNCS.EXCH.64 URZ, [UR8+0x28800], UR4 ;  /* 0x02880004083f15b2 */ /* 0x00106a0008000100 */
[----:B------:R0:W2:Y:S01]  /*0280*/  @UP2 SYNCS.EXCH.64 URZ, [UR8+0x28820], UR6 ;  /* 0x02882006083f25b2 */ /* 0x0000a20008000100 */
        /* <DEDUP_REMOVED lines=17> */
[----:B------:R3:W0:Y:S02]  /*03a0*/  SYNCS.EXCH.64 URZ, [UR8+0x28848], UR6 ;  /* 0x02884806083f75b2 */ /* 0x0006240008000100 */
[----:B---3--:R-:W-:Y:S01]  /*03b0*/  NOP ;  /* 0x0000000000007918 */ /* 0x008fe20000000000 */
.L_x_1659:
[----:B------:R-:W3:Y:S01]  /*03c0*/  SHFL.IDX PT, R3, R2, RZ, 0x1f ;  /* 0x00001fff02037589 */ /* 0x000ee200000e0000 */
[----:B------:R-:W-:Y:S01]  /*03d0*/  NOP ;  /* 0x0000000000007918 */ /* 0x000fe20000000000 */
[----:B---3--:R-:W-:-:S13]  /*03e0*/  ISETP.NE.AND P0, PT, R3, RZ, PT ;  /* 0x000000ff0300720c */ /* 0x008fda0003f05270 */
        /* <DEDUP_REMOVED lines=17> */
[----:B------:R3:W0:Y:S02]  /*0500*/  SYNCS.EXCH.64 URZ, [UR8+0x28868], UR6 ;  /* 0x02886806083f75b2 */ /* 0x0006240008000100 */
[----:B---3--:R-:W-:Y:S01]  /*0510*/  NOP ;  /* 0x0000000000007918 */ /* 0x008fe20000000000 */
.L_x_1660:
[----:B------:R-:W3:Y:S01]  /*0520*/  SHFL.IDX PT, R3, R2, RZ, 0x1f ;  /* 0x00001fff02037589 */ /* 0x000ee200000e0000 */
[----:B------:R-:W-:Y:S01]  /*0530*/  NOP ;  /* 0x0000000000007918 */ /* 0x000fe20000000000 */
[----:B---3--:R-:W-:-:S13]  /*0540*/  ISETP.NE.AND P0, PT, R3, RZ, PT ;  /* 0x000000ff0300720c */ /* 0x008fda0003f05270 */
        /* <DEDUP_REMOVED lines=13> */
[----:B------:R3:W0:Y:S02]  /*0620*/  SYNCS.EXCH.64 URZ, [UR6+0x28888], UR4 ;  /* 0x02888804063f75b2 */ /* 0x0006240008000100 */
[----:B---3--:R-:W-:Y:S01]  /*0630*/  NOP ;  /* 0x0000000000007918 */ /* 0x008fe20000000000 */
.L_x_1661:
        /* <DEDUP_REMOVED lines=22> */
.L_x_1662:
        /* <DEDUP_REMOVED lines=22> */
.L_x_1663:
[----:B------:R-:W-:Y:S01]  /*0900*/  PLOP3.LUT P0, PT, PT, PT, UP0, 0x80, 0x0 ;  /* 0x000000000000781c */ /* 0x000fe20003f0f008 */
[----:B------:R-:W-:Y:S01]  /*0910*/  UMOV UR36, 0x1 ;  /* 0x0000000100247882 */ /* 0x000fe20000000000 */
[----:B------:R-:W-:Y:S01]  /*0920*/  NOP ;  /* 0x0000000000007918 */ /* 0x000fe20000000000 */
[----:B------:R-:W-:Y:S01]  /*0930*/  USEL UR36, UR36, 0x2, !UP0 ;  /* 0x0000000224247887 */ /* 0x000fe2000c000000 */
[----:B------:R-:W-:Y:S01]  /*0940*/  BSSY B9, `(.L_x_1664) ;  /* 0x0002309000097945 */ /* 0x000fe20003800000 */
[----:B------:R-:W-:Y:S01]  /*0950*/  ULDC.64 UR54, c[0x0][0x208] ;  /* 0x0000820000367ab9 */ /* 0x000fe20000000a00 */
[----:B012-4-:R-:W-:Y:S07]  /*0960*/  BAR.SYNC.DEFER_BLOCKING 0x0 ;  /* 0x0000000000007b1d */ /* 0x017fee0000010000 */
[----:B------:R-:W-:Y:S05]  /*0970*/  @!P0 BRA `(.L_x_1665) ;  /* 0x000001bc00508947 */ /* 0x000fea0003800000 */
.L_x_1666:
[----:B------:R-:W-:-:S08]  /*0980*/  NOP ;  /* 0x0000000000007918 */ /* 0x000fd00000000000 */
[----:B------:R-:W0:Y:S02]  /*0990*/  USETMAXREG.TRY_ALLOC.CTAPOOL UP0, 0xe8 ;  /* 0x000000e8000079c8 */ /* 0x000e240008000600 */
[----:B0-----:R-:W-:-:S13]  /*09a0*/  PLOP3.LUT P0, PT, PT, PT, UP0, 0x80, 0x0 ;  /* 0x000000000000781c */ /* 0x001fda0003f0f008 */
[----:B------:R-:W-:Y:S05]  /*09b0*/  @!P0 BRA `(.L_x_1666) ;  /* 0xfffffffc00f08947 */ /* 0x000fea000383ffff */
[----:B------:R-:W-:Y:S01]  /*09c0*/  SHF.R.U32.HI R2, RZ, 0x7, R0 ;  /* 0x00000007ff027819 */ /* 0x000fe20000011600 */
[----:B------:R-:W0:Y:S08]  /*09d0*/  S2UR UR38, SR_CgaCtaId ;  /* 0x00000000002679c3 */ /* 0x000e300000008800 */
[----:B------:R-:W-:Y:S06]  /*09e0*/  BAR.ARV 0x8, 0x180 ;  /* 0x0206000000007b1d */ /* 0x000fec0000002000 */
[----:B------:R-:W-:Y:S01]  /*09f0*/  ISETP.NE.AND P0, PT, R2, 0x1, PT ;  /* 0x000000010200780c */ /* 0x000fe20003f05270 */
[----:B------:R-:W-:-:S12]  /*0a00*/  UMOV UR4, 0x400 ;  /* 0x0000040000047882 */ /* 0x000fd80000000000 */
[----:B------:R-:W-:Y:S06]  /*0a10*/  @!P0 BAR.ARV 0x9, 0x100 ;  /* 0x0244000000008b1d */ /* 0x000fec0000002000 */
[----:B0-----:R-:W-:Y:S02]  /*0a20*/  ULEA UR4, UR38, UR4, 0x18 ;  /* 0x0000000426047291 */ /* 0x001fe4000f8ec03f */
[----:B------:R-:W-:Y:S04]  /*0a30*/  BAR.SYNC.DEFER_BLOCKING 0x5, 0x180 ;  /* 0x0146000000007b1d */ /* 0x000fe80000010000 */
[----:B------:R-:W-:-:S02]  /*0a40*/  IMAD.U32 R18, RZ, RZ, UR4 ;  /* 0x00000004ff127e24 */ /* 0x000fc4000f8e00ff */
[----:B------:R-:W-:-:S03]  /*0a50*/  ULDC UR4, c[0x0][0xc3c] ;  /* 0x00030f0000047ab9 */ /* 0x000fc60000000800 */
[----:B------:R-:W0:Y:S01]  /*0a60*/  LDS.128 R40, [R18+0x288d0] ;  /* 0x0288d00012287984 */ /* 0x000e220000000c00 */
[----:B------:R-:W-:Y:S06]  /*0a70*/  BAR.ARV 0x4, 0x180 ;  /* 0x0106000000007b1d */ /* 0x000fec0000002000 */
[----:B0-----:R-:W-:-:S13]  /*0a80*/  ISETP.GE.AND P0, PT, R43, UR4, PT ;  /* 0x000000042b007c0c */ /* 0x001fda000bf06270 */
[----:B------:R-:W-:Y:S05]  /*0a90*/  @P0 BRA `(.L_x_1667) ;  /* 0x0000022c00cc0947 */ /* 0x000fea0003800000 */
[----:B------:R-:W-:Y:S01]  /*0aa0*/  VIADD R226, R0, 0xffffff80 ;  /* 0xffffff8000e27836 */ /* 0x000fe20000000000 */
[----:B------:R-:W-:Y:S01]  /*0ab0*/  R2UR UR40, R18 ;  /* 0x00000000122872ca */ /* 0x000fe200000e0000 */
[----:B------:R-:W-:Y:S01]  /*0ac0*/  IMAD.MOV.U32 R19, RZ, RZ, RZ ;  /* 0x000000ffff137224 */ /* 0x000fe200078e00ff */
[----:B------:R-:W-:Y:S01]  /*0ad0*/  ULOP3.LUT UR39, UR36, 0x1, URZ, 0xfc, !UPT ;  /* 0x0000000124277892 */ /* 0x000fe2000f8efc3f */
[----:B------:R-:W-:Y:S01]  /*0ae0*/  IMAD.MOV.U32 R192, RZ, RZ, RZ ;  /* 0x000000ffffc07224 */ /* 0x000fe200078e00ff */
[----:B------:R-:W-:Y:S01]  /*0af0*/  SHF.R.S32.HI R3, RZ, 0x1f, R226 ;  /* 0x0000001fff037819 */ /* 0x000fe200000114e2 */
[----:B------:R-:W-:Y:S01]  /*0b00*/  IMAD.MOV.U32 R187, RZ, RZ, RZ ;  /* 0x000000ffffbb7224 */ /* 0x000fe200078e00ff */
[----:B------:R-:W-:Y:S01]  /*0b10*/  UMOV UR37, URZ ;  /* 0x0000003f00257c82 */ /* 0x000fe20008000000 */
[----:B------:R-:W-:Y:S01]  /*0b20*/  IMAD.MOV.U32 R184, RZ, RZ, RZ ;  /* 0x000000ffffb87224 */ /* 0x000fe200078e00ff */
[CC--:B------:R-:W-:Y:S02]  /*0b30*/  LEA.HI R5, R3.reuse, R226.reuse, RZ, 0x7 ;  /* 0x000000e203057211 */ /* 0x0c0fe400078f38ff */
[----:B------:R-:W-:-:S02]  /*0b40*/  LEA.HI R2, R3, R226, RZ, 0x5 ;  /* 0x000000e203027211 */ /* 0x000fc400078f28ff */
[----:B------:R-:W-:Y:S01]  /*0b50*/  LOP3.LUT R211, R5, 0xffffff80, RZ, 0xc0, !PT ;  /* 0xffffff8005d37812 */ /* 0x000fe200078ec0ff */
[----:B------:R-:W-:Y:S01]  /*0b60*/  UIADD3 UR40, UR40, 0x10400, URZ ;  /* 0x0001040028287890 */ /* 0x000fe2000fffe03f */
[CC--:B------:R-:W-:Y:S01]  /*0b70*/  LEA.HI R0, R3.reuse, R226.reuse, RZ, 0x4 ;  /* 0x000000e203007211 */ /* 0x0c0fe200078f20ff */
[----:B------:R-:W-:Y:S01]  /*0b80*/  IMAD.SHL.U32 R2, R2, 0x20, RZ ;  /* 0x0000002002027824 */ /* 0x000fe200078e00ff */
[----:B------:R-:W-:Y:S01]  /*0b90*/  LEA.HI R10, R3, R226, RZ, 0x2 ;  /* 0x000000e2030a7211 */ /* 0x000fe200078f10ff */
[----:B------:R-:W-:Y:S01]  /*0ba0*/  IMAD.IADD R211, R226, 0x1, -R211 ;  /* 0x00000001e2d37824 */ /* 0x000fe200078e0ad3 */
[----:B------:R-:W-:Y:S02]  /*0bb0*/  LOP3.LUT R7, R0, 0x3fffff0, RZ, 0xc0, !PT ;  /* 0x03fffff000077812 */ /* 0x000fe400078ec0ff */
[----:B------:R-:W-:Y:S02]  /*0bc0*/  LOP3.LUT R2, R2, 0xfffffc00, RZ, 0xc0, !PT ;  /* 0xfffffc0002027812 */ /* 0x000fe400078ec0ff */
[----:B------:R-:W-:Y:S01]  /*0bd0*/  SHF.R.S32.HI R4, RZ, 0x1f, R211 ;  /* 0x0000001fff047819 */ /* 0x000fe200000114d3 */
[----:B------:R-:W-:Y:S01]  /*0be0*/  IMAD.IADD R7, R226, 0x1, -R7 ;  /* 0x00000001e2077824 */ /* 0x000fe200078e0a07 */
[----:B------:R-:W-:-:S02]  /*0bf0*/  LOP3.LUT R13, R10, 0xfffffffc, RZ, 0xc0, !PT ;  /* 0xfffffffc0a0d7812 */ /* 0x000fc400078ec0ff */
[----:B------:R-:W-:Y:S02]  /*0c00*/  LEA.HI R6, R4, R211, RZ, 0x2 ;  /* 0x000000d304067211 */ /* 0x000fe400078f10ff */
[----:B------:R-:W-:Y:S01]  /*0c10*/  SHF.R.S32.HI R218, RZ, 0x7, R5 ;  /* 0x00000007ffda7819 */ /* 0x000fe20000011405 */
[----:B------:R-:W-:Y:S01]  /*0c20*/  IMAD.IADD R13, R226, 0x1, -R13 ;  /* 0x00000001e20d7824 */ /* 0x000fe200078e0a0d */
[--C-:B------:R-:W-:Y:S02]  /*0c30*/  SHF.R.S32.HI R8, RZ, 0x2, R6.reuse ;  /* 0x00000002ff087819 */ /* 0x100fe40000011406 */
[----:B------:R-:W-:Y:S02]  /*0c40*/  SHF.R.S32.HI R9, RZ, 0x1f, R6 ;  /* 0x0000001fff097819 */ /* 0x000fe40000011406 */
[----:B------:R-:W-:Y:S02]  /*0c50*/  LEA.HI R188, R3, R226, RZ, 0x3 ;  /* 0x000000e203bc7211 */ /* 0x000fe400078f18ff */
[----:B------:R-:W-:-:S02]  /*0c60*/  LEA.HI R9, R9, R8, RZ, 0x3 ;  /* 0x0000000809097211 */ /* 0x000fc400078f18ff */
[----:B------:R-:W-:Y:S02]  /*0c70*/  LEA.HI R4, R4, R211, RZ, 0x5 ;  /* 0x000000d304047211 */ /* 0x000fe400078f28ff */
[----:B------:R-:W-:Y:S02]  /*0c80*/  LOP3.LUT R11, R9, 0xfffffff8, RZ, 0xc0, !PT ;  /* 0xfffffff8090b7812 */ /* 0x000fe400078ec0ff */
[----:B------:R-:W-:Y:S02]  /*0c90*/  LEA R9, R7, R2, 0x6 ;  /* 0x0000000207097211 */ /* 0x000fe400078e30ff */
[----:B------:R-:W-:Y:S01]  /*0ca0*/  SHF.R.S32.HI R7, RZ, 0x4, R0 ;  /* 0x00000004ff077819 */ /* 0x000fe20000011400 */
[----:B------:R-:W-:Y:S01]  /*0cb0*/  IMAD.IADD R11, R8, 0x1, -R11 ;  /* 0x00000001080b7824 */ /* 0x000fe200078e0a0b */
[----:B------:R-:W-:Y:S02]  /*0cc0*/  LEA.HI R5, R5, R218, RZ, 0x1 ;  /* 0x000000da05057211 */ /* 0x000fe400078f08ff */
[----:B------:R-:W-:-:S02]  /*0cd0*/  LEA.HI R0, R0, R7, RZ, 0x1 ;  /* 0x0000000700007211 */ /* 0x000fc400078f08ff */
[----:B------:R-:W-:Y:S02]  /*0ce0*/  LEA.HI R3, R3, R226, RZ, 0x6 ;  /* 0x000000e203037211 */ /* 0x000fe400078f30ff */
[----:B------:R-:W-:Y:S02]  /*0cf0*/  LOP3.LUT R207, R188, 0xfffffff8, RZ, 0xc0, !PT ;  /* 0xfffffff8bccf7812 */ /* 0x000fe400078ec0ff */
[----:B------:R-:W-:Y:S01]  /*0d00*/  LOP3.LUT R0, R0, 0x1ffffffe, RZ, 0xc0, !PT ;  /* 0x1ffffffe00007812 */ /* 0x000fe200078ec0ff */
[----:B------:R-:W-:Y:S01]  /*0d10*/  IMAD.SHL.U32 R3, R3, 0x8, RZ ;  /* 0x0000000803037824 */ /* 0x000fe200078e00ff */
[----:B------:R-:W-:Y:S02]  /*0d20*/  SHF.R.S32.HI R188, RZ, 0x3, R188 ;  /* 0x00000003ffbc7819 */ /* 0x000fe400000114bc */
[----:B------:R-:W-:Y:S01]  /*0d30*/  SHF.R.S32.HI R4, RZ, 0x5, R4 ;  /* 0x00000005ff047819 */ /* 0x000fe20000011404 */
[----:B------:R-:W-:Y:S01]  /*0d40*/  IMAD.IADD R0, R7, 0x1, -R0 ;  /* 0x0000000107007824 */ /* 0x000fe200078e0a00 */
[----:B------:R-:W-:Y:S01]  /*0d50*/  LOP3.LUT R5, R5, 0x3fffffe, RZ, 0xc0, !PT ;  /* 0x03fffffe05057812 */ /* 0x000fe200078ec0ff */
[----:B------:R-:W-:Y:S01]  /*0d60*/  IMAD.SHL.U32 R222, R188, 0x40, RZ ;  /* 0x00000040bcde7824 */ /* 0x000fe200078e00ff */
[----:B------:R-:W-:Y:S01]  /*0d70*/  LEA.HI R2, R13, R13, RZ, 0x1 ;  /* 0x0000000d0d027211 */ /* 0x000fe200078f08ff */
[----:B------:R-:W-:Y:S01]  /*0d80*/  IMAD R4, R4, 0x10, R11 ;  /* 0x0000001004047824 */ /* 0x000fe200078e020b */
[----:B------:R-:W-:Y:S01]  /*0d90*/  IADD3 R207, R226, -R207, RZ ;  /* 0x800000cfe2cf7210 */ /* 0x000fe20007ffe0ff */
[----:B------:R-:W-:Y:S01]  /*0da0*/  IMAD.IADD R5, R218, 0x1, -R5 ;  /* 0x00000001da057824 */ /* 0x000fe200078e0a05 */
[----:B------:R-:W-:Y:S01]  /*0db0*/  LOP3.LUT R2, R2, 0x1ffffffe, RZ, 0xc0, !PT ;  /* 0x1ffffffe02027812 */ /* 0x000fe200078ec0ff */
[C---:B------:R-:W-:Y:S01]  /*0dc0*/  VIADD R217, R188.reuse, 0x20 ;  /* 0x00000020bcd97836 */ /* 0x040fe20000000000 */
[----:B------:R-:W-:Y:S01]  /*0dd0*/  LOP3.LUT R204, R3, 0xfffffe00, RZ, 0xc0, !PT ;  /* 0xfffffe0003cc7812 */ /* 0x000fe200078ec0ff */
[----:B------:R-:W-:Y:S01]  /*0de0*/  VIADD R216, R188, 0x40 ;  /* 0x00000040bcd87836 */ /* 0x000fe20000000000 */
[----:B------:R-:W-:Y:S01]  /*0df0*/  LOP3.LUT R3, R222, 0x1c0, RZ, 0xc0, !PT ;  /* 0x000001c0de037812 */ /* 0x000fe200078ec0ff */
[----:B------:R-:W-:Y:S01]  /*0e00*/  VIADD R215, R188, 0x60 ;  /* 0x00000060bcd77836 */ /* 0x000fe20000000000 */
[----:B------:R-:W-:Y:S01]  /*0e10*/  LOP3.LUT R6, R6, 0x7ffffffc, RZ, 0xc0, !PT ;  /* 0x7ffffffc06067812 */ /* 0x000fe200078ec0ff */
[----:B------:R-:W-:Y:S01]  /*0e20*/  IMAD R220, R0, 0x8, R9 ;  /* 0x0000000800dc7824 */ /* 0x000fe200078e0209 */
[----:B------:R-:W-:Y:S01]  /*0e30*/  IADD3 R0, R13, -R2, RZ ;  /* 0x800000020d007210 */ /* 0x000fe20007ffe0ff */
[----:B------:R-:W-:Y:S01]  /*0e40*/  IMAD.SHL.U32 R16, R207, 0x8, RZ ;  /* 0x00000008cf107824 */ /* 0x000fe200078e00ff */
[----:B------:R-:W-:Y:S01]  /*0e50*/  SHF.R.S32.HI R2, RZ, 0x1f, R217 ;  /* 0x0000001fff027819 */ /* 0x000fe200000114d9 */
[----:B------:R-:W-:Y:S01]  /*0e60*/  IMAD R219, R5, 0x40, R4 ;  /* 0x0000004005db7824 */ /* 0x000fe200078e0204 */
[----:B------:R-:W-:Y:S01]  /*0e70*/  SHF.R.S32.HI R5, RZ, 0x1f, R216 ;  /* 0x0000001fff057819 */ /* 0x000fe200000114d8 */
[----:B------:R-:W-:Y:S01]  /*0e80*/  IMAD.SHL.U32 R199, R217, 0x40, RZ ;  /* 0x00000040d9c77824 */ /* 0x000fe200078e00ff */
[----:B------:R-:W-:Y:S01]  /*0e90*/  SHF.R.S32.HI R4, RZ, 0x1f, R215 ;  /* 0x0000001fff047819 */ /* 0x000fe200000114d7 */
[----:B------:R-:W-:Y:S01]  /*0ea0*/  IMAD.SHL.U32 R196, R215, 0x40, RZ ;  /* 0x00000040d7c47824 */ /* 0x000fe200078e00ff */
[----:B------:R-:W-:Y:S01]  /*0eb0*/  SHF.R.U32.HI R203, RZ, 0x3, R3 ;  /* 0x00000003ffcb7819 */ /* 0x000fe20000011603 */
[----:B------:R-:W-:Y:S01]  /*0ec0*/  IMAD.SHL.U32 R22, R207, 0x4, RZ ;  /* 0x00000004cf167824 */ /* 0x000fe200078e00ff */
[----:B------:R-:W-:Y:S01]  /*0ed0*/  LOP3.LUT R206, R3, 0x38, R16, 0xf8, !PT ;  /* 0x0000003803ce7812 */ /* 0x000fe200078ef810 */
[----:B------:R-:W-:Y:S01]  /*0ee0*/  IMAD.IADD R191, R211, 0x1, -R6 ;  /* 0x00000001d3bf7824 */ /* 0x000fe200078e0a06 */
[----:B------:R-:W-:Y:S01]  /*0ef0*/  LEA.HI R3, R2, R217, RZ, 0x3 ;  /* 0x000000d902037211 */ /* 0x000fe200078f18ff */
[----:B------:R-:W-:Y:S01]  /*0f00*/  VIADD R186, R22, 0x20 ;  /* 0x0000002016ba7836 */ /* 0x000fe20000000000 */
[----:B------:R-:W-:Y:S01]  /*0f10*/  LEA.HI R5, R5, R216, RZ, 0x3 ;  /* 0x000000d805057211 */ /* 0x000fe200078f18ff */
[----:B------:R-:W-:Y:S01]  /*0f20*/  VIADD R2, R16, 0x40 ;  /* 0x0000004010027836 */ /* 0x000fe20000000000 */
[----:B------:R-:W-:Y:S01]  /*0f30*/  SHF.L.U32 R197, R216, 0x6, RZ ;  /* 0x00000006d8c57819 */ /* 0x000fe200000006ff */
[----:B------:R-:W-:Y:S01]  /*0f40*/  IMAD.SHL.U32 R3, R3, 0x40, RZ ;  /* 0x0000004003037824 */ /* 0x000fe200078e00ff */
[----:B------:R-:W-:Y:S01]  /*0f50*/  LEA.HI R4, R4, R215, RZ, 0x3 ;  /* 0x000000d704047211 */ /* 0x000fe200078f18ff */
[----:B------:R-:W-:Y:S01]  /*0f60*/  IMAD.SHL.U32 R5, R5, 0x40, RZ ;  /* 0x0000004005057824 */ /* 0x000fe200078e00ff */
[----:B------:R-:W-:Y:S01]  /*0f70*/  LOP3.LUT R199, R199, 0x1c0, RZ, 0xc0, !PT ;  /* 0x000001c0c7c77812 */ /* 0x000fe200078ec0ff */
[----:B------:R-:W-:Y:S01]  /*0f80*/  IMAD R195, R0, 0x8, R219 ;  /* 0x0000000800c37824 */ /* 0x000fe200078e02db */
[----:B------:R-:W-:-:S02]  /*0f90*/  LOP3.LUT R197, R197, 0x1c0, RZ, 0xc0, !PT ;  /* 0x000001c0c5c57812 */ /* 0x000fc400078ec0ff */
[----:B------:R-:W-:Y:S02]  /*0fa0*/  LOP3.LUT R196, R196, 0x1c0, RZ, 0xc0, !PT ;  /* 0x000001c0c4c47812 */ /* 0x000fe400078ec0ff */
[----:B------:R-:W-:Y:S02]  /*0fb0*/  SHF.L.U32 R4, R4, 0x6, RZ ;  /* 0x0000000604047819 */ /* 0x000fe400000006ff */
[----:B------:R-:W-:Y:S02]  /*0fc0*/  SHF.R.U32.HI R225, RZ, 0x3, R199 ;  /* 0x00000003ffe17819 */ /* 0x000fe400000116c7 */
[--C-:B------:R-:W-:Y:S02]  /*0fd0*/  LOP3.LUT R7, R199, 0x38, R16.reuse, 0xf8, !PT ;  /* 0x00000038c7077812 */ /* 0x100fe400078ef810 */
[----:B------:R-:W-:Y:S02]  /*0fe0*/  SHF.R.U32.HI R224, RZ, 0x3, R197 ;  /* 0x00000003ffe07819 */ /* 0x000fe400000116c5 */
[----:B------:R-:W-:-:S02]  /*0ff0*/  LOP3.LUT R8, R197, 0x38, R16, 0xf8, !PT ;  /* 0x00000038c5087812 */ /* 0x000fc400078ef810 */
[----:B------:R-:W-:Y:S02]  /*1000*/  SHF.R.U32.HI R223, RZ, 0x3, R196 ;  /* 0x00000003ffdf7819 */ /* 0x000fe400000116c4 */
[----:B------:R-:W-:Y:S02]  /*1010*/  LOP3.LUT R9, R196, 0x38, R16, 0xf8, !PT ;  /* 0x00000038c4097812 */ /* 0x000fe400078ef810 */
[----:B------:R-:W-:Y:S02]  /*1020*/  LOP3.LUT R202, R3, 0xfffffe00, RZ, 0xc0, !PT ;  /* 0xfffffe0003ca7812 */ /* 0x000fe400078ec0ff */
[----:B------:R-:W-:Y:S02]  /*1030*/  LOP3.LUT R201, R5, 0xfffffe00, RZ, 0xc0, !PT ;  /* 0xfffffe0005c97812 */ /* 0x000fe400078ec0ff */
[----:B------:R-:W-:Y:S02]  /*1040*/  LOP3.LUT R200, R4, 0xfffffe00, RZ, 0xc0, !PT ;  /* 0xfffffe0004c87812 */ /* 0x000fe400078ec0ff */
[----:B------:R-:W-:-:S02]  /*1050*/  LOP3.LUT R206, R204, R206, R203, 0xf6, !PT ;  /* 0x000000ceccce7212 */ /* 0x000fc400078ef6cb */
[----:B------:R-:W-:Y:S02]  /*1060*/  LOP3.LUT R7, R202, R7, R225, 0xf6, !PT ;  /* 0x00000007ca077212 */ /* 0x000fe400078ef6e1 */
[----:B------:R-:W-:Y:S02]  /*1070*/  LOP3.LUT R8, R201, R8, R224, 0xf6, !PT ;  /* 0x00000008c9087212 */ /* 0x000fe400078ef6e0 */
[----:B------:R-:W-:Y:S02]  /*1080*/  LOP3.LUT R9, R200, R9, R223, 0xf6, !PT ;  /* 0x00000009c8097212 */ /* 0x000fe400078ef6df */
[----:B------:R-:W-:Y:S02]  /*1090*/  SHF.R.S32.HI R221, RZ, 0x1f, R188 ;  /* 0x0000001fffdd7819 */ /* 0x000fe400000114bc */
[----:B------:R-:W-:Y:S02]  /*10a0*/  SHF.R.S32.HI R23, RZ, 0x1f, R22 ;  /* 0x0000001fff177819 */ /* 0x000fe40000011416 */
[----:B------:R-:W-:-:S02]  /*10b0*/  SHF.R.S32.HI R17, RZ, 0x1f, R16 ;  /* 0x0000001fff117819 */ /* 0x000fc40000011410 */
[----:B------:R-:W-:Y:S02]  /*10c0*/  SHF.R.S32.HI R185, RZ, 0x1f, R2 ;  /* 0x0000001fffb97819 */ /* 0x000fe40000011402 */
[----:B------:R-:W-:Y:S02]  /*10d0*/  SHF.R.S32.HI R210, RZ, 0x1f, R186 ;  /* 0x0000001fffd27819 */ /* 0x000fe400000114ba */
[----:B------:R-:W-:Y:S02]  /*10e0*/  LEA R205, R206, UR40, 0x1 ;  /* 0x00000028cecd7c11 */ /* 0x000fe4000f8e08ff */
[----:B------:R-:W-:Y:S02]  /*10f0*/  LEA R214, R7, UR40, 0x1 ;  /* 0x0000002807d67c11 */ /* 0x000fe4000f8e08ff */
[----:B------:R-:W-:Y:S02]  /*1100*/  LEA R213, R8, UR40, 0x1 ;  /* 0x0000002808d57c11 */ /* 0x000fe4000f8e08ff */
[----:B------:R-:W-:-:S07]  /*1110*/  LEA R212, R9, UR40, 0x1 ;  /* 0x0000002809d47c11 */ /* 0x000fce000f8e08ff */
.L_x_1949:
[----:B------:R-:W-:Y:S05]  /*1120*/  YIELD ;  /* 0x0000000000007946 */ /* 0x000fea0003800000 */
[----:B------:R-:W-:Y:S01]  /*1130*/  ULDC.64 UR4, c[0x0][0xa28] ;  /* 0x00028a0000047ab9 */ /* 0x000fe20000000a00 */
[----:B0---4-:R-:W0:Y:S01]  /*1140*/  LDC.64 R6, c[0x0][0xa08] ;  /* 0x00028200ff067b82 */ /* 0x011e220000000a00 */
[----:B------:R-:W-:Y:S01]  /*1150*/  ISETP.NE.U32.AND P1, PT, RZ, UR4, PT ;  /* 0x00000004ff007c0c */ /* 0x000fe2000bf25070 */
[----:B------:R-:W-:Y:S02]  /*1160*/  IMAD.MOV.U32 R3, RZ, RZ, RZ ;  /* 0x000000ffff037224 */ /* 0x000fe400078e00ff */
[----:B------:R-:W-:Y:S01]  /*1170*/  IMAD.MOV.U32 R29, RZ, RZ, RZ ;  /* 0x000000ffff1d7224 */ /* 0x000fe200078e00ff */
[----:B------:R-:W-:Y:S01]  /*1180*/  ISETP.NE.AND.EX P1, PT, RZ, UR5, PT, P1 ;  /* 0x00000005ff007c0c */ /* 0x000fe2000bf25310 */
[----:B------:R-:W-:-:S02]  /*1190*/  ULDC.64 UR4, c[0x0][0xa18] ;  /* 0x0002860000047ab9 */ /* 0x000fc40000000a00 */
[----:B------:R-:W-:-:S04]  /*11a0*/  ISETP.NE.U32.AND P2, PT, RZ, UR4, PT ;  /* 0x00000004ff007c0c */ /* 0x000fc8000bf45070 */
[----:B------:R-:W-:Y:S01]  /*11b0*/  ISETP.NE.AND.EX P2, PT, RZ, UR5, PT, P2 ;  /* 0x00000005ff007c0c */ /* 0x000fe2000bf45320 */
[----:B------:R-:W-:Y:S02]  /*11c0*/  ULDC.64 UR4, c[0x0][0xa08] ;  /* 0x0002820000047ab9 */ /* 0x000fe40000000a00 */
[----:B------:R-:W-:-:S03]  /*11d0*/  ISETP.NE.U32.AND P0, PT, RZ, UR4, PT ;  /* 0x00000004ff007c0c */ /* 0x000fc6000bf05070 */
[----:B-1----:R-:W1:Y:S01]  /*11e0*/  @P1 LDC.64 R4, c[0x0][0xa28] ;  /* 0x00028a00ff041b82 */ /* 0x002e620000000a00 */
[----:B------:R-:W-:Y:S01]  /*11f0*/  ISETP.NE.AND.EX P0, PT, RZ, UR5, PT, P0 ;  /* 0x00000005ff007c0c */ /* 0x000fe2000bf05300 */
[----:B0-----:R-:W-:-:S06]  /*1200*/  IMAD.WIDE R10, R43, 0x4, R6 ;  /* 0x000000042b0a7825 */ /* 0x001fcc00078e0206 */
[----:B------:R-:W0:Y:S01]  /*1210*/  @P2 LDC.64 R8, c[0x0][0xa18] ;  /* 0x00028600ff082b82 */ /* 0x000e220000000a00 */
[----:B------:R-:W-:Y:S02]  /*1220*/  ULDC UR4, c[0x0][0x288] ;  /* 0x0000a20000047ab9 */ /* 0x000fe40000000800 */
[----:B------:R-:W-:Y:S01]  /*1230*/  IMAD.U32 R189, RZ, RZ, UR4 ;  /* 0x00000004ffbd7e24 */ /* 0x000fe2000f8e00ff */
[----:B------:R-:W-:Y:S02]  /*1240*/  ULDC.64 UR4, c[0x0][0x418] ;  /* 0x0001060000047ab9 */ /* 0x000fe40000000a00 */
[----:B--2---:R2:W5:Y:S01]  /*1250*/  @P0 LDG.E R29, desc[UR54][R10.64] ;  /* 0x000000360a1d0981 */ /* 0x004562000c1e1900 */
[----:B-1----:R-:W-:-:S05]  /*1260*/  @P1 IMAD.WIDE R4, R43, 0x4, R4 ;  /* 0x000000042b041825 */ /* 0x002fca00078e0204 */
[----:B------:R2:W5:Y:S01]  /*1270*/  @P1 LDG.E R3, desc[UR54][R4.64] ;  /* 0x0000003604031981 */ /* 0x000562000c1e1900 */
[----:B0-----:R-:W-:-:S05]  /*1280*/  @P2 IMAD.WIDE R6, R43, 0x4, R8 ;  /* 0x000000042b062825 */ /* 0x001fca00078e0208 */
        /* <DEDUP_REMOVED lines=8> */
[----:B------:R-:W-:Y:S01]  /*1310*/  IMAD.U32 R25, RZ, RZ, UR5 ;  /* 0x00000005ff197e24 */ /* 0x000fe2000f8e00ff */
[----:B------:R-:W-:Y:S01]  /*1320*/  MOV R28, UR4 ;  /* 0x00000004001c7c02 */ /* 0x000fe20008000f00 */
[----:B--2---:R-:W-:Y:S06]  /*1330*/  @P2 BRA `(.L_x_1668) ;  /* 0x0000000000242947 */ /* 0x004fec0003800000 */
        /* <DEDUP_REMOVED lines=9> */
.L_x_1668:
[----:B------:R-:W-:Y:S01]  /*13d0*/  ULDC.64 UR4, c[0x0][0xa20] ;  /* 0x0002880000047ab9 */ /* 0x000fe20000000a00 */
[----:B------:R-:W-:Y:S01]  /*13e0*/  IMAD.MOV.U32 R208, RZ, RZ, R42 ;  /* 0x000000ffffd07224 */ /* 0x000fe200078e002a */
[----:B------:R-:W-:Y:S01]  /*13f0*/  ISETP.NE.U32.AND P1, PT, RZ, UR4, PT ;  /* 0x00000004ff007c0c */ /* 0x000fe2000bf25070 */
[----:B------:R-:W-:-:S03]  /*1400*/  IMAD.MOV.U32 R209, RZ, RZ, R43 ;  /* 0x000000ffffd17224 */ /* 0x000fc600078e002b */
[----:B------:R-:W-:-:S13]  /*1410*/  ISETP.NE.AND.EX P1, PT, RZ, UR5, PT, P1 ;  /* 0x00000005ff007c0c */ /* 0x000fda000bf25310 */
[----:B------:R-:W-:Y:S05]  /*1420*/  @!P1 BRA `(.L_x_1669) ;  /* 0x0000000000109947 */ /* 0x000fea0003800000 */
[----:B------:R-:W0:Y:S02]  /*1430*/  LDC.64 R4, c[0x0][0xa20] ;  /* 0x00028800ff047b82 */ /* 0x000e240000000a00 */
[----:B0-----:R-:W-:-:S05]  /*1440*/  IMAD.WIDE R4, R43, 0x4, R4 ;  /* 0x000000042b047825 */ /* 0x001fca00078e0204 */
[----:B------:R0:W5:Y:S01]  /*1450*/  LDG.E R28, desc[UR54][R4.64] ;  /* 0x00000036041c7981 */ /* 0x000162000c1e1900 */
[----:B------:R-:W-:Y:S05]  /*1460*/  BRA `(.L_x_1670) ;  /* 0x0000000000107947 */ /* 0x000fea0003800000 */
.L_x_1669:
[----:B------:R-:W-:Y:S05]  /*1470*/  @!P0 BRA `(.L_x_1670) ;  /* 0x00000000000c8947 */ /* 0x000fea0003800000 */
[----:B------:R-:W2:Y:S04]  /*1480*/  LDG.E R5, desc[UR54][R10.64] ;  /* 0x000000360a057981 */ /* 0x000ea8000c1e1900 */
[----:B------:R-:W2:Y:S02]  /*1490*/  LDG.E R28, desc[UR54][R10.64+0x4] ;  /* 0x000004360a1c7981 */ /* 0x000ea4000c1e1900 */
[----:B--2---:R-:W-:-:S07]  /*14a0*/  IMAD.IADD R28, R28, 0x1, -R5 ;  /* 0x000000011c1c7824 */ /* 0x004fce00078e0a05 */
.L_x_1670:
[----:B------:R-:W-:Y:S01]  /*14b0*/  ULDC.64 UR4, c[0x0][0xa10] ;  /* 0x0002840000047ab9 */ /* 0x000fe20000000a00 */
[----:B------:R-:W1:Y:S01]  /*14c0*/  LDC R8, c[0x0][0x448] ;  /* 0x00011200ff087b82 */ /* 0x000e620000000800 */
[----:B------:R-:W-:-:S04]  /*14d0*/  ISETP.NE.U32.AND P0, PT, RZ, UR4, PT ;  /* 0x00000004ff007c0c */ /* 0x000fc8000bf05070 */
[----:B------:R-:W-:Y:S01]  /*14e0*/  ISETP.NE.AND.EX P0, PT, RZ, UR5, PT, P0 ;  /* 0x00000005ff007c0c */ /* 0x000fe2000bf05300 */
[----:B------:R-:W-:Y:S02]  /*14f0*/  ULDC.64 UR4, c[0x0][0xa30] ;  /* 0x00028c0000047ab9 */ /* 0x000fe40000000a00 */
[----:B------:R-:W-:Y:S01]  /*1500*/  ISETP.NE.U32.AND P1, PT, RZ, UR4, PT ;  /* 0x00000004ff007c0c */ /* 0x000fe2000bf25070 */
[----:B-----5:R-:W-:Y:S01]  /*1510*/  IMAD.MOV.U32 R24, RZ, RZ, R28 ;  /* 0x000000ffff187224 */ /* 0x020fe200078e001c */
[----:B------:R-:W2:Y:S02]  /*1520*/  LDC.64 R12, c[0x0][0x9e0] ;  /* 0x00027800ff0c7b82 */ /* 0x000ea40000000a00 */
[----:B------:R-:W-:-:S06]  /*1530*/  ISETP.NE.AND.EX P1, PT, RZ, UR5, PT, P1 ;  /* 0x00000005ff007c0c */ /* 0x000fcc000bf25310 */
[----:B0-----:R-:W0:Y:S08]  /*1540*/  @P0 LDC.64 R4, c[0x0][0xa10] ;  /* 0x00028400ff040b82 */ /* 0x001e300000000a00 */
[----:B------:R-:W3:Y:S01]  /*1550*/  @P1 LDC.64 R6, c[0x0][0xa30] ;  /* 0x00028c00ff061b82 */ /* 0x000ee20000000a00 */
[----:B0-----:R-:W-:-:S05]  /*1560*/  @P0 IMAD.WIDE R4, R43, 0x4, R4 ;  /* 0x000000042b040825 */ /* 0x001fca00078e0204 */
[----:B------:R-:W4:Y:S04]  /*1570*/  @P0 LDG.E R0, desc[UR54][R4.64] ;  /* 0x0000003604000981 */ /* 0x000f28000c1e1900 */
[----:B------:R-:W4:Y:S01]  /*1580*/  @P0 LDG.E R9, desc[UR54][R4.64+0x4] ;  /* 0x0000043604090981 */ /* 0x000f22000c1e1900 */
[----:B---3--:R-:W-:-:S05]  /*1590*/  @P1 IMAD.WIDE R6, R43, 0x4, R6 ;  /* 0x000000042b061825 */ /* 0x008fca00078e0206 */
[----:B------:R0:W5:Y:S01]  /*15a0*/  @P1 LDG.E R24, desc[UR54][R6.64] ;  /* 0x0000003606181981 */ /* 0x000162000c1e1900 */
[----:B-1----:R-:W-:Y:S01]  /*15b0*/  ISETP.NE.AND P1, PT, R8, 0x1, PT ;  /* 0x000000010800780c */ /* 0x002fe20003f25270 */
[----:B------:R-:W-:Y:S01]  /*15c0*/  IMAD.SHL.U32 R193, R41, 0x80, RZ ;  /* 0x0000008029c17824 */ /* 0x000fe200078e00ff */
[----:B--2---:R-:W-:Y:S01]  /*15d0*/  ISETP.GE.AND P2, PT, R13, 0x1, PT ;  /* 0x000000010d00780c */ /* 0x004fe20003f46270 */
[----:B------:R-:W-:-:S10]  /*15e0*/  IMAD.IADD R10, R28, 0x1, -R3 ;  /* 0x000000011c0a7824 */ /* 0x000fd400078e0a03 */
[----:B------:R-:W1:Y:S08]  /*15f0*/  @P1 LDC R11, c[0x0][0x44c] ;  /* 0x00011300ff0b1b82 */ /* 0x000e700000000800 */
[----:B------:R-:W2:Y:S01]  /*1600*/  @P1 LDC R8, c[0x0][0x450] ;  /* 0x00011400ff081b82 */ /* 0x000ea20000000800 */
[----:B----4-:R-:W-:Y:S01]  /*1610*/  @P0 IADD3 R25, -R0, R9, RZ ;  /* 0x0000000900190210 */ /* 0x010fe20007ffe1ff */
[----:B------:R-:W-:-:S04]  /*1620*/  VIADD R0, R193, 0x7f ;  /* 0x0000007fc1007836 */ /* 0x000fc80000000000 */
[----:B------:R-:W-:Y:S02]  /*1630*/  IMAD.IADD R190, R10, 0x1, R25 ;  /* 0x000000010abe7824 */ /* 0x000fe400078e0219 */
[----:B-1----:R-:W-:-:S03]  /*1640*/  @P1 IMAD.HI.U32 R3, R0, R11, RZ ;  /* 0x0000000b00031227 */ /* 0x002fc600078e00ff */
[C---:B------:R-:W-:Y:S01]  /*1650*/  IADD3 R5, R190.reuse, 0x1, -R189 ;  /* 0x00000001be057810 */ /* 0x040fe20007ffe8bd */
[----:B------:R-:W-:Y:S01]  /*1660*/  IMAD.MOV.U32 R4, RZ, RZ, R0 ;  /* 0x000000ffff047224 */ /* 0x000fe200078e0000 */
[----:B--2---:R-:W-:Y:S01]  /*1670*/  @P1 SHF.R.U32.HI R4, RZ, R8, R3 ;  /* 0x00000008ff041219 */ /* 0x004fe20000011603 */
[----:B------:R-:W-:-:S04]  /*1680*/  VIADD R0, R190, 0x7f ;  /* 0x0000007fbe007836 */ /* 0x000fc80000000000 */
[----:B0-----:R-:W-:Y:S01]  /*1690*/  IMAD.IADD R7, R5, 0x1, R4 ;  /* 0x0000000105077824 */ /* 0x001fe200078e0204 */
[----:B------:R-:W-:-:S04]  /*16a0*/  SHF.R.S32.HI R3, RZ, 0x1f, R0 ;  /* 0x0000001fff037819 */ /* 0x000fc80000011400 */
[----:B------:R-:W-:Y:S02]  /*16b0*/  LEA.HI R3, R3, R0, RZ, 0x7 ;  /* 0x0000000003037211 */ /* 0x000fe400078f38ff */
[----:B------:R-:W-:Y:S02]  /*16c0*/  IADD3 R0, R7, R12, RZ ;  /* 0x0000000c07007210 */ /* 0x000fe40007ffe0ff */
[----:B------:R-:W-:Y:S01]  /*16d0*/  SHF.R.S32.HI R96, RZ, 0x7, R3 ;  /* 0x00000007ff607819 */ /* 0x000fe20000011403 */
        /* <DEDUP_REMOVED lines=12> */
.L_x_1673:
[----:B------:R-:W-:-:S13]  /*17a0*/  ISETP.NE.AND P0, PT, R13, 0x1, PT ;  /* 0x000000010d00780c */ /* 0x000fda0003f05270 */
[----:B------:R-:W0:Y:S02]  /*17b0*/  @P0 LDC.64 R4, c[0x0][0x9e8] ;  /* 0x00027a00ff040b82 */ /* 0x000e240000000a00 */
[----:B0-----:R-:W-:-:S05]  /*17c0*/  @P0 IMAD.HI.U32 R4, R3, R4, RZ ;  /* 0x0000000403040227 */ /* 0x001fca00078e00ff */
[----:B------:R-:W-:-:S07]  /*17d0*/  @P0 SHF.R.U32.HI R3, RZ, R5, R4 ;  /* 0x00000005ff030219 */ /* 0x000fce0000011604 */
.L_x_1674:
[----:B------:R-:W-:Y:S05]  /*17e0*/  BSYNC B0 ;  /* 0x0000000000007941 */ /* 0x000fea0003800000 */
.L_x_1672:
[----:B------:R-:W-:-:S05]  /*17f0*/  IMAD R3, R3, R13, R13 ;  /* 0x0000000d03037224 */ /* 0x000fca00078e020d */
[----:B------:R-:W-:-:S07]  /*1800*/  VIMNMX R0, R0, R3, PT ;  /* 0x0000000300007248 */ /* 0x000fce0003fe0100 */
.L_x_1671:
[----:B------:R-:W0:Y:S01]  /*1810*/  @P1 LDC R4, c[0x0][0x44c] ;  /* 0x00011300ff041b82 */ /* 0x000e220000000800 */
[----:B------:R-:W-:Y:S01]  /*1820*/  IMAD.IADD R95, R190, 0x1, -R189 ;  /* 0x00000001be5f7824 */ /* 0x000fe200078e0abd */
[----:B------:R-:W-:-:S06]  /*1830*/  ULDC UR4, c[0x0][0x9dc] ;  /* 0x0002770000047ab9 */ /* 0x000fcc0000000800 */
[----:B------:R-:W1:Y:S01]  /*1840*/  @P1 LDC R6, c[0x0][0x450] ;  /* 0x00011400ff061b82 */ /* 0x000e620000000800 */
[----:B0-----:R-:W-:-:S04]  /*1850*/  @P1 IMAD.HI.U32 R3, R193, R4, RZ ;  /* 0x00000004c1031227 */ /* 0x001fc800078e00ff */
[----:B------:R-:W-:Y:S01]  /*1860*/  IMAD.MOV.U32 R4, RZ, RZ, R193 ;  /* 0x000000ffff047224 */ /* 0x000fe200078e00c1 */
[----:B-1----:R-:W-:-:S05]  /*1870*/  @P1 SHF.R.U32.HI R4, RZ, R6, R3 ;  /* 0x00000006ff041219 */ /* 0x002fca0000011603 */
[----:B------:R-:W-:-:S04]  /*1880*/  IMAD.IADD R3, R95, 0x1, R4 ;  /* 0x000000015f037824 */ /* 0x000fc800078e0204 */
[----:B------:R-:W-:Y:S01]  /*1890*/  VIADD R4, R3, -UR4 ;  /* 0x8000000403047c36 */ /* 0x000fe20008000000 */
[----:B------:R-:W-:Y:S06]  /*18a0*/  @!P2 BRA `(.L_x_1675) ;  /* 0x000000000044a947 */ /* 0x000fec0003800000 */
[----:B------:R-:W-:Y:S01]  /*18b0*/  ISETP.GT.AND P0, PT, R3, -0x1, PT ;  /* 0xffffffff0300780c */ /* 0x000fe20003f04270 */
[----:B------:R-:W-:-:S12]  /*18c0*/  BSSY B0, `(.L_x_1676) ;  /* 0x000000d000007945 */ /* 0x000fd80003800000 */
[----:B------:R-:W-:Y:S05]  /*18d0*/  @P0 BRA `(.L_x_1677) ;  /* 0x00000000001c0947 */ /* 0x000fea0003800000 */
[----:B------:R-:W-:Y:S02]  /*18e0*/  ISETP.NE.AND P0, PT, R13, 0x1, PT ;  /* 0x000000010d00780c */ /* 0x000fe40003f05270 */
[----:B------:R-:W-:-:S11]  /*18f0*/  LOP3.LUT R3, RZ, R3, RZ, 0x33, !PT ;  /* 0x00000003ff037212 */ /* 0x000fd600078e33ff */
[----:B------:R-:W0:Y:S02]  /*1900*/  @P0 LDC.64 R6, c[0x0][0x9e8] ;  /* 0x00027a00ff060b82 */ /* 0x000e240000000a00 */
[----:B0-----:R-:W-:-:S05]  /*1910*/  @P0 IMAD.HI.U32 R6, R3, R6, RZ ;  /* 0x0000000603060227 */ /* 0x001fca00078e00ff */
[----:B------:R-:W-:-:S04]  /*1920*/  @P0 SHF.R.U32.HI R3, RZ, R7, R6 ;  /* 0x00000007ff030219 */ /* 0x000fc80000011606 */
[----:B------:R-:W-:Y:S01]  /*1930*/  LOP3.LUT R3, RZ, R3, RZ, 0x33, !PT ;  /* 0x00000003ff037212 */ /* 0x000fe200078e33ff */
[----:B------:R-:W-:Y:S06]  /*1940*/  BRA `(.L_x_1678) ;  /* 0x0000000000107947 */ /* 0x000fec0003800000 */
.L_x_1677:
[----:B------:R-:W-:-:S13]  /*1950*/  ISETP.NE.AND P0, PT, R13, 0x1, PT ;  /* 0x000000010d00780c */ /* 0x000fda0003f05270 */
[----:B------:R-:W0:Y:S02]  /*1960*/  @P0 LDC.64 R6, c[0x0][0x9e8] ;  /* 0x00027a00ff060b82 */ /* 0x000e240000000a00 */
[----:B0-----:R-:W-:-:S05]  /*1970*/  @P0 IMAD.HI.U32 R6, R3, R6, RZ ;  /* 0x0000000603060227 */ /* 0x001fca00078e00ff */
[----:B------:R-:W-:-:S07]  /*1980*/  @P0 SHF.R.U32.HI R3, RZ, R7, R6 ;  /* 0x00000007ff030219 */ /* 0x000fce0000011606 */
.L_x_1678:
[----:B------:R-:W-:Y:S05]  /*1990*/  BSYNC B0 ;  /* 0x0000000000007941 */ /* 0x000fea0003800000 */
.L_x_1676:
[----:B------:R-:W-:-:S05]  /*19a0*/  IMAD R3, R3, R13, RZ ;  /* 0x0000000d03037224 */ /* 0x000fca00078e02ff */
[----:B------:R-:W-:-:S07]  /*19b0*/  VIMNMX R4, R4, R3, !PT ;  /* 0x0000000304047248 */ /* 0x000fce0007fe0100 */
.L_x_1675:
[----:B------:R-:W-:Y:S02]  /*19c0*/  IADD3 R0, R0, 0x7f, RZ ;  /* 0x0000007f00007810 */ /* 0x000fe40007ffe0ff */
[----:B------:R-:W-:Y:S02]  /*19d0*/  SHF.R.S32.HI R5, RZ, 0x1f, R4 ;  /* 0x0000001fff057819 */ /* 0x000fe40000011404 */
[----:B------:R-:W-:Y:S02]  /*19e0*/  SHF.R.S32.HI R3, RZ, 0x1f, R0 ;  /* 0x0000001fff037819 */ /* 0x000fe40000011400 */
[----:B------:R-:W-:Y:S02]  /*19f0*/  LEA.HI R5, R5, R4, RZ, 0x7 ;  /* 0x0000000405057211 */ /* 0x000fe400078f38ff */
[----:B------:R-:W-:Y:S02]  /*1a00*/  LEA.HI R3, R3, R0, RZ, 0x7 ;  /* 0x0000000003037211 */ /* 0x000fe400078f38ff */
[----:B------:R-:W-:-:S02]  /*1a10*/  SHF.R.S32.HI R5, RZ, 0x7, R5 ;  /* 0x00000007ff057819 */ /* 0x000fc40000011405 */
[----:B------:R-:W-:Y:S02]  /*1a20*/  SHF.R.S32.HI R3, RZ, 0x7, R3 ;  /* 0x00000007ff037819 */ /* 0x000fe40000011403 */
[----:B------:R-:W-:Y:S02]  /*1a30*/  VIMNMX R5, RZ, R5, !PT ;  /* 0x00000005ff057248 */ /* 0x000fe40007fe0100 */
[----:B------:R-:W-:-:S03]  /*1a40*/  VIMNMX R3, R96, R3, PT ;  /* 0x0000000360037248 */ /* 0x000fc60003fe0100 */
[--C-:B------:R-:W-:Y:S02]  /*1a50*/  IMAD R5, R5, 0x80, -R10.reuse ;  /* 0x0000008005057824 */ /* 0x100fe400078e0a0a */
[----:B------:R-:W-:-:S03]  /*1a60*/  IMAD R0, R3, 0x80, -R10 ;  /* 0x0000008003007824 */ /* 0x000fc600078e0a0a */
[----:B------:R-:W-:Y:S02]  /*1a70*/  VIMNMX R5, RZ, R5, !PT ;  /* 0x00000005ff057248 */ /* 0x000fe40007fe0100 */
[----:B------:R-:W-:Y:S02]  /*1a80*/  VIMNMX R0, R0, R25, PT ;  /* 0x0000001900007248 */ /* 0x000fe40003fe0100 */
[----:B------:R-:W-:Y:S02]  /*1a90*/  SHF.R.U32.HI R26, RZ, 0x7, R5 ;  /* 0x00000007ff1a7819 */ /* 0x000fe40000011605 */
[----:B------:R-:W-:-:S03]  /*1aa0*/  ISETP.GT.AND P0, PT, R0, R5, PT ;  /* 0x000000050000720c */ /* 0x000fc60003f04270 */
[----:B------:R-:W-:-:S10]  /*1ab0*/  IMAD.MOV.U32 R27, RZ, RZ, R26 ;  /* 0x000000ffff1b7224 */ /* 0x000fd400078e001a */
[----:B------:R-:W-:-:S05]  /*1ac0*/  @P0 VIADD R0, R0, 0x7f ;  /* 0x0000007f00000836 */ /* 0x000fca0000000000 */
[----:B------:R-:W-:-:S04]  /*1ad0*/  @P0 SHF.R.S32.HI R3, RZ, 0x1f, R0 ;  /* 0x0000001fff030819 */ /* 0x000fc80000011400 */
[----:B------:R-:W-:-:S04]  /*1ae0*/  @P0 LEA.HI R3, R3, R0, RZ, 0x7 ;  /* 0x0000000003030211 */ /* 0x000fc800078f38ff */
[----:B------:R-:W-:Y:S02]  /*1af0*/  @P0 SHF.R.S32.HI R27, RZ, 0x7, R3 ;  /* 0x00000007ff1b0819 */ /* 0x000fe40000011403 */
[----:B------:R-:W-:Y:S02]  /*1b00*/  PLOP3.LUT P0, PT, PT, PT, PT, 0x80, 0x0 ;  /* 0x000000000000781c */ /* 0x000fe40003f0f070 */
[----:B------:R-:W-:-:S13]  /*1b10*/  ISETP.GT.AND P1, PT, R27, R26, PT ;  /* 0x0000001a1b00720c */ /* 0x000fda0003f24270 */
[----:B------:R-:W-:Y:S05]  /*1b20*/  @!P1 BRA `(.L_x_1679) ;  /* 0x0000006800549947 */ /* 0x000fea0003800000 */
        /* <DEDUP_REMOVED lines=9> */
[----:B------:R-:W-:Y:S01]  /*1bc0*/  MOV R5, UR5 ;  /* 0x0000000500057c02 */ /* 0x000fe20008000f00 */
[----:B------:R-:W-:Y:S01]  /*1bd0*/  ULDC.64 UR4, c[0x4][0x88] ;  /* 0x0100220000047ab9 */ /* 0x000fe20000000a00 */
[----:B------:R-:W-:Y:S01]  /*1be0*/  IMAD.U32 R10, RZ, RZ, UR6 ;  /* 0x00000006ff0a7e24 */ /* 0x000fe2000f8e00ff */
[----:B------:R-:W-:Y:S01]  /*1bf0*/  MOV R13, RZ ;  /* 0x000000ff000d7202 */ /* 0x000fe20000000f00 */
[----:B------:R-:W-:Y:S02]  /*1c00*/  IMAD.U32 R6, RZ, RZ, UR4 ;  /* 0x00000004ff067e24 */ /* 0x000fe4000f8e00ff */
[----:B------:R-:W-:-:S02]  /*1c10*/  IMAD.U32 R7, RZ, RZ, UR5 ;  /* 0x00000005ff077e24 */ /* 0x000fc4000f8e00ff */
[----:B------:R-:W-:Y:S02]  /*1c20*/  IMAD.U32 R11, RZ, RZ, UR7 ;  /* 0x00000007ff0b7e24 */ /* 0x000fe4000f8e00ff */
[----:B------:R-:W-:Y:S02]  /*1c30*/  IMAD.MOV.U32 R8, RZ, RZ, 0x70 ;  /* 0x00000070ff087424 */ /* 0x000fe400078e00ff */
[----:B0-----:R-:W-:-:S07]  /*1c40*/  IMAD.MOV.U32 R12, RZ, RZ, 0x1 ;  /* 0x00000001ff0c7424 */ /* 0x001fce00078e00ff */
[----:B------:R-:W-:-:S07]  /*1c50*/  LEPC R20, `(.L_x_1681) ;  /* 0x000000001014794e */ /* 0x000fce0000000000 */
[----:B-1---5:R-:W-:Y:S05]  /*1c60*/  CALL.ABS.NOINC R14 ;  /* 0x000000000e007343 */ /* 0x022fea0003c00000 */
.L_x_1681:
[----:B------:R-:W-:Y:S05]  /*1c70*/  BSYNC B6 ;  /* 0x0000000000067941 */ /* 0x000fea0003800000 */
.L_x_1680:
        /* <DEDUP_REMOVED lines=13> */
[----:B------:R-:W-:Y:S02]  /*1d50*/  IMAD.U32 R6, RZ, RZ, UR4 ;  /* 0x00000004ff067e24 */ /* 0x000fe4000f8e00ff */
[----:B------:R-:W-:-:S02]  /*1d60*/  IMAD.U32 R7, RZ, RZ, UR5 ;  /* 0x00000005ff077e24 */ /* 0x000fc4000f8e00ff */
[----:B------:R-:W-:Y:S02]  /*1d70*/  IMAD.MOV.U32 R8, RZ, RZ, 0x70 ;  /* 0x00000070ff087424 */ /* 0x000fe400078e00ff */
[----:B------:R-:W-:Y:S02]  /*1d80*/  IMAD.MOV.U32 R12, RZ, RZ, 0x1 ;  /* 0x00000001ff0c7424 */ /* 0x000fe400078e00ff */
[----:B0-----:R-:W-:-:S07]  /*1d90*/  IMAD.MOV.U32 R13, RZ, RZ, RZ ;  /* 0x000000ffff0d7224 */ /* 0x001fce00078e00ff */
[----:B------:R-:W-:-:S07]  /*1da0*/  LEPC R20, `(.L_x_1683) ;  /* 0x000000001014794e */ /* 0x000fce0000000000 */
[----:B-1---5:R-:W-:Y:S05]  /*1db0*/  CALL.ABS.NOINC R14 ;  /* 0x000000000e007343 */ /* 0x022fea0003c00000 */
.L_x_1683:
[----:B------:R-:W-:Y:S05]  /*1dc0*/  BSYNC B6 ;  /* 0x0000000000067941 */ /* 0x000fea0003800000 */
.L_x_1682:
[----:B------:R-:W-:Y:S01]  /*1dd0*/  ULDC.64 UR4, c[0x0][0x9f8] ;  /* 0x00027e0000047ab9 */ /* 0x000fe20000000a00 */
[----:B------:R-:W-:Y:S01]  /*1de0*/  IMAD.MOV.U32 R0, RZ, RZ, R43 ;  /* 0x000000ffff007224 */ /* 0x000fe200078e002b */
[----:B------:R-:W-:Y:S01]  /*1df0*/  ISETP.NE.U32.AND P0, PT, RZ, UR4, PT ;  /* 0x00000004ff007c0c */ /* 0x000fe2000bf05070 */
[----:B------:R-:W0:Y:S03]  /*1e00*/  LDC R37, c[0x0][0x3f4] ;  /* 0x0000fd00ff257b82 */ /* 0x000e260000000800 */
[----:B------:R-:W-:-:S05]  /*1e10*/  ISETP.NE.AND.EX P0, PT, RZ, UR5, PT, P0 ;  /* 0x00000005ff007c0c */ /* 0x000fca000bf05300 */
[----:B------:R-:W1:Y:S08]  /*1e20*/  LDC.64 R14, c[0x0][0x3f8] ;  /* 0x0000fe00ff0e7b82 */ /* 0x000e700000000a00 */
[----:B------:R-:W2:Y:S08]  /*1e30*/  @P0 LDC.64 R4, c[0x0][0x9f8] ;  /* 0x00027e00ff040b82 */ /* 0x000eb00000000a00 */
[----:B------:R-:W3:Y:S01]  /*1e40*/  LDC.64 R34, c[0x0][0x408] ;  /* 0x00010200ff227b82 */ /* 0x000ee20000000a00 */
[----:B--2---:R-:W-:-:S05]  /*1e50*/  @P0 IMAD.WIDE R4, R43, 0x4, R4 ;  /* 0x000000042b040825 */ /* 0x004fca00078e0204 */
[----:B------:R2:W4:Y:S01]  /*1e60*/  @P0 LDG.E R0, desc[UR54][R4.64] ;  /* 0x0000003604000981 */ /* 0x000522000c1e1900 */
[----:B0-----:R-:W-:Y:S01]  /*1e70*/  ISETP.GE.AND P0, PT, R16, R37, PT ;  /* 0x000000251000720c */ /* 0x001fe20003f06270 */
[----:B-1----:R-:W-:Y:S01]  /*1e80*/  IMAD.WIDE.U32 R6, R188, R14, R22 ;  /* 0x0000000ebc067225 */ /* 0x002fe200078e0016 */
[C-C-:B---3--:R-:W-:Y:S01]  /*1e90*/  SHF.L.U64.HI R30, R34.reuse, 0x6, R35.reuse ;  /* 0x00000006221e7819 */ /* 0x148fe20000010223 */
[----:B------:R-:W0:Y:S01]  /*1ea0*/  S2R R38, SR_TID.X ;  /* 0x0000000000267919 */ /* 0x000e220000002100 */
[----:B------:R-:W-:Y:S01]  /*1eb0*/  SEL R13, R37, RZ, P0 ;  /* 0x000000ff250d7207 */ /* 0x000fe20000000000 */
[----:B------:R-:W-:Y:S01]  /*1ec0*/  IMAD R10, R221, R34, RZ ;  /* 0x00000022dd0a7224 */ /* 0x000fe200078e02ff */
[----:B------:R-:W-:Y:S01]  /*1ed0*/  SHF.L.U64.HI R31, R34, 0x7, R35 ;  /* 0x00000007221f7819 */ /* 0x000fe20000010223 */
[----:B------:R-:W-:Y:S02]  /*1ee0*/  IMAD.MOV.U32 R82, RZ, RZ, R6 ;  /* 0x000000ffff527224 */ /* 0x000fe400078e0006 */
[----:B------:R-:W-:-:S02]  /*1ef0*/  IMAD.IADD R13, R16, 0x1, R13 ;  /* 0x00000001100d7824 */ /* 0x000fc400078e020d */
[----:B--2---:R-:W-:-:S03]  /*1f00*/  IMAD.WIDE.U32 R4, R188, R34, R22 ;  /* 0x00000022bc047225 */ /* 0x004fc600078e0016 */
[----:B------:R-:W-:Y:S01]  /*1f10*/  SHF.R.S32.HI R6, RZ, 0x1f, R13 ;  /* 0x0000001fff067819 */ /* 0x000fe2000001140d */
[----:B------:R-:W-:Y:S02]  /*1f20*/  IMAD R8, R221, R14, RZ ;  /* 0x0000000edd087224 */ /* 0x000fe400078e02ff */
[----:B------:R-:W-:Y:S01]  /*1f30*/  IMAD R89, R188, R35, R10 ;  /* 0x00000023bc597224 */ /* 0x000fe200078e020a */
[CC--:B------:R-:W-:Y:S01]  /*1f40*/  LEA.HI R12, R6.reuse, R13.reuse, RZ, 0x3 ;  /* 0x0000000d060c7211 */ /* 0x0c0fe200078f18ff */
[----:B------:R-:W-:Y:S01]  /*1f50*/  IMAD.MOV.U32 R86, RZ, RZ, R4 ;  /* 0x000000ffff567224 */ /* 0x000fe200078e0004 */
[----:B------:R-:W-:Y:S01]  /*1f60*/  LEA.HI R4, R6, R13, RZ, 0x6 ;  /* 0x0000000d06047211 */ /* 0x000fe200078f30ff */
[----:B------:R-:W-:Y:S01]  /*1f70*/  IMAD.WIDE.U32 R10, R188, R34, R16 ;  /* 0x00000022bc0a7225 */ /* 0x000fe200078e0010 */
[----:B------:R-:W-:Y:S02]  /*1f80*/  LOP3.LUT R6, R199, 0x38, R12, 0xf8, !PT ;  /* 0x00000038c7067812 */ /* 0x000fe400078ef80c */
[----:B------:R-:W-:Y:S01]  /*1f90*/  LOP3.LUT R41, R12, 0xfffffff8, RZ, 0xc0, !PT ;  /* 0xfffffff80c297812 */ /* 0x000fe200078ec0ff */
[C---:B------:R-:W-:Y:S01]  /*1fa0*/  IMAD R85, R188.reuse, R15, R8 ;  /* 0x0000000fbc557224 */ /* 0x040fe200078e0208 */
[----:B------:R-:W-:Y:S01]  /*1fb0*/  MOV R88, R10 ;  /* 0x0000000a00587202 */ /* 0x000fe20000000f00 */
[----:B------:R-:W-:Y:S01]  /*1fc0*/  IMAD.WIDE.U32 R8, R188, R14, R16 ;  /* 0x0000000ebc087225 */ /* 0x000fe200078e0010 */
[----:B------:R-:W-:-:S02]  /*1fd0*/  LOP3.LUT R6, R6, R225, RZ, 0x3c, !PT ;  /* 0x000000e106067212 */ /* 0x000fc400078e3cff */
[----:B------:R-:W-:Y:S01]  /*1fe0*/  SHF.R.S32.HI R81, RZ, 0x3, R12 ;  /* 0x00000003ff517819 */ /* 0x000fe2000001140c */
[----:B------:R-:W-:Y:S01]  /*1ff0*/  IMAD.IADD R87, R5, 0x1, R89 ;  /* 0x0000000105577824 */ /* 0x000fe200078e0259 */
[----:B------:R-:W-:Y:S01]  /*2000*/  LOP3.LUT R5, R12, 0x38, RZ, 0xc0, !PT ;  /* 0x000000380c057812 */ /* 0x000fe200078ec0ff */
[----:B------:R-:W-:Y:S01]  /*2010*/  IMAD.IADD R89, R89, 0x1, R11 ;  /* 0x0000000159597824 */ /* 0x000fe200078e020b */
[----:B-----5:R-:W-:Y:S01]  /*2020*/  SHF.R.S32.HI R11, RZ, 0x1f, R24 ;  /* 0x0000001fff0b7819 */ /* 0x020fe20000011418 */
[----:B------:R-:W-:Y:S01]  /*2030*/  IMAD.SHL.U32 R4, R4, 0x80, RZ ;  /* 0x0000008004047824 */ /* 0x000fe200078e00ff */
[----:B0-----:R-:W-:Y:S01]  /*2040*/  SHF.R.U32.HI R38, RZ, 0x7, R38 ;  /* 0x00000007ff267819 */ /* 0x001fe20000011626 */
[----:B------:R-:W-:Y:S01]  /*2050*/  IMAD.IADD R83, R7, 0x1, R85 ;  /* 0x0000000107537824 */ /* 0x000fe200078e0255 */
[----:B------:R-:W-:Y:S01]  /*2060*/  IADD3 R85, R85, R9, RZ ;  /* 0x0000000955557210 */ /* 0x000fe20007ffe0ff */
[----:B------:R-:W-:Y:S01]  /*2070*/  IMAD.MOV.U32 R84, RZ, RZ, R8 ;  /* 0x000000ffff547224 */ /* 0x000fe200078e0008 */
[----:B------:R-:W-:Y:S01]  /*2080*/  ISETP.NE.AND P6, PT, R38, 0x1, PT ;  /* 0x000000012600780c */ /* 0x000fe20003fc5270 */
[----:B------:R-:W-:Y:S01]  /*2090*/  IMAD R13, R11, R14, RZ ;  /* 0x0000000e0b0d7224 */ /* 0x000fe200078e02ff */
[--C-:B------:R-:W-:Y:S01]  /*20a0*/  LOP3.LUT R9, R197, 0x38, R12.reuse, 0xf8, !PT ;  /* 0x00000038c5097812 */ /* 0x100fe200078ef80c */
[-C--:B------:R-:W-:Y:S01]  /*20b0*/  IMAD R11, R11, R34.reuse, RZ ;  /* 0x000000220b0b7224 */ /* 0x080fe200078e02ff */
[----:B------:R-:W-:Y:S01]  /*20c0*/  LOP3.LUT R8, R196, 0x38, R12, 0xf8, !PT ;  /* 0x00000038c4087812 */ /* 0x000fe200078ef80c */
[----:B------:R-:W-:Y:S01]  /*20d0*/  IMAD.WIDE.U32 R88, R24, R34, R88 ;  /* 0x0000002218587225 */ /* 0x000fe200078e0058 */
[----:B------:R-:W-:-:S02]  /*20e0*/  LOP3.LUT R7, R4, 0xffffe000, RZ, 0xc0, !PT ;  /* 0xffffe00004077812 */ /* 0x000fc400078ec0ff */
[----:B------:R-:W-:Y:S01]  /*20f0*/  LOP3.LUT R4, R5, 0x1c0, R222, 0xf8, !PT ;  /* 0x000001c005047812 */ /* 0x000fe200078ef8de */
[C---:B------:R-:W-:Y:S01]  /*2100*/  IMAD R11, R24.reuse, R35, R11 ;  /* 0x00000023180b7224 */ /* 0x040fe200078e020b */
[----:B------:R-:W-:Y:S01]  /*2110*/  LOP3.LUT R10, R9, R224, RZ, 0x3c, !PT ;  /* 0x000000e0090a7212 */ /* 0x000fe200078e3cff */
[----:B------:R-:W-:Y:S01]  /*2120*/  IMAD R13, R24, R15, R13 ;  /* 0x0000000f180d7224 */ /* 0x000fe200078e020d */
[----:B------:R-:W-:Y:S01]  /*2130*/  LOP3.LUT R9, R8, R223, RZ, 0x3c, !PT ;  /* 0x000000df08097212 */ /* 0x000fe200078e3cff */
[----:B------:R-:W-:Y:S05]  /*2140*/  @!P6 WARPSYNC.ALL ;  /* 0x000000000000e948 */ /* 0x000fea0003800000 */
[----:B------:R-:W-:Y:S01]  /*2150*/  LOP3.LUT R8, R4, R203, RZ, 0x3c, !PT ;  /* 0x000000cb04087212 */ /* 0x000fe200078e3cff */
[-C--:B------:R-:W-:Y:S01]  /*2160*/  IMAD.WIDE.U32 R82, R24, R14.reuse, R82 ;  /* 0x0000000e18527225 */ /* 0x080fe200078e0052 */
[-C--:B------:R-:W-:Y:S01]  /*2170*/  IADD3 R4, R6, R7.reuse, R202 ;  /* 0x0000000706047210 */ /* 0x080fe20007ffe0ca */
[----:B------:R-:W-:Y:S01]  /*2180*/  ULDC UR4, c[0x0][0x2f4] ;  /* 0x0000bd0000047ab9 */ /* 0x000fe20000000800 */
[-C--:B------:R-:W-:Y:S01]  /*2190*/  IADD3 R5, R10, R7.reuse, R201 ;  /* 0x000000070a057210 */ /* 0x080fe20007ffe0c9 */
[----:B------:R-:W-:Y:S01]  /*21a0*/  IMAD.WIDE.U32 R84, R24, R14, R84 ;  /* 0x0000000e18547225 */ /* 0x000fe200078e0054 */
[----:B------:R-:W-:-:S02]  /*21b0*/  IADD3 R6, R9, R7, R200 ;  /* 0x0000000709067210 */ /* 0x000fc40007ffe0c8 */
[----:B------:R-:W-:Y:S01]  /*21c0*/  IADD3 R7, R8, R7, R204 ;  /* 0x0000000708077210 */ /* 0x000fe20007ffe0cc */
[----:B------:R-:W-:Y:S01]  /*21d0*/  IMAD.WIDE.U32 R86, R24, R34, R86 ;  /* 0x0000002218567225 */ /* 0x000fe200078e0056 */
[C-C-:B------:R-:W-:Y:S02]  /*21e0*/  SHF.L.U64.HI R8, R14.reuse, 0x5, R15.reuse ;  /* 0x000000050e087819 */ /* 0x140fe4000001020f */
[----:B------:R-:W-:Y:S01]  /*21f0*/  SHF.L.U64.HI R9, R14, 0x6, R15 ;  /* 0x000000060e097819 */ /* 0x000fe2000001020f */
[----:B------:R-:W-:Y:S01]  /*2200*/  IMAD.IADD R3, R29, 0x1, R28 ;  /* 0x000000011d037824 */ /* 0x000fe200078e021c */
[C---:B------:R-:W-:Y:S01]  /*2210*/  SHF.L.U64.HI R29, R34.reuse, 0x5, R35 ;  /* 0x00000005221d7819 */ /* 0x040fe20000010223 */
[----:B------:R-:W-:Y:S01]  /*2220*/  IMAD.SHL.U32 R32, R34, 0x20, RZ ;  /* 0x0000002022207824 */ /* 0x000fe200078e00ff */
[----:B------:R-:W-:Y:S01]  /*2230*/  SHF.L.U64.HI R10, R14, 0x7, R15 ;  /* 0x000000070e0a7819 */ /* 0x000fe2000001020f */
[C---:B------:R-:W-:Y:S01]  /*2240*/  IMAD.SHL.U32 R33, R34.reuse, 0x40, RZ ;  /* 0x0000004022217824 */ /* 0x040fe200078e00ff */
[----:B------:R-:W-:Y:S01]  /*2250*/  SHF.L.U32 R34, R34, 0x7, RZ ;  /* 0x0000000722227819 */ /* 0x000fe200000006ff */
[----:B------:R-:W-:Y:S01]  /*2260*/  VIADD R94, R38, 0x8 ;  /* 0x00000008265e7836 */ /* 0x000fe20000000000 */
[----:B------:R-:W-:Y:S01]  /*2270*/  SHF.R.S32.HI R35, RZ, 0x1f, R42 ;  /* 0x0000001fff237819 */ /* 0x000fe2000001142a */
[----:B------:R-:W-:Y:S01]  /*2280*/  IMAD.SHL.U32 R20, R14, 0x20, RZ ;  /* 0x000000200e147824 */ /* 0x000fe200078e00ff */
[----:B------:R-:W-:Y:S01]  /*2290*/  ISETP.GE.AND P1, PT, R16, UR4, PT ;  /* 0x0000000410007c0c */ /* 0x000fe2000bf26270 */
[----:B------:R-:W-:Y:S01]  /*22a0*/  IMAD.SHL.U32 R21, R14, 0x40, RZ ;  /* 0x000000400e157824 */ /* 0x000fe200078e00ff */
[----:B------:R-:W-:Y:S01]  /*22b0*/  ISETP.GE.AND P2, PT, R2, UR4, PT ;  /* 0x0000000402007c0c */ /* 0x000fe2000bf46270 */
[----:B------:R-:W-:Y:S01]  /*22c0*/  IMAD.SHL.U32 R28, R14, 0x80, RZ ;  /* 0x000000800e1c7824 */ /* 0x000fe200078e00ff */
[----:B------:R-:W-:Y:S01]  /*22d0*/  IADD3 R80, R11, R89, RZ ;  /* 0x000000590b507210 */ /* 0x000fe20007ffe0ff */
[----:B------:R-:W-:Y:S01]  /*22e0*/  IMAD R36, R207, 0x20, R188 ;  /* 0x00000020cf247824 */ /* 0x000fe200078e02bc */
[----:B------:R-:W-:Y:S01]  /*22f0*/  SHF.R.S32.HI R90, RZ, 0x1f, R41 ;  /* 0x0000001fff5a7819 */ /* 0x000fe20000011429 */
[----:B------:R-:W-:-:S02]  /*2300*/  IMAD.SHL.U32 R37, R37, 0x2, RZ ;  /* 0x0000000225257824 */ /* 0x000fc400078e00ff */
[----:B------:R-:W-:Y:S02]  /*2310*/  IMAD.IADD R39, R83, 0x1, R13 ;  /* 0x0000000153277824 */ /* 0x000fe400078e020d */
[----:B------:R-:W-:Y:S02]  /*2320*/  IMAD.IADD R40, R13, 0x1, R85 ;  /* 0x000000010d287824 */ /* 0x000fe400078e0255 */
[----:B------:R-:W-:Y:S01]  /*2330*/  IMAD.IADD R43, R87, 0x1, R11 ;  /* 0x00000001572b7824 */ /* 0x000fe200078e020b */
[----:B------:R-:W-:Y:S01]  /*2340*/  @!P6 BAR.SYNC.DEFER_BLOCKING 0x9, 0x100 ;  /* 0x024400000000eb1d */ /* 0x000fe20000010000 */
[----:B----4-:R-:W-:-:S07]  /*2350*/  SHF.R.S32.HI R38, RZ, 0x1f, R0 ;  /* 0x0000001fff267819 */ /* 0x010fce0000011400 */
.L_x_1781:
[----:B------:R-:W0:Y:S01]  /*2360*/  LDC R100, c[0x0][0x430] ;  /* 0x00010c00ff647b82 */ /* 0x000e220000000800 */
[----:B------:R-:W-:Y:S01]  /*2370*/  VIADD R27, R27, 0xffffffff ;  /* 0xffffffff1b1b7836 */ /* 0x000fe20000000000 */
[----:B------:R-:W-:-:S03]  /*2380*/  MOV R101, RZ ;  /* 0x000000ff00657202 */ /* 0x000fc60000000f00 */
[----:B---3--:R-:W-:-:S03]  /*2390*/  IMAD R44, R27, 0x80, R36 ;  /* 0x000000801b2c7824 */ /* 0x008fc600078e0224 */
[----:B-1----:R-:W1:Y:S01]  /*23a0*/  LDC R107, c[0x0][0x3f4] ;  /* 0x0000fd00ff6b7b82 */ /* 0x002e620000000800 */
[----:B------:R-:W-:Y:S01]  /*23b0*/  IMAD.IADD R45, R3, 0x1, R44 ;  /* 0x00000001032d7824 */ /* 0x000fe200078e022c */
[----:B------:R-:W-:-:S03]  /*23c0*/  ISETP.GE.AND P3, PT, R44, R25, PT ;  /* 0x000000192c00720c */ /* 0x000fc60003f66270 */
[----:B------:R-:W-:Y:S01]  /*23d0*/  IMAD.MOV.U32 R11, RZ, RZ, R45 ;  /* 0x000000ffff0b7224 */ /* 0x000fe200078e002d */
[----:B------:R-:W-:Y:S02]  /*23e0*/  ISETP.GT.OR P3, PT, R36, 0x7f, P3 ;  /* 0x0000007f2400780c */ /* 0x000fe40001f64670 */
[----:B0-----:R-:W-:-:S11]  /*23f0*/  ISETP.NE.AND P4, PT, R100, 0x1, PT ;  /* 0x000000016400780c */ /* 0x001fd60003f85270 */
[----:B------:R-:W0:Y:S08]  /*2400*/  @!P3 LDC.64 R14, c[0x0][0x428] ;  /* 0x00010a00ff0ebb82 */ /* 0x000e300000000a00 */
[----:B--2---:R-:W2:Y:S08]  /*2410*/  @!P3 LDC.64 R46, c[0x0][0x418] ;  /* 0x00010600ff2ebb82 */ /* 0x004eb00000000a00 */
[----:B------:R-:W3:Y:S08]  /*2420*/  @P4 LDC R12, c[0x0][0x434] ;  /* 0x00010d00ff0c4b82 */ /* 0x000ef00000000800 */
[----:B------:R-:W4:Y:S01]  /*2430*/  @P4 LDC R13, c[0x0][0x438] ;  /* 0x00010e00ff0d4b82 */ /* 0x000f220000000800 */
[----:B---3--:R-:W-:-:S05]  /*2440*/  @P4 IMAD.HI.U32 R12, R45, R12, RZ ;  /* 0x0000000c2d0c4227 */ /* 0x008fca00078e00ff */
[----:B----4-:R-:W-:Y:S01]  /*2450*/  @P4 SHF.R.U32.HI R11, RZ, R13, R12 ;  /* 0x0000000dff0b4219 */ /* 0x010fe2000001160c */
[----:B0-----:R-:W-:-:S03]  /*2460*/  @!P3 IMAD R12, R38, R14, RZ ;  /* 0x0000000e260cb224 */ /* 0x001fc600078e02ff */
[--C-:B------:R-:W-:Y:S01]  /*2470*/  @!P3 SHF.R.S32.HI R13, RZ, 0x1f, R11.reuse ;  /* 0x0000001fff0db819 */ /* 0x100fe2000001140b */
[----:B------:R-:W-:Y:S02]  /*2480*/  @!P3 IMAD R15, R0, R15, R12 ;  /* 0x0000000f000fb224 */ /* 0x000fe400078e020c */
[----:B------:R-:W-:-:S04]  /*2490*/  @!P3 IMAD.MOV.U32 R12, RZ, RZ, R11 ;  /* 0x000000ffff0cb224 */ /* 0x000fc800078e000b */
[----:B------:R-:W-:-:S04]  /*24a0*/  @!P3 IMAD.WIDE.U32 R12, R0, R14, R12 ;  /* 0x0000000e000cb225 */ /* 0x000fc800078e000c */
[----:B------:R-:W-:Y:S01]  /*24b0*/  @!P3 IMAD.IADD R13, R13, 0x1, R15 ;  /* 0x000000010d0db824 */ /* 0x000fe200078e020f */
        /* <DEDUP_REMOVED lines=10> */
[----:B------:R-:W-:Y:S01]  /*2560*/  P2R R92, PR, RZ, 0x10 ;  /* 0x00000010ff5c7803 */ /* 0x000fe20000000000 */
[----:B------:R-:W-:Y:S01]  /*2570*/  IMAD R93, R93, 0x2, R18 ;  /* 0x000000025d5d7824 */ /* 0x000fe200078e0212 */
[----:B0-----:R-:W-:Y:S06]  /*2580*/  @!P3 BRA `(.L_x_1685) ;  /* 0x00000050000cb947 */ /* 0x001fec0003800000 */
[----:B------:R-:W-:Y:S01]  /*2590*/  SHF.R.S32.HI R99, RZ, 0x1f, R100 ;  /* 0x0000001fff637819 */ /* 0x000fe20000011464 */
[----:B------:R-:W-:Y:S01]  /*25a0*/  ULDC.64 UR4, c[0x0][0x300] ;  /* 0x0000c00000047ab9 */ /* 0x000fe20000000a00 */
[----:B-----5:R-:W-:Y:S01]  /*25b0*/  SHF.R.S32.HI R98, RZ, 0x1f, R101 ;  /* 0x0000001fff627819 */ /* 0x020fe20000011465 */
[C---:B------:R-:W-:Y:S01]  /*25c0*/  IMAD.WIDE.U32 R12, R100.reuse, UR4, RZ ;  /* 0x00000004640c7c25 */ /* 0x040fe2000f8e00ff */
[----:B------:R-:W-:Y:S02]  /*25d0*/  ULDC.U8 UR6, c[0x0][0x410] ;  /* 0x0001040000067ab9 */ /* 0x000fe40000000000 */
[----:B------:R-:W-:Y:S01]  /*25e0*/  ISETP.NE.AND P3, PT, RZ, UR6, PT ;  /* 0x00000006ff007c0c */ /* 0x000fe2000bf65270 */
[----:B------:R-:W-:Y:S02]  /*25f0*/  IMAD R11, R99, UR4, RZ ;  /* 0x00000004630b7c24 */ /* 0x000fe4000f8e02ff */
[----:B------:R-:W-:Y:S02]  /*2600*/  IMAD R44, R31, R27, RZ ;  /* 0x0000001b1f2c7224 */ /* 0x000fe400078e02ff */
[----:B------:R-:W-:Y:S01]  /*2610*/  IMAD R11, R100, UR5, R11 ;  /* 0x00000005640b7c24 */ /* 0x000fe2000f8e020b */
[----:B------:R-:W-:Y:S01]  /*2620*/  ULDC.64 UR4, c[0x0][0x310] ;  /* 0x0000c40000047ab9 */ /* 0x000fe20000000a00 */
[----:B------:R-:W-:-:S02]  /*2630*/  IMAD R97, R27, -0x80, R25 ;  /* 0xffffff801b617824 */ /* 0x000fc400078e0219 */
[----:B------:R-:W-:Y:S02]  /*2640*/  IMAD R14, R98, UR4, RZ ;  /* 0x00000004620e7c24 */ /* 0x000fe4000f8e02ff */
[----:B------:R-:W-:Y:S01]  /*2650*/  IMAD.IADD R13, R13, 0x1, R11 ;  /* 0x000000010d0d7824 */ /* 0x000fe200078e020b */
[----:B------:R-:W-:Y:S01]  /*2660*/  SHF.R.S32.HI R11, RZ, 0x1f, R27 ;  /* 0x0000001fff0b7819 */ /* 0x000fe2000001141b */
[----:B------:R-:W-:Y:S01]  /*2670*/  IMAD R15, R101, UR5, R14 ;  /* 0x00000005650f7c24 */ /* 0x000fe2000f8e020e */
[----:B------:R-:W-:Y:S01]  /*2680*/  VIMNMX R97, R97, 0x80, PT ;  /* 0x0000008061617848 */ /* 0x000fe20003fe0100 */
[----:B------:R-:W-:Y:S01]  /*2690*/  IMAD.WIDE.U32 R12, R101, UR4, R12 ;  /* 0x00000004650c7c25 */ /* 0x000fe2000f8e000c */
[----:B------:R-:W-:-:S03]  /*26a0*/  ULDC.64 UR4, c[0x0][0x308] ;  /* 0x0000c20000047ab9 */ /* 0x000fc60000000a00 */
[----:B------:R-:W-:Y:S02]  /*26b0*/  IMAD R14, R10, R27, RZ ;  /* 0x0000001b0a0e7224 */ /* 0x000fe400078e02ff */
[----:B------:R-:W-:Y:S02]  /*26c0*/  IMAD.IADD R13, R13, 0x1, R15 ;  /* 0x000000010d0d7824 */ /* 0x000fe400078e020f */
[----:B------:R-:W-:Y:S02]  /*26d0*/  IMAD R15, R35, UR4, RZ ;  /* 0x00000004230f7c24 */ /* 0x000fe4000f8e02ff */
[C---:B------:R-:W-:Y:S02]  /*26e0*/  IMAD R91, R11.reuse, R28, R14 ;  /* 0x0000001c0b5b7224 */ /* 0x040fe400078e020e */
[----:B------:R-:W-:Y:S02]  /*26f0*/  IMAD R11, R11, R34, R44 ;  /* 0x000000220b0b7224 */ /* 0x000fe400078e022c */
[----:B------:R-:W-:-:S02]  /*2700*/  IMAD R103, R42, UR5, R15 ;  /* 0x000000052a677c24 */ /* 0x000fc4000f8e020f */
[----:B------:R-:W-:Y:S01]  /*2710*/  IMAD.WIDE.U32 R44, R42, UR4, R12 ;  /* 0x000000042a2c7c25 */ /* 0x000fe2000f8e000c */
[----:B------:R-:W-:-:S03]  /*2720*/  ULDC.64 UR4, c[0x0][0x2e8] ;  /* 0x0000ba0000047ab9 */ /* 0x000fc60000000a00 */
[----:B------:R-:W-:Y:S01]  /*2730*/  IMAD.IADD R103, R45, 0x1, R103 ;  /* 0x000000012d677824 */ /* 0x000fe200078e0267 */
[----:B------:R-:W-:Y:S01]  /*2740*/  LEA R108, P4, R44, UR4, 0x1 ;  /* 0x000000042c6c7c11 */ /* 0x000fe2000f8808ff */
[----:B------:R-:W-:-:S03]  /*2750*/  IMAD.WIDE.U32 R14, R28, R27, RZ ;  /* 0x0000001b1c0e7225 */ /* 0x000fc600078e00ff */
[----:B------:R-:W-:Y:S01]  /*2760*/  LEA.HI.X R103, R44, UR5, R103, 0x1, P4 ;  /* 0x000000052c677c11 */ /* 0x000fe2000a0f0c67 */
        /* <DEDUP_REMOVED lines=33> */
.L_x_1688:
[----:B------:R-:W-:Y:S05]  /*2980*/  BSYNC B1 ;  /* 0x0000000000017941 */ /* 0x000fea0003800000 */
.L_x_1687:
        /* <DEDUP_REMOVED lines=12> */
[----:B------:R-:W-:Y:S01]  /*2a50*/  P2R R122, PR, RZ, 0x8 ;  /* 0x00000008ff7a7803 */ /* 0x000fe20000000000 */
[----:B------:R-:W-:Y:S01]  /*2a60*/  IMAD.MOV.U32 R46, RZ, RZ, R74 ;  /* 0x000000ffff2e7224 */ /* 0x000fe200078e004a */
[----:B------:R-:W-:-:S02]  /*2a70*/  PRMT R120, R120, 0x5410, R47 ;  /* 0x0000541078787816 */ /* 0x000fc4000000002f */
[----:B------:R-:W-:Y:S02]  /*2a80*/  CS2R R64, SRZ ;  /* 0x0000000000407805 */ /* 0x000fe4000001ff00 */
[----:B------:R-:W-:Y:S02]  /*2a90*/  PRMT R115, R44, 0x5410, R45 ;  /* 0x000054102c737816 */ /* 0x000fe4000000002d */
[----:B------:R-:W-:Y:S02]  /*2aa0*/  CS2R R62, SRZ ;  /* 0x00000000003e7805 */ /* 0x000fe4000001ff00 */
[----:B------:R-:W-:Y:S02]  /*2ab0*/  PRMT R121, R46, 0x7610, R121 ;  /* 0x000076102e797816 */ /* 0x000fe40000000079 */
        /* <DEDUP_REMOVED lines=22> */
.L_x_1690:
[----:B------:R-:W-:Y:S05]  /*2c20*/  BSYNC B1 ;  /* 0x0000000000017941 */ /* 0x000fea0003800000 */
.L_x_1689:
[----:B------:R-:W-:Y:S01]  /*2c30*/  ISETP.GE.AND P3, PT, R216, R97, PT ;  /* 0x00000061d800720c */ /* 0x000fe20003f66270 */
[----:B0----5:R-:W-:Y:S01]  /*2c40*/  IMAD.MOV.U32 R44, RZ, RZ, R60 ;  /* 0x000000ffff2c7224 */ /* 0x021fe200078e003c */
[----:B------:R-:W-:Y:S01]  /*2c50*/  MOV R46, R64 ;  /* 0x00000040002e7202 */ /* 0x000fe20000000f00 */
[----:B------:R-:W-:Y:S01]  /*2c60*/  IMAD.MOV.U32 R45, RZ, RZ, R61 ;  /* 0x000000ffff2d7224 */ /* 0x000fe200078e003d */
[----:B------:R-:W-:Y:S01]  /*2c70*/  BSSY B1, `(.L_x_1691) ;  /* 0x0000027000017945 */ /* 0x000fe20003800000 */
[----:B------:R-:W-:Y:S01]  /*2c80*/  IMAD.MOV.U32 R47, RZ, RZ, R65 ;  /* 0x000000ffff2f7224 */ /* 0x000fe200078e0041 */
[----:B------:R-:W-:Y:S02]  /*2c90*/  CS2R R52, SRZ ;  /* 0x0000000000347805 */ /* 0x000fe4000001ff00 */
[----:B------:R-:W-:Y:S02]  /*2ca0*/  CS2R R56, SRZ ;  /* 0x0000000000387805 */ /* 0x000fe4000001ff00 */
[----:B------:R-:W-:Y:S01]  /*2cb0*/  PRMT R106, R44, 0x5410, R45 ;  /* 0x000054102c6a7816 */ /* 0x000fe2000000002d */
[----:B------:R-:W-:Y:S01]  /*2cc0*/  IMAD.MOV.U32 R44, RZ, RZ, R62 ;  /* 0x000000ffff2c7224 */ /* 0x000fe200078e003e */
[----:B------:R-:W-:Y:S01]  /*2cd0*/  PRMT R112, R46, 0x5410, R47 ;  /* 0x000054102e707816 */ /* 0x000fe2000000002f */
[----:B------:R-:W-:Y:S01]  /*2ce0*/  IMAD.MOV.U32 R45, RZ, RZ, R63 ;  /* 0x000000ffff2d7224 */ /* 0x000fe200078e003f */
[----:B------:R-:W-:Y:S01]  /*2cf0*/  CS2R R54, SRZ ;  /* 0x0000000000367805 */ /* 0x000fe2000001ff00 */
[----:B------:R-:W-:Y:S01]  /*2d00*/  IMAD.MOV.U32 R46, RZ, RZ, R66 ;  /* 0x000000ffff2e7224 */ /* 0x000fe200078e0042 */
[----:B------:R-:W-:Y:S01]  /*2d10*/  CS2R R58, SRZ ;  /* 0x00000000003a7805 */ /* 0x000fe2000001ff00 */
[----:B------:R-:W-:Y:S01]  /*2d20*/  IMAD.MOV.U32 R47, RZ, RZ, R67 ;  /* 0x000000ffff2f7224 */ /* 0x000fe200078e0043 */
[----:B------:R-:W-:-:S02]  /*2d30*/  PRMT R109, R44, 0x5410, R45 ;  /* 0x000054102c6d7816 */ /* 0x000fc4000000002d */
[----:B------:R-:W-:Y:S02]  /*2d40*/  CS2R R44, SRZ ;  /* 0x00000000002c7805 */ /* 0x000fe4000001ff00 */
[----:B------:R-:W-:Y:S02]  /*2d50*/  CS2R R48, SRZ ;  /* 0x0000000000307805 */ /* 0x000fe4000001ff00 */
        /* <DEDUP_REMOVED lines=24> */
.L_x_1692:
[----:B------:R-:W-:Y:S05]  /*2ee0*/  BSYNC B1 ;  /* 0x0000000000017941 */ /* 0x000fea0003800000 */
.L_x_1691:
[----:B------:R-:W-:Y:S01]  /*2ef0*/  ISETP.GE.AND P4, PT, R215, R97, PT ;  /* 0x00000061d700720c */ /* 0x000fe20003f86270 */
[----:B------:R-:W-:-:S12]  /*2f00*/  BSSY B1, `(.L_x_1693) ;  /* 0x000001e000017945 */ /* 0x000fd80003800000 */
[----:B------:R-:W-:Y:S05]  /*2f10*/  @P4 BRA `(.L_x_1694) ;  /* 0x0000000000704947 */ /* 0x000fea0003800000 */
[----:B------:R-:W1:Y:S01]  /*2f20*/  LDC.64 R44, c[0x0][0x3f8] ;  /* 0x0000fe00ff2c7b82 */ /* 0x000e620000000a00 */
[----:B------:R-:W-:Y:S01]  /*2f30*/  IMAD.MOV.U32 R15, RZ, RZ, R91 ;  /* 0x000000ffff0f7224 */ /* 0x000fe200078e005b */
[----:B------:R-:W-:Y:S01]  /*2f40*/  MOV R13, R11 ;  /* 0x0000000b000d7202 */ /* 0x000fe20000000f00 */
[----:B------:R-:W-:Y:S01]  /*2f50*/  ULDC.64 UR4, c[0x0][0x3e8] ;  /* 0x0000fa0000047ab9 */ /* 0x000fe20000000a00 */
[----:B------:R-:W-:Y:S02]  /*2f60*/  CS2R R48, SRZ ;  /* 0x0000000000307805 */ /* 0x000fe4000001ff00 */
[----:B------:R-:W-:Y:S01]  /*2f70*/  CS2R R50, SRZ ;  /* 0x0000000000327805 */ /* 0x000fe2000001ff00 */
[----:B-1----:R-:W-:-:S04]  /*2f80*/  IMAD.WIDE.U32 R14, R44, 0x60, R14 ;  /* 0x000000602c0e7825 */ /* 0x002fc800078e000e */
[----:B------:R-:W-:Y:S01]  /*2f90*/  IMAD R46, R45, 0x60, RZ ;  /* 0x000000602d2e7824 */ /* 0x000fe200078e02ff */
[----:B------:R-:W-:-:S04]  /*2fa0*/  IADD3 R45, P5, R82, R14, RZ ;  /* 0x0000000e522d7210 */ /* 0x000fc80007fbe0ff */
[----:B------:R-:W-:Y:S02]  /*2fb0*/  IADD3.X R46, R39, R15, R46, P5, !PT ;  /* 0x0000000f272e7210 */ /* 0x000fe40002ffe42e */
        /* <DEDUP_REMOVED lines=18> */
.L_x_1694:
[----:B------:R-:W-:Y:S05]  /*30e0*/  BSYNC B1 ;  /* 0x0000000000017941 */ /* 0x000fea0003800000 */
.L_x_1693:
[----:B-----5:R-:W-:Y:S01]  /*30f0*/  IMAD.MOV.U32 R11, RZ, RZ, R52 ;  /* 0x000000ffff0b7224 */ /* 0x020fe200078e0034 */
[----:B------:R-:W-:Y:S01]  /*3100*/  UISETP.NE.AND UP0, UPT, UR39, 0x3, UPT ;  /* 0x000000032700788c */ /* 0x000fe2000bf05270 */
[----:B-1----:R-:W-:Y:S02]  /*3110*/  IMAD.MOV.U32 R12, RZ, RZ, R53 ;  /* 0x000000ffff0c7224 */ /* 0x002fe400078e0035 */
[----:B------:R-:W-:Y:S02]  /*3120*/  IMAD.MOV.U32 R13, RZ, RZ, R56 ;  /* 0x000000ffff0d7224 */ /* 0x000fe400078e0038 */
[----:B------:R-:W-:Y:S01]  /*3130*/  IMAD.MOV.U32 R14, RZ, RZ, R57 ;  /* 0x000000ffff0e7224 */ /* 0x000fe200078e0039 */
[----:B------:R-:W-:Y:S01]  /*3140*/  PRMT R116, R11, 0x5410, R12 ;  /* 0x000054100b747816 */ /* 0x000fe2000000000c */
[----:B------:R-:W-:Y:S01]  /*3150*/  IMAD.MOV.U32 R11, RZ, RZ, R54 ;  /* 0x000000ffff0b7224 */ /* 0x000fe200078e0036 */
[----:B------:R-:W-:Y:S01]  /*3160*/  PLOP3.LUT P5, PT, PT, PT, UP0, 0x80, 0x0 ;  /* 0x000000000000781c */ /* 0x000fe20003faf008 */
[----:B------:R-:W-:Y:S01]  /*3170*/  IMAD.MOV.U32 R12, RZ, RZ, R55 ;  /* 0x000000ffff0c7224 */ /* 0x000fe200078e0037 */
[----:B------:R-:W-:Y:S01]  /*3180*/  PRMT R118, R13, 0x5410, R14 ;  /* 0x000054100d767816 */ /* 0x000fe2000000000e */
[----:B------:R-:W-:Y:S01]  /*3190*/  IMAD.MOV.U32 R14, RZ, RZ, R59 ;  /* 0x000000ffff0e7224 */ /* 0x000fe200078e003b */
[----:B------:R-:W-:-:S02]  /*31a0*/  MOV R13, R58 ;  /* 0x0000003a000d7202 */ /* 0x000fc40000000f00 */
[----:B------:R-:W-:Y:S01]  /*31b0*/  PRMT R117, R11, 0x5410, R12 ;  /* 0x000054100b757816 */ /* 0x000fe2000000000c */
[----:B------:R-:W-:Y:S01]  /*31c0*/  IMAD.MOV.U32 R11, RZ, RZ, R44 ;  /* 0x000000ffff0b7224 */ /* 0x000fe200078e002c */
[----:B------:R-:W-:Y:S01]  /*31d0*/  PRMT R119, R13, 0x5410, R14 ;  /* 0x000054100d777816 */ /* 0x000fe2000000000e */
[----:B------:R-:W-:Y:S02]  /*31e0*/  IMAD.MOV.U32 R12, RZ, RZ, R45 ;  /* 0x000000ffff0c7224 */ /* 0x000fe400078e002d */
[----:B------:R-:W-:Y:S02]  /*31f0*/  IMAD.MOV.U32 R13, RZ, RZ, R48 ;  /* 0x000000ffff0d7224 */ /* 0x000fe400078e0030 */
[----:B------:R-:W-:Y:S01]  /*3200*/  IMAD.MOV.U32 R14, RZ, RZ, R49 ;  /* 0x000000ffff0e7224 */ /* 0x000fe200078e0031 */
[----:B0-----:R-:W-:Y:S01]  /*3210*/  PRMT R78, R11, 0x5410, R12 ;  /* 0x000054100b4e7816 */ /* 0x001fe2000000000c */
[----:B------:R-:W-:Y:S01]  /*3220*/  IMAD.MOV.U32 R11, RZ, RZ, R46 ;  /* 0x000000ffff0b7224 */ /* 0x000fe200078e002e */
[----:B------:R-:W-:-:S02]  /*3230*/  MOV R12, R47 ;  /* 0x0000002f000c7202 */ /* 0x000fc40000000f00 */
[----:B------:R-:W-:Y:S01]  /*3240*/  PRMT R110, R13, 0x5410, R14 ;  /* 0x000054100d6e7816 */ /* 0x000fe2000000000e */
[----:B------:R-:W-:Y:S01]  /*3250*/  IMAD.MOV.U32 R13, RZ, RZ, R50 ;  /* 0x000000ffff0d7224 */ /* 0x000fe200078e0032 */
[----:B------:R-:W-:Y:S01]  /*3260*/  PRMT R104, R11, 0x5410, R12 ;  /* 0x000054100b687816 */ /* 0x000fe2000000000c */
[----:B------:R-:W-:-:S05]  /*3270*/  IMAD.MOV.U32 R14, RZ, RZ, R51 ;  /* 0x000000ffff0e7224 */ /* 0x000fca00078e0033 */
[----:B------:R-:W-:Y:S01]  /*3280*/  PRMT R111, R13, 0x5410, R14 ;  /* 0x000054100d6f7816 */ /* 0x000fe2000000000e */
[----:B------:R-:W-:Y:S06]  /*3290*/  @!P5 BRA `(.L_x_1695) ;  /* 0x000000000004d947 */ /* 0x000fec0003800000 */
[----:B------:R-:W-:Y:S01]  /*32a0*/  BPT.TRAP 0x1 ;  /* 0x000000040000795c */ /* 0x000fe20000300000 */
.L_x_1695:
[----:B------:R-:W-:Y:S01]  /*32b0*/  IMAD R91, R19, 0x8, R18 ;  /* 0x00000008135b7824 */ /* 0x000fe200078e0212 */
[----:B------:R-:W-:Y:S01]  /*32c0*/  SHF.L.U32 R102, R192, 0x1f, RZ ;  /* 0x0000001fc0667819 */ /* 0x000fe200000006ff */
[----:B------:R-:W-:Y:S03]  /*32d0*/  BSSY B1, `(.L_x_1696) ;  /* 0x0000003000017945 */ /* 0x000fe60003800000 */
[----:B------:R-:W0:Y:S02]  /*32e0*/  SYNCS.PHASECHK.TRANS64.TRYWAIT P6, [R91+URZ+0x28890], R102 ;  /* 0x028890665b0075a7 */ /* 0x000e2400080c017f */
[----:B0-----:R-:W-:Y:S05]  /*32f0*/  @!P6 BRA `(.L_x_1697) ;  /* 0x0000020400bce947 */ /* 0x001fea0003800000 */
.L_x_2086:
[----:B------:R-:W-:Y:S05]  /*3300*/  BSYNC B1 ;  /* 0x0000000000017941 */ /* 0x000fea0003800000 */
.L_x_1696:
[----:B------:R-:W-:-:S03]  /*3310*/  UMOV UR4, 0xffffffff ;  /* 0xffffffff00047882 */ /* 0x000fc60000000000 */
[----:B------:R-:W-:Y:S05]  /*3320*/  BRA.DIV UR4, `(.L_x_1698) ;  /* 0x0000020604c47947 */ /* 0x000fea000b800000 */
[----:B------:R1:W2:Y:S04]  /*3330*/  SHFL.IDX PT, R79, R103, RZ, 0x181f ;  /* 0x00181fff674f7589 */ /* 0x0002a800000e0000 */
[----:B------:R1:W3:Y:S02]  /*3340*/  SHFL.IDX PT, R105, R108, RZ, 0x181f ;  /* 0x00181fff6c697589 */ /* 0x0002e400000e0000 */
.L_x_2090:
        /* <DEDUP_REMOVED lines=51> */
.L_x_1704:
[----:B------:R-:W-:Y:S05]  /*3680*/  BSYNC B3 ;  /* 0x0000000000037941 */ /* 0x000fea0003800000 */
.L_x_1703:
[----:B0-----:R4:W-:Y:S02]  /*3690*/  ST.E.128 desc[UR54][R76.64], R12 ;  /* 0x0000000c4c007985 */ /* 0x0019e4000c101d36 */
.L_x_1702:
[----:B------:R-:W-:Y:S05]  /*36a0*/  BSYNC B2 ;  /* 0x0000000000027941 */ /* 0x000fea0003800000 */
.L_x_1701:
        /* <DEDUP_REMOVED lines=21> */
[C---:B------:R-:W-:Y:S01]  /*3800*/  FMUL.FTZ R120, R68.reuse, R71 ;  /* 0x0000004744787220 */ /* 0x040fe20000410000 */
[C---:B------:R-:W-:Y:S01]  /*3810*/  FMUL.FTZ R74, R13.reuse, R74 ;  /* 0x0000004a0d4a7220 */ /* 0x040fe20000410000 */
[----:B------:R-:W-:Y:S01]  /*3820*/  FFMA.FTZ R76, R13, R70, -R76 ;  /* 0x000000460d4c7223 */ /* 0x000fe2000001084c */
[----:B------:R-:W-:Y:S01]  /*3830*/  FFMA.FTZ R77, R68, R69, R75 ;  /* 0x00000045444d7223 */ /* 0x000fe2000001004b */
[----:B------:R-:W-:-:S02]  /*3840*/  HADD2.F32 R68, -RZ, R115.H0_H0 ;  /* 0x20000073ff447230 */ /* 0x000fc40000004100 */
[----:B------:R-:W-:Y:S01]  /*3850*/  FFMA.FTZ R71, R11, R70, R74 ;  /* 0x000000460b477223 */ /* 0x000fe2000001004a */
[----:B------:R-:W-:Y:S02]  /*3860*/  HADD2.F32 R11, -RZ, R12.H1_H1 ;  /* 0x3000000cff0b7230 */ /* 0x000fe40000004100 */
[----:B------:R-:W-:Y:S01]  /*3870*/  FFMA.FTZ R120, R15, R69, -R120 ;  /* 0x000000450f787223 */ /* 0x000fe20000010878 */
[----:B------:R-:W-:Y:S02]  /*3880*/  HADD2.F32 R13, -RZ, R14.H1_H1 ;  /* 0x3000000eff0d7230 */ /* 0x000fe40000004100 */
[----:B------:R-:W-:Y:S02]  /*3890*/  HADD2.F32 R115, -RZ, R115.H1_H1 ;  /* 0x30000073ff737230 */ /* 0x000fe40000004100 */
[----:B------:R-:W-:Y:S01]  /*38a0*/  FMUL.FTZ R69, R11, R68 ;  /* 0x000000440b457220 */ /* 0x000fe20000410000 */
[----:B------:R-:W-:Y:S02]  /*38b0*/  HADD2.F32 R12, -RZ, R12.H0_H0 ;  /* 0x2000000cff0c7230 */ /* 0x000fe40000004100 */
[----:B------:R-:W-:-:S02]  /*38c0*/  HADD2.F32 R14, -RZ, R14.H0_H0 ;  /* 0x2000000eff0e7230 */ /* 0x000fc40000004100 */
[-C--:B------:R-:W-:Y:S01]  /*38d0*/  FMUL.FTZ R75, R13, R115.reuse ;  /* 0x000000730d4b7220 */ /* 0x080fe20000410000 */
        /* <DEDUP_REMOVED lines=12> */
.L_x_1706:
[----:B------:R-:W-:Y:S05]  /*39a0*/  BSYNC B2 ;  /* 0x0000000000027941 */ /* 0x000fea0003800000 */
.L_x_1705:
[----:B0-----:R0:W-:Y:S02]  /*39b0*/  ST.E.128 desc[UR54][R72.64], R12 ;  /* 0x0000000c48007985 */ /* 0x0011e4000c101d36 */
.L_x_1700:
[----:B------:R-:W-:Y:S05]  /*39c0*/  BSYNC B1 ;  /* 0x0000000000017941 */ /* 0x000fea0003800000 */
.L_x_1699:
[----:B------:R-:W-:-:S03]  /*39d0*/  UMOV UR4, 0xffffffff ;  /* 0xffffffff00047882 */ /* 0x000fc60000000000 */
[----:B------:R-:W-:Y:S05]  /*39e0*/  BRA.DIV UR4, `(.L_x_1707) ;  /* 0x0000020204607947 */ /* 0x000fea000b800000 */
[----:B------:R1:W1:Y:S04]  /*39f0*/  SHFL.IDX PT, R71, R103, 0x1, 0x181f ;  /* 0x00381f0067477f89 */ /* 0x00026800000e0000 */
[----:B0-----:R0:W0:Y:S02]  /*3a00*/  SHFL.IDX PT, R73, R108, 0x1, 0x181f ;  /* 0x00381f006c497f89 */ /* 0x00102400000e0000 */
.L_x_2094:
        /* <DEDUP_REMOVED lines=51> */
.L_x_1713:
[----:B------:R-:W-:Y:S05]  /*3d40*/  BSYNC B3 ;  /* 0x0000000000037941 */ /* 0x000fea0003800000 */
.L_x_1712:
[----:B--2---:R0:W-:Y:S02]  /*3d50*/  ST.E.128 desc[UR54][R68.64], R12 ;  /* 0x0000000c44007985 */ /* 0x0041e4000c101d36 */
.L_x_1711:
[----:B------:R-:W-:Y:S05]  /*3d60*/  BSYNC B2 ;  /* 0x0000000000027941 */ /* 0x000fea0003800000 */
.L_x_1710:
        /* <DEDUP_REMOVED lines=47> */
.L_x_1715:
[----:B------:R-:W-:Y:S05]  /*4060*/  BSYNC B2 ;  /* 0x0000000000027941 */ /* 0x000fea0003800000 */
.L_x_1714:
[----:B----4-:R0:W-:Y:S02]  /*4070*/  ST.E.128 desc[UR54][R64.64], R12 ;  /* 0x0000000c40007985 */ /* 0x0101e4000c101d36 */
.L_x_1709:
[----:B------:R-:W-:Y:S05]  /*4080*/  BSYNC B1 ;  /* 0x0000000000017941 */ /* 0x000fea0003800000 */
.L_x_1708:
[----:B------:R-:W-:-:S03]  /*4090*/  UMOV UR4, 0xffffffff ;  /* 0xffffffff00047882 */ /* 0x000fc60000000000 */
[----:B------:R-:W-:Y:S05]  /*40a0*/  BRA.DIV UR4, `(.L_x_1716) ;  /* 0x000001fa04fc7947 */ /* 0x000fea000b800000 */
[----:B------:R0:W0:Y:S04]  /*40b0*/  SHFL.IDX PT, R61, R103, 0x2, 0x181f ;  /* 0x00581f00673d7f89 */ /* 0x00002800000e0000 */
[----:B------:R0:W0:Y:S02]  /*40c0*/  SHFL.IDX PT, R63, R108, 0x2, 0x181f ;  /* 0x00581f006c3f7f89 */ /* 0x00002400000e0000 */
.L_x_2098:
[----:B------:R-:W-:Y:S04]  /*40d0*/  BSSY B1, `(.L_x_1717) ;  /* 0x0000066000017945 */ /* 0x000fe80003800000 */
[----:B------:R-:W-:Y:S05]  /*40e0*/  @P3 BRA `(.L_x_1718) ;  /* 0x0000000400903947 */ /* 0x000fea0003800000 */
[----:B------:R-:W-:Y:S04]  /*40f0*/  BSSY B2, `(.L_x_1719) ;  /* 0x0000032000027945 */ /* 0x000fe80003800000 */
[----:B------:R-:W-:Y:S05]  /*4100*/  @P1 BRA `(.L_x_1720) ;  /* 0x0000000000c01947 */ /* 0x000fea0003800000 */
[----:B0---4-:R0:W4:Y:S01]  /*4110*/  LDS.128 R12, [R93+0x1a400] ;  /* 0x01a400005d0c7984 */ /* 0x0111220000000c00 */
[C---:B------:R-:W-:Y:S01]  /*4120*/  LEA R64, P3, R16.reuse, R63, 0x1 ;  /* 0x0000003f10407211 */ /* 0x040fe200078608ff */
[----:B------:R-:W-:Y:S03]  /*4130*/  BSSY B3, `(.L_x_1721) ;  /* 0x000002c000037945 */ /* 0x000fe60003800000 */
[----:B------:R-:W-:Y:S02]  /*4140*/  LEA.HI.X R65, R16, R61, R17, 0x1, P3 ;  /* 0x0000003d10417211 */ /* 0x000fe400018f0c11 */
        /* <DEDUP_REMOVED lines=42> */
.L_x_1722:
[----:B------:R-:W-:Y:S05]  /*43f0*/  BSYNC B3 ;  /* 0x0000000000037941 */ /* 0x000fea0003800000 */
.L_x_1721:
[----:B----4-:R0:W-:Y:S02]  /*4400*/  ST.E.128 desc[UR54][R64.64], R12 ;  /* 0x0000000c40007985 */ /* 0x0101e4000c101d36 */
.L_x_1720:
[----:B------:R-:W-:Y:S05]  /*4410*/  BSYNC B2 ;  /* 0x0000000000027941 */ /* 0x000fea0003800000 */
.L_x_1719:
        /* <DEDUP_REMOVED lines=47> */
.L_x_1724:
[----:B------:R-:W-:Y:S05]  /*4710*/  BSYNC B2 ;  /* 0x0000000000027941 */ /* 0x000fea0003800000 */
.L_x_1723:
[----:B----4-:R0:W-:Y:S02]  /*4720*/  ST.E.128 desc[UR54][R56.64], R12 ;  /* 0x0000000c38007985 */ /* 0x0101e4000c101d36 */
.L_x_1718:
[----:B------:R-:W-:Y:S05]  /*4730*/  BSYNC B1 ;  /* 0x0000000000017941 */ /* 0x000fea0003800000 */
.L_x_1717:
[----:B------:R-:W-:-:S03]  /*4740*/  UMOV UR4, 0xffffffff ;  /* 0xffffffff00047882 */ /* 0x000fc60000000000 */
[----:B------:R-:W-:Y:S05]  /*4750*/  BRA.DIV UR4, `(.L_x_1725) ;  /* 0x000001f6049c7947 */ /* 0x000fea000b800000 */
[----:B01----:R-:W0:Y:S04]  /*4760*/  SHFL.IDX PT, R103, R103, 0x3, 0x181f ;  /* 0x00781f0067677f89 */ /* 0x003e2800000e0000 */
[----:B------:R1:W0:Y:S02]  /*4770*/  SHFL.IDX PT, R53, R108, 0x3, 0x181f ;  /* 0x00781f006c357f89 */ /* 0x00022400000e0000 */
.L_x_2102:
[----:B------:R-:W-:Y:S05]  /*4780*/  @P4 BRA `(.L_x_1726) ;  /* 0x0000003400384947 */ /* 0x000fea0003800000 */
[----:B------:R-:W-:Y:S04]  /*4790*/  BSSY B1, `(.L_x_1727) ;  /* 0x0000032000017945 */ /* 0x000fe80003800000 */
[----:B------:R-:W-:Y:S05]  /*47a0*/  @P1 BRA `(.L_x_1728) ;  /* 0x0000000000c01947 */ /* 0x000fea0003800000 */
[----:B----4-:R4:W1:Y:S01]  /*47b0*/  LDS.128 R12, [R93+0x1b400] ;  /* 0x01b400005d0c7984 */ /* 0x0108620000000c00 */
[C---:B0-----:R-:W-:Y:S01]  /*47c0*/  LEA R54, P3, R16.reuse, R53, 0x1 ;  /* 0x0000003510367211 */ /* 0x041fe200078608ff */
[----:B------:R-:W-:Y:S03]  /*47d0*/  BSSY B2, `(.L_x_1729) ;  /* 0x000002c000027945 */ /* 0x000fe60003800000 */
[----:B------:R-:W-:Y:S02]  /*47e0*/  LEA.HI.X R55, R16, R103, R17, 0x1, P3 ;  /* 0x0000006710377211 */ /* 0x000fe400018f0c11 */
[----:B------:R-:W-:-:S13]  /*47f0*/  ISETP.GE.AND P3, PT, R22, R107, PT ;  /* 0x0000006b1600720c */ /* 0x000fda0003f66270 */
[----:B----4-:R-:W-:Y:S05]  /*4800*/  @P3 BRA `(.L_x_1730) ;  /* 0x0000000000a03947 */ /* 0x010fea0003800000 */
[----:B------:R-:W-:Y:S01]  /*4810*/  SHF.R.U64 R11, R48, 0x10, R49 ;  /* 0x00000010300b7819 */ /* 0x000fe20000001231 */
[--C-:B-1----:R-:W-:Y:S01]  /*4820*/  HADD2.F32 R48, -RZ, R15.reuse.H1_H1 ;  /* 0x3000000fff307230 */ /* 0x102fe20000004100 */
        /* <DEDUP_REMOVED lines=38> */
.L_x_1730:
[----:B------:R-:W-:Y:S05]  /*4a90*/  BSYNC B2 ;  /* 0x0000000000027941 */ /* 0x000fea0003800000 */
.L_x_1729:
[----:B-1----:R0:W-:Y:S02]  /*4aa0*/  ST.E.128 desc[UR54][R54.64], R12 ;  /* 0x0000000c36007985 */ /* 0x0021e4000c101d36 */
.L_x_1728:
[----:B------:R-:W-:Y:S05]  /*4ab0*/  BSYNC B1 ;  /* 0x0000000000017941 */ /* 0x000fea0003800000 */
.L_x_1727:
        /* <DEDUP_REMOVED lines=47> */
.L_x_1732:
[----:B------:R-:W-:Y:S05]  /*4db0*/  BSYNC B1 ;  /* 0x0000000000017941 */ /* 0x000fea0003800000 */
.L_x_1731:
[----:B----4-:R0:W-:Y:S01]  /*4dc0*/  ST.E.128 desc[UR54][R48.64], R12 ;  /* 0x0000000c30007985 */ /* 0x0101e2000c101d36 */
[----:B------:R-:W-:Y:S05]  /*4dd0*/  BRA `(.L_x_1726) ;  /* 0x0000002c00a47947 */ /* 0x000fea0003800000 */
.L_x_1686:
        /* <DEDUP_REMOVED lines=25> */
[----:B------:R-:W-:-:S05]  /*4f70*/  @!P5 IADD3 R48, P6, R88, R12, RZ ;  /* 0x0000000c5830d210 */ /* 0x000fca0007fde0ff */
[----:B------:R-:W-:Y:S01]  /*4f80*/  @!P5 IMAD.X R49, R11, 0x1, R80, P6 ;  /* 0x000000010b31d824 */ /* 0x000fe200030e0650 */
[----:B0-----:R-:W-:-:S04]  /*4f90*/  @!P5 LEA R62, P6, R48, R62, 0x1 ;  /* 0x0000003e303ed211 */ /* 0x001fc800078c08ff */
[----:B------:R-:W-:Y:S02]  /*4fa0*/  @!P5 LEA.HI.X R63, R48, R63, R49, 0x1, P6 ;  /* 0x0000003f303fd211 */ /* 0x000fe400030f0c31 */
[----:B------:R-:W-:Y:S02]  /*4fb0*/  CS2R R54, SRZ ;  /* 0x0000000000367805 */ /* 0x000fe4000001ff00 */
[----:B------:R-:W-:Y:S02]  /*4fc0*/  @!P4 LEA R68, P6, R46, R68, 0x1 ;  /* 0x000000442e44c211 */ /* 0x000fe400078c08ff */
[----:B------:R-:W-:Y:S02]  /*4fd0*/  CS2R R52, SRZ ;  /* 0x0000000000347805 */ /* 0x000fe4000001ff00 */
[----:B------:R-:W-:Y:S02]  /*4fe0*/  CS2R R58, SRZ ;  /* 0x00000000003a7805 */ /* 0x000fe4000001ff00 */
[----:B------:R-:W-:-:S02]  /*4ff0*/  CS2R R56, SRZ ;  /* 0x0000000000387805 */ /* 0x000fc4000001ff00 */
[----:B------:R-:W-:Y:S02]  /*5000*/  @!P4 LEA.HI.X R69, R46, R69, R47, 0x1, P6 ;  /* 0x000000452e45c211 */ /* 0x000fe400030f0c2f */
[----:B------:R-:W-:Y:S02]  /*5010*/  CS2R R46, SRZ ;  /* 0x00000000002e7805 */ /* 0x000fe4000001ff00 */
[C---:B-1----:R-:W-:Y:S02]  /*5020*/  @!P4 LEA R70, P6, R44.reuse, R70, 0x1 ;  /* 0x000000462c46c211 */ /* 0x042fe400078c08ff */
[----:B------:R-:W-:Y:S01]  /*5030*/  CS2R R48, SRZ ;  /* 0x0000000000307805 */ /* 0x000fe2000001ff00 */
[----:B------:R-:W5:Y:S01]  /*5040*/  @!P4 LDG.E.128 R52, desc[UR54][R68.64] ;  /* 0x000000364434c981 */ /* 0x000f62000c1e1d00 */
[----:B------:R-:W-:Y:S02]  /*5050*/  @!P4 LEA.HI.X R71, R44, R71, R45, 0x1, P6 ;  /* 0x000000472c47c211 */ /* 0x000fe400030f0c2d */
[----:B------:R-:W-:-:S02]  /*5060*/  CS2R R44, SRZ ;  /* 0x00000000002c7805 */ /* 0x000fc4000001ff00 */
[----:B------:R0:W5:Y:S04]  /*5070*/  @!P5 LDG.E.128 R48, desc[UR54][R62.64] ;  /* 0x000000363e30d981 */ /* 0x000168000c1e1d00 */
[----:B------:R-:W5:Y:S01]  /*5080*/  @!P4 LDG.E.128 R56, desc[UR54][R70.64] ;  /* 0x000000364638c981 */ /* 0x000f62000c1e1d00 */
[----:B--2---:R-:W-:-:S03]  /*5090*/  @!P3 LEA R76, P4, R66, R76, 0x1 ;  /* 0x0000004c424cb211 */ /* 0x004fc600078808ff */
[----:B------:R1:W5:Y:S01]  /*50a0*/  @!P5 LDG.E.128 R44, desc[UR54][R60.64] ;  /* 0x000000363c2cd981 */ /* 0x000362000c1e1d00 */
        /* <DEDUP_REMOVED lines=12> */
[----:B------:R0:W5:Y:S01]  /*5170*/  @!P3 LDG.E.128 R60, desc[UR54][R76.64] ;  /* 0x000000364c3cb981 */ /* 0x000162000c1e1d00 */
[----:B------:R-:W-:Y:S02]  /*5180*/  CS2R R74, SRZ ;  /* 0x00000000004a7805 */ /* 0x000fe4000001ff00 */
[----:B------:R-:W-:Y:S01]  /*5190*/  CS2R R72, SRZ ;  /* 0x0000000000487805 */ /* 0x000fe2000001ff00 */
[----:B------:R0:W5:Y:S01]  /*51a0*/  @!P3 LDG.E.128 R64, desc[UR54][R78.64] ;  /* 0x000000364e40b981 */ /* 0x000162000c1e1d00 */
[----:B------:R-:W-:Y:S01]  /*51b0*/  ISETP.GE.AND P3, PT, R16, R107, PT ;  /* 0x0000006b1000720c */ /* 0x000fe20003f66270 */
[----:B------:R-:W-:-:S12]  /*51c0*/  @P4 BRA `(.L_x_1734) ;  /* 0x0000000000504947 */ /* 0x000fd80003800000 */
[----:B------:R-:W1:Y:S01]  /*51d0*/  LDC.64 R70, c[0x0][0x3f8] ;  /* 0x0000fe00ff467b82 */ /* 0x000e620000000a00 */
[----:B------:R-:W-:Y:S01]  /*51e0*/  IMAD.MOV.U32 R15, RZ, RZ, R91 ;  /* 0x000000ffff0f7224 */ /* 0x000fe200078e005b */
[----:B------:R-:W-:Y:S01]  /*51f0*/  MOV R13, R11 ;  /* 0x0000000b000d7202 */ /* 0x000fe20000000f00 */
[----:B------:R-:W-:Y:S01]  /*5200*/  ULDC.64 UR4, c[0x0][0x3e8] ;  /* 0x0000fa0000047ab9 */ /* 0x000fe20000000a00 */
[----:B------:R-:W-:-:S04]  /*5210*/  ULDC.64 UR6, c[0x0][0x400] ;  /* 0x0001000000067ab9 */ /* 0x000fc80000000a00 */
[----:B------:R-:W2:Y:S01]  /*5220*/  LDC.64 R68, c[0x0][0x408] ;  /* 0x00010200ff447b82 */ /* 0x000ea20000000a00 */
[----:B-1----:R-:W-:-:S04]  /*5230*/  IMAD.WIDE.U32 R14, R70, 0x60, R14 ;  /* 0x00000060460e7825 */ /* 0x002fc800078e000e */
[----:B------:R-:W-:Y:S01]  /*5240*/  IMAD R71, R71, 0x60, RZ ;  /* 0x0000006047477824 */ /* 0x000fe200078e02ff */
[----:B------:R-:W-:Y:S01]  /*5250*/  IADD3 R14, P4, R84, R14, RZ ;  /* 0x0000000e540e7210 */ /* 0x000fe20007f9e0ff */
[----:B--2---:R-:W-:-:S03]  /*5260*/  IMAD.WIDE.U32 R12, R68, 0x60, R12 ;  /* 0x00000060440c7825 */ /* 0x004fc600078e000c */
        /* <DEDUP_REMOVED lines=10> */
.L_x_1734:
[----:B------:R-:W-:Y:S05]  /*5310*/  BSYNC B1 ;  /* 0x0000000000017941 */ /* 0x000fea0003800000 */
.L_x_1733:
[----:B-----5:R-:W-:Y:S01]  /*5320*/  IMAD.MOV.U32 R11, RZ, RZ, R70 ;  /* 0x000000ffff0b7224 */ /* 0x020fe200078e0046 */
[----:B------:R-:W-:Y:S01]  /*5330*/  UISETP.NE.AND UP0, UPT, UR39, 0x3, UPT ;  /* 0x000000032700788c */ /* 0x000fe2000bf05270 */
[----:B------:R-:W-:Y:S02]  /*5340*/  IMAD.MOV.U32 R12, RZ, RZ, R71 ;  /* 0x000000ffff0c7224 */ /* 0x000fe400078e0047 */
        /* <DEDUP_REMOVED lines=49> */
[----:B------:R-:W-:-:S04]  /*5660*/  PRMT R117, R11, 0x5410, R12 ;  /* 0x000054100b757816 */ /* 0x000fc8000000000c */
[----:B------:R-:W-:Y:S01]  /*5670*/  PRMT R118, R13, 0x5410, R14 ;  /* 0x000054100d767816 */ /* 0x000fe2000000000e */
[----:B------:R-:W-:Y:S06]  /*5680*/  @!P5 BRA `(.L_x_1735) ;  /* 0x000000000004d947 */ /* 0x000fec0003800000 */
[----:B------:R-:W-:Y:S01]  /*5690*/  BPT.TRAP 0x1 ;  /* 0x000000040000795c */ /* 0x000fe20000300000 */
.L_x_1735:
[----:B------:R-:W-:Y:S01]  /*56a0*/  IMAD R91, R19, 0x8, R18 ;  /* 0x00000008135b7824 */ /* 0x000fe200078e0212 */
[----:B------:R-:W-:Y:S01]  /*56b0*/  SHF.L.U32 R102, R192, 0x1f, RZ ;  /* 0x0000001fc0667819 */ /* 0x000fe200000006ff */
[----:B------:R-:W1:Y:S01]  /*56c0*/  LDC R110, c[0x0][0x2f4] ;  /* 0x0000bd00ff6e7b82 */ /* 0x000e620000000800 */
[----:B------:R-:W-:Y:S02]  /*56d0*/  BSSY B1, `(.L_x_1736) ;  /* 0x0000003000017945 */ /* 0x000fe40003800000 */
[----:B------:R-:W2:Y:S02]  /*56e0*/  SYNCS.PHASECHK.TRANS64.TRYWAIT P4, [R91+URZ+0x28890], R102 ;  /* 0x028890665b0075a7 */ /* 0x000ea4000808017f */
[----:B--2---:R-:W-:Y:S05]  /*56f0*/  @!P4 BRA `(.L_x_1737) ;  /* 0x000001e80000c947 */ /* 0x004fea0003800000 */
.L_x_2103:
[----:B------:R-:W-:Y:S05]  /*5700*/  BSYNC B1 ;  /* 0x0000000000017941 */ /* 0x000fea0003800000 */
.L_x_1736:
[----:B------:R-:W-:Y:S01]  /*5710*/  UMOV UR4, 0xffffffff ;  /* 0xffffffff00047882 */ /* 0x000fe20000000000 */
[----:B-1----:R-:W-:Y:S02]  /*5720*/  IMAD.IADD R112, R110, 0x1, -R37 ;  /* 0x000000016e707824 */ /* 0x002fe400078e0a25 */
[----:B------:R-:W-:Y:S05]  /*5730*/  BRA.DIV UR4, `(.L_x_1738) ;  /* 0x000001ea04047947 */ /* 0x000fea000b800000 */
[----:B------:R1:W3:Y:S04]  /*5740*/  SHFL.IDX PT, R107, R103, RZ, 0x181f ;  /* 0x00181fff676b7589 */ /* 0x0002e800000e0000 */
[----:B------:R1:W4:Y:S02]  /*5750*/  SHFL.IDX PT, R106, R108, RZ, 0x181f ;  /* 0x00181fff6c6a7589 */ /* 0x00032400000e0000 */
.L_x_2107:
[----:B------:R-:W-:Y:S01]  /*5760*/  ISETP.GE.OR P4, PT, R188, R97, P1 ;  /* 0x00000061bc00720c */ /* 0x000fe20000f86670 */
[----:B------:R-:W-:-:S12]  /*5770*/  BSSY B1, `(.L_x_1739) ;  /* 0x0000074000017945 */ /* 0x000fd80003800000 */
[----:B------:R-:W-:Y:S05]  /*5780*/  @P4 BRA `(.L_x_1740) ;  /* 0x0000000400c84947 */ /* 0x000fea0003800000 */
[----:B------:R-:W-:Y:S01]  /*5790*/  SEL R11, R37, R112, !P0 ;  /* 0x00000070250b7207 */ /* 0x000fe20004000000 */
[----:B------:R-:W-:Y:S01]  /*57a0*/  BSSY B2, `(.L_x_1741) ;  /* 0x000006c000027945 */ /* 0x000fe20003800000 */
[C---:B----4-:R-:W-:Y:S02]  /*57b0*/  LEA R104, P4, R41.reuse, R106, 0x1 ;  /* 0x0000006a29687211 */ /* 0x050fe400078808ff */
[----:B------:R-:W-:Y:S02]  /*57c0*/  SHF.R.S32.HI R12, RZ, 0x1f, R11 ;  /* 0x0000001fff0c7819 */ /* 0x000fe4000001140b */
[----:B---3--:R-:W-:Y:S02]  /*57d0*/  LEA.HI.X R105, R41, R107, R90, 0x1, P4 ;  /* 0x0000006b29697211 */ /* 0x008fe400020f0c5a */
[----:B------:R-:W-:-:S04]  /*57e0*/  LEA.HI R12, R12, R11, RZ, 0x4 ;  /* 0x0000000b0c0c7211 */ /* 0x000fc800078f20ff */
[----:B------:R-:W-:-:S04]  /*57f0*/  LEA.HI.SX32 R12, R12, R81, 0x1c ;  /* 0x000000510c0c7211 */ /* 0x000fc800078fe2ff */
[----:B------:R-:W-:Y:S02]  /*5800*/  SHF.R.S32.HI R13, RZ, 0x1f, R12 ;  /* 0x0000001fff0d7819 */ /* 0x000fe4000001140c */
[----:B------:R-:W-:Y:S02]  /*5810*/  SHF.L.U32 R11, R12, 0x3, RZ ;  /* 0x000000030c0b7819 */ /* 0x000fe400000006ff */
[----:B------:R-:W-:Y:S02]  /*5820*/  LEA.HI R12, R13, R12, RZ, 0x3 ;  /* 0x0000000c0d0c7211 */ /* 0x000fe400078f18ff */
[----:B------:R-:W-:-:S03]  /*5830*/  LOP3.LUT R13, R11, 0x38, RZ, 0xc0, !PT ;  /* 0x000000380b0d7812 */ /* 0x000fc600078ec0ff */
[----:B------:R-:W-:Y:S01]  /*5840*/  IMAD.SHL.U32 R14, R12, 0x400, RZ ;  /* 0x000004000c0e7824 */ /* 0x000fe200078e00ff */
[----:B------:R-:W-:-:S04]  /*5850*/  LOP3.LUT R12, R13, 0x1c0, R222, 0xf8, !PT ;  /* 0x000001c00d0c7812 */ /* 0x000fc800078ef8de */
[----:B------:R-:W-:Y:S02]  /*5860*/  LOP3.LUT R13, R14, 0x7fffe000, RZ, 0xc0, !PT ;  /* 0x7fffe0000e0d7812 */ /* 0x000fe400078ec0ff */
[----:B------:R-:W-:-:S04]  /*5870*/  LOP3.LUT R12, R12, R203, RZ, 0x3c, !PT ;  /* 0x000000cb0c0c7212 */ /* 0x000fc800078e3cff */
[----:B------:R-:W-:Y:S01]  /*5880*/  IADD3 R12, R12, R13, R204 ;  /* 0x0000000d0c0c7210 */ /* 0x000fe20007ffe0cc */
[----:B------:R-:W-:-:S04]  /*5890*/  IMAD R13, R19, 0x4000, R7 ;  /* 0x00004000130d7824 */ /* 0x000fc800078e0207 */
[----:B------:R-:W-:Y:S02]  /*58a0*/  IMAD R15, R19, 0x4000, R12 ;  /* 0x00004000130f7824 */ /* 0x000fe400078e020c */
[--C-:B------:R-:W-:Y:S02]  /*58b0*/  IMAD R13, R13, 0x2, R18.reuse ;  /* 0x000000020d0d7824 */ /* 0x100fe400078e0212 */
[----:B0-----:R-:W-:-:S04]  /*58c0*/  IMAD R76, R15, 0x2, R18 ;  /* 0x000000020f4c7824 */ /* 0x001fc800078e0212 */
[----:B------:R-:W0:Y:S04]  /*58d0*/  LDS.128 R12, [R13+0x18400] ;  /* 0x018400000d0c7984 */ /* 0x000e280000000c00 */
[----:B------:R-:W3:Y:S01]  /*58e0*/  LDS.128 R76, [R76+0x18400] ;  /* 0x018400004c4c7984 */ /* 0x000ee20000000c00 */
[----:B------:R-:W-:Y:S05]  /*58f0*/  @P3 BRA `(.L_x_1742) ;  /* 0x0000000400583947 */ /* 0x000fea0003800000 */
[----:B------:R-:W-:Y:S02]  /*5900*/  SHF.R.U32.HI R128, RZ, 0x10, R49 ;  /* 0x00000010ff807819 */ /* 0x000fe40000011631 */
[--C-:B------:R-:W-:Y:S02]  /*5910*/  SHF.R.U64 R124, R44, 0x10, R45.reuse ;  /* 0x000000102c7c7819 */ /* 0x100fe4000000122d */
[----:B------:R-:W-:Y:S01]  /*5920*/  SHF.R.U32.HI R130, RZ, 0x10, R45 ;  /* 0x00000010ff827819 */ /* 0x000fe2000001162d */
[----:B------:R-:W-:Y:S01]  /*5930*/  HADD2.F32 R128, -RZ, R128.H0_H0 ;  /* 0x20000080ff807230 */ /* 0x000fe20000004100 */
[--C-:B------:R-:W-:Y:S01]  /*5940*/  SHF.R.U64 R45, R50, 0x10, R51.reuse ;  /* 0x00000010322d7819 */ /* 0x100fe20000001233 */
[----:B------:R-:W-:Y:S01]  /*5950*/  HADD2.F32 R124, -RZ, R124.H0_H0 ;  /* 0x2000007cff7c7230 */ /* 0x000fe20000004100 */
[----:B------:R-:W-:Y:S01]  /*5960*/  SHF.R.U32.HI R129, RZ, 0x10, R51 ;  /* 0x00000010ff817819 */ /* 0x000fe20000011633 */
[--C-:B------:R-:W-:Y:S01]  /*5970*/  HADD2.F32 R51, -RZ, R127.reuse.H0_H0 ;  /* 0x2000007fff337230 */ /* 0x100fe20000004100 */
[--C-:B------:R-:W-:Y:S01]  /*5980*/  SHF.R.U64 R44, R46, 0x10, R47.reuse ;  /* 0x000000102e2c7819 */ /* 0x100fe2000000122f */
[----:B------:R-:W-:Y:S01]  /*5990*/  HADD2.F32 R127, -RZ, R127.H1_H1 ;  /* 0x3000007fff7f7230 */ /* 0x000fe20000004100 */
[----:B------:R-:W-:Y:S01]  /*59a0*/  SHF.R.U32.HI R131, RZ, 0x10, R47 ;  /* 0x00000010ff837819 */ /* 0x000fe2000001162f */
[----:B0-----:R-:W-:Y:S01]  /*59b0*/  IMAD.MOV.U32 R47, RZ, RZ, R12 ;  /* 0x000000ffff2f7224 */ /* 0x001fe200078e000c */
[----:B------:R-:W-:Y:S01]  /*59c0*/  SHF.R.U64 R48, R48, 0x10, R49 ;  /* 0x0000001030307819 */ /* 0x000fe20000001231 */
[--C-:B---3--:R-:W-:Y:S01]  /*59d0*/  HADD2.F32 R46, -RZ, R77.reuse.H0_H0 ;  /* 0x2000004dff2e7230 */ /* 0x108fe20000004100 */
[----:B------:R-:W-:Y:S01]  /*59e0*/  MOV R49, R15 ;  /* 0x0000000f00317202 */ /* 0x000fe20000000f00 */
[----:B------:R-:W-:-:S02]  /*59f0*/  HADD2.F32 R77, -RZ, R77.H1_H1 ;  /* 0x3000004dff4d7230 */ /* 0x000fc40000004100 */
[--C-:B------:R-:W-:Y:S02]  /*5a00*/  HADD2.F32 R12, -RZ, R13.reuse.H0_H0 ;  /* 0x2000000dff0c7230 */ /* 0x100fe40000004100 */
        /* <DEDUP_REMOVED lines=10> */
[----:B------:R-:W-:-:S02]  /*5ab0*/  HADD2.F32 R51, -RZ, R79.H0_H0 ;  /* 0x2000004fff337230 */ /* 0x000fc40000004100 */
[--C-:B------:R-:W-:Y:S01]  /*5ac0*/  HADD2.F32 R127, -RZ, R126.reuse.H1_H1 ;  /* 0x3000007eff7f7230 */ /* 0x100fe20000004100 */
[----:B------:R-:W-:Y:S01]  /*5ad0*/  F2FP.F16.F32.PACK_AB R15, R15, R12 ;  /* 0x0000000c0f0f723e */ /* 0x000fe200000000ff */
[----:B------:R-:W-:Y:S01]  /*5ae0*/  HADD2.F32 R79, -RZ, R79.H1_H1 ;  /* 0x3000004fff4f7230 */ /* 0x000fe20000004100 */
[----:B------:R-:W-:Y:S01]  /*5af0*/  F2FP.F16.F32.PACK_AB R46, R46, R13 ;  /* 0x0000000d2e2e723e */ /* 0x000fe200000000ff */
[----:B------:R-:W-:Y:S02]  /*5b00*/  HADD2.F32 R50, -RZ, R49.H0_H0 ;  /* 0x20000031ff327230 */ /* 0x000fe40000004100 */
[----:B------:R-:W-:Y:S02]  /*5b10*/  HADD2.F32 R128, -RZ, R129.H0_H0 ;  /* 0x20000081ff807230 */ /* 0x000fe40000004100 */
[-C--:B------:R-:W-:Y:S01]  /*5b20*/  FMUL.FTZ R129, R51, R127.reuse ;  /* 0x0000007f33817220 */ /* 0x080fe20000410000 */
[----:B------:R-:W-:Y:S02]  /*5b30*/  HADD2.F32 R77, -RZ, R126.H0_H0 ;  /* 0x2000007eff4d7230 */ /* 0x000fe40000004100 */
[----:B------:R-:W-:Y:S01]  /*5b40*/  FMUL.FTZ R130, R50, R127 ;  /* 0x0000007f32827220 */ /* 0x000fe20000410000 */
[----:B------:R-:W-:-:S02]  /*5b50*/  HADD2.F32 R49, -RZ, R49.H1_H1 ;  /* 0x30000031ff317230 */ /* 0x000fc40000004100 */
[-C--:B------:R-:W-:Y:S01]  /*5b60*/  FMUL.FTZ R132, R79, R128.reuse ;  /* 0x000000804f847220 */ /* 0x080fe20000410000 */
[----:B------:R-:W-:Y:S02]  /*5b70*/  HADD2.F32 R126, -RZ, R131.H0_H0 ;  /* 0x20000083ff7e7230 */ /* 0x000fe40000004100 */
[-C--:B------:R-:W-:Y:S01]  /*5b80*/  FFMA.FTZ R130, R51, R77.reuse, R130 ;  /* 0x0000004d33827223 */ /* 0x080fe20000010082 */
[----:B------:R-:W-:Y:S02]  /*5b90*/  HADD2.F32 R51, -RZ, R48.H0_H0 ;  /* 0x20000030ff337230 */ /* 0x000fe40000004100 */
[C---:B------:R-:W-:Y:S01]  /*5ba0*/  FMUL.FTZ R128, R49.reuse, R128 ;  /* 0x0000008031807220 */ /* 0x040fe20000410000 */
[----:B------:R-:W-:Y:S01]  /*5bb0*/  FFMA.FTZ R129, R50, R77, -R129 ;  /* 0x0000004d32817223 */ /* 0x000fe20000010881 */
[-C--:B------:R-:W-:Y:S01]  /*5bc0*/  FFMA.FTZ R132, R49, R126.reuse, -R132 ;  /* 0x0000007e31847223 */ /* 0x080fe20000010884 */
[----:B------:R-:W-:Y:S02]  /*5bd0*/  HADD2.F32 R49, -RZ, R76.H0_H0 ;  /* 0x2000004cff317230 */ /* 0x000fe40000004100 */
[----:B------:R-:W-:Y:S01]  /*5be0*/  FFMA.FTZ R127, R79, R126, R128 ;  /* 0x0000007e4f7f7223 */ /* 0x000fe20000010080 */
[----:B------:R-:W-:-:S02]  /*5bf0*/  HADD2.F32 R48, -RZ, R47.H0_H0 ;  /* 0x2000002fff307230 */ /* 0x000fc40000004100 */
[----:B------:R-:W-:Y:S01]  /*5c00*/  HADD2.F32 R76, -RZ, R76.H1_H1 ;  /* 0x3000004cff4c7230 */ /* 0x000fe20000004100 */
[----:B------:R-:W-:Y:S01]  /*5c10*/  F2FP.F16.F32.PACK_AB R129, R132, R129 ;  /* 0x000000818481723e */ /* 0x000fe200000000ff */
[----:B------:R-:W-:Y:S01]  /*5c20*/  HADD2.F32 R50, -RZ, R125.H1_H1 ;  /* 0x3000007dff327230 */ /* 0x000fe20000004100 */
[----:B------:R-:W-:Y:S01]  /*5c30*/  F2FP.F16.F32.PACK_AB R127, R127, R130 ;  /* 0x000000827f7f723e */ /* 0x000fe200000000ff */
[----:B------:R-:W-:Y:S02]  /*5c40*/  HADD2.F32 R47, -RZ, R47.H1_H1 ;  /* 0x3000002fff2f7230 */ /* 0x000fe40000004100 */
[-C--:B------:R-:W-:Y:S01]  /*5c50*/  FMUL.FTZ R128, R76, R51.reuse ;  /* 0x000000334c807220 */ /* 0x080fe20000410000 */
[----:B------:R-:W-:Y:S02]  /*5c60*/  HADD2.F32 R125, -RZ, R125.H0_H0 ;  /* 0x2000007dff7d7230 */ /* 0x000fe40000004100 */
[----:B------:R-:W-:Y:S02]  /*5c70*/  IMAD.MOV.U32 R13, RZ, RZ, R15 ;  /* 0x000000ffff0d7224 */ /* 0x000fe400078e000f */
[C---:B------:R-:W-:Y:S01]  /*5c80*/  FMUL.FTZ R51, R47.reuse, R51 ;  /* 0x000000332f337220 */ /* 0x040fe20000410000 */
[-C--:B------:R-:W-:Y:S01]  /*5c90*/  FFMA.FTZ R128, R47, R124.reuse, -R128 ;  /* 0x0000007c2f807223 */ /* 0x080fe20000010880 */
[-C--:B------:R-:W-:Y:S01]  /*5ca0*/  FMUL.FTZ R77, R49, R125.reuse ;  /* 0x0000007d314d7220 */ /* 0x080fe20000410000 */
[----:B------:R-:W-:Y:S01]  /*5cb0*/  FMUL.FTZ R126, R48, R125 ;  /* 0x0000007d307e7220 */ /* 0x000fe20000410000 */
[----:B------:R-:W-:Y:S01]  /*5cc0*/  FFMA.FTZ R79, R76, R124, R51 ;  /* 0x0000007c4c4f7223 */ /* 0x000fe20000010033 */
[----:B------:R-:W-:-:S02]  /*5cd0*/  HADD2.F32 R51, -RZ, R45.H0_H0 ;  /* 0x2000002dff337230 */ /* 0x000fc40000004100 */
[-C--:B------:R-:W-:Y:S01]  /*5ce0*/  FFMA.FTZ R77, R48, R50.reuse, -R77 ;  /* 0x00000032304d7223 */ /* 0x080fe2000001084d */
[----:B------:R-:W-:Y:S01]  /*5cf0*/  FFMA.FTZ R126, R49, R50, R126 ;  /* 0x00000032317e7223 */ /* 0x000fe2000001007e */
[----:B------:R-:W-:Y:S02]  /*5d00*/  HADD2.F32 R47, -RZ, R78.H0_H0 ;  /* 0x2000004eff2f7230 */ /* 0x000fe40000004100 */
[----:B------:R-:W-:Y:S01]  /*5d10*/  HADD2.F32 R50, -RZ, R123.H0_H0 ;  /* 0x2000007bff327230 */ /* 0x000fe20000004100 */
[----:B------:R-:W-:Y:S01]  /*5d20*/  F2FP.F16.F32.PACK_AB R12, R128, R77 ;  /* 0x0000004d800c723e */ /* 0x000fe200000000ff */
[----:B------:R-:W-:Y:S01]  /*5d30*/  HADD2.F32 R45, -RZ, R14.H0_H0 ;  /* 0x2000000eff2d7230 */ /* 0x000fe20000004100 */
[----:B------:R-:W-:Y:S01]  /*5d40*/  F2FP.F16.F32.PACK_AB R76, R79, R126 ;  /* 0x0000007e4f4c723e */ /* 0x000fe200000000ff */
[----:B------:R-:W-:Y:S02]  /*5d50*/  HADD2.F32 R78, -RZ, R78.H1_H1 ;  /* 0x3000004eff4e7230 */ /* 0x000fe40000004100 */
[----:B------:R-:W-:-:S02]  /*5d60*/  HADD2.F32 R14, -RZ, R14.H1_H1 ;  /* 0x3000000eff0e7230 */ /* 0x000fc40000004100 */
[----:B------:R-:W-:Y:S02]  /*5d70*/  HADD2.F32 R48, -RZ, R123.H1_H1 ;  /* 0x3000007bff307230 */ /* 0x000fe40000004100 */
[-C--:B------:R-:W-:Y:S01]  /*5d80*/  FMUL.FTZ R123, R78, R51.reuse ;  /* 0x000000334e7b7220 */ /* 0x080fe20000410000 */
[----:B------:R-:W-:Y:S02]  /*5d90*/  HADD2.F32 R49, -RZ, R44.H0_H0 ;  /* 0x2000002cff317230 */ /* 0x000fe40000004100 */
[-C--:B------:R-:W-:Y:S01]  /*5da0*/  FMUL.FTZ R44, R47, R50.reuse ;  /* 0x000000322f2c7220 */ /* 0x080fe20000410000 */
[C---:B------:R-:W-:Y:S01]  /*5db0*/  FMUL.FTZ R50, R45.reuse, R50 ;  /* 0x000000322d327220 */ /* 0x040fe20000410000 */
[C---:B------:R-:W-:Y:S01]  /*5dc0*/  FMUL.FTZ R51, R14.reuse, R51 ;  /* 0x000000330e337220 */ /* 0x040fe20000410000 */
[----:B------:R-:W-:Y:S02]  /*5dd0*/  IMAD.MOV.U32 R77, RZ, RZ, R46 ;  /* 0x000000ffff4d7224 */ /* 0x000fe400078e002e */
[-C--:B------:R-:W-:Y:S01]  /*5de0*/  FFMA.FTZ R44, R45, R48.reuse, -R44 ;  /* 0x000000302d2c7223 */ /* 0x080fe2000001082c */
[----:B------:R-:W-:Y:S01]  /*5df0*/  FFMA.FTZ R50, R47, R48, R50 ;  /* 0x000000302f327223 */ /* 0x000fe20000010032 */
[-C--:B------:R-:W-:Y:S01]  /*5e00*/  FFMA.FTZ R123, R14, R49.reuse, -R123 ;  /* 0x000000310e7b7223 */ /* 0x080fe2000001087b */
[----:B------:R-:W-:Y:S01]  /*5e10*/  FFMA.FTZ R51, R78, R49, R51 ;  /* 0x000000314e337223 */ /* 0x000fe20000010033 */
[----:B------:R-:W-:-:S02]  /*5e20*/  IMAD.MOV.U32 R15, RZ, RZ, R129 ;  /* 0x000000ffff0f7224 */ /* 0x000fc400078e0081 */
[----:B------:R-:W-:Y:S01]  /*5e30*/  IMAD.MOV.U32 R79, RZ, RZ, R127 ;  /* 0x000000ffff4f7224 */ /* 0x000fe200078e007f */
[----:B------:R-:W-:Y:S02]  /*5e40*/  F2FP.F16.F32.PACK_AB R14, R123, R44 ;  /* 0x0000002c7b0e723e */ /* 0x000fe400000000ff */
[----:B------:R-:W-:-:S07]  /*5e50*/  F2FP.F16.F32.PACK_AB R78, R51, R50 ;  /* 0x00000032334e723e */ /* 0x000fce00000000ff */
.L_x_1742:
[----:B------:R-:W-:Y:S05]  /*5e60*/  BSYNC B2 ;  /* 0x0000000000027941 */ /* 0x000fea0003800000 */
.L_x_1741:
[----:B------:R-:W-:Y:S01]  /*5e70*/  ISETP.GE.AND P4, PT, R11, R110, PT ;  /* 0x0000006e0b00720c */ /* 0x000fe20003f86270 */
[----:B0-----:R0:W-:-:S12]  /*5e80*/  ST.E.128 desc[UR54][R104.64], R12 ;  /* 0x0000000c68007985 */ /* 0x0011d8000c101d36 */
[----:B------:R-:W-:-:S05]  /*5e90*/  @!P4 IMAD.WIDE R106, R11, 0x2, R106 ;  /* 0x000000020b6ac825 */ /* 0x000fca00078e026a */
[----:B---3--:R0:W-:Y:S02]  /*5ea0*/  @!P4 ST.E.128 desc[UR54][R106.64], R76 ;  /* 0x0000004c6a00c985 */ /* 0x0081e4000c101d36 */
.L_x_1740:
[----:B------:R-:W-:Y:S05]  /*5eb0*/  BSYNC B1 ;  /* 0x0000000000017941 */ /* 0x000fea0003800000 */
.L_x_1739:
[----:B------:R-:W-:-:S03]  /*5ec0*/  UMOV UR4, 0xffffffff ;  /* 0xffffffff00047882 */ /* 0x000fc60000000000 */
[----:B------:R-:W-:Y:S05]  /*5ed0*/  BRA.DIV UR4, `(.L_x_1743) ;  /* 0x000001e204687947 */ /* 0x000fea000b800000 */
[----:B------:R0:W0:Y:S04]  /*5ee0*/  SHFL.IDX PT, R51, R103, 0x1, 0x181f ;  /* 0x00381f0067337f89 */ /* 0x00002800000e0000 */
[----:B------:R0:W0:Y:S02]  /*5ef0*/  SHFL.IDX PT, R50, R108, 0x1, 0x181f ;  /* 0x00381f006c327f89 */ /* 0x00002400000e0000 */
.L_x_2111:
[----:B------:R-:W-:Y:S01]  /*5f00*/  ISETP.GE.OR P4, PT, R217, R97, P1 ;  /* 0x00000061d900720c */ /* 0x000fe20000f86670 */
[----:B------:R-:W-:-:S12]  /*5f10*/  BSSY B1, `(.L_x_1744) ;  /* 0x0000075000017945 */ /* 0x000fd80003800000 */
        /* <DEDUP_REMOVED lines=15> */
[----:B------:R-:W-:Y:S02]  /*6010*/  IADD3 R12, R13, R12, R202 ;  /* 0x0000000c0d0c7210 */ /* 0x000fe40007ffe0ca */
[----:B------:R-:W-:-:S03]  /*6020*/  LEA R13, R19, R4, 0xe ;  /* 0x00000004130d7211 */ /* 0x000fc600078e70ff */
[----:B------:R-:W-:Y:S02]  /*6030*/  IMAD R15, R19, 0x4000, R12 ;  /* 0x00004000130f7824 */ /* 0x000fe400078e020c */
[--C-:B------:R-:W-:Y:S02]  /*6040*/  IMAD R13, R13, 0x2, R18.reuse ;  /* 0x000000020d0d7824 */ /* 0x100fe400078e0212 */
[----:B------:R-:W-:-:S04]  /*6050*/  IMAD R44, R15, 0x2, R18 ;  /* 0x000000020f2c7824 */ /* 0x000fc800078e0212 */
[----:B------:R-:W0:Y:S04]  /*6060*/  LDS.128 R12, [R13+0x18400] ;  /* 0x018400000d0c7984 */ /* 0x000e280000000c00 */
[----:B------:R-:W0:Y:S01]  /*6070*/  LDS.128 R44, [R44+0x18400] ;  /* 0x018400002c2c7984 */ /* 0x000e220000000c00 */
[----:B------:R-:W-:Y:S05]  /*6080*/  @P3 BRA `(.L_x_1747) ;  /* 0x0000000400603947 */ /* 0x000fea0003800000 */
[----:B---3--:R-:W-:Y:S02]  /*6090*/  SHF.R.U64 R107, R56, 0x10, R57 ;  /* 0x00000010386b7819 */ /* 0x008fe40000001239 */
[----:B------:R-:W-:Y:S02]  /*60a0*/  SHF.R.U64 R123, R52, 0x10, R53 ;  /* 0x00000010347b7819 */ /* 0x000fe40000001235 */
[----:B------:R-:W-:Y:S01]  /*60b0*/  SHF.R.U32.HI R56, RZ, 0x10, R57 ;  /* 0x00000010ff387819 */ /* 0x000fe20000011639 */
[----:B------:R-:W-:Y:S01]  /*60c0*/  HADD2.F32 R57, -RZ, R122.H1_H1 ;  /* 0x3000007aff397230 */ /* 0x000fe20000004100 */
[----:B------:R-:W-:Y:S01]  /*60d0*/  SHF.R.U32.HI R76, RZ, 0x10, R53 ;  /* 0x00000010ff4c7819 */ /* 0x000fe20000011635 */
[----:B0-----:R-:W-:Y:S01]  /*60e0*/  IMAD.MOV.U32 R53, RZ, RZ, R44 ;  /* 0x000000ffff357224 */ /* 0x001fe200078e002c */
[----:B------:R-:W-:Y:S01]  /*60f0*/  SHF.R.U64 R52, R54, 0x10, R55 ;  /* 0x0000001036347819 */ /* 0x000fe20000001237 */
[----:B------:R-:W-:Y:S01]  /*6100*/  IMAD.MOV.U32 R54, RZ, RZ, R46 ;  /* 0x000000ffff367224 */ /* 0x000fe200078e002e */
[----:B----4-:R-:W-:Y:S01]  /*6110*/  SHF.R.U64 R106, R58, 0x10, R59 ;  /* 0x000000103a6a7819 */ /* 0x010fe2000000123b */
[----:B------:R-:W-:Y:S01]  /*6120*/  IMAD.MOV.U32 R44, RZ, RZ, R14 ;  /* 0x000000ffff2c7224 */ /* 0x000fe200078e000e */
[----:B------:R-:W-:Y:S01]  /*6130*/  SHF.R.U32.HI R78, RZ, 0x10, R55 ;  /* 0x00000010ff4e7819 */ /* 0x000fe20000011637 */
[----:B------:R-:W-:Y:S01]  /*6140*/  HADD2.F32 R46, -RZ, R45.H0_H0 ;  /* 0x2000002dff2e7230 */ /* 0x000fe20000004100 */
[----:B------:R-:W-:Y:S01]  /*6150*/  SHF.R.U32.HI R77, RZ, 0x10, R59 ;  /* 0x00000010ff4d7819 */ /* 0x000fe2000001163b */
[----:B------:R-:W-:-:S02]  /*6160*/  HADD2.F32 R14, -RZ, R13.H0_H0 ;  /* 0x2000000dff0e7230 */ /* 0x000fc40000004100 */
[----:B------:R-:W-:Y:S02]  /*6170*/  HADD2.F32 R45, -RZ, R45.H1_H1 ;  /* 0x3000002dff2d7230 */ /* 0x000fe40000004100 */
[-C--:B------:R-:W-:Y:S01]  /*6180*/  FMUL.FTZ R59, R46, R57.reuse ;  /* 0x000000392e3b7220 */ /* 0x080fe20000410000 */
[----:B------:R-:W-:Y:S02]  /*6190*/  HADD2.F32 R58, -RZ, R56.H0_H0 ;  /* 0x20000038ff3a7230 */ /* 0x000fe40000004100 */
[----:B------:R-:W-:Y:S01]  /*61a0*/  FMUL.FTZ R57, R14, R57 ;  /* 0x000000390e397220 */ /* 0x000fe20000410000 */
[----:B------:R-:W-:Y:S02]  /*61b0*/  HADD2.F32 R55, -RZ, R120.H1_H1 ;  /* 0x30000078ff377230 */ /* 0x000fe40000004100 */
[----:B------:R-:W-:Y:S02]  /*61c0*/  HADD2.F32 R13, -RZ, R13.H1_H1 ;  /* 0x3000000dff0d7230 */ /* 0x000fe40000004100 */
[----:B------:R-:W-:-:S02]  /*61d0*/  HADD2.F32 R56, -RZ, R76.H0_H0 ;  /* 0x2000004cff387230 */ /* 0x000fc40000004100 */
[-C--:B------:R-:W-:Y:S01]  /*61e0*/  FMUL.FTZ R76, R45, R58.reuse ;  /* 0x0000003a2d4c7220 */ /* 0x080fe20000410000 */
[-C--:B------:R-:W-:Y:S01]  /*61f0*/  FFMA.FTZ R59, R14, R55.reuse, -R59 ;  /* 0x000000370e3b7223 */ /* 0x080fe2000001083b */
[----:B------:R-:W-:Y:S01]  /*6200*/  FFMA.FTZ R57, R46, R55, R57 ;  /* 0x000000372e397223 */ /* 0x000fe20000010039 */
[C---:B------:R-:W-:Y:S01]  /*6210*/  FMUL.FTZ R58, R13.reuse, R58 ;  /* 0x0000003a0d3a7220 */ /* 0x040fe20000410000 */
[-C--:B------:R-:W-:Y:S01]  /*6220*/  FFMA.FTZ R76, R13, R56.reuse, -R76 ;  /* 0x000000380d4c7223 */ /* 0x080fe2000001084c */
[----:B------:R-:W-:Y:S02]  /*6230*/  HADD2.F32 R55, -RZ, R121.H1_H1 ;  /* 0x30000079ff377230 */ /* 0x000fe40000004100 */
[----:B------:R-:W-:Y:S02]  /*6240*/  HADD2.F32 R14, -RZ, R47.H0_H0 ;  /* 0x2000002fff0e7230 */ /* 0x000fe40000004100 */
[----:B------:R-:W-:Y:S01]  /*6250*/  FFMA.FTZ R58, R45, R56, R58 ;  /* 0x000000382d3a7223 */ /* 0x000fe2000001003a */
[----:B------:R-:W-:-:S02]  /*6260*/  HADD2.F32 R13, -RZ, R15.H0_H0 ;  /* 0x2000000fff0d7230 */ /* 0x000fc40000004100 */
[----:B------:R-:W-:Y:S02]  /*6270*/  HADD2.F32 R46, -RZ, R78.H0_H0 ;  /* 0x2000004eff2e7230 */ /* 0x000fe40000004100 */
[-C--:B------:R-:W-:Y:S01]  /*6280*/  FMUL.FTZ R78, R14, R55.reuse ;  /* 0x000000370e4e7220 */ /* 0x080fe20000410000 */
[----:B------:R-:W-:Y:S02]  /*6290*/  HADD2.F32 R45, -RZ, R119.H1_H1 ;  /* 0x30000077ff2d7230 */ /* 0x000fe40000004100 */
[----:B------:R-:W-:Y:S01]  /*62a0*/  FMUL.FTZ R55, R13, R55 ;  /* 0x000000370d377220 */ /* 0x000fe20000410000 */
[----:B------:R-:W-:Y:S01]  /*62b0*/  HADD2.F32 R47, -RZ, R47.H1_H1 ;  /* 0x3000002fff2f7230 */ /* 0x000fe20000004100 */
[----:B------:R-:W-:Y:S01]  /*62c0*/  F2FP.F16.F32.PACK_AB R57, R58, R57 ;  /* 0x000000393a39723e */ /* 0x000fe200000000ff */
[----:B------:R-:W-:Y:S02]  /*62d0*/  HADD2.F32 R56, -RZ, R77.H0_H0 ;  /* 0x2000004dff387230 */ /* 0x000fe40000004100 */
[----:B------:R-:W-:Y:S01]  /*62e0*/  FFMA.FTZ R79, R14, R45, R55 ;  /* 0x0000002d0e4f7223 */ /* 0x000fe20000010037 */
[----:B------:R-:W-:-:S02]  /*62f0*/  HADD2.F32 R15, -RZ, R15.H1_H1 ;  /* 0x3000000fff0f7230 */ /* 0x000fc40000004100 */
[----:B------:R-:W-:Y:S01]  /*6300*/  FFMA.FTZ R78, R13, R45, -R78 ;  /* 0x0000002d0d4e7223 */ /* 0x000fe2000001084e */
[----:B------:R-:W-:Y:S02]  /*6310*/  HADD2.F32 R122, -RZ, R122.H0_H0 ;  /* 0x2000007aff7a7230 */ /* 0x000fe40000004100 */
[-C--:B------:R-:W-:Y:S01]  /*6320*/  FMUL.FTZ R104, R47, R56.reuse ;  /* 0x000000382f687220 */ /* 0x080fe20000410000 */
[----:B------:R-:W-:Y:S02]  /*6330*/  HADD2.F32 R14, -RZ, R53.H0_H0 ;  /* 0x20000035ff0e7230 */ /* 0x000fe40000004100 */
[C---:B------:R-:W-:Y:S01]  /*6340*/  FMUL.FTZ R56, R15.reuse, R56 ;  /* 0x000000380f387220 */ /* 0x040fe20000410000 */
[----:B------:R-:W-:Y:S02]  /*6350*/  HADD2.F32 R45, -RZ, R107.H0_H0 ;  /* 0x2000006bff2d7230 */ /* 0x000fe40000004100 */
[----:B------:R-:W-:Y:S01]  /*6360*/  FFMA.FTZ R105, R15, R46, -R104 ;  /* 0x0000002e0f697223 */ /* 0x000fe20000010868 */
[----:B------:R-:W-:-:S02]  /*6370*/  HADD2.F32 R53, -RZ, R53.H1_H1 ;  /* 0x30000035ff357230 */ /* 0x000fc40000004100 */
[----:B------:R-:W-:Y:S01]  /*6380*/  FFMA.FTZ R104, R47, R46, R56 ;  /* 0x0000002e2f687223 */ /* 0x000fe20000010038 */
[----:B------:R-:W-:Y:S02]  /*6390*/  HADD2.F32 R120, -RZ, R120.H0_H0 ;  /* 0x20000078ff787230 */ /* 0x000fe40000004100 */
[-C--:B------:R-:W-:Y:S01]  /*63a0*/  FMUL.FTZ R46, R14, R122.reuse ;  /* 0x0000007a0e2e7220 */ /* 0x080fe20000410000 */
[--C-:B------:R-:W-:Y:S02]  /*63b0*/  HADD2.F32 R13, -RZ, R12.reuse.H0_H0 ;  /* 0x2000000cff0d7230 */ /* 0x100fe40000004100 */
[----:B------:R-:W-:Y:S01]  /*63c0*/  FMUL.FTZ R55, R53, R45 ;  /* 0x0000002d35377220 */ /* 0x000fe20000410000 */
[----:B------:R-:W-:Y:S01]  /*63d0*/  HADD2.F32 R12, -RZ, R12.H1_H1 ;  /* 0x3000000cff0c7230 */ /* 0x000fe20000004100 */
[----:B------:R-:W-:Y:S01]  /*63e0*/  F2FP.F16.F32.PACK_AB R79, R104, R79 ;  /* 0x0000004f684f723e */ /* 0x000fe200000000ff */
        /* <DEDUP_REMOVED lines=24> */
[----:B------:R-:W-:Y:S01]  /*6570*/  F2FP.F16.F32.PACK_AB R12, R55, R46 ;  /* 0x0000002e370c723e */ /* 0x000fe200000000ff */
[----:B------:R-:W-:Y:S01]  /*6580*/  IMAD.MOV.U32 R47, RZ, RZ, R79 ;  /* 0x000000ffff2f7224 */ /* 0x000fe200078e004f */
[----:B------:R-:W-:-:S02]  /*6590*/  F2FP.F16.F32.PACK_AB R15, R105, R78 ;  /* 0x0000004e690f723e */ /* 0x000fc400000000ff */
[----:B------:R-:W-:Y:S02]  /*65a0*/  F2FP.F16.F32.PACK_AB R46, R44, R53 ;  /* 0x000000352c2e723e */ /* 0x000fe400000000ff */
[----:B------:R-:W-:Y:S01]  /*65b0*/  F2FP.F16.F32.PACK_AB R78, R45, R14 ;  /* 0x0000000e2d4e723e */ /* 0x000fe200000000ff */
[----:B------:R-:W-:Y:S01]  /*65c0*/  IMAD.MOV.U32 R45, RZ, RZ, R57 ;  /* 0x000000ffff2d7224 */ /* 0x000fe200078e0039 */
[----:B------:R-:W-:Y:S01]  /*65d0*/  F2FP.F16.F32.PACK_AB R13, R76, R59 ;  /* 0x0000003b4c0d723e */ /* 0x000fe200000000ff */
[----:B------:R-:W-:Y:S01]  /*65e0*/  IMAD.MOV.U32 R14, RZ, RZ, R46 ;  /* 0x000000ffff0e7224 */ /* 0x000fe200078e002e */
[----:B------:R-:W-:Y:S01]  /*65f0*/  MOV R44, R56 ;  /* 0x00000038002c7202 */ /* 0x000fe20000000f00 */
[----:B------:R-:W-:-:S07]  /*6600*/  IMAD.MOV.U32 R46, RZ, RZ, R78 ;  /* 0x000000ffff2e7224 */ /* 0x000fce00078e004e */
.L_x_1747:
[----:B------:R-:W-:Y:S05]  /*6610*/  BSYNC B2 ;  /* 0x0000000000027941 */ /* 0x000fea0003800000 */
.L_x_1746:
[----:B------:R-:W-:Y:S01]  /*6620*/  ISETP.GE.AND P4, PT, R11, R110, PT ;  /* 0x0000006e0b00720c */ /* 0x000fe20003f86270 */
[----:B0-----:R0:W-:-:S12]  /*6630*/  ST.E.128 desc[UR54][R48.64], R12 ;  /* 0x0000000c30007985 */ /* 0x0011d8000c101d36 */
[----:B------:R-:W-:-:S05]  /*6640*/  @!P4 IMAD.WIDE R50, R11, 0x2, R50 ;  /* 0x000000020b32c825 */ /* 0x000fca00078e0232 */
[----:B------:R0:W-:Y:S02]  /*6650*/  @!P4 ST.E.128 desc[UR54][R50.64], R44 ;  /* 0x0000002c3200c985 */ /* 0x0001e4000c101d36 */
.L_x_1745:
[----:B------:R-:W-:Y:S05]  /*6660*/  BSYNC B1 ;  /* 0x0000000000017941 */ /* 0x000fea0003800000 */
.L_x_1744:
[----:B------:R-:W-:-:S03]  /*6670*/  UMOV UR4, 0xffffffff ;  /* 0xffffffff00047882 */ /* 0x000fc60000000000 */
[----:B------:R-:W-:Y:S05]  /*6680*/  BRA.DIV UR4, `(.L_x_1748) ;  /* 0x000001da04c87947 */ /* 0x000fea000b800000 */
[----:B0-----:R0:W0:Y:S04]  /*6690*/  SHFL.IDX PT, R45, R103, 0x2, 0x181f ;  /* 0x00581f00672d7f89 */ /* 0x00102800000e0000 */
[----:B------:R0:W0:Y:S02]  /*66a0*/  SHFL.IDX PT, R14, R108, 0x2, 0x181f ;  /* 0x00581f006c0e7f89 */ /* 0x00002400000e0000 */
.L_x_2115:
[----:B------:R-:W-:Y:S01]  /*66b0*/  ISETP.GE.OR P4, PT, R216, R97, P1 ;  /* 0x00000061d800720c */ /* 0x000fe20000f86670 */
[----:B------:R-:W-:-:S12]  /*66c0*/  BSSY B1, `(.L_x_1749) ;  /* 0x0000075000017945 */ /* 0x000fd80003800000 */
[----:B------:R-:W-:Y:S05]  /*66d0*/  @P4 BRA `(.L_x_1750) ;  /* 0x0000000400cc4947 */ /* 0x000fea0003800000 */
[----:B------:R-:W-:Y:S01]  /*66e0*/  SEL R11, R37, R112, !P0 ;  /* 0x00000070250b7207 */ /* 0x000fe20004000000 */
[----:B0-----:R-:W-:Y:S01]  /*66f0*/  IMAD.MOV.U32 R50, RZ, RZ, R14 ;  /* 0x000000ffff327224 */ /* 0x001fe200078e000e */
[C---:B------:R-:W-:Y:S01]  /*6700*/  LEA R48, P4, R41.reuse, R14, 0x1 ;  /* 0x0000000e29307211 */ /* 0x040fe200078808ff */
[----:B------:R-:W-:Y:S01]  /*6710*/  IMAD.MOV.U32 R51, RZ, RZ, R45 ;  /* 0x000000ffff337224 */ /* 0x000fe200078e002d */
[----:B------:R-:W-:Y:S01]  /*6720*/  SHF.R.S32.HI R12, RZ, 0x1f, R11 ;  /* 0x0000001fff0c7819 */ /* 0x000fe2000001140b */
[----:B------:R-:W-:Y:S01]  /*6730*/  BSSY B2, `(.L_x_1751) ;  /* 0x0000069000027945 */ /* 0x000fe20003800000 */
        /* <DEDUP_REMOVED lines=8> */
[----:B------:R-:W-:Y:S02]  /*67c0*/  LOP3.LUT R12, R13, R224, RZ, 0x3c, !PT ;  /* 0x000000e00d0c7212 */ /* 0x000fe400078e3cff */
[----:B------:R-:W-:Y:S02]  /*67d0*/  LEA R13, R19, R5, 0xe ;  /* 0x00000005130d7211 */ /* 0x000fe400078e70ff */
[----:B------:R-:W-:-:S03]  /*67e0*/  LOP3.LUT R15, R15, 0x7fffe000, RZ, 0xc0, !PT ;  /* 0x7fffe0000f0f7812 */ /* 0x000fc600078ec0ff */
[----:B------:R-:W-:Y:S01]  /*67f0*/  IMAD R13, R13, 0x2, R18 ;  /* 0x000000020d0d7824 */ /* 0x000fe200078e0212 */
[----:B------:R-:W-:-:S05]  /*6800*/  IADD3 R12, R12, R15, R201 ;  /* 0x0000000f0c0c7210 */ /* 0x000fca0007ffe0c9 */
[----:B------:R-:W-:-:S04]  /*6810*/  IMAD R15, R19, 0x4000, R12 ;  /* 0x00004000130f7824 */ /* 0x000fc800078e020c */
[----:B------:R-:W-:Y:S02]  /*6820*/  IMAD R44, R15, 0x2, R18 ;  /* 0x000000020f2c7824 */ /* 0x000fe400078e0212 */
[----:B------:R-:W0:Y:S04]  /*6830*/  LDS.128 R12, [R13+0x18400] ;  /* 0x018400000d0c7984 */ /* 0x000e280000000c00 */
[----:B------:R-:W0:Y:S01]  /*6840*/  LDS.128 R44, [R44+0x18400] ;  /* 0x018400002c2c7984 */ /* 0x000e220000000c00 */
[----:B------:R-:W-:Y:S05]  /*6850*/  @P3 BRA `(.L_x_1752) ;  /* 0x0000000400583947 */ /* 0x000fea0003800000 */
[----:B------:R-:W-:Y:S01]  /*6860*/  SHF.R.U32.HI R56, RZ, 0x10, R65 ;  /* 0x00000010ff387819 */ /* 0x000fe20000011641 */
[----:B0-----:R-:W-:Y:S01]  /*6870*/  IMAD.MOV.U32 R52, RZ, RZ, R44 ;  /* 0x000000ffff347224 */ /* 0x001fe200078e002c */
[----:B------:R-:W-:Y:S01]  /*6880*/  MOV R44, R14 ;  /* 0x0000000e002c7202 */ /* 0x000fe20000000f00 */
[----:B------:R-:W-:Y:S01]  /*6890*/  IMAD.MOV.U32 R53, RZ, RZ, R46 ;  /* 0x000000ffff357224 */ /* 0x000fe200078e002e */
[--C-:B------:R-:W-:Y:S01]  /*68a0*/  SHF.R.U32.HI R54, RZ, 0x10, R61.reuse ;  /* 0x00000010ff367819 */ /* 0x100fe2000001163d */
        /* <DEDUP_REMOVED lines=9> */
[----:B------:R-:W-:Y:S01]  /*6940*/  SHF.R.U32.HI R66, RZ, 0x10, R67 ;  /* 0x00000010ff427819 */ /* 0x000fe20000011643 */
[----:B------:R-:W-:-:S02]  /*6950*/  HADD2.F32 R57, -RZ, R118.H1_H1 ;  /* 0x30000076ff397230 */ /* 0x000fc40000004100 */
[-C--:B------:R-:W-:Y:S01]  /*6960*/  FMUL.FTZ R58, R45, R56.reuse ;  /* 0x000000382d3a7220 */ /* 0x080fe20000410000 */
[----:B------:R-:W-:Y:S02]  /*6970*/  HADD2.F32 R54, -RZ, R54.H0_H0 ;  /* 0x20000036ff367230 */ /* 0x000fe40000004100 */
[C---:B------:R-:W-:Y:S01]  /*6980*/  FMUL.FTZ R56, R13.reuse, R56 ;  /* 0x000000380d387220 */ /* 0x040fe20000410000 */
[----:B------:R-:W-:Y:S02]  /*6990*/  HADD2.F32 R55, -RZ, R116.H1_H1 ;  /* 0x30000074ff377230 */ /* 0x000fe40000004100 */
[-C--:B------:R-:W-:Y:S01]  /*69a0*/  FMUL.FTZ R59, R46, R57.reuse ;  /* 0x000000392e3b7220 */ /* 0x080fe20000410000 */
[C---:B------:R-:W-:Y:S01]  /*69b0*/  FMUL.FTZ R57, R14.reuse, R57 ;  /* 0x000000390e397220 */ /* 0x040fe20000410000 */
[-C--:B------:R-:W-:Y:S01]  /*69c0*/  FFMA.FTZ R58, R13, R54.reuse, -R58 ;  /* 0x000000360d3a7223 */ /* 0x080fe2000001083a */
[----:B------:R-:W-:Y:S01]  /*69d0*/  FFMA.FTZ R60, R45, R54, R56 ;  /* 0x000000362d3c7223 */ /* 0x000fe20000010038 */
[----:B------:R-:W-:Y:S01]  /*69e0*/  FFMA.FTZ R59, R14, R55, -R59 ;  /* 0x000000370e3b7223 */ /* 0x000fe2000001083b */
[----:B------:R-:W-:-:S02]  /*69f0*/  HADD2.F32 R54, -RZ, R117.H1_H1 ;  /* 0x30000075ff367230 */ /* 0x000fc40000004100 */
[----:B------:R-:W-:Y:S01]  /*6a00*/  FFMA.FTZ R57, R46, R55, R57 ;  /* 0x000000372e397223 */ /* 0x000fe20000010039 */
[----:B------:R-:W-:Y:S01]  /*6a10*/  HADD2.F32 R13, -RZ, R15.H0_H0 ;  /* 0x2000000fff0d7230 */ /* 0x000fe20000004100 */
[----:B------:R-:W-:Y:S01]  /*6a20*/  SHF.R.U64 R76, R64, 0x10, R65 ;  /* 0x00000010404c7819 */ /* 0x000fe20000001241 */
[----:B------:R-:W-:Y:S02]  /*6a30*/  HADD2.F32 R14, -RZ, R47.H0_H0 ;  /* 0x2000002fff0e7230 */ /* 0x000fe40000004100 */
[----:B------:R-:W-:Y:S02]  /*6a40*/  HADD2.F32 R45, -RZ, R115.H1_H1 ;  /* 0x30000073ff2d7230 */ /* 0x000fe40000004100 */
[----:B------:R-:W-:Y:S01]  /*6a50*/  FMUL.FTZ R55, R13, R54 ;  /* 0x000000360d377220 */ /* 0x000fe20000410000 */
[----:B------:R-:W-:Y:S01]  /*6a60*/  HADD2.F32 R47, -RZ, R47.H1_H1 ;  /* 0x3000002fff2f7230 */ /* 0x000fe20000004100 */
[----:B------:R-:W-:Y:S01]  /*6a70*/  F2FP.F16.F32.PACK_AB R57, R60, R57 ;  /* 0x000000393c39723e */ /* 0x000fe200000000ff */
[----:B------:R-:W-:-:S02]  /*6a80*/  HADD2.F32 R56, -RZ, R66.H0_H0 ;  /* 0x20000042ff387230 */ /* 0x000fc40000004100 */
[CC--:B------:R-:W-:Y:S01]  /*6a90*/  FFMA.FTZ R63, R14.reuse, R45.reuse, R55 ;  /* 0x0000002d0e3f7223 */ /* 0x0c0fe20000010037 */
[----:B------:R-:W-:Y:S02]  /*6aa0*/  HADD2.F32 R46, -RZ, R62.H0_H0 ;  /* 0x2000003eff2e7230 */ /* 0x000fe40000004100 */
[----:B------:R-:W-:Y:S01]  /*6ab0*/  FMUL.FTZ R62, R14, R54 ;  /* 0x000000360e3e7220 */ /* 0x000fe20000410000 */
[----:B------:R-:W-:Y:S02]  /*6ac0*/  HADD2.F32 R15, -RZ, R15.H1_H1 ;  /* 0x3000000fff0f7230 */ /* 0x000fe40000004100 */
[----:B------:R-:W-:Y:S01]  /*6ad0*/  FMUL.FTZ R54, R47, R56 ;  /* 0x000000382f367220 */ /* 0x000fe20000410000 */
[----:B------:R-:W-:Y:S02]  /*6ae0*/  HADD2.F32 R14, -RZ, R52.H0_H0 ;  /* 0x20000034ff0e7230 */ /* 0x000fe40000004100 */
[----:B------:R-:W-:Y:S01]  /*6af0*/  FFMA.FTZ R62, R13, R45, -R62 ;  /* 0x0000002d0d3e7223 */ /* 0x000fe2000001083e */
[----:B------:R-:W-:-:S02]  /*6b00*/  HADD2.F32 R118, -RZ, R118.H0_H0 ;  /* 0x20000076ff767230 */ /* 0x000fc40000004100 */
[C---:B------:R-:W-:Y:S01]  /*6b10*/  FMUL.FTZ R56, R15.reuse, R56 ;  /* 0x000000380f387220 */ /* 0x040fe20000410000 */
[----:B------:R-:W-:Y:S02]  /*6b20*/  HADD2.F32 R45, -RZ, R76.H0_H0 ;  /* 0x2000004cff2d7230 */ /* 0x000fe40000004100 */
[-C--:B------:R-:W-:Y:S01]  /*6b30*/  FFMA.FTZ R65, R15, R46.reuse, -R54 ;  /* 0x0000002e0f417223 */ /* 0x080fe20000010836 */
[----:B------:R-:W-:Y:S02]  /*6b40*/  HADD2.F32 R13, -RZ, R12.H0_H0 ;  /* 0x2000000cff0d7230 */ /* 0x000fe40000004100 */
[----:B------:R-:W-:Y:S01]  /*6b50*/  FFMA.FTZ R64, R47, R46, R56 ;  /* 0x0000002e2f407223 */ /* 0x000fe20000010038 */
[----:B------:R-:W-:Y:S02]  /*6b60*/  HADD2.F32 R52, -RZ, R52.H1_H1 ;  /* 0x30000034ff347230 */ /* 0x000fe40000004100 */
[----:B------:R-:W-:Y:S01]  /*6b70*/  FMUL.FTZ R46, R14, R118 ;  /* 0x000000760e2e7220 */ /* 0x000fe20000410000 */
[----:B------:R-:W-:-:S02]  /*6b80*/  HADD2.F32 R12, -RZ, R12.H1_H1 ;  /* 0x3000000cff0c7230 */ /* 0x000fc40000004100 */
[C---:B------:R-:W-:Y:S01]  /*6b90*/  FMUL.FTZ R47, R13.reuse, R118 ;  /* 0x000000760d2f7220 */ /* 0x040fe20000410000 */
[----:B------:R-:W-:Y:S02]  /*6ba0*/  HADD2.F32 R116, -RZ, R116.H0_H0 ;  /* 0x20000074ff747230 */ /* 0x000fe40000004100 */
[-C--:B------:R-:W-:Y:S01]  /*6bb0*/  FMUL.FTZ R55, R52, R45.reuse ;  /* 0x0000002d34377220 */ /* 0x080fe20000410000 */
[----:B------:R-:W-:Y:S02]  /*6bc0*/  HADD2.F32 R15, -RZ, R78.H0_H0 ;  /* 0x2000004eff0f7230 */ /* 0x000fe40000004100 */
[----:B------:R-:W-:Y:S01]  /*6bd0*/  FMUL.FTZ R45, R12, R45 ;  /* 0x0000002d0c2d7220 */ /* 0x000fe20000410000 */
[----:B------:R-:W-:Y:S02]  /*6be0*/  HADD2.F32 R117, -RZ, R117.H0_H0 ;  /* 0x20000075ff757230 */ /* 0x000fe40000004100 */
[----:B------:R-:W-:Y:S01]  /*6bf0*/  FFMA.FTZ R46, R13, R116, -R46 ;  /* 0x000000740d2e7223 */ /* 0x000fe2000001082e */
[----:B------:R-:W-:-:S02]  /*6c00*/  HADD2.F32 R13, -RZ, R53.H0_H0 ;  /* 0x20000035ff0d7230 */ /* 0x000fc40000004100 */
[-C--:B------:R-:W-:Y:S01]  /*6c10*/  FFMA.FTZ R55, R12, R15.reuse, -R55 ;  /* 0x0000000f0c377223 */ /* 0x080fe20000010837 */
[----:B------:R-:W-:Y:S01]  /*6c20*/  FFMA.FTZ R52, R52, R15, R45 ;  /* 0x0000000f34347223 */ /* 0x000fe2000001002d */
[--C-:B------:R-:W-:Y:S02]  /*6c30*/  HADD2.F32 R12, -RZ, R44.reuse.H0_H0 ;  /* 0x2000002cff0c7230 */ /* 0x100fe40000004100 */
[----:B------:R-:W-:Y:S01]  /*6c40*/  FFMA.FTZ R47, R14, R116, R47 ;  /* 0x000000740e2f7223 */ /* 0x000fe2000001002f */
[----:B------:R-:W-:Y:S02]  /*6c50*/  HADD2.F32 R15, -RZ, R61.H0_H0 ;  /* 0x2000003dff0f7230 */ /* 0x000fe40000004100 */
[-C--:B------:R-:W-:Y:S01]  /*6c60*/  FMUL.FTZ R45, R13, R117.reuse ;  /* 0x000000750d2d7220 */ /* 0x080fe20000410000 */
[----:B------:R-:W-:Y:S02]  /*6c70*/  HADD2.F32 R53, -RZ, R53.H1_H1 ;  /* 0x30000035ff357230 */ /* 0x000fe40000004100 */
[----:B------:R-:W-:Y:S01]  /*6c80*/  FMUL.FTZ R54, R12, R117 ;  /* 0x000000750c367220 */ /* 0x000fe20000410000 */
[----:B------:R-:W-:Y:S01]  /*6c90*/  HADD2.F32 R44, -RZ, R44.H1_H1 ;  /* 0x3000002cff2c7230 */ /* 0x000fe20000004100 */
[----:B------:R-:W-:Y:S01]  /*6ca0*/  F2FP.F16.F32.PACK_AB R63, R64, R63 ;  /* 0x0000003f403f723e */ /* 0x000fe200000000ff */
[----:B------:R-:W-:-:S02]  /*6cb0*/  HADD2.F32 R115, -RZ, R115.H0_H0 ;  /* 0x20000073ff737230 */ /* 0x000fc40000004100 */
        /* <DEDUP_REMOVED lines=11> */
[----:B------:R-:W-:Y:S01]  /*6d70*/  F2FP.F16.F32.PACK_AB R14, R44, R45 ;  /* 0x0000002d2c0e723e */ /* 0x000fe200000000ff */
[----:B------:R-:W-:Y:S01]  /*6d80*/  IMAD.MOV.U32 R44, RZ, RZ, R56 ;  /* 0x000000ffff2c7224 */ /* 0x000fe200078e0038 */
[----:B------:R-:W-:Y:S01]  /*6d90*/  F2FP.F16.F32.PACK_AB R13, R58, R59 ;  /* 0x0000003b3a0d723e */ /* 0x000fe200000000ff */
[----:B------:R-:W-:Y:S01]  /*6da0*/  IMAD.MOV.U32 R45, RZ, RZ, R57 ;  /* 0x000000ffff2d7224 */ /* 0x000fe200078e0039 */
[----:B------:R-:W-:-:S07]  /*6db0*/  F2FP.F16.F32.PACK_AB R46, R53, R54 ;  /* 0x00000036352e723e */ /* 0x000fce00000000ff */
.L_x_1752:
[----:B------:R-:W-:Y:S05]  /*6dc0*/  BSYNC B2 ;  /* 0x0000000000027941 */ /* 0x000fea0003800000 */
.L_x_1751:
[----:B------:R-:W-:Y:S01]  /*6dd0*/  ISETP.GE.AND P4, PT, R11, R110, PT ;  /* 0x0000006e0b00720c */ /* 0x000fe20003f86270 */
[----:B0-----:R0:W-:-:S12]  /*6de0*/  ST.E.128 desc[UR54][R48.64], R12 ;  /* 0x0000000c30007985 */ /* 0x0011d8000c101d36 */
[----:B------:R-:W-:-:S05]  /*6df0*/  @!P4 IMAD.WIDE R50, R11, 0x2, R50 ;  /* 0x000000020b32c825 */ /* 0x000fca00078e0232 */
[----:B------:R0:W-:Y:S02]  /*6e00*/  @!P4 ST.E.128 desc[UR54][R50.64], R44 ;  /* 0x0000002c3200c985 */ /* 0x0001e4000c101d36 */
.L_x_1750:
[----:B------:R-:W-:Y:S05]  /*6e10*/  BSYNC B1 ;  /* 0x0000000000017941 */ /* 0x000fea0003800000 */
.L_x_1749:
[----:B------:R-:W-:-:S03]  /*6e20*/  UMOV UR4, 0xffffffff ;  /* 0xffffffff00047882 */ /* 0x000fc60000000000 */
[----:B------:R-:W-:Y:S05]  /*6e30*/  BRA.DIV UR4, `(.L_x_1753) ;  /* 0x000001d604247947 */ /* 0x000fea000b800000 */
[----:B01----:R-:W0:Y:S04]  /*6e40*/  SHFL.IDX PT, R103, R103, 0x3, 0x181f ;  /* 0x00781f0067677f89 */ /* 0x003e2800000e0000 */
[----:B------:R-:W1:Y:S02]  /*6e50*/  SHFL.IDX PT, R108, R108, 0x3, 0x181f ;  /* 0x00781f006c6c7f89 */ /* 0x000e6400000e0000 */
.L_x_2119:
[----:B------:R-:W-:-:S13]  /*6e60*/  ISETP.GE.OR P4, PT, R215, R97, P1 ;  /* 0x00000061d700720c */ /* 0x000fda0000f86670 */
[----:B------:R-:W-:Y:S05]  /*6e70*/  @P4 BRA `(.L_x_1726) ;  /* 0x0000000c007c4947 */ /* 0x000fea0003800000 */
[----:B------:R-:W-:Y:S01]  /*6e80*/  SEL R112, R37, R112, !P0 ;  /* 0x0000007025707207 */ /* 0x000fe20004000000 */
[----:B------:R-:W-:Y:S01]  /*6e90*/  BSSY B1, `(.L_x_1754) ;  /* 0x000006b000017945 */ /* 0x000fe20003800000 */
[C---:B-1----:R-:W-:Y:S02]  /*6ea0*/  LEA R48, P4, R41.reuse, R108, 0x1 ;  /* 0x0000006c29307211 */ /* 0x042fe400078808ff */
[----:B------:R-:W-:Y:S02]  /*6eb0*/  SHF.R.S32.HI R11, RZ, 0x1f, R112 ;  /* 0x0000001fff0b7819 */ /* 0x000fe40000011470 */
[----:B0-----:R-:W-:Y:S02]  /*6ec0*/  LEA.HI.X R49, R41, R103, R90, 0x1, P4 ;  /* 0x0000006729317211 */ /* 0x001fe400020f0c5a */
        /* <DEDUP_REMOVED lines=15> */
[----:B------:R-:W1:Y:S01]  /*6fc0*/  LDS.128 R44, [R44+0x18400] ;  /* 0x018400002c2c7984 */ /* 0x000e620000000c00 */
[----:B------:R-:W-:Y:S05]  /*6fd0*/  @P3 BRA `(.L_x_1755) ;  /* 0x0000000400583947 */ /* 0x000fea0003800000 */
[----:B------:R-:W-:Y:S01]  /*6fe0*/  SHF.R.U32.HI R54, RZ, 0x10, R73 ;  /* 0x00000010ff367819 */ /* 0x000fe20000011649 */
[----:B-1----:R-:W-:Y:S01]  /*6ff0*/  IMAD.MOV.U32 R50, RZ, RZ, R44 ;  /* 0x000000ffff327224 */ /* 0x002fe200078e002c */
[----:B------:R-:W-:Y:S01]  /*7000*/  SHF.R.U32.HI R52, RZ, 0x10, R69 ;  /* 0x00000010ff347819 */ /* 0x000fe20000011645 */
[----:B------:R-:W-:Y:S01]  /*7010*/  IMAD.MOV.U32 R51, RZ, RZ, R46 ;  /* 0x000000ffff337224 */ /* 0x000fe200078e002e */
[--C-:B------:R-:W-:Y:S01]  /*7020*/  SHF.R.U64 R63, R74, 0x10, R75.reuse ;  /* 0x000000104a3f7819 */ /* 0x100fe2000000124b */
[----:B0-----:R-:W-:Y:S01]  /*7030*/  IMAD.MOV.U32 R44, RZ, RZ, R14 ;  /* 0x000000ffff2c7224 */ /* 0x001fe200078e000e */
[----:B------:R-:W-:Y:S01]  /*7040*/  SHF.R.U32.HI R74, RZ, 0x10, R75 ;  /* 0x00000010ff4a7819 */ /* 0x000fe2000001164b */
[--C-:B------:R-:W-:Y:S01]  /*7050*/  HADD2.F32 R46, -RZ, R45.reuse.H0_H0 ;  /* 0x2000002dff2e7230 */ /* 0x100fe20000004100 */
[--C-:B------:R-:W-:Y:S01]  /*7060*/  SHF.R.U64 R65, R70, 0x10, R71.reuse ;  /* 0x0000001046417819 */ /* 0x100fe20000001247 */
[----:B------:R-:W-:Y:S01]  /*7070*/  HADD2.F32 R45, -RZ, R45.H1_H1 ;  /* 0x3000002dff2d7230 */ /* 0x000fe20000004100 */
[----:B------:R-:W-:Y:S01]  /*7080*/  SHF.R.U32.HI R70, RZ, 0x10, R71 ;  /* 0x00000010ff467819 */ /* 0x000fe20000011647 */
[--C-:B------:R-:W-:Y:S01]  /*7090*/  HADD2.F32 R14, -RZ, R13.reuse.H0_H0 ;  /* 0x2000000dff0e7230 */ /* 0x100fe20000004100 */
[----:B------:R-:W-:Y:S01]  /*70a0*/  SHF.R.U64 R64, R72, 0x10, R73 ;  /* 0x0000001048407819 */ /* 0x000fe20000001249 */
[----:B------:R-:W-:Y:S01]  /*70b0*/  HADD2.F32 R54, -RZ, R54.H0_H0 ;  /* 0x20000036ff367230 */ /* 0x000fe20000004100 */
[----:B------:R-:W-:Y:S01]  /*70c0*/  SHF.R.U64 R66, R68, 0x10, R69 ;  /* 0x0000001044427819 */ /* 0x000fe20000001245 */
[----:B------:R-:W-:-:S02]  /*70d0*/  HADD2.F32 R13, -RZ, R13.H1_H1 ;  /* 0x3000000dff0d7230 */ /* 0x000fc40000004100 */
[----:B------:R-:W-:Y:S02]  /*70e0*/  HADD2.F32 R55, -RZ, R109.H0_H0 ;  /* 0x2000006dff377230 */ /* 0x000fe40000004100 */
[-C--:B------:R-:W-:Y:S01]  /*70f0*/  FMUL.FTZ R56, R45, R54.reuse ;  /* 0x000000362d387220 */ /* 0x080fe20000410000 */
[----:B------:R-:W-:Y:S02]  /*7100*/  HADD2.F32 R52, -RZ, R52.H0_H0 ;  /* 0x20000034ff347230 */ /* 0x000fe40000004100 */
[C---:B------:R-:W-:Y:S01]  /*7110*/  FMUL.FTZ R54, R13.reuse, R54 ;  /* 0x000000360d367220 */ /* 0x040fe20000410000 */
[----:B------:R-:W-:Y:S02]  /*7120*/  HADD2.F32 R53, -RZ, R113.H0_H0 ;  /* 0x20000071ff357230 */ /* 0x000fe40000004100 */
[-C--:B------:R-:W-:Y:S01]  /*7130*/  FMUL.FTZ R57, R46, R55.reuse ;  /* 0x000000372e397220 */ /* 0x080fe20000410000 */
[C---:B------:R-:W-:Y:S01]  /*7140*/  FMUL.FTZ R55, R14.reuse, R55 ;  /* 0x000000370e377220 */ /* 0x040fe20000410000 */
[-C--:B------:R-:W-:Y:S01]  /*7150*/  FFMA.FTZ R56, R13, R52.reuse, -R56 ;  /* 0x000000340d387223 */ /* 0x080fe20000010838 */
[----:B------:R-:W-:Y:S01]  /*7160*/  FFMA.FTZ R58, R45, R52, R54 ;  /* 0x000000342d3a7223 */ /* 0x000fe20000010036 */
[----:B------:R-:W-:Y:S01]  /*7170*/  FFMA.FTZ R57, R14, R53, -R57 ;  /* 0x000000350e397223 */ /* 0x000fe20000010839 */
[----:B------:R-:W-:-:S02]  /*7180*/  HADD2.F32 R52, -RZ, R111.H0_H0 ;  /* 0x2000006fff347230 */ /* 0x000fc40000004100 */
[----:B------:R-:W-:Y:S01]  /*7190*/  FFMA.FTZ R55, R46, R53, R55 ;  /* 0x000000352e377223 */ /* 0x000fe20000010037 */
[----:B------:R-:W-:Y:S02]  /*71a0*/  HADD2.F32 R13, -RZ, R15.H0_H0 ;  /* 0x2000000fff0d7230 */ /* 0x000fe40000004100 */
[--C-:B------:R-:W-:Y:S02]  /*71b0*/  HADD2.F32 R14, -RZ, R47.reuse.H0_H0 ;  /* 0x2000002fff0e7230 */ /* 0x100fe40000004100 */
[----:B------:R-:W-:Y:S02]  /*71c0*/  HADD2.F32 R45, -RZ, R114.H0_H0 ;  /* 0x20000072ff2d7230 */ /* 0x000fe40000004100 */
[-C--:B------:R-:W-:Y:S01]  /*71d0*/  FMUL.FTZ R53, R13, R52.reuse ;  /* 0x000000340d357220 */ /* 0x080fe20000410000 */
[----:B------:R-:W-:Y:S02]  /*71e0*/  HADD2.F32 R47, -RZ, R47.H1_H1 ;  /* 0x3000002fff2f7230 */ /* 0x000fe40000004100 */
[----:B------:R-:W-:Y:S01]  /*71f0*/  FMUL.FTZ R60, R14, R52 ;  /* 0x000000340e3c7220 */ /* 0x000fe20000410000 */
[----:B------:R-:W-:-:S02]  /*7200*/  HADD2.F32 R54, -RZ, R74.H0_H0 ;  /* 0x2000004aff367230 */ /* 0x000fc40000004100 */
[-C--:B------:R-:W-:Y:S01]  /*7210*/  FFMA.FTZ R59, R14, R45.reuse, R53 ;  /* 0x0000002d0e3b7223 */ /* 0x080fe20000010035 */
[----:B------:R-:W-:Y:S02]  /*7220*/  HADD2.F32 R15, -RZ, R15.H1_H1 ;  /* 0x3000000fff0f7230 */ /* 0x000fe40000004100 */
[----:B------:R-:W-:Y:S01]  /*7230*/  FFMA.FTZ R60, R13, R45, -R60 ;  /* 0x0000002d0d3c7223 */ /* 0x000fe2000001083c */
[----:B------:R-:W-:Y:S02]  /*7240*/  HADD2.F32 R46, -RZ, R70.H0_H0 ;  /* 0x20000046ff2e7230 */ /* 0x000fe40000004100 */
[-C--:B------:R-:W-:Y:S01]  /*7250*/  FMUL.FTZ R52, R47, R54.reuse ;  /* 0x000000362f347220 */ /* 0x080fe20000410000 */
[----:B------:R-:W-:Y:S02]  /*7260*/  HADD2.F32 R14, -RZ, R50.H0_H0 ;  /* 0x20000032ff0e7230 */ /* 0x000fe40000004100 */
[----:B------:R-:W-:Y:S01]  /*7270*/  FMUL.FTZ R54, R15, R54 ;  /* 0x000000360f367220 */ /* 0x000fe20000410000 */
[----:B------:R-:W-:-:S02]  /*7280*/  HADD2.F32 R109, -RZ, R109.H1_H1 ;  /* 0x3000006dff6d7230 */ /* 0x000fc40000004100 */
[-C--:B------:R-:W-:Y:S01]  /*7290*/  FFMA.FTZ R61, R15, R46.reuse, -R52 ;  /* 0x0000002e0f3d7223 */ /* 0x080fe20000010834 */
[----:B------:R-:W-:Y:S02]  /*72a0*/  HADD2.F32 R45, -RZ, R64.H0_H0 ;  /* 0x20000040ff2d7230 */ /* 0x000fe40000004100 */
[----:B------:R-:W-:Y:S01]  /*72b0*/  FFMA.FTZ R62, R47, R46, R54 ;  /* 0x0000002e2f3e7223 */ /* 0x000fe20000010036 */
[----:B------:R-:W-:Y:S02]  /*72c0*/  HADD2.F32 R13, -RZ, R12.H0_H0 ;  /* 0x2000000cff0d7230 */ /* 0x000fe40000004100 */
[----:B------:R-:W-:Y:S01]  /*72d0*/  FMUL.FTZ R46, R14, R109 ;  /* 0x0000006d0e2e7220 */ /* 0x000fe20000410000 */
[----:B------:R-:W-:Y:S01]  /*72e0*/  HADD2.F32 R50, -RZ, R50.H1_H1 ;  /* 0x30000032ff327230 */ /* 0x000fe20000004100 */
[----:B------:R-:W-:Y:S01]  /*72f0*/  F2FP.F16.F32.PACK_AB R55, R58, R55 ;  /* 0x000000373a37723e */ /* 0x000fe200000000ff */
[----:B------:R-:W-:Y:S02]  /*7300*/  HADD2.F32 R12, -RZ, R12.H1_H1 ;  /* 0x3000000cff0c7230 */ /* 0x000fe40000004100 */
[----:B------:R-:W-:Y:S01]  /*7310*/  FMUL.FTZ R109, R13, R109 ;  /* 0x0000006d0d6d7220 */ /* 0x000fe20000410000 */
[----:B------:R-:W-:-:S02]  /*7320*/  HADD2.F32 R113, -RZ, R113.H1_H1 ;  /* 0x30000071ff717230 */ /* 0x000fc40000004100 */
[-C--:B------:R-:W-:Y:S01]  /*7330*/  FMUL.FTZ R47, R50, R45.reuse ;  /* 0x0000002d322f7220 */ /* 0x080fe20000410000 */
[----:B------:R-:W-:Y:S02]  /*7340*/  HADD2.F32 R15, -RZ, R66.H0_H0 ;  /* 0x20000042ff0f7230 */ /* 0x000fe40000004100 */
[C---:B------:R-:W-:Y:S01]  /*7350*/  FMUL.FTZ R45, R12.reuse, R45 ;  /* 0x0000002d0c2d7220 */ /* 0x040fe20000410000 */
[----:B------:R-:W-:Y:S02]  /*7360*/  HADD2.F32 R111, -RZ, R111.H1_H1 ;  /* 0x3000006fff6f7230 */ /* 0x000fe40000004100 */
[----:B------:R-:W-:Y:S01]  /*7370*/  FFMA.FTZ R46, R13, R113, -R46 ;  /* 0x000000710d2e7223 */ /* 0x000fe2000001082e */
[----:B------:R-:W-:Y:S02]  /*7380*/  HADD2.F32 R13, -RZ, R51.H0_H0 ;  /* 0x20000033ff0d7230 */ /* 0x000fe40000004100 */
[-C--:B------:R-:W-:Y:S01]  /*7390*/  FFMA.FTZ R47, R12, R15.reuse, -R47 ;  /* 0x0000000f0c2f7223 */ /* 0x080fe2000001082f */
[----:B------:R-:W-:Y:S01]  /*73a0*/  FFMA.FTZ R50, R50, R15, R45 ;  /* 0x0000000f32327223 */ /* 0x000fe2000001002d */
[----:B------:R-:W-:-:S02]  /*73b0*/  HADD2.F32 R15, -RZ, R63.H0_H0 ;  /* 0x2000003fff0f7230 */ /* 0x000fc40000004100 */
[----:B------:R-:W-:Y:S01]  /*73c0*/  FFMA.FTZ R109, R14, R113, R109 ;  /* 0x000000710e6d7223 */ /* 0x000fe2000001006d */
[--C-:B------:R-:W-:Y:S02]  /*73d0*/  HADD2.F32 R12, -RZ, R44.reuse.H0_H0 ;  /* 0x2000002cff0c7230 */ /* 0x100fe40000004100 */
[----:B------:R-:W-:Y:S01]  /*73e0*/  FMUL.FTZ R45, R13, R111 ;  /* 0x0000006f0d2d7220 */ /* 0x000fe20000410000 */
[----:B------:R-:W-:Y:S01]  /*73f0*/  HADD2.F32 R51, -RZ, R51.H1_H1 ;  /* 0x30000033ff337230 */ /* 0x000fe20000004100 */
[----:B------:R-:W-:Y:S01]  /*7400*/  F2FP.F16.F32.PACK_AB R59, R62, R59 ;  /* 0x0000003b3e3b723e */ /* 0x000fe200000000ff */
[----:B------:R-:W-:Y:S02]  /*7410*/  HADD2.F32 R44, -RZ, R44.H1_H1 ;  /* 0x3000002cff2c7230 */ /* 0x000fe40000004100 */
[----:B------:R-:W-:Y:S01]  /*7420*/  FMUL.FTZ R52, R12, R111 ;  /* 0x0000006f0c347220 */ /* 0x000fe20000410000 */
[----:B------:R-:W-:Y:S02]  /*7430*/  HADD2.F32 R114, -RZ, R114.H1_H1 ;  /* 0x30000072ff727230 */ /* 0x000fe40000004100 */
        /* <DEDUP_REMOVED lines=9> */
[----:B------:R-:W-:Y:S01]  /*74d0*/  F2FP.F16.F32.PACK_AB R12, R47, R46 ;  /* 0x0000002e2f0c723e */ /* 0x000fe200000000ff */
[----:B------:R-:W-:Y:S01]  /*74e0*/  IMAD.MOV.U32 R47, RZ, RZ, R59 ;  /* 0x000000ffff2f7224 */ /* 0x000fe200078e003b */
[----:B------:R-:W-:Y:S01]  /*74f0*/  F2FP.F16.F32.PACK_AB R14, R44, R45 ;  /* 0x0000002d2c0e723e */ /* 0x000fe200000000ff */
[----:B------:R-:W-:Y:S01]  /*7500*/  IMAD.MOV.U32 R45, RZ, RZ, R55 ;  /* 0x000000ffff2d7224 */ /* 0x000fe200078e0037 */
[----:B------:R-:W-:-:S02]  /*7510*/  F2FP.F16.F32.PACK_AB R13, R56, R57 ;  /* 0x00000039380d723e */ /* 0x000fc400000000ff */
[----:B------:R-:W-:Y:S02]  /*7520*/  F2FP.F16.F32.PACK_AB R46, R51, R52 ;  /* 0x00000034332e723e */ /* 0x000fe400000000ff */
[----:B------:R-:W-:-:S07]  /*7530*/  MOV R44, R54 ;  /* 0x00000036002c7202 */ /* 0x000fce0000000f00 */
.L_x_1755:
[----:B------:R-:W-:Y:S05]  /*7540*/  BSYNC B1 ;  /* 0x0000000000017941 */ /* 0x000fea0003800000 */
.L_x_1754:
[----:B0-----:R0:W-:Y:S01]  /*7550*/  ST.E.128 desc[UR54][R48.64], R12 ;  /* 0x0000000c30007985 */ /* 0x0011e2000c101d36 */
[----:B------:R-:W-:Y:S01]  /*7560*/  ISETP.GE.AND P3, PT, R11, R110, PT ;  /* 0x0000006e0b00720c */ /* 0x000fe20003f66270 */
[----:B------:R-:W-:-:S12]  /*7570*/  IMAD.MOV.U32 R109, RZ, RZ, R103 ;  /* 0x000000ffff6d7224 */ /* 0x000fd800078e0067 */
[----:B------:R-:W-:Y:S05]  /*7580*/  @P3 BRA `(.L_x_1726) ;  /* 0x0000000400b83947 */ /* 0x000fea0003800000 */
[----:B0-----:R-:W-:-:S05]  /*7590*/  IMAD.WIDE R12, R11, 0x2, R108 ;  /* 0x000000020b0c7825 */ /* 0x001fca00078e026c */
[----:B-1----:R0:W-:Y:S01]  /*75a0*/  ST.E.128 desc[UR54][R12.64], R44 ;  /* 0x0000002c0c007985 */ /* 0x0021e2000c101d36 */
[----:B------:R-:W-:Y:S05]  /*75b0*/  BRA `(.L_x_1726) ;  /* 0x0000000400ac7947 */ /* 0x000fea0003800000 */
.L_x_1685:
[----:B------:R-:W-:-:S06]  /*75c0*/  UISETP.NE.AND UP0, UPT, UR39, 0x3, UPT ;  /* 0x000000032700788c */ /* 0x000fcc000bf05270 */
[----:B------:R-:W-:-:S13]  /*75d0*/  PLOP3.LUT P5, PT, PT, PT, UP0, 0x80, 0x0 ;  /* 0x000000000000781c */ /* 0x000fda0003faf008 */
[----:B------:R-:W-:Y:S05]  /*75e0*/  @!P5 BRA `(.L_x_1756) ;  /* 0x000000000004d947 */ /* 0x000fea0003800000 */
[----:B------:R-:W-:Y:S01]  /*75f0*/  BPT.TRAP 0x1 ;  /* 0x000000040000795c */ /* 0x000fe20000300000 */
.L_x_1756:
[----:B------:R-:W-:Y:S01]  /*7600*/  IMAD R91, R19, 0x8, R18 ;  /* 0x00000008135b7824 */ /* 0x000fe200078e0212 */
[----:B------:R-:W-:Y:S01]  /*7610*/  SHF.L.U32 R102, R192, 0x1f, RZ ;  /* 0x0000001fc0667819 */ /* 0x000fe200000006ff */
[----:B------:R-:W-:Y:S01]  /*7620*/  BSSY B1, `(.L_x_1757) ;  /* 0x0000004000017945 */ /* 0x000fe20003800000 */
[----:B------:R-:W-:Y:S02]  /*7630*/  SHF.R.S32.HI R99, RZ, 0x1f, R100 ;  /* 0x0000001fff637819 */ /* 0x000fe40000011464 */
[----:B------:R-:W0:Y:S02]  /*7640*/  SYNCS.PHASECHK.TRANS64.TRYWAIT P3, [R91+URZ+0x28890], R102 ;  /* 0x028890665b0075a7 */ /* 0x000e24000806017f */
[----:B0-----:R-:W-:Y:S05]  /*7650*/  @!P3 BRA `(.L_x_1758) ;  /* 0x000001cc0068b947 */ /* 0x001fea0003800000 */
.L_x_2120:
[----:B------:R-:W-:Y:S05]  /*7660*/  BSYNC B1 ;  /* 0x0000000000017941 */ /* 0x000fea0003800000 */
.L_x_1757:
        /* <DEDUP_REMOVED lines=13> */
[----:B------:R-:W-:Y:S02]  /*7740*/  IMAD R15, R35, UR4, RZ ;  /* 0x00000004230f7c24 */ /* 0x000fe4000f8e02ff */
[----:B------:R-:W-:Y:S02]  /*7750*/  IMAD.IADD R13, R13, 0x1, R11 ;  /* 0x000000010d0d7824 */ /* 0x000fe400078e020b */
[C---:B------:R-:W-:Y:S02]  /*7760*/  IMAD R15, R42.reuse, UR5, R15 ;  /* 0x000000052a0f7c24 */ /* 0x040fe4000f8e020f */
[----:B------:R-:W-:Y:S01]  /*7770*/  IMAD.WIDE.U32 R12, R42, UR4, R12 ;  /* 0x000000042a0c7c25 */ /* 0x000fe2000f8e000c */
[----:B------:R-:W-:-:S03]  /*7780*/  ULDC.64 UR4, c[0x0][0x2e8] ;  /* 0x0000ba0000047ab9 */ /* 0x000fc60000000a00 */
[----:B------:R-:W-:Y:S01]  /*7790*/  IMAD.IADD R47, R97, 0x1, -R188 ;  /* 0x00000001612f7824 */ /* 0x000fe200078e0abc */
[----:B------:R-:W-:Y:S02]  /*77a0*/  IADD3 R15, R13, R15, RZ ;  /* 0x0000000f0d0f7210 */ /* 0x000fe40007ffe0ff */
[----:B------:R-:W-:Y:S01]  /*77b0*/  LEA R44, P3, R12, UR4, 0x1 ;  /* 0x000000040c2c7c11 */ /* 0x000fe2000f8608ff */
[----:B------:R-:W-:-:S03]  /*77c0*/  UMOV UR4, 0xffffffff ;  /* 0xffffffff00047882 */ /* 0x000fc60000000000 */
[----:B------:R-:W-:Y:S02]  /*77d0*/  LEA.HI.X R46, R12, UR5, R15, 0x1, P3 ;  /* 0x000000050c2e7c11 */ /* 0x000fe400098f0c0f */
[----:B------:R-:W-:Y:S01]  /*77e0*/  ISETP.GE.AND P3, PT, R47, 0x1, PT ;  /* 0x000000012f00780c */ /* 0x000fe20003f66270 */
[----:B------:R-:W-:-:S12]  /*77f0*/  BRA.DIV UR4, `(.L_x_1759) ;  /* 0x000001ce04147947 */ /* 0x000fd8000b800000 */
[----:B------:R1:W2:Y:S04]  /*7800*/  SHFL.IDX PT, R45, R46, RZ, 0x181f ;  /* 0x00181fff2e2d7589 */ /* 0x0002a800000e0000 */
[----:B------:R1:W3:Y:S02]  /*7810*/  SHFL.IDX PT, R14, R44, RZ, 0x181f ;  /* 0x00181fff2c0e7589 */ /* 0x0002e400000e0000 */
.L_x_2124:
        /* <DEDUP_REMOVED lines=13> */
.L_x_1761:
[----:B------:R-:W-:Y:S05]  /*78f0*/  BSYNC B1 ;  /* 0x0000000000017941 */ /* 0x000fea0003800000 */
.L_x_1760:
[----:B------:R-:W-:-:S03]  /*7900*/  UMOV UR4, 0xffffffff ;  /* 0xffffffff00047882 */ /* 0x000fc60000000000 */
[----:B------:R-:W-:Y:S05]  /*7910*/  BRA.DIV UR4, `(.L_x_1762) ;  /* 0x000001ce04147947 */ /* 0x000fea000b800000 */
[----:B--2---:R2:W0:Y:S04]  /*7920*/  SHFL.IDX PT, R45, R46, 0x1, 0x181f ;  /* 0x00381f002e2d7f89 */ /* 0x00442800000e0000 */
[----:B---34-:R2:W3:Y:S02]  /*7930*/  SHFL.IDX PT, R14, R44, 0x1, 0x181f ;  /* 0x00381f002c0e7f89 */ /* 0x0184e400000e0000 */
.L_x_2128:
        /* <DEDUP_REMOVED lines=14> */
.L_x_1764:
[----:B------:R-:W-:Y:S05]  /*7a20*/  BSYNC B1 ;  /* 0x0000000000017941 */ /* 0x000fea0003800000 */
.L_x_1763:
[----:B------:R-:W-:-:S03]  /*7a30*/  UMOV UR4, 0xffffffff ;  /* 0xffffffff00047882 */ /* 0x000fc60000000000 */
[----:B------:R-:W-:Y:S05]  /*7a40*/  BRA.DIV UR4, `(.L_x_1765) ;  /* 0x000001ce04107947 */ /* 0x000fea000b800000 */
[----:B0-----:R0:W0:Y:S04]  /*7a50*/  SHFL.IDX PT, R45, R46, 0x2, 0x181f ;  /* 0x00581f002e2d7f89 */ /* 0x00102800000e0000 */
[----:B---34-:R3:W4:Y:S02]  /*7a60*/  SHFL.IDX PT, R14, R44, 0x2, 0x181f ;  /* 0x00581f002c0e7f89 */ /* 0x01872400000e0000 */
.L_x_2132:
        /* <DEDUP_REMOVED lines=14> */
.L_x_1767:
[----:B------:R-:W-:Y:S05]  /*7b50*/  BSYNC B1 ;  /* 0x0000000000017941 */ /* 0x000fea0003800000 */
.L_x_1766:
[----:B------:R-:W-:-:S03]  /*7b60*/  UMOV UR4, 0xffffffff ;  /* 0xffffffff00047882 */ /* 0x000fc60000000000 */
[----:B------:R-:W-:Y:S05]  /*7b70*/  BRA.DIV UR4, `(.L_x_1768) ;  /* 0x000001ce040c7947 */ /* 0x000fea000b800000 */
[----:B0-----:R0:W0:Y:S04]  /*7b80*/  SHFL.IDX PT, R45, R46, 0x3, 0x181f ;  /* 0x00781f002e2d7f89 */ /* 0x00102800000e0000 */
[----:B----4-:R4:W0:Y:S02]  /*7b90*/  SHFL.IDX PT, R14, R44, 0x3, 0x181f ;  /* 0x00781f002c0e7f89 */ /* 0x01082400000e0000 */
.L_x_2136:
        /* <DEDUP_REMOVED lines=13> */
.L_x_1726:
[----:B------:R-:W-:Y:S05]  /*7c70*/  BSYNC B0 ;  /* 0x0000000000007941 */ /* 0x000fea0003800000 */
.L_x_1684:
[----:B------:R-:W5:Y:S01]  /*7c80*/  S2R R11, SR_TID.X ;  /* 0x00000000000b7919 */ /* 0x000f620000002100 */
[----:B------:R-:W-:Y:S01]  /*7c90*/  @!PT LDS RZ, [RZ] ;  /* 0x00000000fffff984 */ /* 0x000fe20000000800 */
[----:B------:R-:W-:Y:S01]  /*7ca0*/  @!PT LDS RZ, [RZ] ;  /* 0x00000000fffff984 */ /* 0x000fe20000000800 */
[----:B------:R-:W-:Y:S01]  /*7cb0*/  @!PT LDS RZ, [RZ] ;  /* 0x00000000fffff984 */ /* 0x000fe20000000800 */
[----:B------:R-:W-:Y:S01]  /*7cc0*/  @!PT LDS RZ, [RZ] ;  /* 0x00000000fffff984 */ /* 0x000fe20000000800 */
[----:B------:R2:W-:Y:S06]  /*7cd0*/  MEMBAR.ALL.CTA ;  /* 0x0000000000007992 */ /* 0x0005ec0000008000 */
[----:B--2---:R-:W2:Y:S01]  /*7ce0*/  FENCE.VIEW.ASYNC.S ;  /* 0x00000000000073c6 */ /* 0x004ea20000000000 */
[----:B------:R-:W-:Y:S05]  /*7cf0*/  WARPSYNC.ALL ;  /* 0x0000000000007948 */ /* 0x000fea0003800000 */
[----:B------:R-:W-:Y:S01]  /*7d00*/  BSSY B0, `(.L_x_1769) ;  /* 0x0000009000007945 */ /* 0x000fe20003800000 */
[----:B-----5:R-:W-:Y:S01]  /*7d10*/  LOP3.LUT R11, R11, 0x7f, RZ, 0xc0, !PT ;  /* 0x0000007f0b0b7812 */ /* 0x020fe200078ec0ff */
[----:B--2---:R2:W-:Y:S03]  /*7d20*/  BAR.SYNC.DEFER_BLOCKING R94, 0x80 ;  /* 0x0002005e0000751d */ /* 0x0045e60000010000 */
[----:B------:R-:W-:-:S13]  /*7d30*/  ISETP.NE.AND P3, PT, R11, RZ, PT ;  /* 0x000000ff0b00720c */ /* 0x000fda0003f65270 */
[----:B------:R-:W-:-:S05]  /*7d40*/  @!P3 VIADD R11, R91, 0x288a0 ;  /* 0x000288a05b0bb836 */ /* 0x000fca0000000000 */
[----:B------:R-:W-:-:S04]  /*7d50*/  @!P3 PRMT R11, RZ, 0x654, R11 ;  /* 0x00000654ff0bb816 */ /* 0x000fc8000000000b */
[----:B------:R2:W-:Y:S01]  /*7d60*/  @!P3 SYNCS.ARRIVE.TRANS64.RED.A1T0 RZ, [R11+URZ], RZ ;  /* 0x000000ff0bffb9a7 */ /* 0x0005e2000810043f */
[----:B------:R-:W-:Y:S05]  /*7d70*/  @!P5 BRA `(.L_x_1770) ;  /* 0x000000000004d947 */ /* 0x000fea0003800000 */
[----:B------:R-:W-:Y:S01]  /*7d80*/  BPT.TRAP 0x1 ;  /* 0x000000040000795c */ /* 0x000fe20000300000 */
.L_x_1770:
[----:B------:R-:W-:Y:S05]  /*7d90*/  BSYNC B0 ;  /* 0x0000000000007941 */ /* 0x000fea0003800000 */
.L_x_1769:
[----:B------:R-:W5:Y:S01]  /*7da0*/  SYNCS.PHASECHK.TRANS64.TRYWAIT P4, [R91+URZ+0x288b0], R102 ;  /* 0x0288b0665b0075a7 */ /* 0x000f62000808017f */
[----:B------:R-:W-:Y:S01]  /*7db0*/  ULDC UR41, c[0x0][0x2f4] ;  /* 0x0000bd0000297ab9 */ /* 0x000fe20000000800 */
[----:B------:R-:W-:Y:S04]  /*7dc0*/  BSSY B0, `(.L_x_1771) ;  /* 0x0000002000007945 */ /* 0x000fe80003800000 */
[----:B-----5:R-:W-:Y:S05]  /*7dd0*/  @!P4 BRA `(.L_x_1772) ;  /* 0x000001c800bcc947 */ /* 0x020fea0003800000 */
.L_x_2137:
[----:B------:R-:W-:Y:S05]  /*7de0*/  BSYNC B0 ;  /* 0x0000000000007941 */ /* 0x000fea0003800000 */
.L_x_1771:
[----:B------:R-:W-:Y:S01]  /*7df0*/  ULDC.64 UR4, c[0x0][0x328] ;  /* 0x0000ca0000047ab9 */ /* 0x000fe20000000a00 */
[----:B------:R-:W-:Y:S01]  /*7e00*/  IMAD.IADD R97, R97, 0x1, -R188 ;  /* 0x0000000161617824 */ /* 0x000fe200078e0abc */
[----:B------:R-:W-:Y:S01]  /*7e10*/  BSSY B0, `(.L_x_1773) ;  /* 0x0000020000007945 */ /* 0x000fe20003800000 */
[----:B------:R-:W-:Y:S02]  /*7e20*/  IMAD R99, R99, UR4, RZ ;  /* 0x0000000463637c24 */ /* 0x000fe4000f8e02ff */
[----:B0---4-:R-:W-:-:S04]  /*7e30*/  IMAD.WIDE.U32 R12, R100, UR4, RZ ;  /* 0x00000004640c7c25 */ /* 0x011fc8000f8e00ff */
[----:B------:R-:W-:Y:S01]  /*7e40*/  IMAD R99, R100, UR5, R99 ;  /* 0x0000000564637c24 */ /* 0x000fe2000f8e0263 */
[----:B------:R-:W-:Y:S02]  /*7e50*/  ULDC.64 UR4, c[0x0][0x338] ;  /* 0x0000ce0000047ab9 */ /* 0x000fe40000000a00 */
[----:B------:R-:W-:Y:S02]  /*7e60*/  IMAD R98, R98, UR4, RZ ;  /* 0x0000000462627c24 */ /* 0x000fe4000f8e02ff */
[----:B------:R-:W-:Y:S02]  /*7e70*/  IMAD.IADD R13, R13, 0x1, R99 ;  /* 0x000000010d0d7824 */ /* 0x000fe400078e0263 */
[C---:B--2---:R-:W-:Y:S02]  /*7e80*/  IMAD R11, R101.reuse, UR5, R98 ;  /* 0x00000005650b7c24 */ /* 0x044fe4000f8e0262 */
[----:B------:R-:W-:Y:S01]  /*7e90*/  IMAD.WIDE.U32 R12, R101, UR4, R12 ;  /* 0x00000004650c7c25 */ /* 0x000fe2000f8e000c */
[----:B------:R-:W-:-:S03]  /*7ea0*/  ULDC.64 UR4, c[0x0][0x330] ;  /* 0x0000cc0000047ab9 */ /* 0x000fc60000000a00 */
[----:B------:R-:W-:Y:S02]  /*7eb0*/  IMAD R15, R35, UR4, RZ ;  /* 0x00000004230f7c24 */ /* 0x000fe4000f8e02ff */
[----:B------:R-:W-:Y:S02]  /*7ec0*/  IMAD.IADD R13, R13, 0x1, R11 ;  /* 0x000000010d0d7824 */ /* 0x000fe400078e020b */
[C---:B------:R-:W-:Y:S02]  /*7ed0*/  IMAD R11, R42.reuse, UR5, R15 ;  /* 0x000000052a0b7c24 */ /* 0x040fe4000f8e020f */
[----:B------:R-:W-:Y:S01]  /*7ee0*/  IMAD.WIDE.U32 R12, R42, UR4, R12 ;  /* 0x000000042a0c7c25 */ /* 0x000fe2000f8e000c */
[----:B------:R-:W-:-:S03]  /*7ef0*/  ULDC.64 UR4, c[0x0][0x318] ;  /* 0x0000c60000047ab9 */ /* 0x000fc60000000a00 */
[----:B------:R-:W-:Y:S01]  /*7f00*/  IMAD.IADD R11, R13, 0x1, R11 ;  /* 0x000000010d0b7824 */ /* 0x000fe200078e020b */
[----:B------:R-:W-:-:S04]  /*7f10*/  LEA R48, P4, R12, UR4, 0x1 ;  /* 0x000000040c307c11 */ /* 0x000fc8000f8808ff */
[----:B------:R-:W-:Y:S01]  /*7f20*/  LEA.HI.X R11, R12, UR5, R11, 0x1, P4 ;  /* 0x000000050c0b7c11 */ /* 0x000fe2000a0f0c0b */
[----:B-1----:R0:W1:Y:S01]  /*7f30*/  SHFL.IDX PT, R47, R48, RZ, 0x181f ;  /* 0x00181fff302f7589 */ /* 0x00206200000e0000 */
[----:B------:R-:W-:-:S03]  /*7f40*/  ISETP.GE.AND P4, PT, R97, 0x1, PT ;  /* 0x000000016100780c */ /* 0x000fc60003f86270 */
[----:B------:R0:W2:Y:S10]  /*7f50*/  SHFL.IDX PT, R13, R11, RZ, 0x181f ;  /* 0x00181fff0b0d7589 */ /* 0x0000b400000e0000 */
[----:B0-----:R-:W-:Y:S05]  /*7f60*/  @!P4 BRA `(.L_x_1774) ;  /* 0x000000000028c947 */ /* 0x001fea0003800000 */
[----:B------:R-:W-:-:S13]  /*7f70*/  ISETP.GE.AND P4, PT, R16, UR41, PT ;  /* 0x0000002910007c0c */ /* 0x000fda000bf86270 */
[----:B-1-3--:R-:W-:-:S04]  /*7f80*/  @!P4 LEA R44, P5, R16, R47, 0x1 ;  /* 0x0000002f102cc211 */ /* 0x00afc800078a08ff */
[----:B--2---:R-:W-:Y:S02]  /*7f90*/  @!P4 LEA.HI.X R45, R16, R13, R17, 0x1, P5 ;  /* 0x0000000d102dc211 */ /* 0x004fe400028f0c11 */
[----:B------:R-:W-:-:S13]  /*7fa0*/  ISETP.GE.AND P5, PT, R2, UR41, PT ;  /* 0x0000002902007c0c */ /* 0x000fda000bfa6270 */
[----:B------:R-:W-:-:S04]  /*7fb0*/  @!P5 LEA R46, P6, R2, R47, 0x1 ;  /* 0x0000002f022ed211 */ /* 0x000fc800078c08ff */
[----:B------:R-:W-:Y:S02]  /*7fc0*/  @!P5 LEA.HI.X R47, R2, R13, R185, 0x1, P6 ;  /* 0x0000000d022fd211 */ /* 0x000fe400030f0cb9 */
[----:B------:R-:W0:Y:S04]  /*7fd0*/  @!P4 LDS.128 R12, [R93+0x400] ;  /* 0x000400005d0cc984 */ /* 0x000e280000000c00 */
[----:B0-----:R-:W-:Y:S04]  /*7fe0*/  @!P4 ST.E.128 desc[UR54][R44.64], R12 ;  /* 0x0000000c2c00c985 */ /* 0x001fe8000c101d36 */
[----:B------:R-:W0:Y:S04]  /*7ff0*/  @!P5 LDS.128 R12, [R93+0x4400] ;  /* 0x004400005d0cd984 */ /* 0x000e280000000c00 */
[----:B0-----:R0:W-:Y:S02]  /*8000*/  @!P5 ST.E.128 desc[UR54][R46.64], R12 ;  /* 0x0000000c2e00d985 */ /* 0x0011e4000c101d36 */
.L_x_1774:
[----:B------:R-:W-:Y:S05]  /*8010*/  BSYNC B0 ;  /* 0x0000000000007941 */ /* 0x000fea0003800000 */
.L_x_1773:
[----:B------:R-:W-:Y:S01]  /*8020*/  ISETP.GE.AND P4, PT, R97, 0x21, PT ;  /* 0x000000216100780c */ /* 0x000fe20003f86270 */
[----:B0-2---:R0:W2:Y:S01]  /*8030*/  SHFL.IDX PT, R13, R11, 0x1, 0x181f ;  /* 0x00381f000b0d7f89 */ /* 0x0050a200000e0000 */
[----:B------:R-:W-:Y:S03]  /*8040*/  BSSY B0, `(.L_x_1775) ;  /* 0x000000d000007945 */ /* 0x000fe60003800000 */
[----:B-1----:R0:W1:Y:S08]  /*8050*/  SHFL.IDX PT, R47, R48, 0x1, 0x181f ;  /* 0x00381f00302f7f89 */ /* 0x00207000000e0000 */
        /* <DEDUP_REMOVED lines=11> */
.L_x_1776:
[----:B------:R-:W-:Y:S05]  /*8110*/  BSYNC B0 ;  /* 0x0000000000007941 */ /* 0x000fea0003800000 */
.L_x_1775:
        /* <DEDUP_REMOVED lines=15> */
.L_x_1778:
[----:B------:R-:W-:Y:S05]  /*8210*/  BSYNC B0 ;  /* 0x0000000000007941 */ /* 0x000fea0003800000 */
.L_x_1777:
[----:B------:R-:W-:Y:S01]  /*8220*/  ISETP.GE.AND P4, PT, R97, 0x61, PT ;  /* 0x000000616100780c */ /* 0x000fe20003f86270 */
[----:B------:R-:W4:Y:S01]  /*8230*/  SHFL.IDX PT, R11, R11, 0x3, 0x181f ;  /* 0x00781f000b0b7f89 */ /* 0x000f2200000e0000 */
[----:B------:R-:W-:Y:S03]  /*8240*/  BSSY B0, `(.L_x_1779) ;  /* 0x000000d000007945 */ /* 0x000fe60003800000 */
[----:B01----:R0:W1:Y:S08]  /*8250*/  SHFL.IDX PT, R47, R48, 0x3, 0x181f ;  /* 0x00781f00302f7f89 */ /* 0x00307000000e0000 */
[----:B0-----:R-:W-:Y:S05]  /*8260*/  @!P4 BRA `(.L_x_1780) ;  /* 0x000000000028c947 */ /* 0x001fea0003800000 */
[----:B------:R-:W-:-:S13]  /*8270*/  ISETP.GE.AND P4, PT, R16, UR41, PT ;  /* 0x0000002910007c0c */ /* 0x000fda000bf86270 */
[----:B--2---:R-:W0:Y:S01]  /*8280*/  @!P4 LDS.128 R12, [R93+0x3400] ;  /* 0x003400005d0cc984 */ /* 0x004e220000000c00 */
[----:B-1-3--:R-:W-:-:S04]  /*8290*/  @!P4 LEA R44, P5, R16, R47, 0x1 ;  /* 0x0000002f102cc211 */ /* 0x00afc800078a08ff */
[----:B----4-:R-:W-:Y:S02]  /*82a0*/  @!P4 LEA.HI.X R45, R16, R11, R17, 0x1, P5 ;  /* 0x0000000b102dc211 */ /* 0x010fe400028f0c11 */
[----:B------:R-:W-:-:S13]  /*82b0*/  ISETP.GE.AND P5, PT, R2, UR41, PT ;  /* 0x0000002902007c0c */ /* 0x000fda000bfa6270 */
[----:B------:R-:W-:-:S04]  /*82c0*/  @!P5 LEA R46, P6, R2, R47, 0x1 ;  /* 0x0000002f022ed211 */ /* 0x000fc800078c08ff */
[----:B------:R-:W-:Y:S01]  /*82d0*/  @!P5 LEA.HI.X R47, R2, R11, R185, 0x1, P6 ;  /* 0x0000000b022fd211 */ /* 0x000fe200030f0cb9 */
[----:B0-----:R-:W-:Y:S04]  /*82e0*/  @!P4 ST.E.128 desc[UR54][R44.64], R12 ;  /* 0x0000000c2c00c985 */ /* 0x001fe8000c101d36 */
[----:B------:R-:W0:Y:S04]  /*82f0*/  @!P5 LDS.128 R12, [R93+0x7400] ;  /* 0x007400005d0cd984 */ /* 0x000e280000000c00 */
[----:B0-----:R0:W-:Y:S02]  /*8300*/  @!P5 ST.E.128 desc[UR54][R46.64], R12 ;  /* 0x0000000c2e00d985 */ /* 0x0011e4000c101d36 */
.L_x_1780:
[----:B------:R-:W-:Y:S05]  /*8310*/  BSYNC B0 ;  /* 0x0000000000007941 */ /* 0x000fea0003800000 */
.L_x_1779:
        /* <DEDUP_REMOVED lines=22> */
.L_x_1679:
[----:B------:R-:W0:Y:S01]  /*8480*/  LDC R0, c[0x0][0x448] ;  /* 0x00011200ff007b82 */ /* 0x000e220000000800 */
[----:B------:R-:W-:-:S07]  /*8490*/  IADD3 R5, R190, 0x1, -R189 ;  /* 0x00000001be057810 */ /* 0x000fce0007ffe8bd */
[----:B------:R-:W4:Y:S01]  /*84a0*/  LDC.64 R6, c[0x0][0x9e0] ;  /* 0x00027800ff067b82 */ /* 0x000f220000000a00 */
[----:B0-----:R-:W-:Y:S01]  /*84b0*/  ISETP.NE.AND P1, PT, R0, 0x1, PT ;  /* 0x000000010000780c */ /* 0x001fe20003f25270 */
[----:B------:R-:W-:Y:S01]  /*84c0*/  VIADD R0, R193, 0x7f ;  /* 0x0000007fc1007836 */ /* 0x000fe20000000000 */
[----:B----4-:R-:W-:-:S11]  /*84d0*/  ISETP.GE.AND P2, PT, R7, 0x1, PT ;  /* 0x000000010700780c */ /* 0x010fd60003f46270 */
[----:B------:R-:W0:Y:S08]  /*84e0*/  @P1 LDC R3, c[0x0][0x44c] ;  /* 0x00011300ff031b82 */ /* 0x000e300000000800 */
[----:B------:R-:W4:Y:S01]  /*84f0*/  @P1 LDC R4, c[0x0][0x450] ;  /* 0x00011400ff041b82 */ /* 0x000f220000000800 */
[----:B0-----:R-:W-:-:S05]  /*8500*/  @P1 IMAD.HI.U32 R3, R0, R3, RZ ;  /* 0x0000000300031227 */ /* 0x001fca00078e00ff */
[----:B----4-:R-:W-:-:S05]  /*8510*/  @P1 SHF.R.U32.HI R0, RZ, R4, R3 ;  /* 0x00000004ff001219 */ /* 0x010fca0000011603 */
[----:B------:R-:W-:Y:S01]  /*8520*/  IMAD.IADD R5, R5, 0x1, R0 ;  /* 0x0000000105057824 */ /* 0x000fe200078e0200 */
[----:B------:R-:W-:Y:S06]  /*8530*/  @P0 BRA `(.L_x_1782) ;  /* 0x00000000000c0947 */ /* 0x000fec0003800000 */
[----:B------:R-:W0:Y:S01]  /*8540*/  FENCE.VIEW.ASYNC.G ;  /* 0x00000000000073c6 */ /* 0x000e220000000100 */
[----:B------:R-:W-:Y:S05]  /*8550*/  WARPSYNC.ALL ;  /* 0x0000000000007948 */ /* 0x000fea0003800000 */
[----:B0-----:R-:W-:Y:S06]  /*8560*/  BAR.ARV 0xc, 0x180 ;  /* 0x0306000000007b1d */ /* 0x001fec0000002000 */
.L_x_1782:
        /* <DEDUP_REMOVED lines=13> */
.L_x_1785:
[----:B------:R-:W-:-:S13]  /*8640*/  ISETP.NE.AND P0, PT, R7, 0x1, PT ;  /* 0x000000010700780c */ /* 0x000fda0003f05270 */
[----:B------:R-:W0:Y:S02]  /*8650*/  @P0 LDC.64 R4, c[0x0][0x9e8] ;  /* 0x00027a00ff040b82 */ /* 0x000e240000000a00 */
[----:B0-----:R-:W-:-:S05]  /*8660*/  @P0 IMAD.HI.U32 R4, R3, R4, RZ ;  /* 0x0000000403040227 */ /* 0x001fca00078e00ff */
[----:B------:R-:W-:-:S07]  /*8670*/  @P0 SHF.R.U32.HI R3, RZ, R5, R4 ;  /* 0x00000005ff030219 */ /* 0x000fce0000011604 */
.L_x_1786:
[----:B------:R-:W-:Y:S05]  /*8680*/  BSYNC B0 ;  /* 0x0000000000007941 */ /* 0x000fea0003800000 */
.L_x_1784:
[----:B------:R-:W-:-:S05]  /*8690*/  IMAD R3, R3, R7, R7 ;  /* 0x0000000703037224 */ /* 0x000fca00078e0207 */
[----:B------:R-:W-:-:S07]  /*86a0*/  VIMNMX R0, R0, R3, PT ;  /* 0x0000000300007248 */ /* 0x000fce0003fe0100 */
.L_x_1783:
[----:B------:R-:W0:Y:S01]  /*86b0*/  @P1 LDC R4, c[0x0][0x44c] ;  /* 0x00011300ff041b82 */ /* 0x000e220000000800 */
[----:B------:R-:W-:Y:S01]  /*86c0*/  IADD3 R0, R0, 0x7f, RZ ;  /* 0x0000007f00007810 */ /* 0x000fe20007ffe0ff */
[----:B------:R-:W-:-:S03]  /*86d0*/  ULDC UR4, c[0x0][0x9dc] ;  /* 0x0002770000047ab9 */ /* 0x000fc60000000800 */
[----:B------:R-:W-:-:S03]  /*86e0*/  SHF.R.S32.HI R3, RZ, 0x1f, R0 ;  /* 0x0000001fff037819 */ /* 0x000fc60000011400 */
[----:B------:R-:W4:Y:S01]  /*86f0*/  @P1 LDC R6, c[0x0][0x450] ;  /* 0x00011400ff061b82 */ /* 0x000f220000000800 */
[----:B------:R-:W-:-:S04]  /*8700*/  LEA.HI R3, R3, R0, RZ, 0x7 ;  /* 0x0000000003037211 */ /* 0x000fc800078f38ff */
[----:B------:R-:W-:-:S04]  /*8710*/  SHF.R.S32.HI R3, RZ, 0x7, R3 ;  /* 0x00000007ff037819 */ /* 0x000fc80000011403 */
[----:B------:R-:W-:Y:S01]  /*8720*/  VIMNMX R89, R96, R3, PT ;  /* 0x0000000360597248 */ /* 0x000fe20003fe0100 */
[----:B0-----:R-:W-:-:S04]  /*8730*/  @P1 IMAD.HI.U32 R5, R193, R4, RZ ;  /* 0x00000004c1051227 */ /* 0x001fc800078e00ff */
[----:B------:R-:W-:Y:S01]  /*8740*/  IMAD.MOV.U32 R4, RZ, RZ, R193 ;  /* 0x000000ffff047224 */ /* 0x000fe200078e00c1 */
[----:B----4-:R-:W-:-:S05]  /*8750*/  @P1 SHF.R.U32.HI R4, RZ, R6, R5 ;  /* 0x00000006ff041219 */ /* 0x010fca0000011605 */
        /* <DEDUP_REMOVED lines=13> */
.L_x_1789:
[----:B------:R-:W-:-:S13]  /*8830*/  ISETP.NE.AND P0, PT, R7, 0x1, PT ;  /* 0x000000010700780c */ /* 0x000fda0003f05270 */
[----:B------:R-:W0:Y:S02]  /*8840*/  @P0 LDC.64 R4, c[0x0][0x9e8] ;  /* 0x00027a00ff040b82 */ /* 0x000e240000000a00 */
[----:B0-----:R-:W-:-:S05]  /*8850*/  @P0 IMAD.HI.U32 R4, R0, R4, RZ ;  /* 0x0000000400040227 */ /* 0x001fca00078e00ff */
[----:B------:R-:W-:-:S07]  /*8860*/  @P0 SHF.R.U32.HI R0, RZ, R5, R4 ;  /* 0x00000005ff000219 */ /* 0x000fce0000011604 */
.L_x_1790:
[----:B------:R-:W-:Y:S05]  /*8870*/  BSYNC B0 ;  /* 0x0000000000007941 */ /* 0x000fea0003800000 */
.L_x_1788:
[----:B------:R-:W-:-:S05]  /*8880*/  IMAD R0, R0, R7, RZ ;  /* 0x0000000700007224 */ /* 0x000fca00078e02ff */
[----:B------:R-:W-:-:S07]  /*8890*/  VIMNMX R3, R3, R0, !PT ;  /* 0x0000000003037248 */ /* 0x000fce0007fe0100 */
.L_x_1787:
[----:B------:R-:W-:Y:S02]  /*88a0*/  SHF.R.S32.HI R0, RZ, 0x1f, R3 ;  /* 0x0000001fff007819 */ /* 0x000fe40000011403 */
[----:B------:R-:W-:Y:S02]  /*88b0*/  CS2R R20, SRZ ;  /* 0x0000000000147805 */ /* 0x000fe4000001ff00 */
[----:B------:R-:W-:Y:S02]  /*88c0*/  PLOP3.LUT P0, PT, PT, PT, PT, 0x80, 0x0 ;  /* 0x000000000000781c */ /* 0x000fe40003f0f070 */
[----:B------:R-:W-:Y:S02]  /*88d0*/  CS2R R150, SRZ ;  /* 0x0000000000967805 */ /* 0x000fe4000001ff00 */
[----:B------:R-:W-:Y:S02]  /*88e0*/  LEA.HI R0, R0, R3, RZ, 0x7 ;  /* 0x0000000300007211 */ /* 0x000fe400078f38ff */
[----:B------:R-:W-:-:S02]  /*88f0*/  CS2R R148, SRZ ;  /* 0x0000000000947805 */ /* 0x000fc4000001ff00 */
[----:B------:R-:W-:Y:S02]  /*8900*/  CS2R R146, SRZ ;  /* 0x0000000000927805 */ /* 0x000fe4000001ff00 */
[----:B------:R-:W-:Y:S02]  /*8910*/  CS2R R144, SRZ ;  /* 0x0000000000907805 */ /* 0x000fe4000001ff00 */
[----:B------:R-:W-:Y:S02]  /*8920*/  SHF.R.S32.HI R0, RZ, 0x7, R0 ;  /* 0x00000007ff007819 */ /* 0x000fe40000011400 */
[----:B------:R-:W-:Y:S01]  /*8930*/  CS2R R34, SRZ ;  /* 0x0000000000227805 */ /* 0x000fe2000001ff00 */
[----:B------:R-:W-:Y:S01]  /*8940*/  IMAD.MOV.U32 R142, RZ, RZ, RZ ;  /* 0x000000ffff8e7224 */ /* 0x000fe200078e00ff */
[----:B------:R-:W-:Y:S02]  /*8950*/  CS2R R32, SRZ ;  /* 0x0000000000207805 */ /* 0x000fe4000001ff00 */
[----:B------:R-:W-:Y:S01]  /*8960*/  VIMNMX R198, RZ, R0, !PT ;  /* 0x00000000ffc67248 */ /* 0x000fe20007fe0100 */
[----:B------:R-:W-:Y:S01]  /*8970*/  IMAD.MOV.U32 R141, RZ, RZ, RZ ;  /* 0x000000ffff8d7224 */ /* 0x000fe200078e00ff */
[----:B------:R-:W-:Y:S01]  /*8980*/  MOV R137, RZ ;  /* 0x000000ff00897202 */ /* 0x000fe20000000f00 */
[----:B------:R-:W-:Y:S01]  /*8990*/  IMAD.MOV.U32 R138, RZ, RZ, RZ ;  /* 0x000000ffff8a7224 */ /* 0x000fe200078e00ff */
[----:B------:R-:W-:-:S02]  /*89a0*/  ISETP.GT.AND P1, PT, R89, R198, PT ;  /* 0x000000c65900720c */ /* 0x000fc40003f24270 */
[----:B------:R-:W-:Y:S01]  /*89b0*/  CS2R R30, SRZ ;  /* 0x00000000001e7805 */ /* 0x000fe2000001ff00 */
[----:B------:R-:W-:Y:S01]  /*89c0*/  IMAD.MOV.U32 R134, RZ, RZ, RZ ;  /* 0x000000ffff867224 */ /* 0x000fe200078e00ff */
[----:B------:R-:W-:Y:S01]  /*89d0*/  CS2R R130, SRZ ;  /* 0x0000000000827805 */ /* 0x000fe2000001ff00 */
[----:B------:R-:W-:Y:S01]  /*89e0*/  IMAD.MOV.U32 R133, RZ, RZ, RZ ;  /* 0x000000ffff857224 */ /* 0x000fe200078e00ff */
        /* <DEDUP_REMOVED lines=11> */
[----:B---3--:R-:W-:Y:S02]  /*8aa0*/  CS2R R106, SRZ ;  /* 0x00000000006a7805 */ /* 0x008fe4000001ff00 */
[----:B------:R-:W-:Y:S02]  /*8ab0*/  CS2R R104, SRZ ;  /* 0x0000000000687805 */ /* 0x000fe4000001ff00 */
[----:B------:R-:W-:Y:S02]  /*8ac0*/  CS2R R102, SRZ ;  /* 0x0000000000667805 */ /* 0x000fe4000001ff00 */
[----:B------:R-:W-:Y:S02]  /*8ad0*/  CS2R R100, SRZ ;  /* 0x0000000000647805 */ /* 0x000fe4000001ff00 */
[----:B------:R-:W-:-:S02]  /*8ae0*/  CS2R R98, SRZ ;  /* 0x0000000000627805 */ /* 0x000fc4000001ff00 */
[----:B------:R-:W-:Y:S02]  /*8af0*/  CS2R R96, SRZ ;  /* 0x0000000000607805 */ /* 0x000fe4000001ff00 */
[----:B------:R-:W-:Y:S01]  /*8b00*/  CS2R R6, SRZ ;  /* 0x0000000000067805 */ /* 0x000fe2000001ff00 */
[----:B------:R-:W-:Y:S01]  /*8b10*/  IMAD.MOV.U32 R94, RZ, RZ, RZ ;  /* 0x000000ffff5e7224 */ /* 0x000fe200078e00ff */
[----:B------:R-:W-:Y:S01]  /*8b20*/  CS2R R90, SRZ ;  /* 0x00000000005a7805 */ /* 0x000fe2000001ff00 */
[----:B------:R-:W-:Y:S02]  /*8b30*/  IMAD.MOV.U32 R93, RZ, RZ, RZ ;  /* 0x000000ffff5d7224 */ /* 0x000fe400078e00ff */
[----:B------:R-:W-:Y:S02]  /*8b40*/  IMAD.MOV.U32 R3, RZ, RZ, RZ ;  /* 0x000000ffff037224 */ /* 0x000fe400078e00ff */
[----:B------:R-:W-:Y:S01]  /*8b50*/  IMAD.MOV.U32 R88, RZ, RZ, RZ ;  /* 0x000000ffff587224 */ /* 0x000fe200078e00ff */
[----:B------:R-:W-:Y:S06]  /*8b60*/  @!P1 BRA `(.L_x_1791) ;  /* 0x0000011800c09947 */ /* 0x000fec0003800000 */
[----:B------:R-:W-:-:S03]  /*8b70*/  UMOV UR4, 0xffffffff ;  /* 0xffffffff00047882 */ /* 0x000fc60000000000 */
[----:B------:R-:W-:Y:S05]  /*8b80*/  BRA.DIV UR4, `(.L_x_1792) ;  /* 0x000001be04647947 */ /* 0x000fea000b800000 */
[----:B------:R0:W3:Y:S02]  /*8b90*/  SHFL.IDX PT, R194, R218, RZ, 0x1f ;  /* 0x00001fffdac27589 */ /* 0x0000e400000e0000 */
.L_x_2140:
[----:B---3--:R-:W-:-:S04]  /*8ba0*/  LEA.HI R0, R194, R194, RZ, 0x1 ;  /* 0x000000c2c2007211 */ /* 0x008fc800078f08ff */
[----:B------:R-:W-:Y:S01]  /*8bb0*/  LOP3.LUT R3, R0, 0x1e, RZ, 0xc0, !PT ;  /* 0x0000001e00037812 */ /* 0x000fe200078ec0ff */
[----:B------:R-:W-:-:S03]  /*8bc0*/  IMAD.U32 R0, RZ, RZ, UR40 ;  /* 0x00000028ff007e24 */ /* 0x000fc6000f8e00ff */
[----:B------:R-:W-:Y:S02]  /*8bd0*/  IADD3 R3, R194, -R3, RZ ;  /* 0x80000003c2037210 */ /* 0x000fe40007ffe0ff */
[----:B------:R-:W-:Y:S02]  /*8be0*/  LOP3.LUT P0, RZ, R0, 0x3ff, RZ, 0xc0, !PT ;  /* 0x000003ff00ff7812 */ /* 0x000fe4000780c0ff */
[----:B------:R-:W-:Y:S02]  /*8bf0*/  LEA R3, R3, UR40, 0xd ;  /* 0x0000002803037c11 */ /* 0x000fe4000f8e68ff */
[----:B------:R-:W-:Y:S02]  /*8c00*/  P2R R25, PR, RZ, 0x1 ;  /* 0x00000001ff197803 */ /* 0x000fe40000000000 */
[----:B------:R-:W-:-:S04]  /*8c10*/  SHF.R.U32.HI R3, RZ, 0x4, R3 ;  /* 0x00000004ff037819 */ /* 0x000fc80000011603 */
[----:B------:R-:W-:-:S03]  /*8c20*/  LOP3.LUT R42, R3, 0x3fff, RZ, 0xc0, !PT ;  /* 0x00003fff032a7812 */ /* 0x000fc600078ec0ff */
[----:B------:R-:W-:Y:S05]  /*8c30*/  @!P0 BRA `(.L_x_1793) ;  /* 0x0000000000408947 */ /* 0x000fea0003800000 */
[----:B------:R-:W-:Y:S01]  /*8c40*/  MOV R0, 0x0 ;  /* 0x0000000000007802 */ /* 0x000fe20000000f00 */
[----:B------:R-:W-:Y:S01]  /*8c50*/  ULDC.64 UR4, c[0x4][0x80] ;  /* 0x0100200000047ab9 */ /* 0x000fe20000000a00 */
[----:B------:R-:W-:Y:S01]  /*8c60*/  ULDC.64 UR6, c[0x4][0x88] ;  /* 0x0100220000067ab9 */ /* 0x000fe20000000a00 */
[----:B------:R-:W-:Y:S01]  /*8c70*/  IMAD.U32 R4, RZ, RZ, UR4 ;  /* 0x00000004ff047e24 */ /* 0x000fe2000f8e00ff */
[----:B------:R3:W4:Y:S01]  /*8c80*/  LDC.64 R14, c[0x4][R0] ;  /* 0x01000000000e7b82 */ /* 0x0007220000000a00 */
        /* <DEDUP_REMOVED lines=8> */
[----:B--23--:R-:W-:-:S07]  /*8d10*/  IMAD.MOV.U32 R13, RZ, RZ, RZ ;  /* 0x000000ffff0d7224 */ /* 0x00cfce00078e00ff */
[----:B------:R-:W-:-:S07]  /*8d20*/  LEPC R20, `(.L_x_1793) ;  /* 0x000000001014794e */ /* 0x000fce0000000000 */
[----:B01--45:R-:W-:Y:S05]  /*8d30*/  CALL.ABS.NOINC R14 ;  /* 0x000000000e007343 */ /* 0x033fea0003c00000 */
.L_x_1793:
[----:B------:R-:W-:Y:S02]  /*8d40*/  ULDC UR4, c[0x0][0x3f4] ;  /* 0x0000fd0000047ab9 */ /* 0x000fe40000000800 */
[----:B------:R-:W-:-:S13]  /*8d50*/  ISETP.LT.AND P0, PT, RZ, UR4, PT ;  /* 0x00000004ff007c0c */ /* 0x000fda000bf01270 */
[----:B------:R-:W-:Y:S05]  /*8d60*/  @P0 BRA `(.L_x_1794) ;  /* 0x0000000000400947 */ /* 0x000fea0003800000 */
[----:B------:R-:W-:-:S04]  /*8d70*/  ULEA.HI UR4, UR37, UR37, URZ, 0x1 ;  /* 0x0000002525047291 */ /* 0x000fc8000f8f083f */
[----:B------:R-:W-:-:S04]  /*8d80*/  ULOP3.LUT UR4, UR4, 0xfffffffe, URZ, 0xc0, !UPT ;  /* 0xfffffffe04047892 */ /* 0x000fc8000f8ec03f */
[----:B------:R-:W-:-:S06]  /*8d90*/  UIADD3 UR4, UR37, -UR4, URZ ;  /* 0x8000000425047290 */ /* 0x000fcc000fffe03f */
[----:B------:R-:W-:-:S05]  /*8da0*/  IMAD.U32 R3, RZ, RZ, UR4 ;  /* 0x00000004ff037e24 */ /* 0x000fca000f8e00ff */
[----:B------:R-:W-:-:S04]  /*8db0*/  SHF.L.U32 R3, R3, 0x1f, RZ ;  /* 0x0000001f03037819 */ /* 0x000fc800000006ff */
[----:B------:R3:W4:Y:S03]  /*8dc0*/  SYNCS.PHASECHK.TRANS64.TRYWAIT P0, [R18+URZ+0x28800], R3 ;  /* 0x02880003120075a7 */ /* 0x000726000800017f */
[----:B----4-:R-:W-:Y:S05]  /*8dd0*/  @!P0 NANOSLEEP.SYNCS 0x989680 ;  /* 0x009896800000895d */ /* 0x010fea0003900000 */
[----:B------:R-:W4:Y:S01]  /*8de0*/  @!P0 SYNCS.PHASECHK.TRANS64 P0, [R18+URZ+0x28800], R3 ;  /* 0x02880003120085a7 */ /* 0x000f22000800007f */
[----:B------:R-:W-:Y:S04]  /*8df0*/  BSSY B0, `(.L_x_1795) ;  /* 0x0000006000007945 */ /* 0x000fe80003800000 */
[----:B----4-:R-:W-:Y:S05]  /*8e00*/  @P0 BRA `(.L_x_1796) ;  /* 0x0000000000100947 */ /* 0x010fea0003800000 */
.L_x_1797:
[----:B----4-:R4:W0:Y:S02]  /*8e10*/  SYNCS.PHASECHK.TRANS64.TRYWAIT P0, [R18+URZ+0x28800], R3 ;  /* 0x02880003120075a7 */ /* 0x010824000800017f */
[----:B0-----:R-:W-:Y:S05]  /*8e20*/  @!P0 NANOSLEEP.SYNCS 0x989680 ;  /* 0x009896800000895d */ /* 0x001fea0003900000 */
[----:B------:R-:W0:Y:S02]  /*8e30*/  @!P0 SYNCS.PHASECHK.TRANS64 P0, [R18+URZ+0x28800], R3 ;  /* 0x02880003120085a7 */ /* 0x000e24000800007f */
[----:B0-----:R-:W-:Y:S05]  /*8e40*/  @!P0 BRA `(.L_x_1797) ;  /* 0xfffffffc00f08947 */ /* 0x001fea000383ffff */
.L_x_1796:
[----:B------:R-:W-:Y:S05]  /*8e50*/  BSYNC B0 ;  /* 0x0000000000007941 */ /* 0x000fea0003800000 */
.L_x_1795:
[----:B------:R-:W-:Y:S05]  /*8e60*/  BRA `(.L_x_1798) ;  /* 0x0000004c00a07947 */ /* 0x000fea0003800000 */
.L_x_1794:
[----:B------:R-:W-:Y:S01]  /*8e70*/  ISETP.NE.AND P0, PT, R25, RZ, PT ;  /* 0x000000ff1900720c */ /* 0x000fe20003f05270 */
[----:B------:R-:W-:Y:S01]  /*8e80*/  ULDC.64 UR4, c[0x0][0x3f8] ;  /* 0x0000fe0000047ab9 */ /* 0x000fe20000000a00 */
[----:B-----5:R-:W-:Y:S01]  /*8e90*/  SHF.R.S32.HI R0, RZ, 0x1f, R24 ;  /* 0x0000001fff007819 */ /* 0x020fe20000011418 */
[----:B------:R-:W-:Y:S01]  /*8ea0*/  ULDC.64 UR6, c[0x0][0x408] ;  /* 0x0001020000067ab9 */ /* 0x000fe20000000a00 */
[----:B------:R-:W-:-:S04]  /*8eb0*/  IMAD.WIDE.U32 R26, R24, UR4, RZ ;  /* 0x00000004181a7c25 */ /* 0x000fc8000f8e00ff */
[C---:B------:R-:W-:Y:S02]  /*8ec0*/  IMAD R3, R0.reuse, UR4, RZ ;  /* 0x0000000400037c24 */ /* 0x040fe4000f8e02ff */
[----:B------:R-:W-:Y:S02]  /*8ed0*/  IMAD R5, R0, UR6, RZ ;  /* 0x0000000600057c24 */ /* 0x000fe4000f8e02ff */
[C---:B------:R-:W-:Y:S02]  /*8ee0*/  IMAD R3, R24.reuse, UR5, R3 ;  /* 0x0000000518037c24 */ /* 0x040fe4000f8e0203 */
[C---:B------:R-:W-:Y:S02]  /*8ef0*/  IMAD R5, R24.reuse, UR7, R5 ;  /* 0x0000000718057c24 */ /* 0x040fe4000f8e0205 */
[----:B------:R-:W-:-:S04]  /*8f00*/  IMAD.WIDE.U32 R24, R24, UR6, RZ ;  /* 0x0000000618187c25 */ /* 0x000fc8000f8e00ff */
[----:B------:R-:W-:Y:S02]  /*8f10*/  IMAD.IADD R29, R3, 0x1, R27 ;  /* 0x00000001031d7824 */ /* 0x000fe400078e021b */
[----:B------:R-:W-:Y:S01]  /*8f20*/  IMAD.IADD R31, R5, 0x1, R25 ;  /* 0x00000001051f7824 */ /* 0x000fe200078e0219 */
[----:B------:R-:W-:Y:S06]  /*8f30*/  @!P0 BRA `(.L_x_1799) ;  /* 0x0000000000408947 */ /* 0x000fec0003800000 */
[----:B------:R-:W-:Y:S01]  /*8f40*/  MOV R0, 0x0 ;  /* 0x0000000000007802 */ /* 0x000fe20000000f00 */
[----:B------:R-:W-:Y:S01]  /*8f50*/  ULDC.64 UR4, c[0x4][0x80] ;  /* 0x0100200000047ab9 */ /* 0x000fe20000000a00 */
[----:B------:R-:W-:Y:S01]  /*8f60*/  ULDC.64 UR6, c[0x4][0x20] ;  /* 0x0100080000067ab9 */ /* 0x000fe20000000a00 */
[----:B------:R-:W-:Y:S01]  /*8f70*/  MOV R4, UR4 ;  /* 0x0000000400047c02 */ /* 0x000fe20008000f00 */
[----:B------:R3:W4:Y:S01]  /*8f80*/  LDC.64 R14, c[0x4][R0] ;  /* 0x01000000000e7b82 */ /* 0x0007220000000a00 */
        /* <DEDUP_REMOVED lines=8> */
[----:B--23--:R-:W-:-:S07]  /*9010*/  IMAD.MOV.U32 R13, RZ, RZ, RZ ;  /* 0x000000ffff0d7224 */ /* 0x00cfce00078e00ff */
[----:B------:R-:W-:-:S07]  /*9020*/  LEPC R20, `(.L_x_1799) ;  /* 0x000000001014794e */ /* 0x000fce0000000000 */
[----:B01--4-:R-:W-:Y:S05]  /*9030*/  CALL.ABS.NOINC R14 ;  /* 0x000000000e007343 */ /* 0x013fea0003c00000 */
.L_x_1799:
[----:B------:R-:W-:Y:S01]  /*9040*/  ULDC.U8 UR4, c[0x0][0x410] ;  /* 0x0001040000047ab9 */ /* 0x000fe20000000000 */
[----:B------:R-:W-:Y:S01]  /*9050*/  IMAD.IADD R57, R188, 0x1, R193 ;  /* 0x00000001bc397824 */ /* 0x000fe200078e02c1 */
[----:B------:R-:W-:Y:S01]  /*9060*/  ISETP.NE.AND P0, PT, RZ, UR4, PT ;  /* 0x00000004ff007c0c */ /* 0x000fe2000bf05270 */
[----:B------:R-:W-:Y:S02]  /*9070*/  BSSY B0, `(.L_x_1800) ;  /* 0x00004bf000007945 */ /* 0x000fe40003800000 */
[----:B------:R-:W-:-:S10]  /*9080*/  IMAD R3, R207, 0x20, R57 ;  /* 0x00000020cf037824 */ /* 0x000fd400078e0239 */
[----:B------:R-:W-:Y:S05]  /*9090*/  @!P0 BRA `(.L_x_1801) ;  /* 0x0000002400b88947 */ /* 0x000fea0003800000 */
[----:B------:R-:W3:Y:S01]  /*90a0*/  LDC R64, c[0x0][0x448] ;  /* 0x00011200ff407b82 */ /* 0x000ee20000000800 */
[----:B------:R-:W-:Y:S01]  /*90b0*/  ULDC.64 UR4, c[0x0][0x3f8] ;  /* 0x0000fe0000047ab9 */ /* 0x000fe20000000a00 */
[----:B------:R-:W-:Y:S01]  /*90c0*/  ULDC.64 UR6, c[0x0][0x408] ;  /* 0x0001020000067ab9 */ /* 0x000fe20000000a00 */
[----:B------:R-:W-:Y:S01]  /*90d0*/  MOV R11, R31 ;  /* 0x0000001f000b7202 */ /* 0x000fe20000000f00 */
[----:B------:R-:W-:Y:S02]  /*90e0*/  IMAD.MOV.U32 R8, RZ, RZ, R26 ;  /* 0x000000ffff087224 */ /* 0x000fe400078e001a */
[----:B------:R-:W-:Y:S02]  /*90f0*/  IMAD.MOV.U32 R9, RZ, RZ, R29 ;  /* 0x000000ffff097224 */ /* 0x000fe400078e001d */
[----:B------:R-:W-:Y:S01]  /*9100*/  IMAD.MOV.U32 R10, RZ, RZ, R24 ;  /* 0x000000ffff0a7224 */ /* 0x000fe200078e0018 */
[----:B---3--:R-:W-:-:S13]  /*9110*/  ISETP.NE.AND P0, PT, R64, 0x1, PT ;  /* 0x000000014000780c */ /* 0x008fda0003f05270 */
[----:B------:R-:W3:Y:S08]  /*9120*/  @P0 LDC R0, c[0x0][0x44c] ;  /* 0x00011300ff000b82 */ /* 0x000ef00000000800 */
[----:B------:R-:W4:Y:S01]  /*9130*/  @P0 LDC R5, c[0x0][0x450] ;  /* 0x00011400ff050b82 */ /* 0x000f220000000800 */
[----:B---3--:R-:W-:-:S05]  /*9140*/  @P0 IMAD.HI.U32 R0, R3, R0, RZ ;  /* 0x0000000003000227 */ /* 0x008fca00078e00ff */
[----:B----4-:R-:W-:-:S04]  /*9150*/  @P0 SHF.R.U32.HI R3, RZ, R5, R0 ;  /* 0x00000005ff030219 */ /* 0x010fc80000011600 */
[----:B------:R-:W-:Y:S01]  /*9160*/  SHF.R.S32.HI R0, RZ, 0x1f, R3 ;  /* 0x0000001fff007819 */ /* 0x000fe20000011403 */
[----:B------:R-:W-:-:S04]  /*9170*/  IMAD.WIDE.U32 R8, R3, UR4, R8 ;  /* 0x0000000403087c25 */ /* 0x000fc8000f8e0008 */
[C---:B------:R-:W-:Y:S02]  /*9180*/  IMAD R4, R0.reuse, UR4, RZ ;  /* 0x0000000400047c24 */ /* 0x040fe4000f8e02ff */
[----:B------:R-:W-:Y:S02]  /*9190*/  IMAD R0, R0, UR6, RZ ;  /* 0x0000000600007c24 */ /* 0x000fe4000f8e02ff */
[C---:B--2---:R-:W-:Y:S01]  /*91a0*/  IMAD R13, R3.reuse, UR5, R4 ;  /* 0x00000005030d7c24 */ /* 0x044fe2000f8e0204 */
[----:B------:R-:W-:Y:S01]  /*91b0*/  ULDC.64 UR4, c[0x0][0x3e8] ;  /* 0x0000fa0000047ab9 */ /* 0x000fe20000000a00 */
[C---:B------:R-:W-:Y:S01]  /*91c0*/  IMAD.WIDE.U32 R10, R3.reuse, UR6, R10 ;  /* 0x00000006030a7c25 */ /* 0x040fe2000f8e000a */
[----:B------:R-:W-:Y:S01]  /*91d0*/  LEA R5, P0, R8, UR4, 0x1 ;  /* 0x0000000408057c11 */ /* 0x000fe2000f8008ff */
[----:B------:R-:W-:Y:S02]  /*91e0*/  UMOV UR4, 0xffffffff ;  /* 0xffffffff00047882 */ /* 0x000fe40000000000 */
[----:B------:R-:W-:Y:S01]  /*91f0*/  IMAD R3, R3, UR7, R0 ;  /* 0x0000000703037c24 */ /* 0x000fe2000f8e0200 */
[----:B------:R-:W-:Y:S01]  /*9200*/  ULDC.64 UR6, c[0x0][0x400] ;  /* 0x0001000000067ab9 */ /* 0x000fe20000000a00 */
[----:B------:R-:W-:Y:S01]  /*9210*/  IMAD.IADD R9, R9, 0x1, R13 ;  /* 0x0000000109097824 */ /* 0x000fe200078e020d */
[----:B------:R-:W-:Y:S01]  /*9220*/  LEA R7, P1, R10, UR6, 0x1 ;  /* 0x000000060a077c11 */ /* 0x000fe2000f8208ff */
[----:B------:R-:W-:-:S03]  /*9230*/  IMAD.IADD R3, R11, 0x1, R3 ;  /* 0x000000010b037824 */ /* 0x000fc600078e0203 */
[----:B------:R-:W-:Y:S02]  /*9240*/  LEA.HI.X R6, R8, UR5, R9, 0x1, P0 ;  /* 0x0000000508067c11 */ /* 0x000fe400080f0c09 */
[----:B------:R-:W-:Y:S01]  /*9250*/  LEA.HI.X R8, R10, UR7, R3, 0x1, P1 ;  /* 0x000000070a087c11 */ /* 0x000fe200088f0c03 */
[----:B------:R-:W-:Y:S06]  /*9260*/  BRA.DIV UR4, `(.L_x_1802) ;  /* 0x000001b604d87947 */ /* 0x000fec000b800000 */
[----:B------:R2:W3:Y:S04]  /*9270*/  SHFL.IDX PT, R0, R6, RZ, 0x181f ;  /* 0x00181fff06007589 */ /* 0x0004e800000e0000 */
[----:B------:R2:W4:Y:S04]  /*9280*/  SHFL.IDX PT, R3, R5, RZ, 0x181f ;  /* 0x00181fff05037589 */ /* 0x00052800000e0000 */
[----:B------:R2:W0:Y:S04]  /*9290*/  SHFL.IDX PT, R4, R8, RZ, 0x181f ;  /* 0x00181fff08047589 */ /* 0x00042800000e0000 */
[----:B------:R2:W0:Y:S02]  /*92a0*/  SHFL.IDX PT, R14, R7, RZ, 0x181f ;  /* 0x00181fff070e7589 */ /* 0x00042400000e0000 */
.L_x_2146:
[----:B------:R-:W-:Y:S01]  /*92b0*/  IMAD R64, R189, R64, RZ ;  /* 0x00000040bd407224 */ /* 0x000fe200078e02ff */
[----:B------:R-:W-:Y:S01]  /*92c0*/  BSSY B1, `(.L_x_1803) ;  /* 0x000001e000017945 */ /* 0x000fe20003800000 */
[----:B------:R-:W-:Y:S02]  /*92d0*/  CS2R R48, SRZ ;  /* 0x0000000000307805 */ /* 0x000fe4000001ff00 */
[----:B------:R-:W-:Y:S02]  /*92e0*/  CS2R R44, SRZ ;  /* 0x00000000002c7805 */ /* 0x000fe4000001ff00 */
[----:B-1----:R-:W-:Y:S02]  /*92f0*/  CS2R R46, SRZ ;  /* 0x00000000002e7805 */ /* 0x002fe4000001ff00 */
[----:B------:R-:W-:Y:S02]  /*9300*/  ISETP.GE.AND P0, PT, R57, R64, PT ;  /* 0x000000403900720c */ /* 0x000fe40003f06270 */
[----:B------:R-:W-:-:S11]  /*9310*/  CS2R R40, SRZ ;  /* 0x0000000000287805 */ /* 0x000fd6000001ff00 */
[----:B------:R-:W-:Y:S05]  /*9320*/  @P0 BRA `(.L_x_1804) ;  /* 0x00000000005c0947 */ /* 0x000fea0003800000 */
[----:B------:R-:W-:Y:S01]  /*9330*/  ULDC UR4, c[0x0][0x3f4] ;  /* 0x0000fd0000047ab9 */ /* 0x000fe20000000800 */
[----:B------:R-:W-:Y:S02]  /*9340*/  CS2R R40, SRZ ;  /* 0x0000000000287805 */ /* 0x000fe4000001ff00 */
[----:B------:R-:W-:Y:S02]  /*9350*/  ISETP.GE.AND P4, PT, R22, UR4, PT ;  /* 0x0000000416007c0c */ /* 0x000fe4000bf86270 */
[----:B------:R-:W-:Y:S02]  /*9360*/  CS2R R44, SRZ ;  /* 0x00000000002c7805 */ /* 0x000fe4000001ff00 */
[----:B------:R-:W-:-:S09]  /*9370*/  ISETP.GE.AND P5, PT, R186, UR4, PT ;  /* 0x00000004ba007c0c */ /* 0x000fd2000bfa6270 */
[C---:B------:R-:W-:Y:S01]  /*9380*/  @!P4 IMAD.SHL.U32 R12, R22.reuse, 0x2, RZ ;  /* 0x00000002160cc824 */ /* 0x040fe200078e00ff */
[----:B------:R-:W-:-:S03]  /*9390*/  @!P4 SHF.L.U64.HI R13, R22, 0x1, R23 ;  /* 0x00000001160dc819 */ /* 0x000fc60000010217 */
[C---:B------:R-:W-:Y:S01]  /*93a0*/  @!P5 IMAD.SHL.U32 R15, R186.reuse, 0x2, RZ ;  /* 0x00000002ba0fd824 */ /* 0x040fe200078e00ff */
[----:B------:R-:W-:Y:S02]  /*93b0*/  @!P5 SHF.L.U64.HI R9, R186, 0x1, R210 ;  /* 0x00000001ba09d819 */ /* 0x000fe400000102d2 */
[CC--:B----4-:R-:W-:Y:S02]  /*93c0*/  @!P4 IADD3 R10, P0, R3.reuse, R12.reuse, RZ ;  /* 0x0000000c030ac210 */ /* 0x0d0fe40007f1e0ff */
[----:B0-----:R-:W-:Y:S02]  /*93d0*/  @!P4 IADD3 R12, P1, R14, R12, RZ ;  /* 0x0000000c0e0cc210 */ /* 0x001fe40007f3e0ff */
[-C--:B------:R-:W-:Y:S01]  /*93e0*/  @!P5 IADD3 R20, P2, R3, R15.reuse, RZ ;  /* 0x0000000f0314d210 */ /* 0x080fe20007f5e0ff */
[----:B---3--:R-:W-:Y:S01]  /*93f0*/  @!P4 IMAD.X R11, R0, 0x1, R13, P0 ;  /* 0x00000001000bc824 */ /* 0x008fe200000e060d */
[----:B------:R-:W-:Y:S02]  /*9400*/  @!P5 IADD3 R14, P3, R14, R15, RZ ;  /* 0x0000000f0e0ed210 */ /* 0x000fe40007f7e0ff */
[----:B------:R-:W-:-:S02]  /*9410*/  CS2R R46, SRZ ;  /* 0x00000000002e7805 */ /* 0x000fc4000001ff00 */
[----:B------:R-:W-:Y:S01]  /*9420*/  CS2R R48, SRZ ;  /* 0x0000000000307805 */ /* 0x000fe2000001ff00 */
[--C-:B------:R-:W-:Y:S01]  /*9430*/  @!P5 IMAD.X R21, R0, 0x1, R9.reuse, P2 ;  /* 0x000000010015d824 */ /* 0x100fe200010e0609 */
[C---:B------:R-:W-:Y:S01]  /*9440*/  @!P4 IADD3.X R13, R4.reuse, R13, RZ, P1, !PT ;  /* 0x0000000d040dc210 */ /* 0x040fe20000ffe4ff */
[----:B------:R-:W-:Y:S01]  /*9450*/  @!P5 IMAD.X R15, R4, 0x1, R9, P3 ;  /* 0x00000001040fd824 */ /* 0x000fe200018e0609 */
[----:B------:R1:W5:Y:S04]  /*9460*/  @!P4 LD.E.64 R46, desc[UR54][R10.64] ;  /* 0x000000360a2ec980 */ /* 0x000368000c101b00 */
[----:B------:R1:W5:Y:S04]  /*9470*/  @!P5 LD.E.64 R40, desc[UR54][R20.64] ;  /* 0x000000361428d980 */ /* 0x000368000c101b00 */
[----:B------:R1:W5:Y:S04]  /*9480*/  @!P5 LD.E.64 R44, desc[UR54][R14.64] ;  /* 0x000000360e2cd980 */ /* 0x000368000c101b00 */
[----:B------:R1:W5:Y:S02]  /*9490*/  @!P4 LD.E.64 R48, desc[UR54][R12.64] ;  /* 0x000000360c30c980 */ /* 0x000364000c101b00 */
.L_x_1804:
[----:B------:R-:W-:Y:S05]  /*94a0*/  BSYNC B1 ;  /* 0x0000000000017941 */ /* 0x000fea0003800000 */
.L_x_1803:
[----:B---3-5:R-:W-:Y:S01]  /*94b0*/  IMAD.MOV.U32 R0, RZ, RZ, R48 ;  /* 0x000000ffff007224 */ /* 0x028fe200078e0030 */
[----:B------:R-:W-:Y:S01]  /*94c0*/  UMOV UR4, 0xffffffff ;  /* 0xffffffff00047882 */ /* 0x000fe20000000000 */
[----:B0-----:R-:W-:Y:S01]  /*94d0*/  IMAD.MOV.U32 R4, RZ, RZ, R44 ;  /* 0x000000ffff047224 */ /* 0x001fe200078e002c */
[----:B------:R-:W-:Y:S01]  /*94e0*/  CS2R R38, SRZ ;  /* 0x0000000000267805 */ /* 0x000fe2000001ff00 */
[----:B------:R-:W-:Y:S01]  /*94f0*/  IMAD.MOV.U32 R9, RZ, RZ, R45 ;  /* 0x000000ffff097224 */ /* 0x000fe200078e002d */
[----:B------:R-:W-:Y:S01]  /*9500*/  PRMT R65, R0, 0x7610, R65 ;  /* 0x0000761000417816 */ /* 0x000fe20000000041 */
[----:B----4-:R-:W-:Y:S01]  /*9510*/  IMAD.MOV.U32 R3, RZ, RZ, R49 ;  /* 0x000000ffff037224 */ /* 0x010fe200078e0031 */
[----:B------:R-:W-:Y:S01]  /*9520*/  PRMT R60, R4, 0x7610, R60 ;  /* 0x00007610043c7816 */ /* 0x000fe2000000003c */
[----:B------:R-:W-:Y:S01]  /*9530*/  IMAD.MOV.U32 R0, RZ, RZ, R46 ;  /* 0x000000ffff007224 */ /* 0x000fe200078e002e */
[----:B------:R-:W-:Y:S01]  /*9540*/  PRMT R59, R59, 0x5410, R9 ;  /* 0x000054103b3b7816 */ /* 0x000fe20000000009 */
[----:B------:R-:W-:Y:S01]  /*9550*/  IMAD.MOV.U32 R4, RZ, RZ, R40 ;  /* 0x000000ffff047224 */ /* 0x000fe200078e0028 */
[----:B------:R-:W-:Y:S01]  /*9560*/  PRMT R70, R3, 0x7610, R70 ;  /* 0x0000761003467816 */ /* 0x000fe20000000046 */
[----:B------:R-:W-:Y:S01]  /*9570*/  IMAD.MOV.U32 R9, RZ, RZ, R41 ;  /* 0x000000ffff097224 */ /* 0x000fe200078e0029 */
[----:B------:R-:W-:-:S02]  /*9580*/  MOV R3, R47 ;  /* 0x0000002f00037202 */ /* 0x000fc40000000f00 */
[----:B------:R-:W-:Y:S02]  /*9590*/  PRMT R65, R65, 0x5410, R0 ;  /* 0x0000541041417816 */ /* 0x000fe40000000000 */
[----:B------:R-:W-:Y:S02]  /*95a0*/  PRMT R70, R70, 0x5410, R3 ;  /* 0x0000541046467816 */ /* 0x000fe40000000003 */
[----:B------:R-:W-:Y:S02]  /*95b0*/  PRMT R60, R60, 0x5410, R4 ;  /* 0x000054103c3c7816 */ /* 0x000fe40000000004 */
[----:B------:R-:W-:Y:S01]  /*95c0*/  PRMT R59, R9, 0x7610, R59 ;  /* 0x00007610093b7816 */ /* 0x000fe2000000003b */
[----:B------:R-:W-:Y:S06]  /*95d0*/  BRA.DIV UR4, `(.L_x_1805) ;  /* 0x000001b6046c7947 */ /* 0x000fec000b800000 */
[----:B------:R0:W3:Y:S04]  /*95e0*/  SHFL.IDX PT, R0, R6, 0x1, 0x181f ;  /* 0x00381f0006007f89 */ /* 0x0000e800000e0000 */
[----:B------:R0:W4:Y:S04]  /*95f0*/  SHFL.IDX PT, R3, R5, 0x1, 0x181f ;  /* 0x00381f0005037f89 */ /* 0x00012800000e0000 */
[----:B------:R0:W0:Y:S04]  /*9600*/  SHFL.IDX PT, R4, R8, 0x1, 0x181f ;  /* 0x00381f0008047f89 */ /* 0x00002800000e0000 */
[----:B-1----:R1:W0:Y:S02]  /*9610*/  SHFL.IDX PT, R14, R7, 0x1, 0x181f ;  /* 0x00381f00070e7f89 */ /* 0x00222400000e0000 */
.L_x_2152:
[----:B------:R-:W-:Y:S01]  /*9620*/  VIADD R9, R57, 0x20 ;  /* 0x0000002039097836 */ /* 0x000fe20000000000 */
[----:B------:R-:W-:Y:S01]  /*9630*/  BSSY B1, `(.L_x_1806) ;  /* 0x000001d000017945 */ /* 0x000fe20003800000 */
[----:B------:R-:W-:Y:S02]  /*9640*/  CS2R R34, SRZ ;  /* 0x0000000000227805 */ /* 0x000fe4000001ff00 */
[----:B------:R-:W-:Y:S02]  /*9650*/  CS2R R36, SRZ ;  /* 0x0000000000247805 */ /* 0x000fe4000001ff00 */
[----:B------:R-:W-:Y:S02]  /*9660*/  CS2R R32, SRZ ;  /* 0x0000000000207805 */ /* 0x000fe4000001ff00 */
[----:B------:R-:W-:-:S13]  /*9670*/  ISETP.GE.AND P0, PT, R9, R64, PT ;  /* 0x000000400900720c */ /* 0x000fda0003f06270 */
        /* <DEDUP_REMOVED lines=11> */
[-C--:B------:R-:W-:Y:S02]  /*9730*/  @!P5 IADD3 R20, P2, R3, R11.reuse, RZ ;  /* 0x0000000b0314d210 */ /* 0x080fe40007f5e0ff */
[C---:B0-----:R-:W-:Y:S02]  /*9740*/  @!P4 IADD3 R12, P1, R14.reuse, R12, RZ ;  /* 0x0000000c0e0cc210 */ /* 0x041fe40007f3e0ff */
[----:B------:R-:W-:Y:S01]  /*9750*/  @!P5 IADD3 R14, P3, R14, R11, RZ ;  /* 0x0000000b0e0ed210 */ /* 0x000fe20007f7e0ff */
[----:B---3--:R-:W-:Y:S01]  /*9760*/  @!P5 IMAD.X R21, R0, 0x1, R15, P2 ;  /* 0x000000010015d824 */ /* 0x008fe200010e060f */
[----:B------:R-:W-:-:S02]  /*9770*/  CS2R R36, SRZ ;  /* 0x0000000000247805 */ /* 0x000fc4000001ff00 */
[----:B------:R-:W-:Y:S02]  /*9780*/  CS2R R38, SRZ ;  /* 0x0000000000267805 */ /* 0x000fe4000001ff00 */
[----:B------:R-:W-:Y:S01]  /*9790*/  @!P4 IADD3.X R11, R0, R9, RZ, P0, !PT ;  /* 0x00000009000bc210 */ /* 0x000fe200007fe4ff */
[C---:B------:R-:W-:Y:S01]  /*97a0*/  @!P4 IMAD.X R13, R4.reuse, 0x1, R9, P1 ;  /* 0x00000001040dc824 */ /* 0x040fe200008e0609 */
[----:B------:R0:W5:Y:S01]  /*97b0*/  @!P5 LD.E.64 R32, desc[UR54][R20.64] ;  /* 0x000000361420d980 */ /* 0x000162000c101b00 */
[----:B------:R-:W-:-:S03]  /*97c0*/  @!P5 IMAD.X R15, R4, 0x1, R15, P3 ;  /* 0x00000001040fd824 */ /* 0x000fc600018e060f */
[----:B------:R0:W5:Y:S04]  /*97d0*/  @!P4 LD.E.64 R36, desc[UR54][R10.64] ;  /* 0x000000360a24c980 */ /* 0x000168000c101b00 */
[----:B------:R0:W5:Y:S04]  /*97e0*/  @!P5 LD.E.64 R34, desc[UR54][R14.64] ;  /* 0x000000360e22d980 */ /* 0x000168000c101b00 */
[----:B------:R0:W5:Y:S02]  /*97f0*/  @!P4 LD.E.64 R38, desc[UR54][R12.64] ;  /* 0x000000360c26c980 */ /* 0x000164000c101b00 */
.L_x_1807:
[----:B------:R-:W-:Y:S05]  /*9800*/  BSYNC B1 ;  /* 0x0000000000017941 */ /* 0x000fea0003800000 */
.L_x_1806:
[----:B----45:R-:W-:Y:S01]  /*9810*/  IMAD.MOV.U32 R3, RZ, RZ, R39 ;  /* 0x000000ffff037224 */ /* 0x030fe200078e0027 */
[----:B------:R-:W-:Y:S01]  /*9820*/  UMOV UR4, 0xffffffff ;  /* 0xffffffff00047882 */ /* 0x000fe20000000000 */
[----:B0-----:R-:W-:Y:S02]  /*9830*/  IMAD.MOV.U32 R4, RZ, RZ, R34 ;  /* 0x000000ffff047224 */ /* 0x001fe400078e0022 */
[----:B------:R-:W-:Y:S01]  /*9840*/  IMAD.MOV.U32 R9, RZ, RZ, R35 ;  /* 0x000000ffff097224 */ /* 0x000fe200078e0023 */
[----:B------:R-:W-:Y:S01]  /*9850*/  PRMT R55, R55, 0x5410, R3 ;  /* 0x0000541037377816 */ /* 0x000fe20000000003 */
[----:B---3--:R-:W-:Y:S02]  /*9860*/  IMAD.MOV.U32 R0, RZ, RZ, R38 ;  /* 0x000000ffff007224 */ /* 0x008fe400078e0026 */
        /* <DEDUP_REMOVED lines=8> */
[----:B------:R-:W-:Y:S01]  /*98f0*/  PRMT R52, R4, 0x5410, R9 ;  /* 0x0000541004347816 */ /* 0x000fe20000000009 */
[----:B------:R-:W-:Y:S06]  /*9900*/  BRA.DIV UR4, `(.L_x_1808) ;  /* 0x000001b604107947 */ /* 0x000fec000b800000 */
[----:B------:R0:W3:Y:S04]  /*9910*/  SHFL.IDX PT, R0, R6, 0x2, 0x181f ;  /* 0x00581f0006007f89 */ /* 0x0000e800000e0000 */
[----:B------:R0:W4:Y:S04]  /*9920*/  SHFL.IDX PT, R3, R5, 0x2, 0x181f ;  /* 0x00581f0005037f89 */ /* 0x00012800000e0000 */
[----:B------:R0:W0:Y:S04]  /*9930*/  SHFL.IDX PT, R4, R8, 0x2, 0x181f ;  /* 0x00581f0008047f89 */ /* 0x00002800000e0000 */
[----:B------:R0:W0:Y:S02]  /*9940*/  SHFL.IDX PT, R14, R7, 0x2, 0x181f ;  /* 0x00581f00070e7f89 */ /* 0x00002400000e0000 */
.L_x_2158:
[----:B------:R-:W-:Y:S01]  /*9950*/  VIADD R9, R57, 0x40 ;  /* 0x0000004039097836 */ /* 0x000fe20000000000 */
[----:B------:R-:W-:Y:S01]  /*9960*/  BSSY B1, `(.L_x_1809) ;  /* 0x000001e000017945 */ /* 0x000fe20003800000 */
[----:B------:R-:W-:Y:S02]  /*9970*/  CS2R R30, SRZ ;  /* 0x00000000001e7805 */ /* 0x000fe4000001ff00 */
[----:B------:R-:W-:Y:S02]  /*9980*/  CS2R R20, SRZ ;  /* 0x0000000000147805 */ /* 0x000fe4000001ff00 */
[----:B------:R-:W-:Y:S02]  /*9990*/  CS2R R28, SRZ ;  /* 0x00000000001c7805 */ /* 0x000fe4000001ff00 */
        /* <DEDUP_REMOVED lines=13> */
[C---:B0-----:R-:W-:Y:S02]  /*9a70*/  @!P4 IADD3 R12, P1, R14.reuse, R12, RZ ;  /* 0x0000000c0e0cc210 */ /* 0x041fe40007f3e0ff */
[-C--:B------:R-:W-:Y:S02]  /*9a80*/  @!P5 IADD3 R26, P2, R3, R11.reuse, RZ ;  /* 0x0000000b031ad210 */ /* 0x080fe40007f5e0ff */
[----:B------:R-:W-:Y:S02]  /*9a90*/  @!P5 IADD3 R14, P3, R14, R11, RZ ;  /* 0x0000000b0e0ed210 */ /* 0x000fe40007f7e0ff */
[----:B------:R-:W-:-:S02]  /*9aa0*/  CS2R R28, SRZ ;  /* 0x00000000001c7805 */ /* 0x000fc4000001ff00 */
[C---:B---3--:R-:W-:Y:S02]  /*9ab0*/  @!P5 IADD3.X R27, R0.reuse, R15, RZ, P2, !PT ;  /* 0x0000000f001bd210 */ /* 0x048fe400017fe4ff */
[----:B------:R-:W-:Y:S01]  /*9ac0*/  CS2R R30, SRZ ;  /* 0x00000000001e7805 */ /* 0x000fe2000001ff00 */
[--C-:B------:R-:W-:Y:S02]  /*9ad0*/  @!P4 IMAD.X R11, R0, 0x1, R9.reuse, P0 ;  /* 0x00000001000bc824 */ /* 0x100fe400000e0609 */
[C---:B------:R-:W-:Y:S01]  /*9ae0*/  @!P4 IMAD.X R13, R4.reuse, 0x1, R9, P1 ;  /* 0x00000001040dc824 */ /* 0x040fe200008e0609 */
[----:B------:R0:W5:Y:S01]  /*9af0*/  @!P5 LD.E.64 R24, desc[UR54][R26.64] ;  /* 0x000000361a18d980 */ /* 0x000162000c101b00 */
[----:B------:R-:W-:-:S03]  /*9b00*/  @!P5 IMAD.X R15, R4, 0x1, R15, P3 ;  /* 0x00000001040fd824 */ /* 0x000fc600018e060f */
[----:B------:R0:W5:Y:S04]  /*9b10*/  @!P4 LD.E.64 R28, desc[UR54][R10.64] ;  /* 0x000000360a1cc980 */ /* 0x000168000c101b00 */
[----:B------:R0:W5:Y:S04]  /*9b20*/  @!P5 LD.E.64 R20, desc[UR54][R14.64] ;  /* 0x000000360e14d980 */ /* 0x000168000c101b00 */
[----:B------:R0:W5:Y:S02]  /*9b30*/  @!P4 LD.E.64 R30, desc[UR54][R12.64] ;  /* 0x000000360c1ec980 */ /* 0x000164000c101b00 */
.L_x_1810:
[----:B------:R-:W-:Y:S05]  /*9b40*/  BSYNC B1 ;  /* 0x0000000000017941 */ /* 0x000fea0003800000 */
.L_x_1809:
[----:B---3-5:R-:W-:Y:S01]  /*9b50*/  IMAD.MOV.U32 R0, RZ, RZ, R30 ;  /* 0x000000ffff007224 */ /* 0x028fe200078e001e */
[----:B------:R-:W-:Y:S01]  /*9b60*/  MOV R9, R21 ;  /* 0x0000001500097202 */ /* 0x000fe20000000f00 */
[----:B----4-:R-:W-:Y:S01]  /*9b70*/  IMAD.MOV.U32 R3, RZ, RZ, R31 ;  /* 0x000000ffff037224 */ /* 0x010fe200078e001f */
[----:B------:R-:W-:Y:S01]  /*9b80*/  UMOV UR4, 0xffffffff ;  /* 0xffffffff00047882 */ /* 0x000fe20000000000 */
[----:B0-----:R-:W-:Y:S01]  /*9b90*/  IMAD.MOV.U32 R4, RZ, RZ, R20 ;  /* 0x000000ffff047224 */ /* 0x001fe200078e0014 */
[----:B------:R-:W-:Y:S02]  /*9ba0*/  CS2R R26, SRZ ;  /* 0x00000000001a7805 */ /* 0x000fe4000001ff00 */
[----:B------:R-:W-:Y:S01]  /*9bb0*/  PRMT R53, R0, 0x5410, R3 ;  /* 0x0000541000357816 */ /* 0x000fe20000000003 */
[----:B------:R-:W-:Y:S01]  /*9bc0*/  IMAD.MOV.U32 R0, RZ, RZ, R28 ;  /* 0x000000ffff007224 */ /* 0x000fe200078e001c */
[----:B------:R-:W-:Y:S01]  /*9bd0*/  PRMT R43, R4, 0x5410, R9 ;  /* 0x00005410042b7816 */ /* 0x000fe20000000009 */
[----:B------:R-:W-:-:S02]  /*9be0*/  IMAD.MOV.U32 R3, RZ, RZ, R29 ;  /* 0x000000ffff037224 */ /* 0x000fc400078e001d */
[----:B------:R-:W-:Y:S02]  /*9bf0*/  IMAD.MOV.U32 R4, RZ, RZ, R24 ;  /* 0x000000ffff047224 */ /* 0x000fe400078e0018 */
[----:B------:R-:W-:Y:S01]  /*9c00*/  IMAD.MOV.U32 R9, RZ, RZ, R25 ;  /* 0x000000ffff097224 */ /* 0x000fe200078e0019 */
[----:B------:R-:W-:-:S04]  /*9c10*/  PRMT R54, R0, 0x5410, R3 ;  /* 0x0000541000367816 */ /* 0x000fc80000000003 */
[----:B------:R-:W-:Y:S01]  /*9c20*/  PRMT R50, R4, 0x5410, R9 ;  /* 0x0000541004327816 */ /* 0x000fe20000000009 */
[----:B------:R-:W-:Y:S06]  /*9c30*/  BRA.DIV UR4, `(.L_x_1811) ;  /* 0x000001b204b47947 */ /* 0x000fec000b800000 */
[----:B------:R0:W3:Y:S04]  /*9c40*/  SHFL.IDX PT, R0, R6, 0x3, 0x181f ;  /* 0x00781f0006007f89 */ /* 0x0000e800000e0000 */
[----:B------:R0:W4:Y:S04]  /*9c50*/  SHFL.IDX PT, R3, R5, 0x3, 0x181f ;  /* 0x00781f0005037f89 */ /* 0x00012800000e0000 */
[----:B------:R0:W0:Y:S04]  /*9c60*/  SHFL.IDX PT, R4, R8, 0x3, 0x181f ;  /* 0x00781f0008047f89 */ /* 0x00002800000e0000 */
[----:B------:R0:W0:Y:S02]  /*9c70*/  SHFL.IDX PT, R14, R7, 0x3, 0x181f ;  /* 0x00781f00070e7f89 */ /* 0x00002400000e0000 */
.L_x_2164:
[----:B------:R-:W-:Y:S01]  /*9c80*/  VIADD R57, R57, 0x60 ;  /* 0x0000006039397836 */ /* 0x000fe20000000000 */
[----:B------:R-:W-:Y:S01]  /*9c90*/  BSSY B1, `(.L_x_1812) ;  /* 0x000001d000017945 */ /* 0x000fe20003800000 */
[----:B------:R-:W-:Y:S02]  /*9ca0*/  CS2R R10, SRZ ;  /* 0x00000000000a7805 */ /* 0x000fe4000001ff00 */
[----:B------:R-:W-:Y:S02]  /*9cb0*/  CS2R R12, SRZ ;  /* 0x00000000000c7805 */ /* 0x000fe4000001ff00 */
[----:B0-2---:R-:W-:Y:S02]  /*9cc0*/  CS2R R8, SRZ ;  /* 0x0000000000087805 */ /* 0x005fe4000001ff00 */
[----:B------:R-:W-:-:S13]  /*9cd0*/  ISETP.GE.AND P0, PT, R57, R64, PT ;  /* 0x000000403900720c */ /* 0x000fda0003f06270 */
[----:B------:R-:W-:Y:S05]  /*9ce0*/  @P0 BRA `(.L_x_1813) ;  /* 0x00000000005c0947 */ /* 0x000fea0003800000 */
[----:B------:R-:W-:Y:S01]  /*9cf0*/  ULDC UR4, c[0x0][0x3f4] ;  /* 0x0000fd0000047ab9 */ /* 0x000fe20000000800 */
[----:B------:R-:W-:Y:S02]  /*9d00*/  CS2R R8, SRZ ;  /* 0x0000000000087805 */ /* 0x000fe4000001ff00 */
[----:B------:R-:W-:Y:S02]  /*9d10*/  ISETP.GE.AND P4, PT, R22, UR4, PT ;  /* 0x0000000416007c0c */ /* 0x000fe4000bf86270 */
[----:B------:R-:W-:-:S11]  /*9d20*/  ISETP.GE.AND P5, PT, R186, UR4, PT ;  /* 0x00000004ba007c0c */ /* 0x000fd6000bfa6270 */
[C---:B------:R-:W-:Y:S01]  /*9d30*/  @!P4 IMAD.SHL.U32 R56, R22.reuse, 0x2, RZ ;  /* 0x000000021638c824 */ /* 0x040fe200078e00ff */
[----:B------:R-:W-:Y:S02]  /*9d40*/  @!P4 SHF.L.U64.HI R5, R22, 0x1, R23 ;  /* 0x000000011605c819 */ /* 0x000fe40000010217 */
[----:B------:R-:W-:Y:S02]  /*9d50*/  @!P5 SHF.L.U32 R15, R186, 0x1, RZ ;  /* 0x00000001ba0fd819 */ /* 0x000fe400000006ff */
[-C--:B----4-:R-:W-:Y:S02]  /*9d60*/  @!P4 IADD3 R6, P0, R3, R56.reuse, RZ ;  /* 0x000000380306c210 */ /* 0x090fe40007f1e0ff */
[----:B------:R-:W-:Y:S02]  /*9d70*/  @!P4 IADD3 R56, P1, R14, R56, RZ ;  /* 0x000000380e38c210 */ /* 0x000fe40007f3e0ff */
[----:B------:R-:W-:Y:S02]  /*9d80*/  @!P5 SHF.L.U64.HI R11, R186, 0x1, R210 ;  /* 0x00000001ba0bd819 */ /* 0x000fe400000102d2 */
[----:B------:R-:W-:-:S02]  /*9d90*/  CS2R R12, SRZ ;  /* 0x00000000000c7805 */ /* 0x000fc4000001ff00 */
[-C--:B------:R-:W-:Y:S02]  /*9da0*/  @!P5 IADD3 R62, P2, R3, R15.reuse, RZ ;  /* 0x0000000f033ed210 */ /* 0x080fe40007f5e0ff */
[----:B------:R-:W-:Y:S02]  /*9db0*/  CS2R R26, SRZ ;  /* 0x00000000001a7805 */ /* 0x000fe4000001ff00 */
[----:B------:R-:W-:Y:S01]  /*9dc0*/  @!P5 IADD3 R14, P3, R14, R15, RZ ;  /* 0x0000000f0e0ed210 */ /* 0x000fe20007f7e0ff */
[C---:B-1-3--:R-:W-:Y:S02]  /*9dd0*/  @!P4 IMAD.X R7, R0.reuse, 0x1, R5, P0 ;  /* 0x000000010007c824 */ /* 0x04afe400000e0605 */
[--C-:B------:R-:W-:Y:S02]  /*9de0*/  @!P5 IMAD.X R63, R0, 0x1, R11.reuse, P2 ;  /* 0x00000001003fd824 */ /* 0x100fe400010e060b */
[C---:B------:R-:W-:Y:S01]  /*9df0*/  @!P5 IMAD.X R15, R4.reuse, 0x1, R11, P3 ;  /* 0x00000001040fd824 */ /* 0x040fe200018e060b */
[----:B------:R-:W-:Y:S01]  /*9e00*/  CS2R R10, SRZ ;  /* 0x00000000000a7805 */ /* 0x000fe2000001ff00 */
[----:B------:R-:W-:Y:S01]  /*9e10*/  @!P4 IMAD.X R57, R4, 0x1, R5, P1 ;  /* 0x000000010439c824 */ /* 0x000fe200008e0605 */
[----:B------:R0:W5:Y:S04]  /*9e20*/  @!P5 LD.E.64 R8, desc[UR54][R62.64] ;  /* 0x000000363e08d980 */ /* 0x000168000c101b00 */
[----:B------:R0:W5:Y:S04]  /*9e30*/  @!P5 LD.E.64 R10, desc[UR54][R14.64] ;  /* 0x000000360e0ad980 */ /* 0x000168000c101b00 */
[----:B------:R0:W5:Y:S04]  /*9e40*/  @!P4 LD.E.64 R12, desc[UR54][R6.64] ;  /* 0x00000036060cc980 */ /* 0x000168000c101b00 */
[----:B------:R0:W5:Y:S02]  /*9e50*/  @!P4 LD.E.64 R26, desc[UR54][R56.64] ;  /* 0x00000036381ac980 */ /* 0x000164000c101b00 */
.L_x_1813:
[----:B------:R-:W-:Y:S05]  /*9e60*/  BSYNC B1 ;  /* 0x0000000000017941 */ /* 0x000fea0003800000 */
.L_x_1812:
[----:B------:R-:W-:Y:S01]  /*9e70*/  ULEA.HI UR4, UR37, UR37, URZ, 0x1 ;  /* 0x0000002525047291 */ /* 0x000fe2000f8f083f */
[----:B----45:R-:W-:Y:S01]  /*9e80*/  IMAD.MOV.U32 R3, RZ, RZ, R26 ;  /* 0x000000ffff037224 */ /* 0x030fe200078e001a */
[----:B------:R-:W-:Y:S01]  /*9e90*/  MOV R4, R27 ;  /* 0x0000001b00047202 */ /* 0x000fe20000000f00 */
[----:B0-----:R-:W-:Y:S01]  /*9ea0*/  IMAD.MOV.U32 R6, RZ, RZ, R12 ;  /* 0x000000ffff067224 */ /* 0x001fe200078e000c */
[----:B------:R-:W-:Y:S01]  /*9eb0*/  ULOP3.LUT UR4, UR4, 0xfffffffe, URZ, 0xc0, !UPT ;  /* 0xfffffffe04047892 */ /* 0x000fe2000f8ec03f */
[----:B-1----:R-:W-:Y:S01]  /*9ec0*/  IMAD.MOV.U32 R7, RZ, RZ, R13 ;  /* 0x000000ffff077224 */ /* 0x002fe200078e000d */
[----:B------:R-:W-:Y:S01]  /*9ed0*/  PRMT R15, R3, 0x5410, R4 ;  /* 0x00005410030f7816 */ /* 0x000fe20000000004 */
[----:B------:R-:W-:Y:S01]  /*9ee0*/  IMAD.MOV.U32 R3, RZ, RZ, R10 ;  /* 0x000000ffff037224 */ /* 0x000fe200078e000a */
[----:B------:R-:W-:Y:S01]  /*9ef0*/  UIADD3 UR4, UR37, -UR4, URZ ;  /* 0x8000000425047290 */ /* 0x000fe2000fffe03f */
[----:B------:R-:W-:Y:S01]  /*9f00*/  IMAD.MOV.U32 R4, RZ, RZ, R11 ;  /* 0x000000ffff047224 */ /* 0x000fe200078e000b */
[----:B---3--:R-:W-:Y:S01]  /*9f10*/  VIADDMNMX R0, R64, -R193, 0x80, PT ;  /* 0x0000008040007446 */ /* 0x008fe200038009c1 */
[----:B------:R-:W-:Y:S01]  /*9f20*/  BSSY B1, `(.L_x_1814) ;  /* 0x000000a000017945 */ /* 0x000fe20003800000 */
[----:B------:R-:W-:Y:S01]  /*9f30*/  PRMT R56, R6, 0x5410, R7 ;  /* 0x0000541006387816 */ /* 0x000fe20000000007 */
[----:B------:R-:W-:Y:S01]  /*9f40*/  IMAD.MOV.U32 R6, RZ, RZ, R9 ;  /* 0x000000ffff067224 */ /* 0x000fe200078e0009 */
[----:B------:R-:W-:Y:S01]  /*9f50*/  PRMT R3, R3, 0x5410, R4 ;  /* 0x0000541003037816 */ /* 0x000fe20000000004 */
[----:B------:R-:W-:Y:S01]  /*9f60*/  IMAD.U32 R5, RZ, RZ, UR4 ;  /* 0x00000004ff057e24 */ /* 0x000fe2000f8e00ff */
[----:B------:R-:W-:Y:S01]  /*9f70*/  ISETP.GE.AND P1, PT, R188, R0, PT ;  /* 0x00000000bc00720c */ /* 0x000fe20003f26270 */
[----:B------:R-:W-:-:S03]  /*9f80*/  IMAD.MOV.U32 R4, RZ, RZ, R8 ;  /* 0x000000ffff047224 */ /* 0x000fc600078e0008 */
[----:B------:R-:W-:-:S04]  /*9f90*/  SHF.L.U32 R5, R5, 0x1f, RZ ;  /* 0x0000001f05057819 */ /* 0x000fc800000006ff */
[----:B------:R-:W0:Y:S02]  /*9fa0*/  SYNCS.PHASECHK.TRANS64.TRYWAIT P0, [R18+URZ+0x28800], R5 ;  /* 0x02880005120075a7 */ /* 0x000e24000800017f */
[----:B0-----:R-:W-:Y:S05]  /*9fb0*/  @!P0 BRA `(.L_x_1815) ;  /* 0x000001b000448947 */ /* 0x001fea0003800000 */
.L_x_2165:
[----:B------:R-:W-:Y:S05]  /*9fc0*/  BSYNC B1 ;  /* 0x0000000000017941 */ /* 0x000fea0003800000 */
.L_x_1814:
[----:B------:R-:W-:Y:S01]  /*9fd0*/  BSSY B1, `(.L_x_1816) ;  /* 0x000005e000017945 */ /* 0x000fe20003800000 */
[----:B------:R-:W-:-:S03]  /*9fe0*/  PRMT R14, R4, 0x5410, R6 ;  /* 0x00005410040e7816 */ /* 0x000fc60000000006 */
[----:B------:R-:W-:Y:S05]  /*9ff0*/  @P1 BRA `(.L_x_1817) ;  /* 0x00000004006c1947 */ /* 0x000fea0003800000 */
[----:B0-----:R-:W0:Y:S01]  /*a000*/  LDC R5, c[0x0][0x3f4] ;  /* 0x0000fd00ff057b82 */ /* 0x001e220000000800 */
[----:B------:R-:W-:Y:S01]  /*a010*/  BSSY B2, `(.L_x_1818) ;  /* 0x000002e000027945 */ /* 0x000fe20003800000 */
[-C--:B0-----:R-:W-:Y:S02]  /*a020*/  ISETP.GE.AND P0, PT, R22, R5.reuse, PT ;  /* 0x000000051600720c */ /* 0x081fe40003f06270 */
[----:B------:R-:W-:-:S11]  /*a030*/  ISETP.GE.AND P1, PT, R186, R5, PT ;  /* 0x00000005ba00720c */ /* 0x000fd60003f26270 */
[----:B------:R-:W-:Y:S05]  /*a040*/  @P0 BRA `(.L_x_1819) ;  /* 0x0000000000a80947 */ /* 0x000fea0003800000 */
[----:B------:R-:W0:Y:S01]  /*a050*/  LDS.128 R4, [R205] ;  /* 0x00000000cd047984 */ /* 0x000e220000000c00 */
[----:B------:R-:W-:Y:S01]  /*a060*/  SHF.R.U32.HI R61, RZ, 0x10, R47 ;  /* 0x00000010ff3d7819 */ /* 0x000fe2000001162f */
[--C-:B------:R-:W-:Y:S01]  /*a070*/  HADD2.F32 R62, -RZ, R65.reuse.H0_H0 ;  /* 0x20000041ff3e7230 */ /* 0x100fe20000004100 */
[--C-:B------:R-:W-:Y:S01]  /*a080*/  SHF.R.U32.HI R63, RZ, 0x10, R49.reuse ;  /* 0x00000010ff3f7819 */ /* 0x100fe20000011631 */
[----:B------:R-:W-:Y:S01]  /*a090*/  HADD2.F32 R57, -RZ, R65.H1_H1 ;  /* 0x30000041ff397230 */ /* 0x000fe20000004100 */
[----:B------:R-:W-:Y:S01]  /*a0a0*/  SHF.R.U64 R67, R48, 0x10, R49 ;  /* 0x0000001030437819 */ /* 0x000fe20000001231 */
[----:B------:R-:W-:Y:S01]  /*a0b0*/  HADD2.F32 R61, -RZ, R61.H0_H0 ;  /* 0x2000003dff3d7230 */ /* 0x000fe20000004100 */
[----:B------:R-:W-:Y:S01]  /*a0c0*/  SHF.R.U64 R69, R46, 0x10, R47 ;  /* 0x000000102e457819 */ /* 0x000fe2000000122f */
[----:B------:R-:W-:Y:S02]  /*a0d0*/  HADD2.F32 R63, -RZ, R63.H0_H0 ;  /* 0x2000003fff3f7230 */ /* 0x000fe40000004100 */
[----:B0-----:R-:W-:-:S02]  /*a0e0*/  HADD2.F32 R48, -RZ, R7.H0_H0 ;  /* 0x20000007ff307230 */ /* 0x001fc40000004100 */
[----:B------:R-:W-:Y:S02]  /*a0f0*/  HADD2.F32 R49, -RZ, R7.H1_H1 ;  /* 0x30000007ff317230 */ /* 0x000fe40000004100 */
[--C-:B------:R-:W-:Y:S02]  /*a100*/  HADD2.F32 R7, -RZ, R4.reuse.H0_H0 ;  /* 0x20000004ff077230 */ /* 0x100fe40000004100 */
[----:B------:R-:W-:Y:S02]  /*a110*/  HADD2.F32 R4, -RZ, R4.H1_H1 ;  /* 0x30000004ff047230 */ /* 0x000fe40000004100 */
[C---:B------:R-:W-:Y:S01]  /*a120*/  FMUL.FTZ R66, R49.reuse, R61 ;  /* 0x0000003d31427220 */ /* 0x040fe20000410000 */
[----:B------:R-:W-:Y:S01]  /*a130*/  FMUL.FTZ R65, R49, R63 ;  /* 0x0000003f31417220 */ /* 0x000fe20000410000 */
[--C-:B------:R-:W-:Y:S02]  /*a140*/  HADD2.F32 R46, -RZ, R6.reuse.H0_H0 ;  /* 0x20000006ff2e7230 */ /* 0x100fe40000004100 */
[----:B------:R-:W-:Y:S01]  /*a150*/  FMUL.FTZ R64, R4, R62 ;  /* 0x0000003e04407220 */ /* 0x000fe20000410000 */
[----:B------:R-:W-:-:S02]  /*a160*/  HADD2.F32 R47, -RZ, R6.H1_H1 ;  /* 0x30000006ff2f7230 */ /* 0x000fc40000004100 */
[C---:B------:R-:W-:Y:S01]  /*a170*/  FFMA.FTZ R68, R48.reuse, R63, R66 ;  /* 0x0000003f30447223 */ /* 0x040fe20000010042 */
[--C-:B------:R-:W-:Y:S02]  /*a180*/  HADD2.F32 R6, -RZ, R5.reuse.H0_H0 ;  /* 0x20000005ff067230 */ /* 0x100fe40000004100 */
[----:B------:R-:W-:Y:S01]  /*a190*/  FFMA.FTZ R65, R48, R61, -R65 ;  /* 0x0000003d30417223 */ /* 0x000fe20000010841 */
[-C--:B------:R-:W-:Y:S01]  /*a1a0*/  FMUL.FTZ R66, R4, R57.reuse ;  /* 0x0000003904427220 */ /* 0x080fe20000410000 */
[C---:B------:R-:W-:Y:S01]  /*a1b0*/  FFMA.FTZ R64, R7.reuse, R57, -R64 ;  /* 0x0000003907407223 */ /* 0x040fe20000010840 */
[----:B------:R-:W-:Y:S02]  /*a1c0*/  HADD2.F32 R5, -RZ, R5.H1_H1 ;  /* 0x30000005ff057230 */ /* 0x000fe40000004100 */
[--C-:B------:R-:W-:Y:S02]  /*a1d0*/  HADD2.F32 R57, -RZ, R70.reuse.H0_H0 ;  /* 0x20000046ff397230 */ /* 0x100fe40000004100 */
[----:B------:R-:W-:Y:S01]  /*a1e0*/  FFMA.FTZ R61, R7, R62, R66 ;  /* 0x0000003e073d7223 */ /* 0x000fe20000010042 */
[----:B------:R-:W-:-:S02]  /*a1f0*/  HADD2.F32 R48, -RZ, R70.H1_H1 ;  /* 0x30000046ff307230 */ /* 0x000fc40000004100 */
[----:B------:R-:W-:Y:S02]  /*a200*/  HADD2.F32 R49, -RZ, R67.H0_H0 ;  /* 0x20000043ff317230 */ /* 0x000fe40000004100 */
[C---:B------:R-:W-:Y:S01]  /*a210*/  FMUL.FTZ R63, R47.reuse, R57 ;  /* 0x000000392f3f7220 */ /* 0x040fe20000410000 */
[----:B------:R-:W-:Y:S02]  /*a220*/  HADD2.F32 R4, -RZ, R69.H0_H0 ;  /* 0x20000045ff047230 */ /* 0x000fe40000004100 */
[-C--:B------:R-:W-:Y:S01]  /*a230*/  FMUL.FTZ R66, R47, R48.reuse ;  /* 0x000000302f427220 */ /* 0x080fe20000410000 */
[C---:B------:R-:W-:Y:S01]  /*a240*/  FMUL.FTZ R7, R5.reuse, R49 ;  /* 0x0000003105077220 */ /* 0x040fe20000410000 */
[C---:B------:R-:W-:Y:S01]  /*a250*/  FFMA.FTZ R63, R46.reuse, R48, -R63 ;  /* 0x000000302e3f7223 */ /* 0x040fe2000001083f */
[-C--:B------:R-:W-:Y:S01]  /*a260*/  FMUL.FTZ R62, R5, R4.reuse ;  /* 0x00000004053e7220 */ /* 0x080fe20000410000 */
[----:B------:R-:W-:Y:S01]  /*a270*/  FFMA.FTZ R66, R46, R57, R66 ;  /* 0x000000392e427223 */ /* 0x000fe20000010042 */
[----:B------:R-:W-:Y:S01]  /*a280*/  FFMA.FTZ R5, R6, R4, -R7 ;  /* 0x0000000406057223 */ /* 0x000fe20000010807 */
[----:B------:R-:W-:Y:S01]  /*a290*/  F2FP.F16.F32.PACK_AB R7, R68, R65 ;  /* 0x000000414407723e */ /* 0x000fe200000000ff */
[----:B------:R-:W-:Y:S01]  /*a2a0*/  FFMA.FTZ R62, R6, R49, R62 ;  /* 0x00000031063e7223 */ /* 0x000fe2000001003e */
[----:B------:R-:W-:-:S02]  /*a2b0*/  F2FP.F16.F32.PACK_AB R4, R61, R64 ;  /* 0x000000403d04723e */ /* 0x000fc400000000ff */
[----:B------:R-:W-:Y:S02]  /*a2c0*/  F2FP.F16.F32.PACK_AB R6, R66, R63 ;  /* 0x0000003f4206723e */ /* 0x000fe400000000ff */
[----:B------:R-:W-:-:S05]  /*a2d0*/  F2FP.F16.F32.PACK_AB R5, R62, R5 ;  /* 0x000000053e05723e */ /* 0x000fca00000000ff */
[----:B------:R0:W-:Y:S02]  /*a2e0*/  STS.128 [R205], R4 ;  /* 0x00000004cd007388 */ /* 0x0001e40000000c00 */
.L_x_1819:
[----:B------:R-:W-:Y:S05]  /*a2f0*/  BSYNC B2 ;  /* 0x0000000000027941 */ /* 0x000fea0003800000 */
.L_x_1818:
[----:B------:R-:W-:Y:S05]  /*a300*/  @P1 BRA `(.L_x_1817) ;  /* 0x0000000000a81947 */ /* 0x000fea0003800000 */
[----:B0-----:R-:W0:Y:S01]  /*a310*/  LDS.128 R4, [R205+0x4000] ;  /* 0x00400000cd047984 */ /* 0x001e220000000c00 */
[----:B------:R-:W-:Y:S01]  /*a320*/  SHF.R.U32.HI R48, RZ, 0x10, R45 ;  /* 0x00000010ff307819 */ /* 0x000fe2000001162d */
[--C-:B------:R-:W-:Y:S01]  /*a330*/  HADD2.F32 R46, -RZ, R60.reuse.H1_H1 ;  /* 0x3000003cff2e7230 */ /* 0x100fe20000004100 */
[----:B------:R-:W-:Y:S01]  /*a340*/  SHF.R.U32.HI R47, RZ, 0x10, R41 ;  /* 0x00000010ff2f7819 */ /* 0x000fe20000011629 */
[----:B------:R-:W-:Y:S01]  /*a350*/  HADD2.F32 R60, -RZ, R60.H0_H0 ;  /* 0x2000003cff3c7230 */ /* 0x000fe20000004100 */
[----:B------:R-:W-:Y:S01]  /*a360*/  SHF.R.U64 R61, R44, 0x10, R45 ;  /* 0x000000102c3d7819 */ /* 0x000fe2000000122d */
[----:B------:R-:W-:Y:S01]  /*a370*/  HADD2.F32 R48, -RZ, R48.H0_H0 ;  /* 0x20000030ff307230 */ /* 0x000fe20000004100 */
[----:B------:R-:W-:Y:S01]  /*a380*/  SHF.R.U64 R63, R40, 0x10, R41 ;  /* 0x00000010283f7819 */ /* 0x000fe20000001229 */
[----:B------:R-:W-:Y:S02]  /*a390*/  HADD2.F32 R47, -RZ, R47.H0_H0 ;  /* 0x2000002fff2f7230 */ /* 0x000fe40000004100 */
[----:B0-----:R-:W-:-:S02]  /*a3a0*/  HADD2.F32 R45, -RZ, R7.H1_H1 ;  /* 0x30000007ff2d7230 */ /* 0x001fc40000004100 */
[----:B------:R-:W-:Y:S02]  /*a3b0*/  HADD2.F32 R44, -RZ, R7.H0_H0 ;  /* 0x20000007ff2c7230 */ /* 0x000fe40000004100 */
[--C-:B------:R-:W-:Y:S02]  /*a3c0*/  HADD2.F32 R7, -RZ, R4.reuse.H0_H0 ;  /* 0x20000004ff077230 */ /* 0x100fe40000004100 */
[CC--:B------:R-:W-:Y:S01]  /*a3d0*/  FMUL.FTZ R49, R45.reuse, R48.reuse ;  /* 0x000000302d317220 */ /* 0x0c0fe20000410000 */
[----:B------:R-:W-:Y:S01]  /*a3e0*/  FMUL.FTZ R45, R45, R47 ;  /* 0x0000002f2d2d7220 */ /* 0x000fe20000410000 */
[----:B------:R-:W-:Y:S02]  /*a3f0*/  HADD2.F32 R4, -RZ, R4.H1_H1 ;  /* 0x30000004ff047230 */ /* 0x000fe40000004100 */
[--C-:B------:R-:W-:Y:S02]  /*a400*/  HADD2.F32 R40, -RZ, R6.reuse.H0_H0 ;  /* 0x20000006ff287230 */ /* 0x100fe40000004100 */
[----:B------:R-:W-:Y:S01]  /*a410*/  FFMA.FTZ R64, R44, R48, R45 ;  /* 0x000000302c407223 */ /* 0x000fe2000001002d */
[----:B------:R-:W-:-:S02]  /*a420*/  HADD2.F32 R41, -RZ, R6.H1_H1 ;  /* 0x30000006ff297230 */ /* 0x000fc40000004100 */
[----:B------:R-:W-:Y:S01]  /*a430*/  FMUL.FTZ R62, R4, R60 ;  /* 0x0000003c043e7220 */ /* 0x000fe20000410000 */
[----:B------:R-:W-:Y:S02]  /*a440*/  HADD2.F32 R45, -RZ, R59.H1_H1 ;  /* 0x3000003bff2d7230 */ /* 0x000fe40000004100 */
[----:B------:R-:W-:Y:S01]  /*a450*/  FFMA.FTZ R57, R44, R47, -R49 ;  /* 0x0000002f2c397223 */ /* 0x000fe20000010831 */
[----:B------:R-:W-:Y:S02]  /*a460*/  HADD2.F32 R6, -RZ, R5.H0_H0 ;  /* 0x20000005ff067230 */ /* 0x000fe40000004100 */
[-C--:B------:R-:W-:Y:S01]  /*a470*/  FMUL.FTZ R48, R4, R46.reuse ;  /* 0x0000002e04307220 */ /* 0x080fe20000410000 */
[----:B------:R-:W-:Y:S02]  /*a480*/  HADD2.F32 R59, -RZ, R59.H0_H0 ;  /* 0x2000003bff3b7230 */ /* 0x000fe40000004100 */
[----:B------:R-:W-:Y:S01]  /*a490*/  FFMA.FTZ R62, R7, R46, -R62 ;  /* 0x0000002e073e7223 */ /* 0x000fe2000001083e */
[----:B------:R-:W-:-:S02]  /*a4a0*/  HADD2.F32 R5, -RZ, R5.H1_H1 ;  /* 0x30000005ff057230 */ /* 0x000fc40000004100 */
[----:B------:R-:W-:Y:S01]  /*a4b0*/  FFMA.FTZ R47, R7, R60, R48 ;  /* 0x0000003c072f7223 */ /* 0x000fe20000010030 */
        /* <DEDUP_REMOVED lines=14> */
[----:B------:R1:W-:Y:S02]  /*a5a0*/  STS.128 [R205+0x4000], R4 ;  /* 0x00400004cd007388 */ /* 0x0003e40000000c00 */
.L_x_1817:
[----:B------:R-:W-:Y:S05]  /*a5b0*/  BSYNC B1 ;  /* 0x0000000000017941 */ /* 0x000fea0003800000 */
.L_x_1816:
[----:B------:R-:W-:Y:S01]  /*a5c0*/  ISETP.GE.AND P0, PT, R217, R0, PT ;  /* 0x00000000d900720c */ /* 0x000fe20003f06270 */
[----:B------:R-:W-:-:S12]  /*a5d0*/  BSSY B1, `(.L_x_1820) ;  /* 0x000005d000017945 */ /* 0x000fd80003800000 */
[----:B------:R-:W-:Y:S05]  /*a5e0*/  @P0 BRA `(.L_x_1821) ;  /* 0x00000004006c0947 */ /* 0x000fea0003800000 */
[----:B01----:R-:W0:Y:S01]  /*a5f0*/  LDC R5, c[0x0][0x3f4] ;  /* 0x0000fd00ff057b82 */ /* 0x003e220000000800 */
[----:B------:R-:W-:Y:S01]  /*a600*/  BSSY B2, `(.L_x_1822) ;  /* 0x000002e000027945 */ /* 0x000fe20003800000 */
[-C--:B0-----:R-:W-:Y:S02]  /*a610*/  ISETP.GE.AND P0, PT, R22, R5.reuse, PT ;  /* 0x000000051600720c */ /* 0x081fe40003f06270 */
[----:B------:R-:W-:-:S11]  /*a620*/  ISETP.GE.AND P1, PT, R186, R5, PT ;  /* 0x00000005ba00720c */ /* 0x000fd60003f26270 */
[----:B------:R-:W-:Y:S05]  /*a630*/  @P0 BRA `(.L_x_1823) ;  /* 0x0000000000a80947 */ /* 0x000fea0003800000 */
[----:B------:R-:W0:Y:S01]  /*a640*/  LDS.128 R4, [R205+0x1000] ;  /* 0x00100000cd047984 */ /* 0x000e220000000c00 */
        /* <DEDUP_REMOVED lines=41> */
.L_x_1823:
[----:B------:R-:W-:Y:S05]  /*a8e0*/  BSYNC B2 ;  /* 0x0000000000027941 */ /* 0x000fea0003800000 */
.L_x_1822:
[----:B------:R-:W-:Y:S05]  /*a8f0*/  @P1 BRA `(.L_x_1821) ;  /* 0x0000000000a81947 */ /* 0x000fea0003800000 */
[----:B0-----:R-:W0:Y:S01]  /*a900*/  LDS.128 R4, [R205+0x5000] ;  /* 0x00500000cd047984 */ /* 0x001e220000000c00 */
[----:B------:R-:W-:Y:S01]  /*a910*/  SHF.R.U32.HI R37, RZ, 0x10, R33 ;  /* 0x00000010ff257819 */ /* 0x000fe20000011621 */
[----:B------:R-:W-:Y:S01]  /*a920*/  HADD2.F32 R36, -RZ, R52.H0_H0 ;  /* 0x20000034ff247230 */ /* 0x000fe20000004100 */
[--C-:B------:R-:W-:Y:S01]  /*a930*/  SHF.R.U32.HI R39, RZ, 0x10, R35.reuse ;  /* 0x00000010ff277819 */ /* 0x100fe20000011623 */
[----:B------:R-:W-:Y:S01]  /*a940*/  HADD2.F32 R38, -RZ, R51.H0_H0 ;  /* 0x20000033ff267230 */ /* 0x000fe20000004100 */
[----:B------:R-:W-:Y:S01]  /*a950*/  SHF.R.U64 R45, R34, 0x10, R35 ;  /* 0x00000010222d7819 */ /* 0x000fe20000001223 */
[----:B------:R-:W-:Y:S01]  /*a960*/  HADD2.F32 R37, -RZ, R37.H0_H0 ;  /* 0x20000025ff257230 */ /* 0x000fe20000004100 */
[----:B------:R-:W-:Y:S01]  /*a970*/  SHF.R.U64 R47, R32, 0x10, R33 ;  /* 0x00000010202f7819 */ /* 0x000fe20000001221 */
[----:B------:R-:W-:Y:S02]  /*a980*/  HADD2.F32 R39, -RZ, R39.H0_H0 ;  /* 0x20000027ff277230 */ /* 0x000fe40000004100 */
[----:B------:R-:W-:-:S02]  /*a990*/  HADD2.F32 R51, -RZ, R51.H1_H1 ;  /* 0x30000033ff337230 */ /* 0x000fc40000004100 */
[----:B------:R-:W-:Y:S02]  /*a9a0*/  HADD2.F32 R52, -RZ, R52.H1_H1 ;  /* 0x30000034ff347230 */ /* 0x000fe40000004100 */
[--C-:B0-----:R-:W-:Y:S02]  /*a9b0*/  HADD2.F32 R35, -RZ, R7.reuse.H1_H1 ;  /* 0x30000007ff237230 */ /* 0x101fe40000004100 */
[----:B------:R-:W-:Y:S02]  /*a9c0*/  HADD2.F32 R34, -RZ, R7.H0_H0 ;  /* 0x20000007ff227230 */ /* 0x000fe40000004100 */
[--C-:B------:R-:W-:Y:S02]  /*a9d0*/  HADD2.F32 R7, -RZ, R4.reuse.H0_H0 ;  /* 0x20000004ff077230 */ /* 0x100fe40000004100 */
[C---:B------:R-:W-:Y:S01]  /*a9e0*/  FMUL.FTZ R44, R35.reuse, R37 ;  /* 0x00000025232c7220 */ /* 0x040fe20000410000 */
[----:B------:R-:W-:Y:S02]  /*a9f0*/  HADD2.F32 R4, -RZ, R4.H1_H1 ;  /* 0x30000004ff047230 */ /* 0x000fe40000004100 */
[----:B------:R-:W-:Y:S01]  /*aa00*/  FMUL.FTZ R41, R35, R39 ;  /* 0x0000002723297220 */ /* 0x000fe20000410000 */
[----:B------:R-:W-:-:S02]  /*aa10*/  HADD2.F32 R32, -RZ, R6.H0_H0 ;  /* 0x20000006ff207230 */ /* 0x000fc40000004100 */
[----:B------:R-:W-:Y:S01]  /*aa20*/  FFMA.FTZ R46, R34, R39, R44 ;  /* 0x00000027222e7223 */ /* 0x000fe2000001002c */
[----:B------:R-:W-:Y:S02]  /*aa30*/  HADD2.F32 R33, -RZ, R6.H1_H1 ;  /* 0x30000006ff217230 */ /* 0x000fe40000004100 */
[----:B------:R-:W-:Y:S01]  /*aa40*/  FMUL.FTZ R40, R4, R38 ;  /* 0x0000002604287220 */ /* 0x000fe20000410000 */
[--C-:B------:R-:W-:Y:S02]  /*aa50*/  HADD2.F32 R6, -RZ, R5.reuse.H0_H0 ;  /* 0x20000005ff067230 */ /* 0x100fe40000004100 */
[----:B------:R-:W-:Y:S01]  /*aa60*/  FFMA.FTZ R41, R34, R37, -R41 ;  /* 0x0000002522297223 */ /* 0x000fe20000010829 */
[-C--:B------:R-:W-:Y:S01]  /*aa70*/  FMUL.FTZ R44, R4, R36.reuse ;  /* 0x00000024042c7220 */ /* 0x080fe20000410000 */
[----:B------:R-:W-:Y:S02]  /*aa80*/  HADD2.F32 R5, -RZ, R5.H1_H1 ;  /* 0x30000005ff057230 */ /* 0x000fe40000004100 */
[----:B------:R-:W-:Y:S01]  /*aa90*/  FFMA.FTZ R40, R7, R36, -R40 ;  /* 0x0000002407287223 */ /* 0x000fe20000010828 */
[----:B------:R-:W-:-:S02]  /*aaa0*/  HADD2.F32 R34, -RZ, R45.H0_H0 ;  /* 0x2000002dff227230 */ /* 0x000fc40000004100 */
[----:B------:R-:W-:Y:S01]  /*aab0*/  FFMA.FTZ R35, R7, R38, R44 ;  /* 0x0000002607237223 */ /* 0x000fe2000001002c */
[----:B------:R-:W-:Y:S02]  /*aac0*/  HADD2.F32 R4, -RZ, R47.H0_H0 ;  /* 0x2000002fff047230 */ /* 0x000fe40000004100 */
[CC--:B------:R-:W-:Y:S01]  /*aad0*/  FMUL.FTZ R37, R33.reuse, R51.reuse ;  /* 0x0000003321257220 */ /* 0x0c0fe20000410000 */
[----:B------:R-:W-:Y:S01]  /*aae0*/  FMUL.FTZ R36, R33, R52 ;  /* 0x0000003421247220 */ /* 0x000fe20000410000 */
[C---:B------:R-:W-:Y:S01]  /*aaf0*/  FMUL.FTZ R7, R5.reuse, R34 ;  /* 0x0000002205077220 */ /* 0x040fe20000410000 */
[----:B------:R-:W-:Y:S01]  /*ab00*/  FMUL.FTZ R33, R5, R4 ;  /* 0x0000000405217220 */ /* 0x000fe20000410000 */
[C---:B------:R-:W-:Y:S01]  /*ab10*/  FFMA.FTZ R37, R32.reuse, R52, -R37 ;  /* 0x0000003420257223 */ /* 0x040fe20000010825 */
[----:B------:R-:W-:Y:S01]  /*ab20*/  FFMA.FTZ R36, R32, R51, R36 ;  /* 0x0000003320247223 */ /* 0x000fe20000010024 */
[C---:B------:R-:W-:Y:S01]  /*ab30*/  FFMA.FTZ R5, R6.reuse, R4, -R7 ;  /* 0x0000000406057223 */ /* 0x040fe20000010807 */
[----:B------:R-:W-:Y:S01]  /*ab40*/  FFMA.FTZ R34, R6, R34, R33 ;  /* 0x0000002206227223 */ /* 0x000fe20000010021 */
[----:B------:R-:W-:-:S02]  /*ab50*/  F2FP.F16.F32.PACK_AB R7, R46, R41 ;  /* 0x000000292e07723e */ /* 0x000fc400000000ff */
[----:B------:R-:W-:Y:S02]  /*ab60*/  F2FP.F16.F32.PACK_AB R6, R36, R37 ;  /* 0x000000252406723e */ /* 0x000fe400000000ff */
[----:B------:R-:W-:Y:S02]  /*ab70*/  F2FP.F16.F32.PACK_AB R4, R35, R40 ;  /* 0x000000282304723e */ /* 0x000fe400000000ff */
[----:B------:R-:W-:-:S05]  /*ab80*/  F2FP.F16.F32.PACK_AB R5, R34, R5 ;  /* 0x000000052205723e */ /* 0x000fca00000000ff */
[----:B------:R2:W-:Y:S02]  /*ab90*/  STS.128 [R205+0x5000], R4 ;  /* 0x00500004cd007388 */ /* 0x0005e40000000c00 */
.L_x_1821:
[----:B------:R-:W-:Y:S05]  /*aba0*/  BSYNC B1 ;  /* 0x0000000000017941 */ /* 0x000fea0003800000 */
.L_x_1820:
[----:B------:R-:W-:Y:S01]  /*abb0*/  ISETP.GE.AND P0, PT, R216, R0, PT ;  /* 0x00000000d800720c */ /* 0x000fe20003f06270 */
[----:B------:R-:W-:-:S12]  /*abc0*/  BSSY B1, `(.L_x_1824) ;  /* 0x000005d000017945 */ /* 0x000fd80003800000 */
[----:B------:R-:W-:Y:S05]  /*abd0*/  @P0 BRA `(.L_x_1825) ;  /* 0x00000004006c0947 */ /* 0x000fea0003800000 */
[----:B012---:R-:W0:Y:S01]  /*abe0*/  LDC R5, c[0x0][0x3f4] ;  /* 0x0000fd00ff057b82 */ /* 0x007e220000000800 */
[----:B------:R-:W-:Y:S01]  /*abf0*/  BSSY B2, `(.L_x_1826) ;  /* 0x000002e000027945 */ /* 0x000fe20003800000 */
[-C--:B0-----:R-:W-:Y:S02]  /*ac00*/  ISETP.GE.AND P0, PT, R22, R5.reuse, PT ;  /* 0x000000051600720c */ /* 0x081fe40003f06270 */
[----:B------:R-:W-:-:S11]  /*ac10*/  ISETP.GE.AND P1, PT, R186, R5, PT ;  /* 0x00000005ba00720c */ /* 0x000fd60003f26270 */
[----:B------:R-:W-:Y:S05]  /*ac20*/  @P0 BRA `(.L_x_1827) ;  /* 0x0000000000a80947 */ /* 0x000fea0003800000 */
[----:B------:R-:W0:Y:S01]  /*ac30*/  LDS.128 R4, [R205+0x2000] ;  /* 0x00200000cd047984 */ /* 0x000e220000000c00 */
        /* <DEDUP_REMOVED lines=41> */
.L_x_1827:
[----:B------:R-:W-:Y:S05]  /*aed0*/  BSYNC B2 ;  /* 0x0000000000027941 */ /* 0x000fea0003800000 */
.L_x_1826:
[----:B------:R-:W-:Y:S05]  /*aee0*/  @P1 BRA `(.L_x_1825) ;  /* 0x0000000000a81947 */ /* 0x000fea0003800000 */
[----:B0-----:R-:W0:Y:S01]  /*aef0*/  LDS.128 R4, [R205+0x6000] ;  /* 0x00600000cd047984 */ /* 0x001e220000000c00 */
[----:B------:R-:W-:Y:S01]  /*af00*/  SHF.R.U32.HI R29, RZ, 0x10, R25 ;  /* 0x00000010ff1d7819 */ /* 0x000fe20000011619 */
[----:B------:R-:W-:Y:S01]  /*af10*/  HADD2.F32 R28, -RZ, R50.H0_H0 ;  /* 0x20000032ff1c7230 */ /* 0x000fe20000004100 */
[----:B------:R-:W-:Y:S01]  /*af20*/  SHF.R.U32.HI R31, RZ, 0x10, R21 ;  /* 0x00000010ff1f7819 */ /* 0x000fe20000011615 */
        /* <DEDUP_REMOVED lines=38> */
.L_x_1825:
[----:B------:R-:W-:Y:S05]  /*b190*/  BSYNC B1 ;  /* 0x0000000000017941 */ /* 0x000fea0003800000 */
.L_x_1824:
[----:B------:R-:W-:-:S13]  /*b1a0*/  ISETP.GE.AND P0, PT, R215, R0, PT ;  /* 0x00000000d700720c */ /* 0x000fda0003f06270 */
[----:B------:R-:W-:Y:S05]  /*b1b0*/  @P0 BRA `(.L_x_1828) ;  /* 0x0000002800a80947 */ /* 0x000fea0003800000 */
[----:B0123--:R-:W0:Y:S01]  /*b1c0*/  LDC R5, c[0x0][0x3f4] ;  /* 0x0000fd00ff057b82 */ /* 0x00fe220000000800 */
[----:B------:R-:W-:Y:S01]  /*b1d0*/  BSSY B1, `(.L_x_1829) ;  /* 0x000002e000017945 */ /* 0x000fe20003800000 */
[-C--:B0-----:R-:W-:Y:S02]  /*b1e0*/  ISETP.GE.AND P0, PT, R22, R5.reuse, PT ;  /* 0x000000051600720c */ /* 0x081fe40003f06270 */
[----:B------:R-:W-:-:S11]  /*b1f0*/  ISETP.GE.AND P1, PT, R186, R5, PT ;  /* 0x00000005ba00720c */ /* 0x000fd60003f26270 */
[----:B------:R-:W-:Y:S05]  /*b200*/  @P0 BRA `(.L_x_1830) ;  /* 0x0000000000a80947 */ /* 0x000fea0003800000 */
[----:B------:R-:W0:Y:S01]  /*b210*/  LDS.128 R4, [R205+0x3000] ;  /* 0x00300000cd047984 */ /* 0x000e220000000c00 */
[----:B------:R-:W-:Y:S01]  /*b220*/  SHF.R.U32.HI R24, RZ, 0x10, R13 ;  /* 0x00000010ff187819 */ /* 0x000fe2000001160d */
[----:B------:R-:W-:Y:S01]  /*b230*/  HADD2.F32 R21, -RZ, R56.H0_H0 ;  /* 0x20000038ff157230 */ /* 0x000fe20000004100 */
[--C-:B------:R-:W-:Y:S01]  /*b240*/  SHF.R.U64 R30, R26, 0x10, R27.reuse ;  /* 0x000000101a1e7819 */ /* 0x100fe2000000121b */
[--C-:B------:R-:W-:Y:S01]  /*b250*/  HADD2.F32 R25, -RZ, R15.reuse.H0_H0 ;  /* 0x2000000fff197230 */ /* 0x100fe20000004100 */
[----:B------:R-:W-:Y:S01]  /*b260*/  SHF.R.U32.HI R26, RZ, 0x10, R27 ;  /* 0x00000010ff1a7819 */ /* 0x000fe2000001161b */
[----:B------:R-:W-:Y:S01]  /*b270*/  HADD2.F32 R24, -RZ, R24.H0_H0 ;  /* 0x20000018ff187230 */ /* 0x000fe20000004100 */
[----:B------:R-:W-:Y:S01]  /*b280*/  SHF.R.U64 R32, R12, 0x10, R13 ;  /* 0x000000100c207819 */ /* 0x000fe2000000120d */
[----:B------:R-:W-:Y:S02]  /*b290*/  HADD2.F32 R15, -RZ, R15.H1_H1 ;  /* 0x3000000fff0f7230 */ /* 0x000fe40000004100 */
[----:B------:R-:W-:-:S02]  /*b2a0*/  HADD2.F32 R26, -RZ, R26.H0_H0 ;  /* 0x2000001aff1a7230 */ /* 0x000fc40000004100 */
        /* <DEDUP_REMOVED lines=8> */
[C---:B------:R-:W-:Y:S01]  /*b330*/  FFMA.FTZ R31, R13.reuse, R26, R29 ;  /* 0x0000001a0d1f7223 */ /* 0x040fe2000001001d */
[----:B------:R-:W-:Y:S02]  /*b340*/  HADD2.F32 R12, -RZ, R6.H1_H1 ;  /* 0x30000006ff0c7230 */ /* 0x000fe40000004100 */
[C---:B------:R-:W-:Y:S01]  /*b350*/  FMUL.FTZ R27, R4.reuse, R25 ;  /* 0x00000019041b7220 */ /* 0x040fe20000410000 */
[--C-:B------:R-:W-:Y:S02]  /*b360*/  HADD2.F32 R6, -RZ, R5.reuse.H0_H0 ;  /* 0x20000005ff067230 */ /* 0x100fe40000004100 */
[----:B------:R-:W-:Y:S01]  /*b370*/  FFMA.FTZ R28, R13, R24, -R28 ;  /* 0x000000180d1c7223 */ /* 0x000fe2000001081c */
[-C--:B------:R-:W-:Y:S01]  /*b380*/  FMUL.FTZ R29, R4, R21.reuse ;  /* 0x00000015041d7220 */ /* 0x080fe20000410000 */
[----:B------:R-:W-:Y:S02]  /*b390*/  HADD2.F32 R5, -RZ, R5.H1_H1 ;  /* 0x30000005ff057230 */ /* 0x000fe40000004100 */
[----:B------:R-:W-:Y:S01]  /*b3a0*/  FFMA.FTZ R27, R0, R21, -R27 ;  /* 0x00000015001b7223 */ /* 0x000fe2000001081b */
[----:B------:R-:W-:-:S02]  /*b3b0*/  HADD2.F32 R13, -RZ, R30.H0_H0 ;  /* 0x2000001eff0d7230 */ /* 0x000fc40000004100 */
[C---:B------:R-:W-:Y:S01]  /*b3c0*/  FMUL.FTZ R20, R12.reuse, R15 ;  /* 0x0000000f0c147220 */ /* 0x040fe20000410000 */
[----:B------:R-:W-:Y:S02]  /*b3d0*/  HADD2.F32 R4, -RZ, R32.H0_H0 ;  /* 0x20000020ff047230 */ /* 0x000fe40000004100 */
[-C--:B------:R-:W-:Y:S01]  /*b3e0*/  FMUL.FTZ R24, R12, R56.reuse ;  /* 0x000000380c187220 */ /* 0x080fe20000410000 */
[----:B------:R-:W-:Y:S01]  /*b3f0*/  FFMA.FTZ R0, R0, R25, R29 ;  /* 0x0000001900007223 */ /* 0x000fe2000001001d */
[----:B------:R-:W-:Y:S01]  /*b400*/  FMUL.FTZ R21, R5, R13 ;  /* 0x0000000d05157220 */ /* 0x000fe20000410000 */
[----:B------:R-:W-:Y:S01]  /*b410*/  FFMA.FTZ R20, R7, R56, -R20 ;  /* 0x0000003807147223 */ /* 0x000fe20000010814 */
[-C--:B------:R-:W-:Y:S01]  /*b420*/  FMUL.FTZ R12, R5, R4.reuse ;  /* 0x00000004050c7220 */ /* 0x080fe20000410000 */
[----:B------:R-:W-:Y:S01]  /*b430*/  FFMA.FTZ R15, R7, R15, R24 ;  /* 0x0000000f070f7223 */ /* 0x000fe20000010018 */
[C---:B------:R-:W-:Y:S01]  /*b440*/  FFMA.FTZ R5, R6.reuse, R4, -R21 ;  /* 0x0000000406057223 */ /* 0x040fe20000010815 */
[----:B------:R-:W-:Y:S01]  /*b450*/  F2FP.F16.F32.PACK_AB R7, R31, R28 ;  /* 0x0000001c1f07723e */ /* 0x000fe200000000ff */
[----:B------:R-:W-:Y:S01]  /*b460*/  FFMA.FTZ R12, R6, R13, R12 ;  /* 0x0000000d060c7223 */ /* 0x000fe2000001000c */
[----:B------:R-:W-:-:S02]  /*b470*/  F2FP.F16.F32.PACK_AB R4, R0, R27 ;  /* 0x0000001b0004723e */ /* 0x000fc400000000ff */
[----:B------:R-:W-:Y:S02]  /*b480*/  F2FP.F16.F32.PACK_AB R6, R15, R20 ;  /* 0x000000140f06723e */ /* 0x000fe400000000ff */
[----:B------:R-:W-:-:S05]  /*b490*/  F2FP.F16.F32.PACK_AB R5, R12, R5 ;  /* 0x000000050c05723e */ /* 0x000fca00000000ff */
[----:B------:R0:W-:Y:S02]  /*b4a0*/  STS.128 [R205+0x3000], R4 ;  /* 0x00300004cd007388 */ /* 0x0001e40000000c00 */
.L_x_1830:
[----:B------:R-:W-:Y:S05]  /*b4b0*/  BSYNC B1 ;  /* 0x0000000000017941 */ /* 0x000fea0003800000 */
.L_x_1829:
[----:B------:R-:W-:Y:S05]  /*b4c0*/  @P1 BRA `(.L_x_1828) ;  /* 0x0000002400e41947 */ /* 0x000fea0003800000 */
[----:B0-----:R-:W0:Y:S01]  /*b4d0*/  LDS.128 R4, [R205+0x7000] ;  /* 0x00700000cd047984 */ /* 0x001e220000000c00 */
[----:B------:R-:W-:Y:S01]  /*b4e0*/  SHF.R.U32.HI R15, RZ, 0x10, R11 ;  /* 0x00000010ff0f7819 */ /* 0x000fe2000001160b */
[----:B------:R-:W-:Y:S01]  /*b4f0*/  HADD2.F32 R13, -RZ, R3.H0_H0 ;  /* 0x20000003ff0d7230 */ /* 0x000fe20000004100 */
[----:B------:R-:W-:Y:S02]  /*b500*/  SHF.R.U32.HI R12, RZ, 0x10, R9 ;  /* 0x00000010ff0c7819 */ /* 0x000fe40000011609 */
[----:B------:R-:W-:Y:S01]  /*b510*/  SHF.R.U64 R24, R10, 0x10, R11 ;  /* 0x000000100a187819 */ /* 0x000fe2000000120b */
[----:B------:R-:W-:Y:S01]  /*b520*/  HADD2.F32 R15, -RZ, R15.H0_H0 ;  /* 0x2000000fff0f7230 */ /* 0x000fe20000004100 */
[----:B------:R-:W-:Y:S01]  /*b530*/  SHF.R.U64 R26, R8, 0x10, R9 ;  /* 0x00000010081a7819 */ /* 0x000fe20000001209 */
[----:B------:R-:W-:Y:S02]  /*b540*/  HADD2.F32 R12, -RZ, R12.H0_H0 ;  /* 0x2000000cff0c7230 */ /* 0x000fe40000004100 */
[----:B------:R-:W-:-:S02]  /*b550*/  HADD2.F32 R11, -RZ, R14.H0_H0 ;  /* 0x2000000eff0b7230 */ /* 0x000fc40000004100 */
[----:B------:R-:W-:Y:S02]  /*b560*/  HADD2.F32 R14, -RZ, R14.H1_H1 ;  /* 0x3000000eff0e7230 */ /* 0x000fe40000004100 */
[--C-:B0-----:R-:W-:Y:S02]  /*b570*/  HADD2.F32 R10, -RZ, R7.reuse.H1_H1 ;  /* 0x30000007ff0a7230 */ /* 0x101fe40000004100 */
[----:B------:R-:W-:Y:S02]  /*b580*/  HADD2.F32 R9, -RZ, R7.H0_H0 ;  /* 0x20000007ff097230 */ /* 0x000fe40000004100 */
[--C-:B------:R-:W-:Y:S02]  /*b590*/  HADD2.F32 R0, -RZ, R4.reuse.H0_H0 ;  /* 0x20000004ff007230 */ /* 0x100fe40000004100 */
[C---:B------:R-:W-:Y:S01]  /*b5a0*/  FMUL.FTZ R20, R10.reuse, R15 ;  /* 0x0000000f0a147220 */ /* 0x040fe20000410000 */
[----:B------:R-:W-:Y:S01]  /*b5b0*/  FMUL.FTZ R10, R10, R12 ;  /* 0x0000000c0a0a7220 */ /* 0x000fe20000410000 */
[----:B------:R-:W-:-:S02]  /*b5c0*/  HADD2.F32 R4, -RZ, R4.H1_H1 ;  /* 0x30000004ff047230 */ /* 0x000fc40000004100 */
[C---:B------:R-:W-:Y:S01]  /*b5d0*/  FFMA.FTZ R20, R9.reuse, R12, -R20 ;  /* 0x0000000c09147223 */ /* 0x040fe20000010814 */
[----:B------:R-:W-:Y:S01]  /*b5e0*/  FFMA.FTZ R25, R9, R15, R10 ;  /* 0x0000000f09197223 */ /* 0x000fe2000001000a */
[--C-:B------:R-:W-:Y:S02]  /*b5f0*/  HADD2.F32 R7, -RZ, R6.reuse.H0_H0 ;  /* 0x20000006ff077230 */ /* 0x100fe40000004100 */
[C---:B------:R-:W-:Y:S01]  /*b600*/  FMUL.FTZ R21, R4.reuse, R13 ;  /* 0x0000000d04157220 */ /* 0x040fe20000410000 */
[----:B------:R-:W-:Y:S02]  /*b610*/  HADD2.F32 R8, -RZ, R6.H1_H1 ;  /* 0x30000006ff087230 */ /* 0x000fe40000004100 */
[-C--:B------:R-:W-:Y:S01]  /*b620*/  FMUL.FTZ R15, R4, R11.reuse ;  /* 0x0000000b040f7220 */ /* 0x080fe20000410000 */
[----:B------:R-:W-:Y:S02]  /*b630*/  HADD2.F32 R9, -RZ, R3.H1_H1 ;  /* 0x30000003ff097230 */ /* 0x000fe40000004100 */
[----:B------:R-:W-:Y:S01]  /*b640*/  FFMA.FTZ R21, R0, R11, -R21 ;  /* 0x0000000b00157223 */ /* 0x000fe20000010815 */
[----:B------:R-:W-:-:S02]  /*b650*/  HADD2.F32 R6, -RZ, R5.H0_H0 ;  /* 0x20000005ff067230 */ /* 0x000fc40000004100 */
[----:B------:R-:W-:Y:S01]  /*b660*/  FFMA.FTZ R0, R0, R13, R15 ;  /* 0x0000000d00007223 */ /* 0x000fe2000001000f */
[----:B------:R-:W-:Y:S02]  /*b670*/  HADD2.F32 R5, -RZ, R5.H1_H1 ;  /* 0x30000005ff057230 */ /* 0x000fe40000004100 */
[CC--:B------:R-:W-:Y:S01]  /*b680*/  FMUL.FTZ R10, R8.reuse, R9.reuse ;  /* 0x00000009080a7220 */ /* 0x0c0fe20000410000 */
[----:B------:R-:W-:Y:S02]  /*b690*/  HADD2.F32 R4, -RZ, R24.H0_H0 ;  /* 0x20000018ff047230 */ /* 0x000fe40000004100 */
[-C--:B------:R-:W-:Y:S01]  /*b6a0*/  FMUL.FTZ R8, R8, R14.reuse ;  /* 0x0000000e08087220 */ /* 0x080fe20000410000 */
[----:B------:R-:W-:Y:S02]  /*b6b0*/  HADD2.F32 R3, -RZ, R26.H0_H0 ;  /* 0x2000001aff037230 */ /* 0x000fe40000004100 */
[----:B------:R-:W-:Y:S01]  /*b6c0*/  FFMA.FTZ R10, R7, R14, -R10 ;  /* 0x0000000e070a7223 */ /* 0x000fe2000001080a */
[----:B------:R-:W-:Y:S01]  /*b6d0*/  FMUL.FTZ R11, R5, R4 ;  /* 0x00000004050b7220 */ /* 0x000fe20000410000 */
[----:B------:R-:W-:Y:S01]  /*b6e0*/  FFMA.FTZ R9, R7, R9, R8 ;  /* 0x0000000907097223 */ /* 0x000fe20000010008 */
[-C--:B------:R-:W-:Y:S01]  /*b6f0*/  FMUL.FTZ R13, R5, R3.reuse ;  /* 0x00000003050d7220 */ /* 0x080fe20000410000 */
[----:B------:R-:W-:Y:S01]  /*b700*/  F2FP.F16.F32.PACK_AB R7, R25, R20 ;  /* 0x000000141907723e */ /* 0x000fe200000000ff */
[----:B------:R-:W-:-:S02]  /*b710*/  FFMA.FTZ R5, R6, R3, -R11 ;  /* 0x0000000306057223 */ /* 0x000fc4000001080b */
[----:B------:R-:W-:Y:S01]  /*b720*/  FFMA.FTZ R8, R6, R4, R13 ;  /* 0x0000000406087223 */ /* 0x000fe2000001000d */
[----:B------:R-:W-:Y:S02]  /*b730*/  F2FP.F16.F32.PACK_AB R6, R9, R10 ;  /* 0x0000000a0906723e */ /* 0x000fe400000000ff */
[----:B------:R-:W-:Y:S02]  /*b740*/  F2FP.F16.F32.PACK_AB R4, R0, R21 ;  /* 0x000000150004723e */ /* 0x000fe400000000ff */
[----:B------:R-:W-:-:S05]  /*b750*/  F2FP.F16.F32.PACK_AB R5, R8, R5 ;  /* 0x000000050805723e */ /* 0x000fca00000000ff */
[----:B------:R0:W-:Y:S01]  /*b760*/  STS.128 [R205+0x7000], R4 ;  /* 0x00700004cd007388 */ /* 0x0001e20000000c00 */
[----:B------:R-:W-:Y:S05]  /*b770*/  BRA `(.L_x_1828) ;  /* 0x0000002400387947 */ /* 0x000fea0003800000 */
.L_x_1801:
[----:B------:R-:W3:Y:S01]  /*b780*/  LDC R0, c[0x0][0x448] ;  /* 0x00011200ff007b82 */ /* 0x000ee20000000800 */
[----:B------:R-:W-:Y:S01]  /*b790*/  ULDC.64 UR4, c[0x0][0x3f8] ;  /* 0x0000fe0000047ab9 */ /* 0x000fe20000000a00 */
[----:B------:R-:W-:Y:S01]  /*b7a0*/  MOV R27, R29 ;  /* 0x0000001d001b7202 */ /* 0x000fe20000000f00 */
[----:B------:R-:W-:Y:S01]  /*b7b0*/  ULDC.64 UR6, c[0x0][0x408] ;  /* 0x0001020000067ab9 */ /* 0x000fe20000000a00 */
        /* <DEDUP_REMOVED lines=10> */
[C---:B------:R-:W-:Y:S01]  /*b860*/  IMAD R5, R3.reuse, UR5, R6 ;  /* 0x0000000503057c24 */ /* 0x040fe2000f8e0206 */
        /* <DEDUP_REMOVED lines=12> */
[----:B------:R-:W3:Y:S01]  /*b930*/  LDC R56, c[0x0][0x3f4] ;  /* 0x0000fd00ff387b82 */ /* 0x000ee20000000800 */
[----:B------:R-:W4:Y:S01]  /*b940*/  SHFL.IDX PT, R4, R10, RZ, 0x181f ;  /* 0x00181fff0a047589 */ /* 0x000f2200000e0000 */
[----:B------:R-:W-:-:S03]  /*b950*/  IMAD R0, R189, R0, RZ ;  /* 0x00000000bd007224 */ /* 0x000fc600078e02ff */
[----:B------:R-:W5:Y:S04]  /*b960*/  SHFL.IDX PT, R3, R43, RZ, 0x181f ;  /* 0x00181fff2b037589 */ /* 0x000f6800000e0000 */
[----:B------:R-:W0:Y:S04]  /*b970*/  SHFL.IDX PT, R14, R44, RZ, 0x181f ;  /* 0x00181fff2c0e7589 */ /* 0x000e2800000e0000 */
[----:B------:R-:W1:Y:S01]  /*b980*/  SHFL.IDX PT, R5, R45, RZ, 0x181f ;  /* 0x00181fff2d057589 */ /* 0x000e6200000e0000 */
[----:B---3--:R-:W-:-:S04]  /*b990*/  ISETP.GE.AND P0, PT, R16, R56, PT ;  /* 0x000000381000720c */ /* 0x008fc80003f06270 */
[----:B------:R-:W-:-:S13]  /*b9a0*/  ISETP.GE.OR P1, PT, R57, R0, P0 ;  /* 0x000000003900720c */ /* 0x000fda0000726670 */
[C---:B------:R-:W-:Y:S01]  /*b9b0*/  @!P1 IMAD.SHL.U32 R7, R16.reuse, 0x2, RZ ;  /* 0x0000000210079824 */ /* 0x040fe200078e00ff */
[----:B------:R-:W-:-:S04]  /*b9c0*/  @!P1 SHF.L.U64.HI R6, R16, 0x1, R17 ;  /* 0x0000000110069819 */ /* 0x000fc80000010211 */
[----:B----4-:R-:W-:-:S05]  /*b9d0*/  @!P1 IADD3 R4, P2, R4, R7, RZ ;  /* 0x0000000704049210 */ /* 0x010fca0007f5e0ff */
[----:B-----5:R-:W-:Y:S02]  /*b9e0*/  @!P1 IMAD.X R3, R3, 0x1, R6, P2 ;  /* 0x0000000103039824 */ /* 0x020fe400010e0606 */
[----:B------:R-:W-:-:S03]  /*b9f0*/  @!P1 IMAD.MOV.U32 R24, RZ, RZ, R4 ;  /* 0x000000ffff189224 */ /* 0x000fc600078e0004 */
[----:B------:R-:W-:-:S06]  /*ba00*/  @!P1 MOV R25, R3 ;  /* 0x0000000300199202 */ /* 0x000fcc0000000f00 */
[----:B------:R-:W3:Y:S01]  /*ba10*/  @!P1 LD.E.128 R24, desc[UR54][R24.64] ;  /* 0x0000003618189980 */ /* 0x000ee2000c101d00 */
[----:B0-----:R-:W-:-:S05]  /*ba20*/  @!P1 IADD3 R14, P2, R14, R7, RZ ;  /* 0x000000070e0e9210 */ /* 0x001fca0007f5e0ff */
[----:B-1----:R-:W-:Y:S02]  /*ba30*/  @!P1 IMAD.X R5, R5, 0x1, R6, P2 ;  /* 0x0000000105059824 */ /* 0x002fe400010e0606 */
[----:B------:R-:W-:-:S06]  /*ba40*/  @!P1 IMAD.MOV.U32 R4, RZ, RZ, R14 ;  /* 0x000000ffff049224 */ /* 0x000fcc00078e000e */
[----:B------:R-:W4:Y:S01]  /*ba50*/  @!P1 LD.E.128 R4, desc[UR54][R4.64] ;  /* 0x0000003604049980 */ /* 0x000f22000c101d00 */
[----:B------:R-:W-:Y:S02]  /*ba60*/  CS2R R48, SRZ ;  /* 0x0000000000307805 */ /* 0x000fe4000001ff00 */
[----:B------:R-:W-:Y:S02]  /*ba70*/  CS2R R50, SRZ ;  /* 0x0000000000327805 */ /* 0x000fe4000001ff00 */
[----:B------:R-:W-:Y:S01]  /*ba80*/  CS2R R36, SRZ ;  /* 0x0000000000247805 */ /* 0x000fe2000001ff00 */
[----:B------:R0:W1:Y:S01]  /*ba90*/  SHFL.IDX PT, R9, R45, 0x1, 0x181f ;  /* 0x00381f002d097f89 */ /* 0x00006200000e0000 */
[----:B------:R-:W-:-:S03]  /*baa0*/  CS2R R20, SRZ ;  /* 0x0000000000147805 */ /* 0x000fc6000001ff00 */
[----:B------:R0:W0:Y:S01]  /*bab0*/  SHFL.IDX PT, R14, R44, 0x1, 0x181f ;  /* 0x00381f002c0e7f89 */ /* 0x00002200000e0000 */
[----:B---3--:R-:W-:Y:S01]  /*bac0*/  @!P1 IMAD.MOV.U32 R48, RZ, RZ, R24 ;  /* 0x000000ffff309224 */ /* 0x008fe200078e0018 */
[----:B------:R-:W-:Y:S01]  /*bad0*/  @!P1 MOV R50, R26 ;  /* 0x0000001a00329202 */ /* 0x000fe20000000f00 */
[----:B------:R-:W-:Y:S01]  /*bae0*/  @!P1 IMAD.MOV.U32 R49, RZ, RZ, R25 ;  /* 0x000000ffff319224 */ /* 0x000fe200078e0019 */
[----:B------:R-:W-:Y:S01]  /*baf0*/  CS2R R24, SRZ ;  /* 0x0000000000187805 */ /* 0x000fe2000001ff00 */
[----:B------:R-:W-:Y:S02]  /*bb00*/  IMAD.MOV.U32 R3, RZ, RZ, R48 ;  /* 0x000000ffff037224 */ /* 0x000fe400078e0030 */
[----:B------:R-:W-:Y:S02]  /*bb10*/  IMAD.MOV.U32 R8, RZ, RZ, R49 ;  /* 0x000000ffff087224 */ /* 0x000fe400078e0031 */
[----:B------:R-:W-:Y:S01]  /*bb20*/  @!P1 IMAD.MOV.U32 R51, RZ, RZ, R27 ;  /* 0x000000ffff339224 */ /* 0x000fe200078e001b */
[----:B------:R-:W-:Y:S01]  /*bb30*/  PRMT R65, R65, 0x5410, R3 ;  /* 0x0000541041417816 */ /* 0x000fe20000000003 */
[----:B------:R-:W-:Y:S01]  /*bb40*/  IMAD.MOV.U32 R11, RZ, RZ, R50 ;  /* 0x000000ffff0b7224 */ /* 0x000fe200078e0032 */
[----:B------:R-:W-:Y:S01]  /*bb50*/  PRMT R67, R8, 0x7610, R67 ;  /* 0x0000761008437816 */ /* 0x000fe20000000043 */
[----:B------:R3:W0:Y:S01]  /*bb60*/  SHFL.IDX PT, R3, R43, 0x1, 0x181f ;  /* 0x00381f002b037f89 */ /* 0x00062200000e0000 */
[----:B------:R-:W-:Y:S01]  /*bb70*/  IMAD.MOV.U32 R12, RZ, RZ, R51 ;  /* 0x000000ffff0c7224 */ /* 0x000fe200078e0033 */
[----:B----4-:R-:W-:Y:S01]  /*bb80*/  @!P1 MOV R37, R7 ;  /* 0x0000000700259202 */ /* 0x010fe20000000f00 */
[----:B------:R-:W-:Y:S01]  /*bb90*/  @!P1 IMAD.MOV.U32 R20, RZ, RZ, R4 ;  /* 0x000000ffff149224 */ /* 0x000fe200078e0004 */
[----:B------:R3:W4:Y:S01]  /*bba0*/  SHFL.IDX PT, R8, R10, 0x1, 0x181f ;  /* 0x00381f000a087f89 */ /* 0x00072200000e0000 */
[----:B------:R-:W-:Y:S01]  /*bbb0*/  @!P1 IMAD.MOV.U32 R21, RZ, RZ, R5 ;  /* 0x000000ffff159224 */ /* 0x000fe200078e0005 */
[----:B------:R-:W-:Y:S01]  /*bbc0*/  PRMT R46, R11, 0x5410, R12 ;  /* 0x000054100b2e7816 */ /* 0x000fe2000000000c */
[----:B------:R-:W-:-:S02]  /*bbd0*/  @!P1 IMAD.MOV.U32 R36, RZ, RZ, R6 ;  /* 0x000000ffff249224 */ /* 0x000fc400078e0006 */
[----:B------:R-:W-:Y:S02]  /*bbe0*/  IMAD.MOV.U32 R4, RZ, RZ, R20 ;  /* 0x000000ffff047224 */ /* 0x000fe400078e0014 */
[----:B------:R-:W-:Y:S02]  /*bbf0*/  IMAD.MOV.U32 R5, RZ, RZ, R21 ;  /* 0x000000ffff057224 */ /* 0x000fe400078e0015 */
[----:B------:R-:W-:Y:S02]  /*bc00*/  IMAD.MOV.U32 R6, RZ, RZ, R36 ;  /* 0x000000ffff067224 */ /* 0x000fe400078e0024 */
[----:B------:R-:W-:Y:S01]  /*bc10*/  IMAD.MOV.U32 R7, RZ, RZ, R37 ;  /* 0x000000ffff077224 */ /* 0x000fe200078e0025 */
[----:B------:R-:W-:Y:S02]  /*bc20*/  PRMT R67, R67, 0x5410, R5 ;  /* 0x0000541043437816 */ /* 0x000fe40000000005 */
[----:B------:R-:W-:Y:S02]  /*bc30*/  PRMT R66, R6, 0x5410, R4 ;  /* 0x0000541006427816 */ /* 0x000fe40000000004 */
[----:B-1-3--:R-:W-:-:S07]  /*bc40*/  PRMT R65, R7, 0x7610, R65 ;  /* 0x0000761007417816 */ /* 0x00afce0000000041 */
.L_x_2175:
[----:B------:R-:W-:Y:S01]  /*bc50*/  VIADD R5, R57, 0x20 ;  /* 0x0000002039057836 */ /* 0x000fe20000000000 */
[----:B------:R-:W-:Y:S01]  /*bc60*/  BSSY B1, `(.L_x_1832) ;  /* 0x0000012000017945 */ /* 0x000fe20003800000 */
[----:B------:R-:W-:Y:S02]  /*bc70*/  CS2R R26, SRZ ;  /* 0x00000000001a7805 */ /* 0x000fe4000001ff00 */
[----:B------:R-:W-:Y:S02]  /*bc80*/  CS2R R6, SRZ ;  /* 0x0000000000067805 */ /* 0x000fe4000001ff00 */
[----:B------:R-:W-:Y:S02]  /*bc90*/  ISETP.GE.AND P1, PT, R5, R0, PT ;  /* 0x000000000500720c */ /* 0x000fe40003f26270 */
[----:B------:R-:W-:-:S11]  /*bca0*/  CS2R R4, SRZ ;  /* 0x0000000000047805 */ /* 0x000fd6000001ff00 */
[----:B------:R-:W-:Y:S05]  /*bcb0*/  @P1 BRA `(.L_x_1833) ;  /* 0x0000000000301947 */ /* 0x000fea0003800000 */
[----:B------:R-:W-:Y:S02]  /*bcc0*/  CS2R R26, SRZ ;  /* 0x00000000001a7805 */ /* 0x000fe4000001ff00 */
[----:B------:R-:W-:Y:S02]  /*bcd0*/  CS2R R4, SRZ ;  /* 0x0000000000047805 */ /* 0x000fe4000001ff00 */
[----:B------:R-:W-:Y:S01]  /*bce0*/  CS2R R6, SRZ ;  /* 0x0000000000067805 */ /* 0x000fe2000001ff00 */
[----:B------:R-:W-:Y:S06]  /*bcf0*/  @P0 BRA `(.L_x_1833) ;  /* 0x0000000000200947 */ /* 0x000fec0003800000 */
[C---:B------:R-:W-:Y:S01]  /*bd00*/  IMAD.SHL.U32 R15, R16.reuse, 0x2, RZ ;  /* 0x00000002100f7824 */ /* 0x040fe200078e00ff */
[----:B------:R-:W-:-:S04]  /*bd10*/  SHF.L.U64.HI R6, R16, 0x1, R17 ;  /* 0x0000000110067819 */ /* 0x000fc80000010211 */
[-C--:B----4-:R-:W-:Y:S02]  /*bd20*/  IADD3 R4, P1, R8, R15.reuse, RZ ;  /* 0x0000000f08047210 */ /* 0x090fe40007f3e0ff */
[----:B0-----:R-:W-:Y:S02]  /*bd30*/  IADD3 R14, P2, R14, R15, RZ ;  /* 0x0000000f0e0e7210 */ /* 0x001fe40007f5e0ff */
[----:B------:R-:W-:-:S03]  /*bd40*/  IADD3.X R5, R3, R6, RZ, P1, !PT ;  /* 0x0000000603057210 */ /* 0x000fc60000ffe4ff */
[----:B------:R-:W-:-:S03]  /*bd50*/  IMAD.X R15, R9, 0x1, R6, P2 ;  /* 0x00000001090f7824 */ /* 0x000fc600010e0606 */
[----:B------:R-:W5:Y:S04]  /*bd60*/  LD.E.128 R4, desc[UR54][R4.64] ;  /* 0x0000003604047980 */ /* 0x000f68000c101d00 */
[----:B------:R1:W5:Y:S02]  /*bd70*/  LD.E.128 R24, desc[UR54][R14.64] ;  /* 0x000000360e187980 */ /* 0x000364000c101d00 */
.L_x_1833:
[----:B------:R-:W-:Y:S05]  /*bd80*/  BSYNC B1 ;  /* 0x0000000000017941 */ /* 0x000fea0003800000 */
.L_x_1832:
[----:B0----5:R-:W-:Y:S01]  /*bd90*/  IMAD.MOV.U32 R3, RZ, RZ, R24 ;  /* 0x000000ffff037224 */ /* 0x021fe200078e0018 */
[----:B------:R-:W-:Y:S01]  /*bda0*/  UMOV UR4, 0xffffffff ;  /* 0xffffffff00047882 */ /* 0x000fe20000000000 */
[----:B----4-:R-:W-:Y:S02]  /*bdb0*/  IMAD.MOV.U32 R8, RZ, RZ, R25 ;  /* 0x000000ffff087224 */ /* 0x010fe400078e0019 */
[----:B------:R-:W-:Y:S02]  /*bdc0*/  IMAD.MOV.U32 R9, RZ, RZ, R26 ;  /* 0x000000ffff097224 */ /* 0x000fe400078e001a */
[----:B------:R-:W-:Y:S01]  /*bdd0*/  IMAD.MOV.U32 R11, RZ, RZ, R27 ;  /* 0x000000ffff0b7224 */ /* 0x000fe200078e001b */
[----:B------:R-:W-:Y:S01]  /*bde0*/  PRMT R58, R3, 0x5410, R8 ;  /* 0x00005410033a7816 */ /* 0x000fe20000000008 */
[----:B------:R-:W-:Y:S01]  /*bdf0*/  IMAD.MOV.U32 R3, RZ, RZ, R4 ;  /* 0x000000ffff037224 */ /* 0x000fe200078e0004 */
[----:B------:R-:W-:Y:S02]  /*be00*/  MOV R8, R5 ;  /* 0x0000000500087202 */ /* 0x000fe40000000f00 */
[----:B------:R-:W-:Y:S01]  /*be10*/  PRMT R59, R9, 0x5410, R11 ;  /* 0x00005410093b7816 */ /* 0x000fe2000000000b */
[----:B------:R-:W-:Y:S01]  /*be20*/  IMAD.MOV.U32 R9, RZ, RZ, R6 ;  /* 0x000000ffff097224 */ /* 0x000fe200078e0006 */
[----:B------:R-:W-:Y:S01]  /*be30*/  PRMT R60, R3, 0x5410, R8 ;  /* 0x00005410033c7816 */ /* 0x000fe20000000008 */
[----:B------:R-:W-:-:S05]  /*be40*/  IMAD.MOV.U32 R11, RZ, RZ, R7 ;  /* 0x000000ffff0b7224 */ /* 0x000fca00078e0007 */
[----:B------:R-:W-:Y:S01]  /*be50*/  PRMT R61, R9, 0x5410, R11 ;  /* 0x00005410093d7816 */ /* 0x000fe2000000000b */
[----:B------:R-:W-:Y:S06]  /*be60*/  BRA.DIV UR4, `(.L_x_1834) ;  /* 0x0000019a04147947 */ /* 0x000fec000b800000 */
[----:B------:R-:W0:Y:S01]  /*be70*/  SHFL.IDX PT, R8, R10, 0x2, 0x181f ;  /* 0x00581f000a087f89 */ /* 0x000e2200000e0000 */
[----:B------:R-:W-:-:S03]  /*be80*/  VIADD R9, R57, 0x40 ;  /* 0x0000004039097836 */ /* 0x000fc60000000000 */
[----:B------:R-:W3:Y:S02]  /*be90*/  SHFL.IDX PT, R3, R43, 0x2, 0x181f ;  /* 0x00581f002b037f89 */ /* 0x000ee400000e0000 */
[----:B------:R-:W-:Y:S02]  /*bea0*/  ISETP.GE.OR P1, PT, R9, R0, P0 ;  /* 0x000000000900720c */ /* 0x000fe40000726670 */
[----:B-1----:R-:W1:Y:S04]  /*beb0*/  SHFL.IDX PT, R14, R44, 0x2, 0x181f ;  /* 0x00581f002c0e7f89 */ /* 0x002e6800000e0000 */
[----:B------:R-:W4:Y:S07]  /*bec0*/  SHFL.IDX PT, R9, R45, 0x2, 0x181f ;  /* 0x00581f002d097f89 */ /* 0x000f2e00000e0000 */
[C---:B------:R-:W-:Y:S01]  /*bed0*/  @!P1 IMAD.SHL.U32 R29, R16.reuse, 0x2, RZ ;  /* 0x00000002101d9824 */ /* 0x040fe200078e00ff */
[----:B------:R-:W-:-:S04]  /*bee0*/  @!P1 SHF.L.U64.HI R28, R16, 0x1, R17 ;  /* 0x00000001101c9819 */ /* 0x000fc80000010211 */
[----:B0-----:R-:W-:-:S05]  /*bef0*/  @!P1 IADD3 R8, P2, R8, R29, RZ ;  /* 0x0000001d08089210 */ /* 0x001fca0007f5e0ff */
[----:B---3--:R-:W-:Y:S02]  /*bf00*/  @!P1 IMAD.X R3, R3, 0x1, R28, P2 ;  /* 0x0000000103039824 */ /* 0x008fe400010e061c */
[----:B------:R-:W-:-:S03]  /*bf10*/  @!P1 IMAD.MOV.U32 R32, RZ, RZ, R8 ;  /* 0x000000ffff209224 */ /* 0x000fc600078e0008 */
[----:B------:R-:W-:-:S06]  /*bf20*/  @!P1 MOV R33, R3 ;  /* 0x0000000300219202 */ /* 0x000fcc0000000f00 */
[----:B------:R-:W3:Y:S01]  /*bf30*/  @!P1 LD.E.128 R32, desc[UR54][R32.64] ;  /* 0x0000003620209980 */ /* 0x000ee2000c101d00 */
[----:B-1----:R-:W-:-:S05]  /*bf40*/  @!P1 IADD3 R14, P2, R14, R29, RZ ;  /* 0x0000001d0e0e9210 */ /* 0x002fca0007f5e0ff */
[----:B----4-:R-:W-:-:S04]  /*bf50*/  @!P1 IMAD.X R9, R9, 0x1, R28, P2 ;  /* 0x0000000109099824 */ /* 0x010fc800010e061c */
[----:B------:R-:W-:-:S05]  /*bf60*/  @!P1 IMAD.MOV.U32 R15, RZ, RZ, R9 ;  /* 0x000000ffff0f9224 */ /* 0x000fca00078e0009 */
[----:B------:R-:W4:Y:S01]  /*bf70*/  @!P1 LD.E.128 R28, desc[UR54][R14.64] ;  /* 0x000000360e1c9980 */ /* 0x000f22000c101d00 */
[----:B------:R-:W-:Y:S02]  /*bf80*/  CS2R R52, SRZ ;  /* 0x0000000000347805 */ /* 0x000fe4000001ff00 */
[----:B------:R-:W-:Y:S02]  /*bf90*/  CS2R R54, SRZ ;  /* 0x0000000000367805 */ /* 0x000fe4000001ff00 */
[----:B------:R-:W-:Y:S02]  /*bfa0*/  CS2R R38, SRZ ;  /* 0x0000000000267805 */ /* 0x000fe4000001ff00 */
[----:B------:R-:W-:Y:S01]  /*bfb0*/  CS2R R40, SRZ ;  /* 0x0000000000287805 */ /* 0x000fe2000001ff00 */
[----:B---3--:R-:W-:Y:S01]  /*bfc0*/  @!P1 IMAD.MOV.U32 R52, RZ, RZ, R32 ;  /* 0x000000ffff349224 */ /* 0x008fe200078e0020 */
[----:B------:R-:W-:Y:S01]  /*bfd0*/  @!P1 MOV R54, R34 ;  /* 0x0000002200369202 */ /* 0x000fe20000000f00 */
[----:B------:R-:W-:Y:S01]  /*bfe0*/  @!P1 IMAD.MOV.U32 R53, RZ, RZ, R33 ;  /* 0x000000ffff359224 */ /* 0x000fe200078e0021 */
[----:B------:R-:W0:Y:S01]  /*bff0*/  SHFL.IDX PT, R34, R44, 0x3, 0x181f ;  /* 0x00781f002c227f89 */ /* 0x000e2200000e0000 */
[----:B------:R-:W-:-:S02]  /*c000*/  IMAD.MOV.U32 R3, RZ, RZ, R52 ;  /* 0x000000ffff037224 */ /* 0x000fc400078e0034 */
[----:B------:R-:W-:Y:S01]  /*c010*/  IMAD.MOV.U32 R8, RZ, RZ, R53 ;  /* 0x000000ffff087224 */ /* 0x000fe200078e0035 */
[----:B------:R-:W1:Y:S01]  /*c020*/  SHFL.IDX PT, R33, R45, 0x3, 0x181f ;  /* 0x00781f002d217f89 */ /* 0x000e6200000e0000 */
[----:B------:R-:W-:-:S03]  /*c030*/  @!P1 IMAD.MOV.U32 R55, RZ, RZ, R35 ;  /* 0x000000ffff379224 */ /* 0x000fc600078e0023 */
[----:B------:R-:W-:Y:S01]  /*c040*/  PRMT R62, R3, 0x5410, R8 ;  /* 0x00005410033e7816 */ /* 0x000fe20000000008 */
[----:B------:R-:W-:Y:S01]  /*c050*/  IMAD.MOV.U32 R8, RZ, RZ, R54 ;  /* 0x000000ffff087224 */ /* 0x000fe200078e0036 */
[----:B------:R-:W3:Y:S01]  /*c060*/  SHFL.IDX PT, R3, R43, 0x3, 0x181f ;  /* 0x00781f002b037f89 */ /* 0x000ee200000e0000 */
[----:B------:R-:W-:Y:S01]  /*c070*/  IMAD.MOV.U32 R9, RZ, RZ, R55 ;  /* 0x000000ffff097224 */ /* 0x000fe200078e0037 */
[----:B----4-:R-:W-:Y:S01]  /*c080*/  @!P1 MOV R41, R31 ;  /* 0x0000001f00299202 */ /* 0x010fe20000000f00 */
[----:B------:R-:W-:Y:S01]  /*c090*/  @!P1 IMAD.MOV.U32 R38, RZ, RZ, R28 ;  /* 0x000000ffff269224 */ /* 0x000fe200078e001c */
[----:B------:R4:W0:Y:S01]  /*c0a0*/  SHFL.IDX PT, R32, R10, 0x3, 0x181f ;  /* 0x00781f000a207f89 */ /* 0x00082200000e0000 */
[----:B------:R-:W-:Y:S01]  /*c0b0*/  @!P1 IMAD.MOV.U32 R39, RZ, RZ, R29 ;  /* 0x000000ffff279224 */ /* 0x000fe200078e001d */
[----:B------:R-:W-:Y:S01]  /*c0c0*/  PRMT R47, R8, 0x5410, R9 ;  /* 0x00005410082f7816 */ /* 0x000fe20000000009 */
[----:B------:R-:W-:Y:S02]  /*c0d0*/  @!P1 IMAD.MOV.U32 R40, RZ, RZ, R30 ;  /* 0x000000ffff289224 */ /* 0x000fe400078e001e */
[----:B------:R-:W-:-:S02]  /*c0e0*/  IMAD.MOV.U32 R8, RZ, RZ, R38 ;  /* 0x000000ffff087224 */ /* 0x000fc400078e0026 */
[----:B------:R-:W-:Y:S02]  /*c0f0*/  IMAD.MOV.U32 R9, RZ, RZ, R39 ;  /* 0x000000ffff097224 */ /* 0x000fe400078e0027 */
[----:B----4-:R-:W-:Y:S02]  /*c100*/  IMAD.MOV.U32 R10, RZ, RZ, R40 ;  /* 0x000000ffff0a7224 */ /* 0x010fe400078e0028 */
[----:B------:R-:W-:Y:S01]  /*c110*/  IMAD.MOV.U32 R11, RZ, RZ, R41 ;  /* 0x000000ffff0b7224 */ /* 0x000fe200078e0029 */
[----:B------:R-:W-:Y:S02]  /*c120*/  PRMT R63, R8, 0x5410, R9 ;  /* 0x00005410083f7816 */ /* 0x000fe40000000009 */
[----:B------:R-:W-:Y:S02]  /*c130*/  CS2R R8, SRZ ;  /* 0x0000000000087805 */ /* 0x000fe4000001ff00 */
[----:B-1----:R-:W-:-:S07]  /*c140*/  PRMT R64, R10, 0x5410, R11 ;  /* 0x000054100a407816 */ /* 0x002fce000000000b */
.L_x_2185:
[----:B------:R-:W-:Y:S01]  /*c150*/  VIADD R57, R57, 0x60 ;  /* 0x0000006039397836 */ /* 0x000fe20000000000 */
[----:B------:R-:W-:Y:S01]  /*c160*/  BSSY B1, `(.L_x_1835) ;  /* 0x0000012000017945 */ /* 0x000fe20003800000 */
[----:B------:R-:W-:Y:S02]  /*c170*/  CS2R R10, SRZ ;  /* 0x00000000000a7805 */ /* 0x000fe4000001ff00 */
[----:B--2---:R-:W-:Y:S02]  /*c180*/  CS2R R12, SRZ ;  /* 0x00000000000c7805 */ /* 0x004fe4000001ff00 */
[----:B------:R-:W-:Y:S02]  /*c190*/  CS2R R14, SRZ ;  /* 0x00000000000e7805 */ /* 0x000fe4000001ff00 */
[----:B------:R-:W-:-:S13]  /*c1a0*/  ISETP.GE.AND P1, PT, R57, R0, PT ;  /* 0x000000003900720c */ /* 0x000fda0003f26270 */
[----:B------:R-:W-:Y:S05]  /*c1b0*/  @P1 BRA `(.L_x_1836) ;  /* 0x0000000000301947 */ /* 0x000fea0003800000 */
[----:B------:R-:W-:Y:S02]  /*c1c0*/  CS2R R10, SRZ ;  /* 0x00000000000a7805 */ /* 0x000fe4000001ff00 */
[----:B------:R-:W-:Y:S02]  /*c1d0*/  CS2R R12, SRZ ;  /* 0x00000000000c7805 */ /* 0x000fe4000001ff00 */
[----:B------:R-:W-:Y:S01]  /*c1e0*/  CS2R R14, SRZ ;  /* 0x00000000000e7805 */ /* 0x000fe2000001ff00 */
[----:B------:R-:W-:Y:S06]  /*c1f0*/  @P0 BRA `(.L_x_1836) ;  /* 0x0000000000200947 */ /* 0x000fec0003800000 */
[C---:B------:R-:W-:Y:S01]  /*c200*/  IMAD.SHL.U32 R9, R16.reuse, 0x2, RZ ;  /* 0x0000000210097824 */ /* 0x040fe200078e00ff */
[----:B------:R-:W-:-:S04]  /*c210*/  SHF.L.U64.HI R10, R16, 0x1, R17 ;  /* 0x00000001100a7819 */ /* 0x000fc80000010211 */
[-C--:B0-----:R-:W-:Y:S02]  /*c220*/  IADD3 R8, P2, R34, R9.reuse, RZ ;  /* 0x0000000922087210 */ /* 0x081fe40007f5e0ff */
[----:B------:R-:W-:-:S03]  /*c230*/  IADD3 R12, P1, R32, R9, RZ ;  /* 0x00000009200c7210 */ /* 0x000fc60007f3e0ff */
[----:B------:R-:W-:Y:S01]  /*c240*/  IMAD.X R9, R33, 0x1, R10, P2 ;  /* 0x0000000121097824 */ /* 0x000fe200010e060a */
[----:B---3--:R-:W-:-:S05]  /*c250*/  IADD3.X R13, R3, R10, RZ, P1, !PT ;  /* 0x0000000a030d7210 */ /* 0x008fca0000ffe4ff */
[----:B------:R-:W5:Y:S04]  /*c260*/  LD.E.128 R8, desc[UR54][R8.64] ;  /* 0x0000003608087980 */ /* 0x000f68000c101d00 */
[----:B------:R-:W5:Y:S02]  /*c270*/  LD.E.128 R12, desc[UR54][R12.64] ;  /* 0x000000360c0c7980 */ /* 0x000f64000c101d00 */
.L_x_1836:
[----:B------:R-:W-:Y:S05]  /*c280*/  BSYNC B1 ;  /* 0x0000000000017941 */ /* 0x000fea0003800000 */
.L_x_1835:
[----:B------:R-:W-:Y:S01]  /*c290*/  ULEA.HI UR4, UR37, UR37, URZ, 0x1 ;  /* 0x0000002525047291 */ /* 0x000fe2000f8f083f */
[----:B------:R-:W-:Y:S01]  /*c2a0*/  VIADDMNMX R0, R0, -R193, 0x80, PT ;  /* 0x0000008000007446 */ /* 0x000fe200038009c1 */
[----:B---3-5:R-:W-:Y:S01]  /*c2b0*/  IMAD.MOV.U32 R3, RZ, RZ, R8 ;  /* 0x000000ffff037224 */ /* 0x028fe200078e0008 */
[----:B------:R-:W-:Y:S01]  /*c2c0*/  BSSY B1, `(.L_x_1837) ;  /* 0x0000015000017945 */ /* 0x000fe20003800000 */
[----:B------:R-:W-:Y:S01]  /*c2d0*/  ULOP3.LUT UR4, UR4, 0xfffffffe, URZ, 0xc0, !UPT ;  /* 0xfffffffe04047892 */ /* 0x000fe2000f8ec03f */
[----:B------:R-:W-:Y:S01]  /*c2e0*/  IMAD.MOV.U32 R28, RZ, RZ, R9 ;  /* 0x000000ffff1c7224 */ /* 0x000fe200078e0009 */
[-C--:B------:R-:W-:Y:S01]  /*c2f0*/  ISETP.GE.OR P3, PT, R188, R0.reuse, P0 ;  /* 0x00000000bc00720c */ /* 0x080fe20000766670 */
[----:B------:R-:W-:Y:S01]  /*c300*/  IMAD.MOV.U32 R30, RZ, RZ, R13 ;  /* 0x000000ffff1e7224 */ /* 0x000fe200078e000d */
[----:B------:R-:W-:Y:S01]  /*c310*/  UIADD3 UR4, UR37, -UR4, URZ ;  /* 0x8000000425047290 */ /* 0x000fe2000fffe03f */
[-C--:B------:R-:W-:Y:S02]  /*c320*/  ISETP.GE.OR P2, PT, R217, R0.reuse, P0 ;  /* 0x00000000d900720c */ /* 0x080fe40000746670 */
[----:B------:R-:W-:-:S02]  /*c330*/  ISETP.GE.OR P1, PT, R216, R0, P0 ;  /* 0x00000000d800720c */ /* 0x000fc40000726670 */
[----:B------:R-:W-:Y:S01]  /*c340*/  ISETP.GE.OR P0, PT, R215, R0, P0 ;  /* 0x00000000d700720c */ /* 0x000fe20000706670 */
[----:B------:R-:W-:Y:S01]  /*c350*/  IMAD.U32 R29, RZ, RZ, UR4 ;  /* 0x00000004ff1d7e24 */ /* 0x000fe2000f8e00ff */
[----:B------:R-:W-:Y:S01]  /*c360*/  PRMT R43, R3, 0x5410, R28 ;  /* 0x00005410032b7816 */ /* 0x000fe2000000001c */
[----:B------:R-:W-:Y:S01]  /*c370*/  IMAD.MOV.U32 R0, RZ, RZ, R10 ;  /* 0x000000ffff007224 */ /* 0x000fe200078e000a */
[----:B------:R-:W-:Y:S01]  /*c380*/  MOV R28, R12 ;  /* 0x0000000c001c7202 */ /* 0x000fe20000000f00 */
[----:B------:R-:W-:Y:S01]  /*c390*/  IMAD.MOV.U32 R3, RZ, RZ, R11 ;  /* 0x000000ffff037224 */ /* 0x000fe200078e000b */
[----:B------:R-:W-:Y:S02]  /*c3a0*/  SHF.L.U32 R29, R29, 0x1f, RZ ;  /* 0x0000001f1d1d7819 */ /* 0x000fe400000006ff */
[----:B------:R-:W-:Y:S02]  /*c3b0*/  PRMT R45, R28, 0x5410, R30 ;  /* 0x000054101c2d7816 */ /* 0x000fe4000000001e */
[----:B------:R-:W1:Y:S01]  /*c3c0*/  SYNCS.PHASECHK.TRANS64.TRYWAIT P4, [R18+URZ+0x28800], R29 ;  /* 0x0288001d120075a7 */ /* 0x000e62000808017f */
[----:B------:R-:W-:Y:S01]  /*c3d0*/  PRMT R44, R0, 0x5410, R3 ;  /* 0x00005410002c7816 */ /* 0x000fe20000000003 */
[----:B------:R-:W-:-:S02]  /*c3e0*/  IMAD.MOV.U32 R0, RZ, RZ, R14 ;  /* 0x000000ffff007224 */ /* 0x000fc400078e000e */
[----:B------:R-:W-:Y:S01]  /*c3f0*/  IMAD.MOV.U32 R3, RZ, RZ, R15 ;  /* 0x000000ffff037224 */ /* 0x000fe200078e000f */
[----:B-1----:R-:W-:Y:S06]  /*c400*/  @!P4 BRA `(.L_x_1838) ;  /* 0x00000198000cc947 */ /* 0x002fec0003800000 */
.L_x_2186:
[----:B------:R-:W-:Y:S05]  /*c410*/  BSYNC B1 ;  /* 0x0000000000017941 */ /* 0x000fea0003800000 */
.L_x_1837:
[----:B------:R-:W-:Y:S04]  /*c420*/  BSSY B1, `(.L_x_1839) ;  /* 0x0000061000017945 */ /* 0x000fe80003800000 */
[----:B------:R-:W-:Y:S05]  /*c430*/  @P3 BRA `(.L_x_1840) ;  /* 0x00000004007c3947 */ /* 0x000fea0003800000 */
[----:B------:R-:W-:Y:S01]  /*c440*/  LEA.HI R28, R56, R207, RZ, 0x1d ;  /* 0x000000cf381c7211 */ /* 0x000fe200078fe8ff */
[--C-:B------:R-:W-:Y:S01]  /*c450*/  HADD2.F32 R68, -RZ, R67.reuse.H0_H0 ;  /* 0x20000043ff447230 */ /* 0x100fe20000004100 */
[----:B------:R-:W-:Y:S01]  /*c460*/  SHF.R.U64 R81, R48, 0x10, R49 ;  /* 0x0000001030517819 */ /* 0x000fe20000001231 */
[----:B------:R-:W-:Y:S01]  /*c470*/  HADD2.F32 R69, -RZ, R67.H1_H1 ;  /* 0x30000043ff457230 */ /* 0x000fe20000004100 */
[----:B------:R-:W-:Y:S01]  /*c480*/  SHF.R.S32.HI R31, RZ, 0x1f, R28 ;  /* 0x0000001fff1f7819 */ /* 0x000fe2000001141c */
[----:B-1----:R-:W-:Y:S01]  /*c490*/  IMAD.SHL.U32 R29, R28, 0x8, RZ ;  /* 0x000000081c1d7824 */ /* 0x002fe200078e00ff */
[--C-:B------:R-:W-:Y:S01]  /*c4a0*/  SHF.R.U32.HI R70, RZ, 0x10, R21.reuse ;  /* 0x00000010ff467819 */ /* 0x100fe20000011615 */
[----:B------:R-:W-:Y:S01]  /*c4b0*/  HADD2.F32 R67, -RZ, R66.H1_H1 ;  /* 0x30000042ff437230 */ /* 0x000fe20000004100 */
[----:B------:R-:W-:Y:S02]  /*c4c0*/  LEA.HI R31, R31, R28, RZ, 0x3 ;  /* 0x0000001c1f1f7211 */ /* 0x000fe400078f18ff */
[----:B------:R-:W-:Y:S01]  /*c4d0*/  LOP3.LUT R29, R29, 0x38, RZ, 0xc0, !PT ;  /* 0x000000381d1d7812 */ /* 0x000fe200078ec0ff */
[----:B------:R-:W-:Y:S01]  /*c4e0*/  HADD2.F32 R70, -RZ, R70.H0_H0 ;  /* 0x20000046ff467230 */ /* 0x000fe20000004100 */
[----:B------:R-:W-:Y:S01]  /*c4f0*/  SHF.R.U64 R78, R20, 0x10, R21 ;  /* 0x00000010144e7819 */ /* 0x000fe20000001215 */
[----:B------:R-:W-:Y:S01]  /*c500*/  IMAD.SHL.U32 R31, R31, 0x400, RZ ;  /* 0x000004001f1f7824 */ /* 0x000fe200078e00ff */
[----:B------:R-:W-:-:S02]  /*c510*/  LOP3.LUT R28, R29, 0x1c0, R222, 0xf8, !PT ;  /* 0x000001c01d1c7812 */ /* 0x000fc400078ef8de */
[----:B------:R-:W-:Y:S02]  /*c520*/  SHF.R.U32.HI R71, RZ, 0x10, R49 ;  /* 0x00000010ff477819 */ /* 0x000fe40000011631 */
[----:B0-----:R-:W-:Y:S02]  /*c530*/  LOP3.LUT R32, R28, R203, RZ, 0x3c, !PT ;  /* 0x000000cb1c207212 */ /* 0x001fe400078e3cff */
[----:B------:R-:W-:Y:S02]  /*c540*/  LOP3.LUT R33, R31, 0x7fffe000, RZ, 0xc0, !PT ;  /* 0x7fffe0001f217812 */ /* 0x000fe400078ec0ff */
[----:B------:R-:W0:Y:S01]  /*c550*/  LDS.128 R28, [R205] ;  /* 0x00000000cd1c7984 */ /* 0x000e220000000c00 */
[--C-:B------:R-:W-:Y:S02]  /*c560*/  SHF.R.U64 R80, R50, 0x10, R51.reuse ;  /* 0x0000001032507819 */ /* 0x100fe40000001233 */
[----:B------:R-:W-:Y:S02]  /*c570*/  IADD3 R33, R32, R33, R204 ;  /* 0x0000002120217210 */ /* 0x000fe40007ffe0cc */
[----:B------:R-:W-:-:S02]  /*c580*/  SHF.R.U32.HI R79, RZ, 0x10, R51 ;  /* 0x00000010ff4f7819 */ /* 0x000fc40000011633 */
[--C-:B------:R-:W-:Y:S01]  /*c590*/  SHF.R.U32.HI R75, RZ, 0x10, R37.reuse ;  /* 0x00000010ff4b7819 */ /* 0x100fe20000011625 */
[----:B------:R-:W-:Y:S01]  /*c5a0*/  IMAD R57, R33, 0x2, R18 ;  /* 0x0000000221397824 */ /* 0x000fe200078e0212 */
[----:B------:R-:W-:-:S04]  /*c5b0*/  SHF.R.U64 R77, R36, 0x10, R37 ;  /* 0x00000010244d7819 */ /* 0x000fc80000001225 */
[----:B------:R-:W1:Y:S01]  /*c5c0*/  LDS.128 R32, [R57+0x10400] ;  /* 0x0104000039207984 */ /* 0x000e620000000c00 */
[--C-:B0-----:R-:W-:Y:S02]  /*c5d0*/  HADD2.F32 R21, -RZ, R29.reuse.H0_H0 ;  /* 0x2000001dff157230 */ /* 0x101fe40000004100 */
[----:B------:R-:W-:Y:S02]  /*c5e0*/  HADD2.F32 R29, -RZ, R29.H1_H1 ;  /* 0x3000001dff1d7230 */ /* 0x000fe40000004100 */
[----:B------:R-:W-:Y:S02]  /*c5f0*/  HADD2.F32 R20, -RZ, R28.H0_H0 ;  /* 0x2000001cff147230 */ /* 0x000fe40000004100 */
[----:B------:R-:W-:Y:S02]  /*c600*/  HADD2.F32 R36, -RZ, R30.H0_H0 ;  /* 0x2000001eff247230 */ /* 0x000fe40000004100 */
[--C-:B------:R-:W-:Y:S02]  /*c610*/  HADD2.F32 R37, -RZ, R31.reuse.H0_H0 ;  /* 0x2000001fff257230 */ /* 0x100fe40000004100 */
[----:B------:R-:W-:-:S02]  /*c620*/  HADD2.F32 R31, -RZ, R31.H1_H1 ;  /* 0x3000001fff1f7230 */ /* 0x000fc40000004100 */
[----:B------:R-:W-:Y:S02]  /*c630*/  HADD2.F32 R28, -RZ, R28.H1_H1 ;  /* 0x3000001cff1c7230 */ /* 0x000fe40000004100 */
[--C-:B-1----:R-:W-:Y:S02]  /*c640*/  HADD2.F32 R48, -RZ, R33.reuse.H0_H0 ;  /* 0x20000021ff307230 */ /* 0x102fe40000004100 */
[----:B------:R-:W-:Y:S02]  /*c650*/  HADD2.F32 R49, -RZ, R33.H1_H1 ;  /* 0x30000021ff317230 */ /* 0x000fe40000004100 */
[----:B------:R-:W-:Y:S02]  /*c660*/  HADD2.F32 R33, -RZ, R32.H0_H0 ;  /* 0x20000020ff217230 */ /* 0x000fe40000004100 */
[C---:B------:R-:W-:Y:S01]  /*c670*/  FMUL.FTZ R72, R48.reuse, R69 ;  /* 0x0000004530487220 */ /* 0x040fe20000410000 */
[----:B------:R-:W-:Y:S01]  /*c680*/  FMUL.FTZ R74, R48, R68 ;  /* 0x00000044304a7220 */ /* 0x000fe20000410000 */
[----:B------:R-:W-:-:S02]  /*c690*/  HADD2.F32 R48, -RZ, R71.H0_H0 ;  /* 0x20000047ff307230 */ /* 0x000fc40000004100 */
[C---:B------:R-:W-:Y:S01]  /*c6a0*/  FFMA.FTZ R72, R21.reuse, R68, -R72 ;  /* 0x0000004415487223 */ /* 0x040fe20000010848 */
[----:B------:R-:W-:Y:S01]  /*c6b0*/  FFMA.FTZ R74, R21, R69, R74 ;  /* 0x00000045154a7223 */ /* 0x000fe2000001004a */
[C---:B------:R-:W-:Y:S01]  /*c6c0*/  FMUL.FTZ R68, R49.reuse, R70 ;  /* 0x0000004631447220 */ /* 0x040fe20000410000 */
[----:B------:R-:W-:Y:S02]  /*c6d0*/  HADD2.F32 R21, -RZ, R65.H1_H1 ;  /* 0x30000041ff157230 */ /* 0x000fe40000004100 */
[-C--:B------:R-:W-:Y:S01]  /*c6e0*/  FMUL.FTZ R76, R49, R48.reuse ;  /* 0x00000030314c7220 */ /* 0x080fe20000410000 */
[----:B------:R-:W-:Y:S01]  /*c6f0*/  FMUL.FTZ R69, R33, R67 ;  /* 0x0000004321457220 */ /* 0x000fe20000410000 */
[----:B------:R-:W-:Y:S01]  /*c700*/  FFMA.FTZ R71, R29, R48, -R68 ;  /* 0x000000301d477223 */ /* 0x000fe20000010844 */
[----:B------:R-:W-:Y:S02]  /*c710*/  HADD2.F32 R50, -RZ, R34.H0_H0 ;  /* 0x20000022ff327230 */ /* 0x000fe40000004100 */
[-C--:B------:R-:W-:Y:S01]  /*c720*/  FMUL.FTZ R48, R33, R21.reuse ;  /* 0x0000001521307220 */ /* 0x080fe20000410000 */
[----:B------:R-:W-:Y:S01]  /*c730*/  FFMA.FTZ R69, R20, R21, -R69 ;  /* 0x0000001514457223 */ /* 0x000fe20000010845 */
[----:B------:R-:W-:-:S02]  /*c740*/  HADD2.F32 R49, -RZ, R66.H0_H0 ;  /* 0x20000042ff317230 */ /* 0x000fc40000004100 */
[----:B------:R-:W-:Y:S01]  /*c750*/  FFMA.FTZ R73, R29, R70, R76 ;  /* 0x000000461d497223 */ /* 0x000fe2000001004c */
[--C-:B------:R-:W-:Y:S02]  /*c760*/  HADD2.F32 R21, -RZ, R46.reuse.H0_H0 ;  /* 0x2000002eff157230 */ /* 0x100fe40000004100 */
[----:B------:R-:W-:Y:S01]  /*c770*/  FFMA.FTZ R67, R20, R67, R48 ;  /* 0x0000004314437223 */ /* 0x000fe20000010030 */
[----:B------:R-:W-:Y:S02]  /*c780*/  HADD2.F32 R51, -RZ, R35.H0_H0 ;  /* 0x20000023ff337230 */ /* 0x000fe40000004100 */
[C---:B------:R-:W-:Y:S01]  /*c790*/  FMUL.FTZ R29, R50.reuse, R49 ;  /* 0x00000031321d7220 */ /* 0x040fe20000410000 */
[----:B------:R-:W-:Y:S02]  /*c7a0*/  HADD2.F32 R48, -RZ, R65.H0_H0 ;  /* 0x20000041ff307230 */ /* 0x000fe40000004100 */
[----:B------:R-:W-:Y:S01]  /*c7b0*/  FMUL.FTZ R33, R50, R21 ;  /* 0x0000001532217220 */ /* 0x000fe20000410000 */
[----:B------:R-:W-:-:S02]  /*c7c0*/  HADD2.F32 R46, -RZ, R46.H1_H1 ;  /* 0x3000002eff2e7230 */ /* 0x000fc40000004100 */
[C---:B------:R-:W-:Y:S01]  /*c7d0*/  FFMA.FTZ R65, R36.reuse, R21, -R29 ;  /* 0x0000001524417223 */ /* 0x040fe2000001081d */
[----:B------:R-:W-:Y:S02]  /*c7e0*/  HADD2.F32 R35, -RZ, R35.H1_H1 ;  /* 0x30000023ff237230 */ /* 0x000fe40000004100 */
[C---:B------:R-:W-:Y:S01]  /*c7f0*/  FMUL.FTZ R66, R51.reuse, R48 ;  /* 0x0000003033427220 */ /* 0x040fe20000410000 */
[----:B------:R-:W-:Y:S02]  /*c800*/  HADD2.F32 R50, -RZ, R75.H0_H0 ;  /* 0x2000004bff327230 */ /* 0x000fe40000004100 */
[-C--:B------:R-:W-:Y:S01]  /*c810*/  FMUL.FTZ R51, R51, R46.reuse ;  /* 0x0000002e33337220 */ /* 0x080fe20000410000 */
[----:B------:R-:W-:Y:S02]  /*c820*/  HADD2.F32 R20, -RZ, R79.H0_H0 ;  /* 0x2000004fff147230 */ /* 0x000fe40000004100 */
[----:B------:R-:W-:Y:S01]  /*c830*/  FFMA.FTZ R66, R37, R46, -R66 ;  /* 0x0000002e25427223 */ /* 0x000fe20000010842 */
[----:B------:R-:W-:Y:S01]  /*c840*/  FFMA.FTZ R36, R36, R49, R33 ;  /* 0x0000003124247223 */ /* 0x000fe20000010021 */
[----:B------:R-:W-:Y:S01]  /*c850*/  FMUL.FTZ R68, R35, R50 ;  /* 0x0000003223447220 */ /* 0x000fe20000410000 */
[----:B------:R-:W-:-:S02]  /*c860*/  HADD2.F32 R32, -RZ, R32.H1_H1 ;  /* 0x30000020ff207230 */ /* 0x000fc40000004100 */
[----:B------:R-:W-:Y:S01]  /*c870*/  FMUL.FTZ R46, R35, R20 ;  /* 0x00000014232e7220 */ /* 0x000fe20000410000 */
[----:B------:R-:W-:Y:S02]  /*c880*/  HADD2.F32 R34, -RZ, R34.H1_H1 ;  /* 0x30000022ff227230 */ /* 0x000fe40000004100 */
[----:B------:R-:W-:Y:S01]  /*c890*/  FFMA.FTZ R51, R37, R48, R51 ;  /* 0x0000003025337223 */ /* 0x000fe20000010033 */
[----:B------:R-:W-:Y:S02]  /*c8a0*/  HADD2.F32 R33, -RZ, R78.H0_H0 ;  /* 0x2000004eff217230 */ /* 0x000fe40000004100 */
[C---:B------:R-:W-:Y:S01]  /*c8b0*/  FFMA.FTZ R49, R31.reuse, R20, -R68 ;  /* 0x000000141f317223 */ /* 0x040fe20000010844 */
[----:B------:R-:W-:Y:S02]  /*c8c0*/  HADD2.F32 R35, -RZ, R77.H0_H0 ;  /* 0x2000004dff237230 */ /* 0x000fe40000004100 */
[----:B------:R-:W-:Y:S01]  /*c8d0*/  FFMA.FTZ R50, R31, R50, R46 ;  /* 0x000000321f327223 */ /* 0x000fe2000001002e */
[----:B------:R-:W-:-:S02]  /*c8e0*/  HADD2.F32 R21, -RZ, R81.H0_H0 ;  /* 0x20000051ff157230 */ /* 0x000fc40000004100 */
[----:B------:R-:W-:Y:S01]  /*c8f0*/  FMUL.FTZ R31, R32, R33 ;  /* 0x00000021201f7220 */ /* 0x000fe20000410000 */
[----:B------:R-:W-:Y:S02]  /*c900*/  HADD2.F32 R29, -RZ, R80.H0_H0 ;  /* 0x20000050ff1d7230 */ /* 0x000fe40000004100 */
[----:B------:R-:W-:Y:S01]  /*c910*/  FMUL.FTZ R37, R34, R35 ;  /* 0x0000002322257220 */ /* 0x000fe20000410000 */
[----:B------:R-:W-:Y:S02]  /*c920*/  HADD2.F32 R30, -RZ, R30.H1_H1 ;  /* 0x3000001eff1e7230 */ /* 0x000fe40000004100 */
[-C--:B------:R-:W-:Y:S01]  /*c930*/  FMUL.FTZ R32, R32, R21.reuse ;  /* 0x0000001520207220 */ /* 0x080fe20000410000 */
[----:B------:R-:W-:Y:S01]  /*c940*/  FFMA.FTZ R20, R28, R21, -R31 ;  /* 0x000000151c147223 */ /* 0x000fe2000001081f */
[-C--:B------:R-:W-:Y:S01]  /*c950*/  FMUL.FTZ R46, R34, R29.reuse ;  /* 0x0000001d222e7220 */ /* 0x080fe20000410000 */
[----:B------:R-:W-:Y:S01]  /*c960*/  F2FP.F16.F32.PACK_AB R31, R49, R66 ;  /* 0x00000042311f723e */ /* 0x000fe200000000ff */
[----:B------:R-:W-:Y:S01]  /*c970*/  FFMA.FTZ R34, R30, R29, -R37 ;  /* 0x0000001d1e227223 */ /* 0x000fe20000010825 */
[----:B------:R-:W-:Y:S01]  /*c980*/  FFMA.FTZ R32, R28, R33, R32 ;  /* 0x000000211c207223 */ /* 0x000fe20000010020 */
[----:B------:R-:W-:Y:S01]  /*c990*/  FFMA.FTZ R21, R30, R35, R46 ;  /* 0x000000231e157223 */ /* 0x000fe2000001002e */
        /* <DEDUP_REMOVED lines=9> */
.L_x_1840:
[----:B------:R-:W-:Y:S05]  /*ca30*/  BSYNC B1 ;  /* 0x0000000000017941 */ /* 0x000fea0003800000 */
.L_x_1839:
[----:B------:R-:W-:Y:S04]  /*ca40*/  BSSY B1, `(.L_x_1841) ;  /* 0x0000060000017945 */ /* 0x000fe80003800000 */
[----:B------:R-:W-:Y:S05]  /*ca50*/  @P2 BRA `(.L_x_1842) ;  /* 0x0000000400782947 */ /* 0x000fea0003800000 */
[----:B------:R-:W-:Y:S01]  /*ca60*/  LEA.HI R20, R56, R207, RZ, 0x1d ;  /* 0x000000cf38147211 */ /* 0x000fe200078fe8ff */
[----:B------:R-:W-:Y:S01]  /*ca70*/  HADD2.F32 R36, -RZ, R58.H1_H1 ;  /* 0x3000003aff247230 */ /* 0x000fe20000004100 */
[----:B------:R-:W-:Y:S02]  /*ca80*/  SHF.R.U64 R65, R24, 0x10, R25 ;  /* 0x0000001018417819 */ /* 0x000fe40000001219 */
[----:B------:R-:W-:Y:S02]  /*ca90*/  SHF.R.S32.HI R21, RZ, 0x1f, R20 ;  /* 0x0000001fff157819 */ /* 0x000fe40000011414 */
[----:B--2---:R-:W-:Y:S02]  /*caa0*/  SHF.L.U32 R28, R20, 0x3, RZ ;  /* 0x00000003141c7819 */ /* 0x004fe400000006ff */
[----:B------:R-:W-:Y:S02]  /*cab0*/  LEA.HI R21, R21, R20, RZ, 0x3 ;  /* 0x0000001415157211 */ /* 0x000fe400078f18ff */
[----:B------:R-:W-:-:S02]  /*cac0*/  LOP3.LUT R20, R199, 0x38, R28, 0xf8, !PT ;  /* 0x00000038c7147812 */ /* 0x000fc400078ef81c */
[--C-:B------:R-:W-:Y:S01]  /*cad0*/  SHF.R.U64 R57, R26, 0x10, R27.reuse ;  /* 0x000000101a397819 */ /* 0x100fe2000000121b */
[----:B------:R-:W-:Y:S01]  /*cae0*/  IMAD.SHL.U32 R28, R21, 0x400, RZ ;  /* 0x00000400151c7824 */ /* 0x000fe200078e00ff */
[----:B------:R-:W-:Y:S02]  /*caf0*/  LOP3.LUT R21, R20, R225, RZ, 0x3c, !PT ;  /* 0x000000e114157212 */ /* 0x000fe400078e3cff */
[----:B------:R-:W-:Y:S01]  /*cb00*/  SHF.R.U32.HI R51, RZ, 0x10, R27 ;  /* 0x00000010ff337819 */ /* 0x000fe2000001161b */
[----:B------:R-:W-:Y:S01]  /*cb10*/  HADD2.F32 R27, -RZ, R60.H1_H1 ;  /* 0x3000003cff1b7230 */ /* 0x000fe20000004100 */
[----:B------:R-:W-:Y:S02]  /*cb20*/  LOP3.LUT R20, R28, 0x7fffe000, RZ, 0xc0, !PT ;  /* 0x7fffe0001c147812 */ /* 0x000fe400078ec0ff */
[----:B-1----:R-:W1:Y:S01]  /*cb30*/  LDS.128 R28, [R214] ;  /* 0x00000000d61c7984 */ /* 0x002e620000000c00 */
[----:B------:R-:W-:Y:S02]  /*cb40*/  SHF.R.U64 R68, R4, 0x10, R5 ;  /* 0x0000001004447819 */ /* 0x000fe40000001205 */
[----:B------:R-:W-:-:S02]  /*cb50*/  IADD3 R21, R21, R20, R202 ;  /* 0x0000001415157210 */ /* 0x000fc40007ffe0ca */
[----:B------:R-:W-:Y:S02]  /*cb60*/  SHF.R.U32.HI R37, RZ, 0x10, R5 ;  /* 0x00000010ff257819 */ /* 0x000fe40000011605 */
[----:B------:R-:W-:Y:S01]  /*cb70*/  SHF.R.U32.HI R46, RZ, 0x10, R25 ;  /* 0x00000010ff2e7819 */ /* 0x000fe20000011619 */
[----:B------:R-:W-:Y:S01]  /*cb80*/  IMAD R21, R21, 0x2, R18 ;  /* 0x0000000215157824 */ /* 0x000fe200078e0212 */
[--C-:B------:R-:W-:Y:S02]  /*cb90*/  SHF.R.U32.HI R66, RZ, 0x10, R7.reuse ;  /* 0x00000010ff427819 */ /* 0x100fe40000011607 */
[----:B------:R-:W-:Y:S01]  /*cba0*/  SHF.R.U64 R67, R6, 0x10, R7 ;  /* 0x0000001006437819 */ /* 0x000fe20000001207 */
[----:B------:R-:W-:Y:S01]  /*cbb0*/  HADD2.F32 R46, -RZ, R46.H0_H0 ;  /* 0x2000002eff2e7230 */ /* 0x000fe20000004100 */
[----:B0-----:R-:W0:Y:S01]  /*cbc0*/  LDS.128 R32, [R21+0x10400] ;  /* 0x0104000015207984 */ /* 0x001e220000000c00 */
[--C-:B-1----:R-:W-:Y:S02]  /*cbd0*/  HADD2.F32 R5, -RZ, R29.reuse.H0_H0 ;  /* 0x2000001dff057230 */ /* 0x102fe40000004100 */
[----:B------:R-:W-:-:S02]  /*cbe0*/  HADD2.F32 R29, -RZ, R29.H1_H1 ;  /* 0x3000001dff1d7230 */ /* 0x000fc40000004100 */
[----:B------:R-:W-:Y:S02]  /*cbf0*/  HADD2.F32 R4, -RZ, R28.H0_H0 ;  /* 0x2000001cff047230 */ /* 0x000fe40000004100 */
[----:B------:R-:W-:Y:S02]  /*cc00*/  HADD2.F32 R6, -RZ, R30.H0_H0 ;  /* 0x2000001eff067230 */ /* 0x000fe40000004100 */
[--C-:B------:R-:W-:Y:S02]  /*cc10*/  HADD2.F32 R7, -RZ, R31.reuse.H0_H0 ;  /* 0x2000001fff077230 */ /* 0x100fe40000004100 */
[----:B------:R-:W-:Y:S02]  /*cc20*/  HADD2.F32 R31, -RZ, R31.H1_H1 ;  /* 0x3000001fff1f7230 */ /* 0x000fe40000004100 */
[----:B------:R-:W-:Y:S02]  /*cc30*/  HADD2.F32 R28, -RZ, R28.H1_H1 ;  /* 0x3000001cff1c7230 */ /* 0x000fe40000004100 */
[----:B0-----:R-:W-:-:S02]  /*cc40*/  HADD2.F32 R24, -RZ, R33.H0_H0 ;  /* 0x20000021ff187230 */ /* 0x001fc40000004100 */
[----:B------:R-:W-:Y:S02]  /*cc50*/  HADD2.F32 R33, -RZ, R33.H1_H1 ;  /* 0x30000021ff217230 */ /* 0x000fe40000004100 */
[----:B------:R-:W-:Y:S02]  /*cc60*/  HADD2.F32 R20, -RZ, R32.H0_H0 ;  /* 0x20000020ff147230 */ /* 0x000fe40000004100 */
[CC--:B------:R-:W-:Y:S01]  /*cc70*/  FMUL.FTZ R48, R24.reuse, R36.reuse ;  /* 0x0000002418307220 */ /* 0x0c0fe20000410000 */
[-C--:B------:R-:W-:Y:S01]  /*cc80*/  FMUL.FTZ R50, R24, R27.reuse ;  /* 0x0000001b18327220 */ /* 0x080fe20000410000 */
[----:B------:R-:W-:Y:S02]  /*cc90*/  HADD2.F32 R24, -RZ, R37.H0_H0 ;  /* 0x20000025ff187230 */ /* 0x000fe40000004100 */
[C---:B------:R-:W-:Y:S01]  /*cca0*/  FFMA.FTZ R48, R5.reuse, R27, -R48 ;  /* 0x0000001b05307223 */ /* 0x040fe20000010830 */
[----:B------:R-:W-:Y:S02]  /*ccb0*/  HADD2.F32 R27, -RZ, R58.H0_H0 ;  /* 0x2000003aff1b7230 */ /* 0x000fe40000004100 */
[----:B------:R-:W-:Y:S01]  /*ccc0*/  FFMA.FTZ R50, R5, R36, R50 ;  /* 0x0000002405327223 */ /* 0x000fe20000010032 */
[----:B------:R-:W-:Y:S01]  /*ccd0*/  FMUL.FTZ R58, R33, R46 ;  /* 0x0000002e213a7220 */ /* 0x000fe20000410000 */
[----:B------:R-:W-:-:S02]  /*cce0*/  HADD2.F32 R5, -RZ, R60.H0_H0 ;  /* 0x2000003cff057230 */ /* 0x000fc40000004100 */
[-C--:B------:R-:W-:Y:S01]  /*ccf0*/  FMUL.FTZ R36, R33, R24.reuse ;  /* 0x0000001821247220 */ /* 0x080fe20000410000 */
[C---:B------:R-:W-:Y:S01]  /*cd00*/  FMUL.FTZ R33, R20.reuse, R27 ;  /* 0x0000001b14217220 */ /* 0x040fe20000410000 */
[C---:B------:R-:W-:Y:S01]  /*cd10*/  FFMA.FTZ R37, R29.reuse, R24, -R58 ;  /* 0x000000181d257223 */ /* 0x040fe2000001083a */
[----:B------:R-:W-:Y:S02]  /*cd20*/  HADD2.F32 R25, -RZ, R34.H0_H0 ;  /* 0x20000022ff197230 */ /* 0x000fe40000004100 */
[-C--:B------:R-:W-:Y:S01]  /*cd30*/  FMUL.FTZ R20, R20, R5.reuse ;  /* 0x0000000514147220 */ /* 0x080fe20000410000 */
[----:B------:R-:W-:Y:S02]  /*cd40*/  HADD2.F32 R24, -RZ, R59.H0_H0 ;  /* 0x2000003bff187230 */ /* 0x000fe40000004100 */
[----:B------:R-:W-:Y:S01]  /*cd50*/  FFMA.FTZ R33, R4, R5, -R33 ;  /* 0x0000000504217223 */ /* 0x000fe20000010821 */
[----:B------:R-:W-:Y:S02]  /*cd60*/  HADD2.F32 R5, -RZ, R61.H0_H0 ;  /* 0x2000003dff057230 */ /* 0x000fe40000004100 */
[----:B------:R-:W-:Y:S01]  /*cd70*/  FFMA.FTZ R49, R29, R46, R36 ;  /* 0x0000002e1d317223 */ /* 0x000fe20000010024 */
[----:B------:R-:W-:-:S02]  /*cd80*/  HADD2.F32 R26, -RZ, R35.H0_H0 ;  /* 0x20000023ff1a7230 */ /* 0x000fc40000004100 */
[----:B------:R-:W-:Y:S01]  /*cd90*/  FFMA.FTZ R29, R4, R27, R20 ;  /* 0x0000001b041d7223 */ /* 0x000fe20000010014 */
[----:B------:R-:W-:Y:S02]  /*cda0*/  HADD2.F32 R61, -RZ, R61.H1_H1 ;  /* 0x3000003dff3d7230 */ /* 0x000fe40000004100 */
[C---:B------:R-:W-:Y:S01]  /*cdb0*/  FMUL.FTZ R27, R25.reuse, R24 ;  /* 0x00000018191b7220 */ /* 0x040fe20000410000 */
[----:B------:R-:W-:Y:S02]  /*cdc0*/  HADD2.F32 R59, -RZ, R59.H1_H1 ;  /* 0x3000003bff3b7230 */ /* 0x000fe40000004100 */
[----:B------:R-:W-:Y:S01]  /*cdd0*/  FMUL.FTZ R25, R25, R5 ;  /* 0x0000000519197220 */ /* 0x000fe20000410000 */
[----:B------:R-:W-:Y:S02]  /*cde0*/  HADD2.F32 R35, -RZ, R35.H1_H1 ;  /* 0x30000023ff237230 */ /* 0x000fe40000004100 */
[----:B------:R-:W-:Y:S01]  /*cdf0*/  FMUL.FTZ R58, R26, R61 ;  /* 0x0000003d1a3a7220 */ /* 0x000fe20000410000 */
[----:B------:R-:W-:-:S02]  /*ce00*/  HADD2.F32 R20, -RZ, R51.H0_H0 ;  /* 0x20000033ff147230 */ /* 0x000fc40000004100 */
[----:B------:R-:W-:Y:S01]  /*ce10*/  FMUL.FTZ R46, R26, R59 ;  /* 0x0000003b1a2e7220 */ /* 0x000fe20000410000 */
[----:B------:R-:W-:Y:S02]  /*ce20*/  HADD2.F32 R4, -RZ, R66.H0_H0 ;  /* 0x20000042ff047230 */ /* 0x000fe40000004100 */
[C---:B------:R-:W-:Y:S01]  /*ce30*/  FFMA.FTZ R36, R6.reuse, R5, -R27 ;  /* 0x0000000506247223 */ /* 0x040fe2000001081b */
[----:B------:R-:W-:Y:S01]  /*ce40*/  FFMA.FTZ R26, R6, R24, R25 ;  /* 0x00000018061a7223 */ /* 0x000fe20000010019 */
[----:B------:R-:W-:Y:S02]  /*ce50*/  HADD2.F32 R32, -RZ, R32.H1_H1 ;  /* 0x30000020ff207230 */ /* 0x000fe40000004100 */
[----:B------:R-:W-:Y:S01]  /*ce60*/  FMUL.FTZ R6, R35, R20 ;  /* 0x0000001423067220 */ /* 0x000fe20000410000 */
[----:B------:R-:W-:Y:S02]  /*ce70*/  HADD2.F32 R34, -RZ, R34.H1_H1 ;  /* 0x30000022ff227230 */ /* 0x000fe40000004100 */
[C---:B------:R-:W-:Y:S01]  /*ce80*/  FFMA.FTZ R46, R7.reuse, R61, -R46 ;  /* 0x0000003d072e7223 */ /* 0x040fe2000001082e */
[----:B------:R-:W-:Y:S01]  /*ce90*/  FFMA.FTZ R58, R7, R59, R58 ;  /* 0x0000003b073a7223 */ /* 0x000fe2000001003a */
[----:B------:R-:W-:Y:S01]  /*cea0*/  FMUL.FTZ R24, R35, R4 ;  /* 0x0000000423187220 */ /* 0x000fe20000410000 */
[----:B------:R-:W-:-:S02]  /*ceb0*/  HADD2.F32 R25, -RZ, R65.H0_H0 ;  /* 0x20000041ff197230 */ /* 0x000fc40000004100 */
[C---:B------:R-:W-:Y:S01]  /*cec0*/  FFMA.FTZ R51, R31.reuse, R4, -R6 ;  /* 0x000000041f337223 */ /* 0x040fe20000010806 */
[----:B------:R-:W-:Y:S02]  /*ced0*/  HADD2.F32 R27, -RZ, R57.H0_H0 ;  /* 0x20000039ff1b7230 */ /* 0x000fe40000004100 */
[----:B------:R-:W-:Y:S01]  /*cee0*/  FFMA.FTZ R57, R31, R20, R24 ;  /* 0x000000141f397223 */ /* 0x000fe20000010018 */
[----:B------:R-:W-:Y:S02]  /*cef0*/  HADD2.F32 R5, -RZ, R68.H0_H0 ;  /* 0x20000044ff057230 */ /* 0x000fe40000004100 */
[----:B------:R-:W-:Y:S01]  /*cf00*/  FMUL.FTZ R31, R32, R25 ;  /* 0x00000019201f7220 */ /* 0x000fe20000410000 */
[----:B------:R-:W-:Y:S02]  /*cf10*/  HADD2.F32 R7, -RZ, R67.H0_H0 ;  /* 0x20000043ff077230 */ /* 0x000fe40000004100 */
[----:B------:R-:W-:Y:S01]  /*cf20*/  FMUL.FTZ R35, R34, R27 ;  /* 0x0000001b22237220 */ /* 0x000fe20000410000 */
[----:B------:R-:W-:-:S02]  /*cf30*/  HADD2.F32 R30, -RZ, R30.H1_H1 ;  /* 0x3000001eff1e7230 */ /* 0x000fc40000004100 */
[-C--:B------:R-:W-:Y:S01]  /*cf40*/  FMUL.FTZ R32, R32, R5.reuse ;  /* 0x0000000520207220 */ /* 0x080fe20000410000 */
[----:B------:R-:W-:Y:S01]  /*cf50*/  FFMA.FTZ R4, R28, R5, -R31 ;  /* 0x000000051c047223 */ /* 0x000fe2000001081f */
[-C--:B------:R-:W-:Y:S01]  /*cf60*/  FMUL.FTZ R34, R34, R7.reuse ;  /* 0x0000000722227220 */ /* 0x080fe20000410000 */
[----:B------:R-:W-:Y:S01]  /*cf70*/  F2FP.F16.F32.PACK_AB R5, R37, R48 ;  /* 0x000000302505723e */ /* 0x000fe200000000ff */
[----:B------:R-:W-:Y:S01]  /*cf80*/  FFMA.FTZ R35, R30, R7, -R35 ;  /* 0x000000071e237223 */ /* 0x000fe20000010823 */
[----:B------:R-:W-:Y:S01]  /*cf90*/  FFMA.FTZ R24, R28, R25, R32 ;  /* 0x000000191c187223 */ /* 0x000fe20000010020 */
[----:B------:R-:W-:Y:S01]  /*cfa0*/  FFMA.FTZ R31, R30, R27, R34 ;  /* 0x0000001b1e1f7223 */ /* 0x000fe20000010022 */
[----:B------:R-:W-:Y:S02]  /*cfb0*/  F2FP.F16.F32.PACK_AB R7, R51, R46 ;  /* 0x0000002e3307723e */ /* 0x000fe400000000ff */
[----:B------:R-:W-:Y:S02]  /*cfc0*/  F2FP.F16.F32.PACK_AB R4, R4, R33 ;  /* 0x000000210404723e */ /* 0x000fe400000000ff */
[----:B------:R-:W-:-:S02]  /*cfd0*/  F2FP.F16.F32.PACK_AB R6, R35, R36 ;  /* 0x000000242306723e */ /* 0x000fc400000000ff */
[----:B------:R-:W-:Y:S02]  /*cfe0*/  F2FP.F16.F32.PACK_AB R27, R57, R58 ;  /* 0x0000003a391b723e */ /* 0x000fe400000000ff */
[----:B------:R-:W-:Y:S01]  /*cff0*/  F2FP.F16.F32.PACK_AB R25, R49, R50 ;  /* 0x000000323119723e */ /* 0x000fe200000000ff */
[----:B------:R3:W-:Y:S01]  /*d000*/  STS.128 [R214], R4 ;  /* 0x00000004d6007388 */ /* 0x0007e20000000c00 */
[----:B------:R-:W-:Y:S02]  /*d010*/  F2FP.F16.F32.PACK_AB R24, R24, R29 ;  /* 0x0000001d1818723e */ /* 0x000fe400000000ff */
[----:B------:R-:W-:-:S05]  /*d020*/  F2FP.F16.F32.PACK_AB R26, R31, R26 ;  /* 0x0000001a1f1a723e */ /* 0x000fca00000000ff */
[----:B------:R3:W-:Y:S02]  /*d030*/  STS.128 [R21+0x10400], R24 ;  /* 0x0104001815007388 */ /* 0x0007e40000000c00 */
.L_x_1842:
[----:B------:R-:W-:Y:S05]  /*d040*/  BSYNC B1 ;  /* 0x0000000000017941 */ /* 0x000fea0003800000 */
.L_x_1841:
[----:B------:R-:W-:Y:S04]  /*d050*/  BSSY B1, `(.L_x_1843) ;  /* 0x0000060000017945 */ /* 0x000fe80003800000 */
[----:B------:R-:W-:Y:S05]  /*d060*/  @P1 BRA `(.L_x_1844) ;  /* 0x0000000400781947 */ /* 0x000fea0003800000 */
[----:B---3--:R-:W-:Y:S01]  /*d070*/  LEA.HI R4, R56, R207, RZ, 0x1d ;  /* 0x000000cf38047211 */ /* 0x008fe200078fe8ff */
[--C-:B--2---:R-:W-:Y:S01]  /*d080*/  HADD2.F32 R35, -RZ, R62.reuse.H1_H1 ;  /* 0x3000003eff237230 */ /* 0x104fe20000004100 */
[----:B------:R-:W-:Y:S01]  /*d090*/  SHF.R.U64 R57, R52, 0x10, R53 ;  /* 0x0000001034397819 */ /* 0x000fe20000001235 */
[--C-:B------:R-:W-:Y:S01]  /*d0a0*/  HADD2.F32 R37, -RZ, R63.reuse.H1_H1 ;  /* 0x3000003fff257230 */ /* 0x100fe20000004100 */
[----:B------:R-:W-:Y:S01]  /*d0b0*/  SHF.R.S32.HI R5, RZ, 0x1f, R4 ;  /* 0x0000001fff057819 */ /* 0x000fe20000011404 */
[----:B------:R-:W-:Y:S01]  /*d0c0*/  IMAD.SHL.U32 R6, R4, 0x8, RZ ;  /* 0x0000000804067824 */ /* 0x000fe200078e00ff */
[----:B------:R-:W-:Y:S01]  /*d0d0*/  SHF.R.U64 R51, R38, 0x10, R39 ;  /* 0x0000001026337819 */ /* 0x000fe20000001227 */
[----:B------:R-:W-:Y:S01]  /*d0e0*/  HADD2.F32 R36, -RZ, R63.H0_H0 ;  /* 0x2000003fff247230 */ /* 0x000fe20000004100 */
[----:B------:R-:W-:Y:S01]  /*d0f0*/  LEA.HI R4, R5, R4, RZ, 0x3 ;  /* 0x0000000405047211 */ /* 0x000fe200078f18ff */
[----:B------:R-:W-:Y:S01]  /*d100*/  HADD2.F32 R62, -RZ, R62.H0_H0 ;  /* 0x2000003eff3e7230 */ /* 0x000fe20000004100 */
[----:B------:R-:W-:-:S02]  /*d110*/  LOP3.LUT R5, R197, 0x38, R6, 0xf8, !PT ;  /* 0x00000038c5057812 */ /* 0x000fc400078ef806 */
[----:B------:R-:W-:Y:S01]  /*d120*/  SHF.R.U32.HI R53, RZ, 0x10, R53 ;  /* 0x00000010ff357819 */ /* 0x000fe20000011635 */
[----:B------:R-:W-:Y:S01]  /*d130*/  IMAD.SHL.U32 R4, R4, 0x400, RZ ;  /* 0x0000040004047824 */ /* 0x000fe200078e00ff */
[----:B------:R-:W-:Y:S02]  /*d140*/  LOP3.LUT R20, R5, R224, RZ, 0x3c, !PT ;  /* 0x000000e005147212 */ /* 0x000fe400078e3cff */
[----:B------:R-:W-:Y:S02]  /*d150*/  SHF.R.U32.HI R39, RZ, 0x10, R39 ;  /* 0x00000010ff277819 */ /* 0x000fe40000011627 */
[----:B------:R-:W-:Y:S02]  /*d160*/  LOP3.LUT R21, R4, 0x7fffe000, RZ, 0xc0, !PT ;  /* 0x7fffe00004157812 */ /* 0x000fe400078ec0ff */
[----:B------:R-:W2:Y:S01]  /*d170*/  LDS.128 R4, [R213] ;  /* 0x00000000d5047984 */ /* 0x000ea20000000c00 */
[----:B------:R-:W-:Y:S01]  /*d180*/  SHF.R.U64 R50, R40, 0x10, R41 ;  /* 0x0000001028327819 */ /* 0x000fe20000001229 */
[----:B------:R-:W-:Y:S01]  /*d190*/  HADD2.F32 R39, -RZ, R39.H0_H0 ;  /* 0x20000027ff277230 */ /* 0x000fe20000004100 */
[----:B------:R-:W-:-:S02]  /*d1a0*/  IADD3 R21, R20, R21, R201 ;  /* 0x0000001514157210 */ /* 0x000fc40007ffe0c9 */
[----:B------:R-:W-:Y:S02]  /*d1b0*/  SHF.R.U32.HI R48, RZ, 0x10, R41 ;  /* 0x00000010ff307819 */ /* 0x000fe40000011629 */
[--C-:B------:R-:W-:Y:S01]  /*d1c0*/  SHF.R.U64 R52, R54, 0x10, R55.reuse ;  /* 0x0000001036347819 */ /* 0x100fe20000001237 */
[----:B------:R-:W-:Y:S01]  /*d1d0*/  IMAD R21, R21, 0x2, R18 ;  /* 0x0000000215157824 */ /* 0x000fe200078e0212 */
[----:B------:R-:W-:-:S04]  /*d1e0*/  SHF.R.U32.HI R54, RZ, 0x10, R55 ;  /* 0x00000010ff367819 */ /* 0x000fc80000011637 */
[----:B------:R-:W3:Y:S01]  /*d1f0*/  LDS.128 R24, [R21+0x10400] ;  /* 0x0104000015187984 */ /* 0x000ee20000000c00 */
[--C-:B--2---:R-:W-:Y:S02]  /*d200*/  HADD2.F32 R20, -RZ, R5.reuse.H0_H0 ;  /* 0x20000005ff147230 */ /* 0x104fe40000004100 */
[----:B------:R-:W-:Y:S02]  /*d210*/  HADD2.F32 R28, -RZ, R5.H1_H1 ;  /* 0x30000005ff1c7230 */ /* 0x000fe40000004100 */
[----:B------:R-:W-:Y:S02]  /*d220*/  HADD2.F32 R5, -RZ, R4.H0_H0 ;  /* 0x20000004ff057230 */ /* 0x000fe40000004100 */
[----:B-1----:R-:W-:Y:S02]  /*d230*/  HADD2.F32 R29, -RZ, R6.H0_H0 ;  /* 0x20000006ff1d7230 */ /* 0x002fe40000004100 */
[--C-:B------:R-:W-:Y:S02]  /*d240*/  HADD2.F32 R30, -RZ, R7.reuse.H0_H0 ;  /* 0x20000007ff1e7230 */ /* 0x100fe40000004100 */
[----:B------:R-:W-:-:S02]  /*d250*/  HADD2.F32 R7, -RZ, R7.H1_H1 ;  /* 0x30000007ff077230 */ /* 0x000fc40000004100 */
[----:B------:R-:W-:Y:S02]  /*d260*/  HADD2.F32 R4, -RZ, R4.H1_H1 ;  /* 0x30000004ff047230 */ /* 0x000fe40000004100 */
[--C-:B---3--:R-:W-:Y:S02]  /*d270*/  HADD2.F32 R31, -RZ, R25.reuse.H0_H0 ;  /* 0x20000019ff1f7230 */ /* 0x108fe40000004100 */
[----:B0-----:R-:W-:Y:S02]  /*d280*/  HADD2.F32 R32, -RZ, R25.H1_H1 ;  /* 0x30000019ff207230 */ /* 0x001fe40000004100 */
[----:B------:R-:W-:Y:S02]  /*d290*/  HADD2.F32 R25, -RZ, R24.H0_H0 ;  /* 0x20000018ff197230 */ /* 0x000fe40000004100 */
[C---:B------:R-:W-:Y:S01]  /*d2a0*/  FMUL.FTZ R41, R31.reuse, R37 ;  /* 0x000000251f297220 */ /* 0x040fe20000410000 */
[----:B------:R-:W-:Y:S01]  /*d2b0*/  FMUL.FTZ R49, R31, R35 ;  /* 0x000000231f317220 */ /* 0x000fe20000410000 */
[----:B------:R-:W-:-:S02]  /*d2c0*/  HADD2.F32 R31, -RZ, R53.H0_H0 ;  /* 0x20000035ff1f7230 */ /* 0x000fc40000004100 */
[C---:B------:R-:W-:Y:S01]  /*d2d0*/  FFMA.FTZ R41, R20.reuse, R35, -R41 ;  /* 0x0000002314297223 */ /* 0x040fe20000010829 */
[----:B------:R-:W-:Y:S01]  /*d2e0*/  FFMA.FTZ R49, R20, R37, R49 ;  /* 0x0000002514317223 */ /* 0x000fe20000010031 */
[C---:B------:R-:W-:Y:S01]  /*d2f0*/  FMUL.FTZ R20, R25.reuse, R36 ;  /* 0x0000002419147220 */ /* 0x040fe20000410000 */
[C---:B------:R-:W-:Y:S01]  /*d300*/  FMUL.FTZ R35, R32.reuse, R39 ;  /* 0x0000002720237220 */ /* 0x040fe20000410000 */
[----:B------:R-:W-:Y:S01]  /*d310*/  FMUL.FTZ R37, R32, R31 ;  /* 0x0000001f20257220 */ /* 0x000fe20000410000 */
[-C--:B------:R-:W-:Y:S01]  /*d320*/  FMUL.FTZ R25, R25, R62.reuse ;  /* 0x0000003e19197220 */ /* 0x080fe20000410000 */
[----:B------:R-:W-:Y:S02]  /*d330*/  HADD2.F32 R33, -RZ, R26.H0_H0 ;  /* 0x2000001aff217230 */ /* 0x000fe40000004100 */
[C---:B------:R-:W-:Y:S01]  /*d340*/  FFMA.FTZ R62, R5.reuse, R62, -R20 ;  /* 0x0000003e053e7223 */ /* 0x040fe20000010814 */
[----:B------:R-:W-:Y:S02]  /*d350*/  HADD2.F32 R32, -RZ, R64.H0_H0 ;  /* 0x20000040ff207230 */ /* 0x000fe40000004100 */
[----:B------:R-:W-:Y:S01]  /*d360*/  FFMA.FTZ R36, R5, R36, R25 ;  /* 0x0000002405247223 */ /* 0x000fe20000010019 */
[----:B------:R-:W-:-:S02]  /*d370*/  HADD2.F32 R34, -RZ, R27.H0_H0 ;  /* 0x2000001bff227230 */ /* 0x000fc40000004100 */
[C---:B------:R-:W-:Y:S01]  /*d380*/  FFMA.FTZ R38, R28.reuse, R31, -R35 ;  /* 0x0000001f1c267223 */ /* 0x040fe20000010823 */
[----:B------:R-:W-:Y:S01]  /*d390*/  FFMA.FTZ R40, R28, R39, R37 ;  /* 0x000000271c287223 */ /* 0x000fe20000010025 */
[--C-:B------:R-:W-:Y:S02]  /*d3a0*/  HADD2.F32 R20, -RZ, R47.reuse.H0_H0 ;  /* 0x2000002fff147230 */ /* 0x100fe40000004100 */
[C---:B------:R-:W-:Y:S01]  /*d3b0*/  FMUL.FTZ R28, R33.reuse, R32 ;  /* 0x00000020211c7220 */ /* 0x040fe20000410000 */
[----:B------:R-:W-:Y:S02]  /*d3c0*/  HADD2.F32 R5, -RZ, R64.H1_H1 ;  /* 0x30000040ff057230 */ /* 0x000fe40000004100 */
[----:B------:R-:W-:Y:S02]  /*d3d0*/  HADD2.F32 R47, -RZ, R47.H1_H1 ;  /* 0x3000002fff2f7230 */ /* 0x000fe40000004100 */
[-C--:B------:R-:W-:Y:S01]  /*d3e0*/  FMUL.FTZ R46, R33, R20.reuse ;  /* 0x00000014212e7220 */ /* 0x080fe20000410000 */
[----:B------:R-:W-:Y:S01]  /*d3f0*/  FFMA.FTZ R35, R29, R20, -R28 ;  /* 0x000000141d237223 */ /* 0x000fe2000001081c */
[----:B------:R-:W-:Y:S01]  /*d400*/  FMUL.FTZ R25, R34, R5 ;  /* 0x0000000522197220 */ /* 0x000fe20000410000 */
[----:B------:R-:W-:-:S02]  /*d410*/  HADD2.F32 R27, -RZ, R27.H1_H1 ;  /* 0x3000001bff1b7230 */ /* 0x000fc40000004100 */
[-C--:B------:R-:W-:Y:S01]  /*d420*/  FMUL.FTZ R34, R34, R47.reuse ;  /* 0x0000002f22227220 */ /* 0x080fe20000410000 */
[----:B------:R-:W-:Y:S02]  /*d430*/  HADD2.F32 R28, -RZ, R48.H0_H0 ;  /* 0x20000030ff1c7230 */ /* 0x000fe40000004100 */
[----:B------:R-:W-:Y:S01]  /*d440*/  FFMA.FTZ R46, R29, R32, R46 ;  /* 0x000000201d2e7223 */ /* 0x000fe2000001002e */
[----:B------:R-:W-:Y:S02]  /*d450*/  HADD2.F32 R20, -RZ, R54.H0_H0 ;  /* 0x20000036ff147230 */ /* 0x000fe40000004100 */
[C---:B------:R-:W-:Y:S01]  /*d460*/  FFMA.FTZ R47, R30.reuse, R47, -R25 ;  /* 0x0000002f1e2f7223 */ /* 0x040fe20000010819 */
[----:B------:R-:W-:Y:S01]  /*d470*/  FFMA.FTZ R34, R30, R5, R34 ;  /* 0x000000051e227223 */ /* 0x000fe20000010022 */
[C---:B------:R-:W-:Y:S01]  /*d480*/  FMUL.FTZ R32, R27.reuse, R28 ;  /* 0x0000001c1b207220 */ /* 0x040fe20000410000 */
[----:B------:R-:W-:Y:S02]  /*d490*/  HADD2.F32 R24, -RZ, R24.H1_H1 ;  /* 0x30000018ff187230 */ /* 0x000fe40000004100 */
[----:B------:R-:W-:Y:S01]  /*d4a0*/  FMUL.FTZ R30, R27, R20 ;  /* 0x000000141b1e7220 */ /* 0x000fe20000410000 */
[----:B------:R-:W-:-:S02]  /*d4b0*/  HADD2.F32 R26, -RZ, R26.H1_H1 ;  /* 0x3000001aff1a7230 */ /* 0x000fc40000004100 */
[C---:B------:R-:W-:Y:S01]  /*d4c0*/  FFMA.FTZ R32, R7.reuse, R20, -R32 ;  /* 0x0000001407207223 */ /* 0x040fe20000010820 */
[----:B------:R-:W-:Y:S02]  /*d4d0*/  HADD2.F32 R27, -RZ, R51.H0_H0 ;  /* 0x20000033ff1b7230 */ /* 0x000fe40000004100 */
[----:B------:R-:W-:Y:S01]  /*d4e0*/  FFMA.FTZ R39, R7, R28, R30 ;  /* 0x0000001c07277223 */ /* 0x000fe2000001001e */
[----:B------:R-:W-:Y:S02]  /*d4f0*/  HADD2.F32 R29, -RZ, R50.H0_H0 ;  /* 0x20000032ff1d7230 */ /* 0x000fe40000004100 */
[----:B------:R-:W-:Y:S02]  /*d500*/  HADD2.F32 R5, -RZ, R57.H0_H0 ;  /* 0x20000039ff057230 */ /* 0x000fe40000004100 */
[----:B------:R-:W-:Y:S01]  /*d510*/  FMUL.FTZ R7, R24, R27 ;  /* 0x0000001b18077220 */ /* 0x000fe20000410000 */
[----:B------:R-:W-:Y:S02]  /*d520*/  HADD2.F32 R25, -RZ, R52.H0_H0 ;  /* 0x20000034ff197230 */ /* 0x000fe40000004100 */
[----:B------:R-:W-:Y:S01]  /*d530*/  FMUL.FTZ R37, R26, R29 ;  /* 0x0000001d1a257220 */ /* 0x000fe20000410000 */
[----:B------:R-:W-:-:S02]  /*d540*/  HADD2.F32 R6, -RZ, R6.H1_H1 ;  /* 0x30000006ff067230 */ /* 0x000fc40000004100 */
[-C--:B------:R-:W-:Y:S01]  /*d550*/  FMUL.FTZ R24, R24, R5.reuse ;  /* 0x0000000518187220 */ /* 0x080fe20000410000 */
[----:B------:R-:W-:Y:S01]  /*d560*/  FFMA.FTZ R31, R4, R5, -R7 ;  /* 0x00000005041f7223 */ /* 0x000fe20000010807 */
[----:B------:R-:W-:Y:S01]  /*d570*/  FMUL.FTZ R26, R26, R25 ;  /* 0x000000191a1a7220 */ /* 0x000fe20000410000 */
        /* <DEDUP_REMOVED lines=13> */
.L_x_1844:
[----:B------:R-:W-:Y:S05]  /*d650*/  BSYNC B1 ;  /* 0x0000000000017941 */ /* 0x000fea0003800000 */
.L_x_1843:
[----:B0-2---:R-:W-:Y:S01]  /*d660*/  PRMT R32, R0, 0x5410, R3 ;  /* 0x0000541000207816 */ /* 0x005fe20000000003 */
[----:B------:R-:W-:Y:S06]  /*d670*/  @P0 BRA `(.L_x_1828) ;  /* 0x0000000400780947 */ /* 0x000fec0003800000 */
[----:B------:R-:W-:Y:S01]  /*d680*/  LEA.HI R56, R56, R207, RZ, 0x1d ;  /* 0x000000cf38387211 */ /* 0x000fe200078fe8ff */
[--C-:B---34-:R-:W-:Y:S01]  /*d690*/  HADD2.F32 R21, -RZ, R43.reuse.H1_H1 ;  /* 0x3000002bff157230 */ /* 0x118fe20000004100 */
[----:B------:R-:W-:Y:S01]  /*d6a0*/  SHF.R.U32.HI R20, RZ, 0x10, R9 ;  /* 0x00000010ff147819 */ /* 0x000fe20000011609 */
[----:B------:R-:W-:Y:S01]  /*d6b0*/  HADD2.F32 R43, -RZ, R43.H0_H0 ;  /* 0x2000002bff2b7230 */ /* 0x000fe20000004100 */
[----:B------:R-:W-:Y:S01]  /*d6c0*/  SHF.R.S32.HI R5, RZ, 0x1f, R56 ;  /* 0x0000001fff057819 */ /* 0x000fe20000011438 */
[----:B------:R-:W-:Y:S01]  /*d6d0*/  IMAD.SHL.U32 R3, R56, 0x8, RZ ;  /* 0x0000000838037824 */ /* 0x000fe200078e00ff */
[----:B------:R-:W-:Y:S01]  /*d6e0*/  SHF.R.U64 R38, R12, 0x10, R13 ;  /* 0x000000100c267819 */ /* 0x000fe2000000120d */
[----:B------:R-:W-:Y:S01]  /*d6f0*/  HADD2.F32 R20, -RZ, R20.H0_H0 ;  /* 0x20000014ff147230 */ /* 0x000fe20000004100 */
[----:B------:R-:W-:Y:S02]  /*d700*/  LEA.HI R5, R5, R56, RZ, 0x3 ;  /* 0x0000003805057211 */ /* 0x000fe400078f18ff */
[----:B------:R-:W-:-:S02]  /*d710*/  LOP3.LUT R0, R196, 0x38, R3, 0xf8, !PT ;  /* 0x00000038c4007812 */ /* 0x000fc400078ef803 */
[----:B------:R-:W-:Y:S02]  /*d720*/  SHF.L.U32 R5, R5, 0xa, RZ ;  /* 0x0000000a05057819 */ /* 0x000fe400000006ff */
[----:B------:R-:W-:Y:S02]  /*d730*/  LOP3.LUT R3, R0, R223, RZ, 0x3c, !PT ;  /* 0x000000df00037212 */ /* 0x000fe400078e3cff */
[----:B------:R-:W-:Y:S02]  /*d740*/  LOP3.LUT R0, R5, 0x7fffe000, RZ, 0xc0, !PT ;  /* 0x7fffe00005007812 */ /* 0x000fe400078ec0ff */
[----:B------:R-:W0:Y:S01]  /*d750*/  LDS.128 R4, [R212] ;  /* 0x00000000d4047984 */ /* 0x000e220000000c00 */
[--C-:B------:R-:W-:Y:S02]  /*d760*/  SHF.R.U64 R37, R14, 0x10, R15.reuse ;  /* 0x000000100e257819 */ /* 0x100fe4000000120f */
[----:B------:R-:W-:Y:S02]  /*d770*/  IADD3 R3, R3, R0, R200 ;  /* 0x0000000003037210 */ /* 0x000fe40007ffe0c8 */
[----:B------:R-:W-:Y:S01]  /*d780*/  SHF.R.U32.HI R34, RZ, 0x10, R15 ;  /* 0x00000010ff227819 */ /* 0x000fe2000001160f */
[--C-:B------:R-:W-:Y:S01]  /*d790*/  HADD2.F32 R15, -RZ, R45.reuse.H1_H1 ;  /* 0x3000002dff0f7230 */ /* 0x100fe20000004100 */
[----:B------:R-:W-:Y:S01]  /*d7a0*/  SHF.R.U32.HI R28, RZ, 0x10, R13 ;  /* 0x00000010ff1c7819 */ /* 0x000fe2000001160d */
[----:B------:R-:W-:Y:S01]  /*d7b0*/  IMAD R3, R3, 0x2, R18 ;  /* 0x0000000203037824 */ /* 0x000fe200078e0212 */
[----:B------:R-:W-:Y:S01]  /*d7c0*/  SHF.R.U64 R36, R8, 0x10, R9 ;  /* 0x0000001008247819 */ /* 0x000fe20000001209 */
[----:B------:R-:W-:Y:S01]  /*d7d0*/  HADD2.F32 R45, -RZ, R45.H0_H0 ;  /* 0x2000002dff2d7230 */ /* 0x000fe20000004100 */
[----:B------:R-:W-:-:S02]  /*d7e0*/  SHF.R.U64 R35, R10, 0x10, R11 ;  /* 0x000000100a237819 */ /* 0x000fc4000000120b */
[----:B------:R-:W2:Y:S01]  /*d7f0*/  LDS.128 R24, [R3+0x10400] ;  /* 0x0104000003187984 */ /* 0x000ea20000000c00 */
[----:B------:R-:W-:Y:S01]  /*d800*/  SHF.R.U32.HI R33, RZ, 0x10, R11 ;  /* 0x00000010ff217819 */ /* 0x000fe2000001160b */
[--C-:B0-----:R-:W-:Y:S02]  /*d810*/  HADD2.F32 R8, -RZ, R5.reuse.H0_H0 ;  /* 0x20000005ff087230 */ /* 0x101fe40000004100 */
[----:B------:R-:W-:Y:S02]  /*d820*/  HADD2.F32 R5, -RZ, R5.H1_H1 ;  /* 0x30000005ff057230 */ /* 0x000fe40000004100 */
[----:B------:R-:W-:Y:S02]  /*d830*/  HADD2.F32 R0, -RZ, R4.H0_H0 ;  /* 0x20000004ff007230 */ /* 0x000fe40000004100 */
[----:B------:R-:W-:Y:S02]  /*d840*/  HADD2.F32 R9, -RZ, R6.H0_H0 ;  /* 0x20000006ff097230 */ /* 0x000fe40000004100 */
[----:B------:R-:W-:-:S02]  /*d850*/  HADD2.F32 R10, -RZ, R7.H0_H0 ;  /* 0x20000007ff0a7230 */ /* 0x000fc40000004100 */
[----:B------:R-:W-:Y:S02]  /*d860*/  HADD2.F32 R7, -RZ, R7.H1_H1 ;  /* 0x30000007ff077230 */ /* 0x000fe40000004100 */
[----:B------:R-:W-:Y:S02]  /*d870*/  HADD2.F32 R4, -RZ, R4.H1_H1 ;  /* 0x30000004ff047230 */ /* 0x000fe40000004100 */
[--C-:B--2---:R-:W-:Y:S02]  /*d880*/  HADD2.F32 R12, -RZ, R25.reuse.H0_H0 ;  /* 0x20000019ff0c7230 */ /* 0x104fe40000004100 */
[----:B------:R-:W-:Y:S02]  /*d890*/  HADD2.F32 R25, -RZ, R25.H1_H1 ;  /* 0x30000019ff197230 */ /* 0x000fe40000004100 */
[----:B------:R-:W-:Y:S02]  /*d8a0*/  HADD2.F32 R11, -RZ, R24.H0_H0 ;  /* 0x20000018ff0b7230 */ /* 0x000fe40000004100 */
[C---:B-1----:R-:W-:Y:S01]  /*d8b0*/  FMUL.FTZ R29, R12.reuse, R21 ;  /* 0x000000150c1d7220 */ /* 0x042fe20000410000 */
[----:B------:R-:W-:Y:S01]  /*d8c0*/  FMUL.FTZ R31, R12, R15 ;  /* 0x0000000f0c1f7220 */ /* 0x000fe20000410000 */
[----:B------:R-:W-:-:S02]  /*d8d0*/  HADD2.F32 R12, -RZ, R28.H0_H0 ;  /* 0x2000001cff0c7230 */ /* 0x000fc40000004100 */
[C---:B------:R-:W-:Y:S01]  /*d8e0*/  FMUL.FTZ R28, R25.reuse, R20 ;  /* 0x00000014191c7220 */ /* 0x040fe20000410000 */
[C---:B------:R-:W-:Y:S01]  /*d8f0*/  FFMA.FTZ R29, R8.reuse, R15, -R29 ;  /* 0x0000000f081d7223 */ /* 0x040fe2000001081d */
[----:B------:R-:W-:Y:S01]  /*d900*/  FFMA.FTZ R31, R8, R21, R31 ;  /* 0x00000015081f7223 */ /* 0x000fe2000001001f */
[----:B------:R-:W-:Y:S02]  /*d910*/  HADD2.F32 R13, -RZ, R26.H0_H0 ;  /* 0x2000001aff0d7230 */ /* 0x000fe40000004100 */
[-C--:B------:R-:W-:Y:S01]  /*d920*/  FMUL.FTZ R8, R25, R12.reuse ;  /* 0x0000000c19087220 */ /* 0x080fe20000410000 */
[----:B------:R-:W-:Y:S01]  /*d930*/  FFMA.FTZ R30, R5, R12, -R28 ;  /* 0x0000000c051e7223 */ /* 0x000fe2000001081c */
[C---:B------:R-:W-:Y:S01]  /*d940*/  FMUL.FTZ R15, R11.reuse, R43 ;  /* 0x0000002b0b0f7220 */ /* 0x040fe20000410000 */
[----:B------:R-:W-:Y:S02]  /*d950*/  HADD2.F32 R12, -RZ, R44.H0_H0 ;  /* 0x2000002cff0c7230 */ /* 0x000fe40000004100 */
[----:B------:R-:W-:Y:S01]  /*d960*/  FMUL.FTZ R28, R11, R45 ;  /* 0x0000002d0b1c7220 */ /* 0x000fe20000410000 */
[----:B------:R-:W-:Y:S01]  /*d970*/  FFMA.FTZ R20, R5, R20, R8 ;  /* 0x0000001405147223 */ /* 0x000fe20000010008 */
[----:B------:R-:W-:-:S02]  /*d980*/  HADD2.F32 R8, -RZ, R32.H0_H0 ;  /* 0x20000020ff087230 */ /* 0x000fc40000004100 */
[C---:B------:R-:W-:Y:S01]  /*d990*/  FFMA.FTZ R15, R0.reuse, R45, -R15 ;  /* 0x0000002d000f7223 */ /* 0x040fe2000001080f */
[--C-:B------:R-:W-:Y:S02]  /*d9a0*/  HADD2.F32 R14, -RZ, R27.reuse.H0_H0 ;  /* 0x2000001bff0e7230 */ /* 0x100fe40000004100 */
[----:B------:R-:W-:Y:S01]  /*d9b0*/  FFMA.FTZ R28, R0, R43, R28 ;  /* 0x0000002b001c7223 */ /* 0x000fe2000001001c */
[----:B------:R-:W-:Y:S02]  /*d9c0*/  HADD2.F32 R11, -RZ, R44.H1_H1 ;  /* 0x3000002cff0b7230 */ /* 0x000fe40000004100 */
[C---:B------:R-:W-:Y:S01]  /*d9d0*/  FMUL.FTZ R0, R13.reuse, R12 ;  /* 0x0000000c0d007220 */ /* 0x040fe20000410000 */
[----:B------:R-:W-:Y:S02]  /*d9e0*/  HADD2.F32 R5, -RZ, R32.H1_H1 ;  /* 0x30000020ff057230 */ /* 0x000fe40000004100 */
[----:B------:R-:W-:Y:S01]  /*d9f0*/  FMUL.FTZ R32, R13, R8 ;  /* 0x000000080d207220 */ /* 0x000fe20000410000 */
[----:B------:R-:W-:-:S02]  /*da00*/  HADD2.F32 R27, -RZ, R27.H1_H1 ;  /* 0x3000001bff1b7230 */ /* 0x000fc40000004100 */
[C---:B------:R-:W-:Y:S01]  /*da10*/  FFMA.FTZ R25, R9.reuse, R8, -R0 ;  /* 0x0000000809197223 */ /* 0x040fe20000010800 */
[C---:B------:R-:W-:Y:S01]  /*da20*/  FMUL.FTZ R13, R14.reuse, R11 ;  /* 0x0000000b0e0d7220 */ /* 0x040fe20000410000 */
[----:B------:R-:W-:Y:S02]  /*da30*/  HADD2.F32 R8, -RZ, R33.H0_H0 ;  /* 0x20000021ff087230 */ /* 0x000fe40000004100 */
[-C--:B------:R-:W-:Y:S01]  /*da40*/  FMUL.FTZ R14, R14, R5.reuse ;  /* 0x000000050e0e7220 */ /* 0x080fe20000410000 */
[----:B------:R-:W-:Y:S02]  /*da50*/  HADD2.F32 R0, -RZ, R34.H0_H0 ;  /* 0x20000022ff007230 */ /* 0x000fe40000004100 */
[----:B------:R-:W-:Y:S01]  /*da60*/  FFMA.FTZ R32, R9, R12, R32 ;  /* 0x0000000c09207223 */ /* 0x000fe20000010020 */
[C---:B------:R-:W-:Y:S01]  /*da70*/  FFMA.FTZ R12, R10.reuse, R5, -R13 ;  /* 0x000000050a0c7223 */ /* 0x040fe2000001080d */
[----:B------:R-:W-:Y:S01]  /*da80*/  FFMA.FTZ R14, R10, R11, R14 ;  /* 0x0000000b0a0e7223 */ /* 0x000fe2000001000e */
[----:B------:R-:W-:-:S02]  /*da90*/  HADD2.F32 R24, -RZ, R24.H1_H1 ;  /* 0x30000018ff187230 */ /* 0x000fc40000004100 */
[C---:B------:R-:W-:Y:S01]  /*daa0*/  FMUL.FTZ R34, R27.reuse, R8 ;  /* 0x000000081b227220 */ /* 0x040fe20000410000 */
[----:B------:R-:W-:Y:S02]  /*dab0*/  HADD2.F32 R26, -RZ, R26.H1_H1 ;  /* 0x3000001aff1a7230 */ /* 0x000fe40000004100 */
[-C--:B------:R-:W-:Y:S01]  /*dac0*/  FMUL.FTZ R10, R27, R0.reuse ;  /* 0x000000001b0a7220 */ /* 0x080fe20000410000 */
        /* <DEDUP_REMOVED lines=25> */
.L_x_1828:
[----:B------:R-:W-:Y:S05]  /*dc60*/  BSYNC B0 ;  /* 0x0000000000007941 */ /* 0x000fea0003800000 */
.L_x_1800:
        /* <DEDUP_REMOVED lines=8> */
.L_x_1798:
[----:B------:R-:W-:-:S05]  /*dcf0*/  IMAD.U32 R0, RZ, RZ, UR39 ;  /* 0x00000027ff007e24 */ /* 0x000fca000f8e00ff */
[----:B------:R-:W-:-:S13]  /*dd00*/  ISETP.NE.AND P0, PT, R0, 0x3, PT ;  /* 0x000000030000780c */ /* 0x000fda0003f05270 */
[----:B------:R-:W-:Y:S05]  /*dd10*/  @!P0 BRA `(.L_x_1845) ;  /* 0x0000000000048947 */ /* 0x000fea0003800000 */
[----:B------:R-:W-:Y:S01]  /*dd20*/  BPT.TRAP 0x1 ;  /* 0x000000040000795c */ /* 0x000fe20000300000 */
.L_x_1845:
[----:B0-----:R-:W-:Y:S01]  /*dd30*/  IMAD R11, R184, 0x8, R18 ;  /* 0x00000008b80b7824 */ /* 0x001fe200078e0212 */
[----:B------:R-:W-:-:S04]  /*dd40*/  SHF.L.U32 R0, R187, 0x1f, RZ ;  /* 0x0000001fbb007819 */ /* 0x000fc800000006ff */
[----:B------:R0:W0:Y:S01]  /*dd50*/  SYNCS.PHASECHK.TRANS64.TRYWAIT P1, [R11+URZ+0x28830], R0 ;  /* 0x028830000b0075a7 */ /* 0x000022000802017f */
[----:B------:R-:W-:Y:S05]  /*dd60*/  @!P0 BRA `(.L_x_1846) ;  /* 0x0000000000048947 */ /* 0x000fea0003800000 */
[----:B------:R-:W-:Y:S01]  /*dd70*/  BPT.TRAP 0x1 ;  /* 0x000000040000795c */ /* 0x000fe20000300000 */
.L_x_1846:
[----:B0-----:R-:W-:Y:S05]  /*dd80*/  @P1 BRA `(.L_x_1847) ;  /* 0x0000000000081947 */ /* 0x001fea0003800000 */
[----:B------:R-:W0:Y:S02]  /*dd90*/  SYNCS.PHASECHK.TRANS64.TRYWAIT P1, [R11+URZ+0x28830], R0 ;  /* 0x028830000b0075a7 */ /* 0x000e24000802017f */
[----:B0-----:R-:W-:Y:S05]  /*dda0*/  @!P1 BRA `(.L_x_1848) ;  /* 0x0000017c00b89947 */ /* 0x001fea0003800000 */
.L_x_1847:
[----:B------:R-:W-:Y:S05]  /*ddb0*/  WARPSYNC.ALL ;  /* 0x0000000000007948 */ /* 0x000fea0003800000 */
[----:B------:R-:W-:Y:S01]  /*ddc0*/  VIADD R0, R18, 0x18400 ;  /* 0x0001840012007836 */ /* 0x000fe20000000000 */
[----:B------:R-:W-:Y:S01]  /*ddd0*/  R2UR UR32, R42 ;  /* 0x000000002a2072ca */ /* 0x000fe200000e0000 */
[----:B-1234-:R-:W-:Y:S01]  /*dde0*/  IMAD.MOV.U32 R5, RZ, RZ, 0x40000040 ;  /* 0x40000040ff057424 */ /* 0x01efe200078e00ff */
[----:B-----5:R-:W-:Y:S01]  /*ddf0*/  WARPGROUP.ARRIVE ;  /* 0x00000000000079c5 */ /* 0x020fe20000000000 */
[----:B------:R-:W-:Y:S01]  /*de00*/  UMOV UR33, 0x40000040 ;  /* 0x4000004000217882 */ /* 0x000fe20000000000 */
[----:B------:R-:W-:Y:S01]  /*de10*/  SHF.R.U32.HI R0, RZ, 0x4, R0 ;  /* 0x00000004ff007819 */ /* 0x000fe20000011600 */
[----:B------:R-:W-:Y:S01]  /*de20*/  IMAD.MOV.U32 R9, RZ, RZ, 0x40000040 ;  /* 0x40000040ff097424 */ /* 0x000fe200078e00ff */
[----:B------:R-:W-:Y:S01]  /*de30*/  R2UR UR35, R5 ;  /* 0x00000000052372ca */ /* 0x000fe200000e0000 */
[----:B------:R-:W-:Y:S01]  /*de40*/  UMOV UR5, 0x40000040 ;  /* 0x4000004000057882 */ /* 0x000fe20000000000 */
[----:B------:R-:W-:Y:S01]  /*de50*/  LOP3.LUT R0, R0, 0x3fff, RZ, 0xc0, !PT ;  /* 0x00003fff00007812 */ /* 0x000fe200078ec0ff */
[----:B------:R-:W-:Y:S01]  /*de60*/  UMOV UR9, 0x40000040 ;  /* 0x4000004000097882 */ /* 0x000fe20000000000 */
[----:B------:R-:W-:Y:S01]  /*de70*/  R2UR UR7, R9 ;  /* 0x00000000090772ca */ /* 0x000fe200000e0000 */
[----:B------:R-:W-:Y:S01]  /*de80*/  IMAD.MOV.U32 R9, RZ, RZ, 0x40000040 ;  /* 0x40000040ff097424 */ /* 0x000fe200078e00ff */
[----:B------:R-:W-:Y:S01]  /*de90*/  LOP3.LUT R7, R0, 0x10000, RZ, 0xfc, !PT ;  /* 0x0001000000077812 */ /* 0x000fe200078efcff */
[----:B------:R-:W-:Y:S01]  /*dea0*/  ULOP3.LUT UR32, UR32, 0x10000, URZ, 0xfc, !UPT ;  /* 0x0001000020207892 */ /* 0x000fe2000f8efc3f */
[----:B------:R-:W-:Y:S01]  /*deb0*/  IMAD.MOV.U32 R5, RZ, RZ, 0x40000040 ;  /* 0x40000040ff057424 */ /* 0x000fe200078e00ff */
[----:B------:R-:W-:Y:S01]  /*dec0*/  UMOV UR13, 0x40000040 ;  /* 0x40000040000d7882 */ /* 0x000fe20000000000 */
[----:B------:R-:W-:Y:S01]  /*ded0*/  R2UR UR11, R9 ;  /* 0x00000000090b72ca */ /* 0x000fe200000e0000 */
[----:B------:R-:W-:Y:S01]  /*dee0*/  IMAD R4, R184, 0x800, R7 ;  /* 0x00000800b8047824 */ /* 0x000fe200078e0207 */
[----:B------:R-:W-:Y:S01]  /*def0*/  UIADD3 UR4, UR32, 0x2, URZ ;  /* 0x0000000220047890 */ /* 0x000fe2000fffe03f */
[----:B------:R-:W-:Y:S01]  /*df00*/  IMAD.MOV.U32 R9, RZ, RZ, 0x40000040 ;  /* 0x40000040ff097424 */ /* 0x000fe200078e00ff */
[----:B------:R-:W-:Y:S01]  /*df10*/  UIADD3 UR8, UR32, 0x4, URZ ;  /* 0x0000000420087890 */ /* 0x000fe2000fffe03f */
[----:B------:R-:W-:Y:S01]  /*df20*/  R2UR UR31, R5 ;  /* 0x00000000051f72ca */ /* 0x000fe200000e0000 */
[----:B------:R-:W-:Y:S01]  /*df30*/  UIADD3 UR12, UR32, 0x6, URZ ;  /* 0x00000006200c7890 */ /* 0x000fe2000fffe03f */
[C---:B------:R-:W-:Y:S01]  /*df40*/  R2UR UR34, R4.reuse ;  /* 0x00000000042272ca */ /* 0x040fe200000e0000 */
[----:B------:R-:W-:Y:S01]  /*df50*/  UIADD3 UR16, UR32, 0x400, URZ ;  /* 0x0000040020107890 */ /* 0x000fe2000fffe03f */
[----:B------:R-:W-:Y:S01]  /*df60*/  IADD3 R8, R4, 0x2, RZ ;  /* 0x0000000204087810 */ /* 0x000fe20007ffe0ff */
[----:B------:R-:W-:Y:S01]  /*df70*/  UMOV UR17, 0x40000040 ;  /* 0x4000004000117882 */ /* 0x000fe20000000000 */
[----:B------:R-:W-:Y:S01]  /*df80*/  R2UR UR15, R9 ;  /* 0x00000000090f72ca */ /* 0x000fe200000e0000 */
[----:B------:R-:W-:Y:S01]  /*df90*/  UIADD3 UR20, UR32, 0x402, URZ ;  /* 0x0000040220147890 */ /* 0x000fe2000fffe03f */
[----:B------:R-:W-:Y:S01]  /*dfa0*/  R2UR UR6, R8 ;  /* 0x00000000080672ca */ /* 0x000fe200000e0000 */
[----:B------:R-:W-:Y:S01]  /*dfb0*/  VIADD R8, R4, 0x4 ;  /* 0x0000000404087836 */ /* 0x000fe20000000000 */
[----:B------:R-:W-:Y:S01]  /*dfc0*/  MOV R9, 0x40000040 ;  /* 0x4000004000097802 */ /* 0x000fe20000000f00 */
[----:B------:R-:W-:Y:S01]  /*dfd0*/  UMOV UR21, 0x40000040 ;  /* 0x4000004000157882 */ /* 0x000fe20000000000 */
[----:B------:R-:W-:-:S02]  /*dfe0*/  UIADD3 UR24, UR32, 0x404, URZ ;  /* 0x0000040420187890 */ /* 0x000fc4000fffe03f */
[----:B------:R-:W-:Y:S01]  /*dff0*/  R2UR UR10, R8 ;  /* 0x00000000080a72ca */ /* 0x000fe200000e0000 */
[----:B------:R-:W-:Y:S01]  /*e000*/  HGMMA.64x128x16.F32 R24, gdesc[UR32], RZ, !UPT, gsb0 ;  /* 0x01e00000201879f0 */ /* 0x000fe2000c0008ff */
[----:B------:R-:W-:Y:S01]  /*e010*/  VIADD R8, R4, 0x6 ;  /* 0x0000000604087836 */ /* 0x000fe20000000000 */
[----:B------:R-:W-:Y:S01]  /*e020*/  R2UR UR19, R9 ;  /* 0x00000000091372ca */ /* 0x000fe200000e0000 */
[----:B------:R-:W-:Y:S01]  /*e030*/  IMAD.MOV.U32 R9, RZ, RZ, 0x40000040 ;  /* 0x40000040ff097424 */ /* 0x000fe200078e00ff */
[----:B------:R-:W-:Y:S01]  /*e040*/  UMOV UR25, 0x40000040 ;  /* 0x4000004000197882 */ /* 0x000fe20000000000 */
[----:B------:R-:W-:Y:S01]  /*e050*/  UIADD3 UR28, UR32, 0x406, URZ ;  /* 0x00000406201c7890 */ /* 0x000fe2000fffe03f */
[----:B------:R-:W-:Y:S01]  /*e060*/  R2UR UR14, R8 ;  /* 0x00000000080e72ca */ /* 0x000fe200000e0000 */
[----:B------:R-:W-:Y:S01]  /*e070*/  VIADD R8, R4, 0x400 ;  /* 0x0000040004087836 */ /* 0x000fe20000000000 */
[----:B------:R-:W-:Y:S01]  /*e080*/  R2UR UR23, R9 ;  /* 0x00000000091772ca */ /* 0x000fe200000e0000 */
[----:B------:R-:W-:Y:S01]  /*e090*/  IMAD.MOV.U32 R9, RZ, RZ, 0x40000040 ;  /* 0x40000040ff097424 */ /* 0x000fe200078e00ff */
[----:B------:R-:W-:-:S02]  /*e0a0*/  UMOV UR29, 0x40000040 ;  /* 0x40000040001d7882 */ /* 0x000fc40000000000 */
[----:B------:R-:W-:Y:S01]  /*e0b0*/  R2UR UR18, R8 ;  /* 0x00000000081272ca */ /* 0x000fe200000e0000 */
[----:B------:R-:W-:Y:S01]  /*e0c0*/  VIADD R8, R4, 0x402 ;  /* 0x0000040204087836 */ /* 0x000fe20000000000 */
[----:B------:R-:W-:-:S04]  /*e0d0*/  R2UR UR27, R9 ;  /* 0x00000000091b72ca */ /* 0x000fc800000e0000 */
        /* <DEDUP_REMOVED lines=29> */
.L_x_1849:
[----:B------:R-:W0:Y:S01]  /*e2b0*/  LDC R0, c[0x0][0x448] ;  /* 0x00011200ff007b82 */ /* 0x000e220000000800 */
[----:B------:R-:W-:Y:S01]  /*e2c0*/  ULDC UR51, c[0x0][0x9dc] ;  /* 0x0002770000337ab9 */ /* 0x000fe20000000800 */
[----:B------:R-:W-:Y:S01]  /*e2d0*/  LEA R12, R89, 0xffffff80, 0x7 ;  /* 0xffffff80590c7811 */ /* 0x000fe200078e38ff */
[----:B------:R-:W-:-:S05]  /*e2e0*/  ULOP3.LUT UR6, URZ, UR51, URZ, 0x33, !UPT ;  /* 0x000000333f067292 */ /* 0x000fca000f8e333f */
[----:B------:R-:W1:Y:S01]  /*e2f0*/  LDC.64 R8, c[0x0][0x9e0] ;  /* 0x00027800ff087b82 */ /* 0x000e620000000a00 */
[----:B0-----:R-:W-:Y:S02]  /*e300*/  ISETP.NE.AND P1, PT, R0, 0x1, PT ;  /* 0x000000010000780c */ /* 0x001fe40003f25270 */
[----:B------:R-:W-:Y:S02]  /*e310*/  IADD3 R0, R195, R193, RZ ;  /* 0x000000c1c3007210 */ /* 0x000fe40007ffe0ff */
[----:B-1----:R-:W-:-:S09]  /*e320*/  ISETP.GE.AND P2, PT, R9, 0x1, PT ;  /* 0x000000010900780c */ /* 0x002fd20003f46270 */
[----:B------:R-:W0:Y:S08]  /*e330*/  @P1 LDC R3, c[0x0][0x44c] ;  /* 0x00011300ff031b82 */ /* 0x000e300000000800 */
[----:B------:R-:W1:Y:S01]  /*e340*/  @P1 LDC R5, c[0x0][0x450] ;  /* 0x00011400ff051b82 */ /* 0x000e620000000800 */
[----:B0-----:R-:W-:-:S04]  /*e350*/  @P1 IMAD.HI.U32 R4, R0, R3, RZ ;  /* 0x0000000300041227 */ /* 0x001fc800078e00ff */
[----:B------:R-:W-:Y:S02]  /*e360*/  IMAD.MOV.U32 R3, RZ, RZ, R0 ;  /* 0x000000ffff037224 */ /* 0x000fe400078e0000 */
[----:B------:R-:W-:Y:S01]  /*e370*/  VIADD R0, R11, 0x28840 ;  /* 0x000288400b007836 */ /* 0x000fe20000000000 */
[----:B-1----:R-:W-:Y:S01]  /*e380*/  @P1 SHF.R.U32.HI R3, RZ, R5, R4 ;  /* 0x00000005ff031219 */ /* 0x002fe20000011604 */
[----:B------:R-:W-:Y:S02]  /*e390*/  IMAD.MOV.U32 R4, RZ, RZ, -0x80 ;  /* 0xffffff80ff047424 */ /* 0x000fe400078e00ff */
[----:B------:R-:W-:Y:S02]  /*e3a0*/  IMAD.U32 R5, RZ, RZ, UR38 ;  /* 0x00000026ff057e24 */ /* 0x000fe4000f8e00ff */
[----:B------:R-:W0:Y:S01]  /*e3b0*/  SHFL.IDX PT, R15, R3, RZ, 0x1c1f ;  /* 0x001c1fff030f7589 */ /* 0x000e2200000e0000 */
[----:B------:R-:W-:Y:S02]  /*e3c0*/  IMAD R11, R89, R4, 0x80 ;  /* 0x00000080590b7424 */ /* 0x000fe400078e0204 */
[----:B------:R-:W-:-:S02]  /*e3d0*/  PRMT R0, R5, 0x654, R0 ;  /* 0x0000065405007816 */ /* 0x000fc40000000000 */
[----:B------:R-:W-:Y:S02]  /*e3e0*/  VIADD R4, R11, 0x1 ;  /* 0x000000010b047836 */ /* 0x000fe40000000000 */
[----:B------:R1:W-:Y:S02]  /*e3f0*/  SYNCS.ARRIVE.TRANS64.RED.A1T0 RZ, [R0+URZ], RZ ;  /* 0x000000ff00ff79a7 */ /* 0x0003e4000810043f */
[----:B------:R-:W-:-:S05]  /*e400*/  IMAD R4, R191, -0x2, R4 ;  /* 0xfffffffebf047824 */ /* 0x000fca00078e0204 */
[----:B------:R-:W-:Y:S01]  /*e410*/  IADD3 R5, -R189, R4, R190 ;  /* 0x00000004bd057210 */ /* 0x000fe20007ffe1be */
[----:B-1----:R-:W-:-:S03]  /*e420*/  IMAD.IADD R0, R190, 0x1, R11 ;  /* 0x00000001be007824 */ /* 0x002fc600078e020b */
[----:B------:R-:W-:Y:S01]  /*e430*/  IADD3 R14, R5, UR6, RZ ;  /* 0x00000006050e7c10 */ /* 0x000fe2000fffe0ff */
[----:B------:R-:W-:Y:S02]  /*e440*/  IMAD R10, R191, -0x2, R0 ;  /* 0xfffffffebf0a7824 */ /* 0x000fe400078e0200 */
[----:B------:R-:W-:Y:S02]  /*e450*/  IMAD.IADD R13, R5, 0x1, R8 ;  /* 0x00000001050d7824 */ /* 0x000fe400078e0208 */
[----:B0-----:R-:W-:-:S03]  /*e460*/  IMAD.IADD R4, R14, 0x1, R15 ;  /* 0x000000010e047824 */ /* 0x001fc600078e020f */
[----:B------:R-:W-:Y:S01]  /*e470*/  VIADDMNMX R0, R15, R13, R10, PT ;  /* 0x0000000d0f007246 */ /* 0x000fe2000380010a */
[----:B------:R-:W-:Y:S06]  /*e480*/  @!P2 BRA `(.L_x_1850) ;  /* 0x000000000050a947 */ /* 0x000fec0003800000 */
[----:B------:R-:W-:Y:S01]  /*e490*/  IADD3 R5, -R189, R190, R15 ;  /* 0x000000bebd057210 */ /* 0x000fe20007ffe10f */
[----:B------:R-:W-:Y:S03]  /*e4a0*/  BSSY B0, `(.L_x_1851) ;  /* 0x000000e000007945 */ /* 0x000fe60003800000 */
[----:B------:R-:W-:-:S13]  /*e4b0*/  ISETP.GT.AND P3, PT, R5, -0x1, PT ;  /* 0xffffffff0500780c */ /* 0x000fda0003f64270 */
        /* <DEDUP_REMOVED lines=8> */
.L_x_1852:
[----:B------:R-:W-:-:S13]  /*e540*/  ISETP.NE.AND P3, PT, R9, 0x1, PT ;  /* 0x000000010900780c */ /* 0x000fda0003f65270 */
[----:B------:R-:W0:Y:S02]  /*e550*/  @P3 LDC.64 R20, c[0x0][0x9e8] ;  /* 0x00027a00ff143b82 */ /* 0x000e240000000a00 */
[----:B0-----:R-:W-:-:S05]  /*e560*/  @P3 IMAD.HI.U32 R6, R5, R20, RZ ;  /* 0x0000001405063227 */ /* 0x001fca00078e00ff */
[----:B------:R-:W-:-:S07]  /*e570*/  @P3 SHF.R.U32.HI R5, RZ, R21, R6 ;  /* 0x00000015ff053219 */ /* 0x000fce0000011606 */
.L_x_1853:
[----:B------:R-:W-:Y:S05]  /*e580*/  BSYNC B0 ;  /* 0x0000000000007941 */ /* 0x000fea0003800000 */
.L_x_1851:
[----:B------:R-:W-:-:S04]  /*e590*/  IMAD R6, R5, R9, -R12 ;  /* 0x0000000905067224 */ /* 0x000fc800078e0a0c */
[----:B------:R-:W-:-:S05]  /*e5a0*/  IMAD R5, R191, -0x2, R6 ;  /* 0xfffffffebf057824 */ /* 0x000fca00078e0206 */
[----:B------:R-:W-:Y:S02]  /*e5b0*/  VIMNMX R4, R4, R5, !PT ;  /* 0x0000000504047248 */ /* 0x000fe40007fe0100 */
[----:B------:R-:W-:-:S07]  /*e5c0*/  VIADDMNMX R0, R5, R9, R0, PT ;  /* 0x0000000905007246 */ /* 0x000fce0003800100 */
.L_x_1850:
[C---:B------:R-:W-:Y:S01]  /*e5d0*/  ISETP.GE.AND P3, PT, R11.reuse, 0x2, PT ;  /* 0x000000020b00780c */ /* 0x040fe20003f66270 */
[----:B------:R-:W0:Y:S01]  /*e5e0*/  SHFL.IDX PT, R3, R3, 0x1, 0x1c1f ;  /* 0x003c1f0003037f89 */ /* 0x000e2200000e0000 */
[----:B------:R-:W-:Y:S02]  /*e5f0*/  ISETP.GE.AND P5, PT, R11, 0x9, PT ;  /* 0x000000090b00780c */ /* 0x000fe40003fa6270 */
[----:B------:R-:W-:Y:S02]  /*e600*/  ISETP.GT.AND P4, PT, R4, 0x1, !P3 ;  /* 0x000000010400780c */ /* 0x000fe40005f84270 */
[----:B------:R-:W-:Y:S02]  /*e610*/  P2R R20, PR, RZ, 0x20 ;  /* 0x00000020ff147803 */ /* 0x000fe40000000000 */
[----:B------:R-:W-:-:S04]  /*e620*/  ISETP.LT.OR P4, PT, R0, 0x2, P4 ;  /* 0x000000020000780c */ /* 0x000fc80002781670 */
[----:B------:R-:W-:Y:S02]  /*e630*/  FSEL R25, R25, -INF , !P4 ;  /* 0xff80000019197808 */ /* 0x000fe40006000000 */
[----:B------:R-:W-:Y:S02]  /*e640*/  ISETP.GT.AND P4, PT, R4, 0x8, !P5 ;  /* 0x000000080400780c */ /* 0x000fe40006f84270 */
[----:B------:R-:W-:Y:S02]  /*e650*/  ISETP.GE.AND P5, PT, R11, 0xa, PT ;  /* 0x0000000a0b00780c */ /* 0x000fe40003fa6270 */
[----:B------:R-:W-:Y:S02]  /*e660*/  ISETP.LT.OR P4, PT, R0, 0x9, P4 ;  /* 0x000000090000780c */ /* 0x000fe40002781670 */
[----:B------:R-:W-:Y:S02]  /*e670*/  P2R R21, PR, RZ, 0x20 ;  /* 0x00000020ff157803 */ /* 0x000fe40000000000 */
[----:B------:R-:W-:-:S02]  /*e680*/  FSEL R28, R28, -INF , !P4 ;  /* 0xff8000001c1c7808 */ /* 0x000fc40006000000 */
[----:B------:R-:W-:Y:S02]  /*e690*/  ISETP.GT.AND P4, PT, R4, 0x9, !P5 ;  /* 0x000000090400780c */ /* 0x000fe40006f84270 */
[----:B------:R-:W-:Y:S02]  /*e6a0*/  ISETP.GE.AND P5, PT, R11, 0x11, PT ;  /* 0x000000110b00780c */ /* 0x000fe40003fa6270 */
[----:B------:R-:W-:Y:S02]  /*e6b0*/  ISETP.LT.OR P4, PT, R0, 0xa, P4 ;  /* 0x0000000a0000780c */ /* 0x000fe40002781670 */
[----:B------:R-:W-:Y:S02]  /*e6c0*/  P2R R88, PR, RZ, 0x20 ;  /* 0x00000020ff587803 */ /* 0x000fe40000000000 */
[----:B------:R-:W-:Y:S02]  /*e6d0*/  FSEL R29, R29, -INF , !P4 ;  /* 0xff8000001d1d7808 */ /* 0x000fe40006000000 */
[----:B------:R-:W-:-:S02]  /*e6e0*/  ISETP.GT.AND P4, PT, R4, 0x10, !P5 ;  /* 0x000000100400780c */ /* 0x000fc40006f84270 */
[C---:B------:R-:W-:Y:S02]  /*e6f0*/  ISETP.GE.AND P5, PT, R11.reuse, 0x12, PT ;  /* 0x000000120b00780c */ /* 0x040fe40003fa6270 */
[----:B------:R-:W-:Y:S02]  /*e700*/  ISETP.LT.OR P4, PT, R0, 0x11, P4 ;  /* 0x000000110000780c */ /* 0x000fe40002781670 */
[----:B------:R-:W-:Y:S02]  /*e710*/  P2R R90, PR, RZ, 0x20 ;  /* 0x00000020ff5a7803 */ /* 0x000fe40000000000 */
[----:B------:R-:W-:Y:S02]  /*e720*/  FSEL R32, R32, -INF , !P4 ;  /* 0xff80000020207808 */ /* 0x000fe40006000000 */
[----:B------:R-:W-:Y:S02]  /*e730*/  ISETP.GT.AND P4, PT, R4, 0x11, !P5 ;  /* 0x000000110400780c */ /* 0x000fe40006f84270 */
[----:B------:R-:W-:-:S02]  /*e740*/  ISETP.GE.AND P5, PT, R11, 0x19, PT ;  /* 0x000000190b00780c */ /* 0x000fc40003fa6270 */
[----:B------:R-:W-:Y:S02]  /*e750*/  ISETP.LT.OR P4, PT, R0, 0x12, P4 ;  /* 0x000000120000780c */ /* 0x000fe40002781670 */
[----:B------:R-:W-:Y:S02]  /*e760*/  P2R R91, PR, RZ, 0x20 ;  /* 0x00000020ff5b7803 */ /* 0x000fe40000000000 */
[----:B------:R-:W-:Y:S02]  /*e770*/  FSEL R33, R33, -INF , !P4 ;  /* 0xff80000021217808 */ /* 0x000fe40006000000 */
[----:B------:R-:W-:Y:S02]  /*e780*/  ISETP.GT.AND P4, PT, R4, 0x18, !P5 ;  /* 0x000000180400780c */ /* 0x000fe40006f84270 */
[----:B------:R-:W-:Y:S02]  /*e790*/  ISETP.GE.AND P5, PT, R11, 0x1a, PT ;  /* 0x0000001a0b00780c */ /* 0x000fe40003fa6270 */
[----:B------:R-:W-:-:S02]  /*e7a0*/  ISETP.LT.OR P4, PT, R0, 0x19, P4 ;  /* 0x000000190000780c */ /* 0x000fc40002781670 */
[----:B------:R-:W-:Y:S02]  /*e7b0*/  P2R R92, PR, RZ, 0x20 ;  /* 0x00000020ff5c7803 */ /* 0x000fe40000000000 */
[----:B------:R-:W-:Y:S02]  /*e7c0*/  FSEL R36, R36, -INF , !P4 ;  /* 0xff80000024247808 */ /* 0x000fe40006000000 */
[----:B------:R-:W-:Y:S02]  /*e7d0*/  ISETP.GT.AND P4, PT, R4, 0x19, !P5 ;  /* 0x000000190400780c */ /* 0x000fe40006f84270 */
[----:B------:R-:W-:Y:S02]  /*e7e0*/  ISETP.GE.AND P5, PT, R11, 0x21, PT ;  /* 0x000000210b00780c */ /* 0x000fe40003fa6270 */
[----:B------:R-:W-:Y:S02]  /*e7f0*/  ISETP.LT.OR P4, PT, R0, 0x1a, P4 ;  /* 0x0000001a0000780c */ /* 0x000fe40002781670 */
[----:B------:R-:W-:-:S02]  /*e800*/  P2R R93, PR, RZ, 0x20 ;  /* 0x00000020ff5d7803 */ /* 0x000fc40000000000 */
        /* <DEDUP_REMOVED lines=119> */
[----:B------:R-:W-:Y:S01]  /*ef80*/  ISETP.GT.AND P6, PT, R4, 0x79, !P6 ;  /* 0x000000790400780c */ /* 0x000fe200077c4270 */
[----:B0-----:R-:W-:-:S03]  /*ef90*/  IMAD.IADD R4, R14, 0x1, R3 ;  /* 0x000000010e047824 */ /* 0x001fc600078e0203 */
[----:B------:R-:W-:Y:S02]  /*efa0*/  ISETP.LT.OR P6, PT, R0, 0x7a, P6 ;  /* 0x0000007a0000780c */ /* 0x000fe400037c1670 */
[----:B------:R-:W-:Y:S02]  /*efb0*/  VIADDMNMX R0, R3, R13, R10, PT ;  /* 0x0000000d03007246 */ /* 0x000fe4000380010a */
[----:B------:R-:W-:Y:S01]  /*efc0*/  FSEL R85, R85, -INF , !P6 ;  /* 0xff80000055557808 */ /* 0x000fe20007000000 */
[----:B------:R-:W-:Y:S08]  /*efd0*/  @!P2 BRA `(.L_x_1854) ;  /* 0x000000000050a947 */ /* 0x000ff00003800000 */
        /* <DEDUP_REMOVED lines=11> */
.L_x_1856:
[----:B------:R-:W-:-:S13]  /*f090*/  ISETP.NE.AND P6, PT, R9, 0x1, PT ;  /* 0x000000010900780c */ /* 0x000fda0003fc5270 */
[----:B------:R-:W0:Y:S02]  /*f0a0*/  @P6 LDC.64 R10, c[0x0][0x9e8] ;  /* 0x00027a00ff0a6b82 */ /* 0x000e240000000a00 */
[----:B0-----:R-:W-:-:S05]  /*f0b0*/  @P6 IMAD.HI.U32 R10, R3, R10, RZ ;  /* 0x0000000a030a6227 */ /* 0x001fca00078e00ff */
[----:B------:R-:W-:-:S07]  /*f0c0*/  @P6 SHF.R.U32.HI R3, RZ, R11, R10 ;  /* 0x0000000bff036219 */ /* 0x000fce000001160a */
.L_x_1857:
[----:B------:R-:W-:Y:S05]  /*f0d0*/  BSYNC B0 ;  /* 0x0000000000007941 */ /* 0x000fea0003800000 */
.L_x_1855:
[----:B------:R-:W-:-:S04]  /*f0e0*/  IMAD R6, R3, R9, -R12 ;  /* 0x0000000903067224 */ /* 0x000fc800078e0a0c */
[----:B------:R-:W-:-:S05]  /*f0f0*/  IMAD R3, R191, -0x2, R6 ;  /* 0xfffffffebf037824 */ /* 0x000fca00078e0206 */
[----:B------:R-:W-:Y:S02]  /*f100*/  VIMNMX R4, R4, R3, !PT ;  /* 0x0000000304047248 */ /* 0x000fe40007fe0100 */
[----:B------:R-:W-:-:S07]  /*f110*/  VIADDMNMX R0, R3, R9, R0, PT ;  /* 0x0000000903007246 */ /* 0x000fce0003800100 */
.L_x_1854:
[----:B------:R-:W-:Y:S01]  /*f120*/  ISETP.GT.AND P3, PT, R4, 0x1, !P3 ;  /* 0x000000010400780c */ /* 0x000fe20005f64270 */
[----:B------:R-:W-:Y:S01]  /*f130*/  ULDC UR52, c[0x0][0x988] ;  /* 0x0002620000347ab9 */ /* 0x000fe20000000800 */
        /* <DEDUP_REMOVED lines=77> */
[----:B------:R-:W-:Y:S01]  /*f610*/  ISETP.GT.AND P4, PT, R4, 0x71, !P4 ;  /* 0x000000710400780c */ /* 0x000fe20006784270 */
[----:B------:R-:W0:Y:S01]  /*f620*/  SHFL.BFLY PT, R3, R6, 0x2, 0x1f ;  /* 0x0c401f0006037f89 */ /* 0x000e2200000e0000 */
[----:B------:R-:W-:Y:S02]  /*f630*/  FSEL R50, R50, -INF , !P3 ;  /* 0xff80000032327808 */ /* 0x000fe40005800000 */
[----:B------:R-:W-:Y:S02]  /*f640*/  ISETP.NE.AND P3, PT, R99, RZ, PT ;  /* 0x000000ff6300720c */ /* 0x000fe40003f65270 */
[C---:B------:R-:W-:Y:S02]  /*f650*/  ISETP.GT.AND P5, PT, R4.reuse, 0x78, !P5 ;  /* 0x000000780400780c */ /* 0x040fe40006fa4270 */
[----:B------:R-:W-:Y:S02]  /*f660*/  ISETP.GT.AND P3, PT, R4, 0x31, !P3 ;  /* 0x000000310400780c */ /* 0x000fe40005f64270 */
[----:B------:R-:W-:-:S02]  /*f670*/  ISETP.LT.OR P4, PT, R0, 0x72, P4 ;  /* 0x000000720000780c */ /* 0x000fc40002781670 */
[C---:B------:R-:W-:Y:S02]  /*f680*/  ISETP.LT.OR P3, PT, R0.reuse, 0x32, P3 ;  /* 0x000000320000780c */ /* 0x040fe40001f61670 */
[----:B------:R-:W-:Y:S02]  /*f690*/  ISETP.LT.OR P5, PT, R0, 0x79, P5 ;  /* 0x000000790000780c */ /* 0x000fe40002fa1670 */
[----:B------:R-:W-:Y:S02]  /*f6a0*/  FSEL R51, R51, -INF , !P3 ;  /* 0xff80000033337808 */ /* 0x000fe40005800000 */
[----:B------:R-:W-:Y:S02]  /*f6b0*/  ISETP.NE.AND P3, PT, R100, RZ, PT ;  /* 0x000000ff6400720c */ /* 0x000fe40003f65270 */
[----:B------:R-:W-:Y:S02]  /*f6c0*/  FSEL R83, R83, -INF , !P4 ;  /* 0xff80000053537808 */ /* 0x000fe40006000000 */
[----:B------:R-:W-:-:S02]  /*f6d0*/  ISETP.GT.AND P3, PT, R4, 0x38, !P3 ;  /* 0x000000380400780c */ /* 0x000fc40005f64270 */
        /* <DEDUP_REMOVED lines=57> */
[----:B0-----:R-:W-:Y:S02]  /*fa70*/  FMNMX.FTZ R5, R6, R3, !PT ;  /* 0x0000000306057209 */ /* 0x001fe40007810000 */
[----:B------:R-:W-:-:S03]  /*fa80*/  ISETP.LT.OR P3, PT, R0, 0x71, P3 ;  /* 0x000000710000780c */ /* 0x000fc60001f61670 */
[----:B------:R-:W0:Y:S01]  /*fa90*/  SHFL.BFLY PT, R10, R5, 0x1, 0x1f ;  /* 0x0c201f00050a7f89 */ /* 0x000e2200000e0000 */
[----:B------:R-:W-:Y:S02]  /*faa0*/  FSEL R82, R82, -INF , !P3 ;  /* 0xff80000052527808 */ /* 0x000fe40005800000 */
[----:B0-----:R-:W-:-:S04]  /*fab0*/  FMNMX.FTZ R3, R5, R10, !PT ;  /* 0x0000000a05037209 */ /* 0x001fc80007810000 */
[C---:B------:R-:W-:Y:S01]  /*fac0*/  FSETP.NEU.FTZ.AND P3, PT, R3.reuse, -INF , PT ;  /* 0xff8000000300780b */ /* 0x040fe20003f7d000 */
[----:B------:R-:W-:-:S05]  /*fad0*/  FMUL.FTZ R10, R3, UR52 ;  /* 0x00000034030a7c20 */ /* 0x000fca0008410000 */
[----:B------:R-:W-:Y:S02]  /*fae0*/  FSEL R10, R10, RZ, P3 ;  /* 0x000000ff0a0a7208 */ /* 0x000fe40001800000 */
[----:B------:R-:W-:Y:S02]  /*faf0*/  ISETP.GT.AND P3, PT, R4, RZ, !P6 ;  /* 0x000000ff0400720c */ /* 0x000fe40007764270 */
[----:B------:R-:W-:Y:S01]  /*fb00*/  ISETP.NE.AND P6, PT, R15, RZ, PT ;  /* 0x000000ff0f00720c */ /* 0x000fe20003fc5270 */
[--C-:B------:R-:W-:Y:S01]  /*fb10*/  FFMA.FTZ R5, R25, UR52, -R10.reuse ;  /* 0x0000003419057c23 */ /* 0x100fe2000801080a */
[----:B------:R-:W-:Y:S01]  /*fb20*/  ISETP.LT.OR P3, PT, R0, 0x1, P3 ;  /* 0x000000010000780c */ /* 0x000fe20001f61670 */
[--C-:B------:R-:W-:Y:S01]  /*fb30*/  FFMA.FTZ R11, R29, UR52, -R10.reuse ;  /* 0x000000341d0b7c23 */ /* 0x100fe2000801080a */
[--C-:B------:R-:W-:Y:S01]  /*fb40*/  FFMA.FTZ R33, R33, UR52, -R10.reuse ;  /* 0x0000003421217c23 */ /* 0x100fe2000801080a */
[--C-:B------:R-:W-:Y:S01]  /*fb50*/  FFMA.FTZ R37, R37, UR52, -R10.reuse ;  /* 0x0000003425257c23 */ /* 0x100fe2000801080a */
[----:B------:R-:W-:Y:S01]  /*fb60*/  FSEL R26, R26, -INF , !P3 ;  /* 0xff8000001a1a7808 */ /* 0x000fe20005800000 */
[--C-:B------:R-:W-:Y:S01]  /*fb70*/  FFMA.FTZ R41, R41, UR52, -R10.reuse ;  /* 0x0000003429297c23 */ /* 0x100fe2000801080a */
[----:B------:R-:W-:Y:S01]  /*fb80*/  ISETP.GT.AND P3, PT, R4, 0x79, !P6 ;  /* 0x000000790400780c */ /* 0x000fe20007764270 */
[--C-:B------:R-:W-:Y:S01]  /*fb90*/  FFMA.FTZ R53, R53, UR52, -R10.reuse ;  /* 0x0000003435357c23 */ /* 0x100fe2000801080a */
[----:B------:R-:W-:Y:S01]  /*fba0*/  FMNMX.FTZ R13, R26, R27, !PT ;  /* 0x0000001b1a0d7209 */ /* 0x000fe20007810000 */
[--C-:B------:R-:W-:Y:S01]  /*fbb0*/  FFMA.FTZ R45, R45, UR52, -R10.reuse ;  /* 0x000000342d2d7c23 */ /* 0x100fe2000801080a */
[----:B------:R-:W-:Y:S01]  /*fbc0*/  ISETP.LT.OR P3, PT, R0, 0x7a, P3 ;  /* 0x0000007a0000780c */ /* 0x000fe20001f61670 */
[--C-:B------:R-:W-:Y:S01]  /*fbd0*/  FFMA.FTZ R180, R24, UR52, -R10.reuse ;  /* 0x0000003418b47c23 */ /* 0x100fe2000801080a */
[----:B------:R-:W-:Y:S01]  /*fbe0*/  FMNMX.FTZ R6, R30, R13, !PT ;  /* 0x0000000d1e067209 */ /* 0x000fe20007810000 */
[--C-:B------:R-:W-:Y:S01]  /*fbf0*/  FFMA.FTZ R182, R28, UR52, -R10.reuse ;  /* 0x000000341cb67c23 */ /* 0x100fe2000801080a */
[----:B------:R-:W-:Y:S01]  /*fc00*/  FSEL R87, R87, -INF , !P3 ;  /* 0xff80000057577808 */ /* 0x000fe20005800000 */
[----:B------:R-:W-:Y:S01]  /*fc10*/  MUFU.EX2 R5, R5 ;  /* 0x0000000500057308 */ /* 0x000fe20000000800 */
[----:B------:R-:W-:Y:S01]  /*fc20*/  FMNMX.FTZ R13, R31, R6, !PT ;  /* 0x000000061f0d7209 */ /* 0x000fe20007810000 */
[--C-:B------:R-:W-:Y:S01]  /*fc30*/  FFMA.FTZ R176, R32, UR52, -R10.reuse ;  /* 0x0000003420b07c23 */ /* 0x100fe2000801080a */
[--C-:B------:R-:W-:Y:S01]  /*fc40*/  FFMA.FTZ R178, R36, UR52, -R10.reuse ;  /* 0x0000003424b27c23 */ /* 0x100fe2000801080a */
[--C-:B------:R-:W-:Y:S01]  /*fc50*/  FFMA.FTZ R49, R49, UR52, -R10.reuse ;  /* 0x0000003431317c23 */ /* 0x100fe2000801080a */
[----:B------:R-:W-:Y:S01]  /*fc60*/  FMNMX.FTZ R6, R34, R13, !PT ;  /* 0x0000000d22067209 */ /* 0x000fe20007810000 */
[--C-:B------:R-:W-:Y:S01]  /*fc70*/  FFMA.FTZ R57, R57, UR52, -R10.reuse ;  /* 0x0000003439397c23 */ /* 0x100fe2000801080a */
[--C-:B------:R-:W-:Y:S01]  /*fc80*/  FFMA.FTZ R172, R40, UR52, -R10.reuse ;  /* 0x0000003428ac7c23 */ /* 0x100fe2000801080a */
        /* <DEDUP_REMOVED lines=8> */
[----:B------:R-:W0:Y:S01]  /*fd10*/  MUFU.EX2 R180, R180 ;  /* 0x000000b400b47308 */ /* 0x000e220000000800 */
        /* <DEDUP_REMOVED lines=9> */
[----:B------:R-:W-:Y:S01]  /*fdb0*/  FFMA.FTZ R154, R84, UR52, -R10 ;  /* 0x00000034549a7c23 */ /* 0x000fe2000801080a */
[----:B------:R-:W1:Y:S02]  /*fdc0*/  @P1 LDC R40, c[0x0][0x450] ;  /* 0x00011400ff281b82 */ /* 0x000e640000000800 */
[----:B------:R-:W-:-:S03]  /*fdd0*/  FMNMX.FTZ R6, R46, R21, !PT ;  /* 0x000000152e067209 */ /* 0x000fc60007810000 */
[----:B------:R-:W2:Y:S01]  /*fde0*/  MUFU.EX2 R182, R182 ;  /* 0x000000b600b67308 */ /* 0x000ea20000000800 */
[----:B------:R-:W-:-:S04]  /*fdf0*/  FMNMX.FTZ R21, R47, R6, !PT ;  /* 0x000000062f157209 */ /* 0x000fc80007810000 */
[----:B------:R-:W-:-:S03]  /*fe00*/  FMNMX.FTZ R6, R50, R21, !PT ;  /* 0x0000001532067209 */ /* 0x000fc60007810000 */
[----:B------:R-:W-:Y:S01]  /*fe10*/  MUFU.EX2 R21, R41 ;  /* 0x0000002900157308 */ /* 0x000fe20000000800 */
[----:B------:R-:W-:-:S04]  /*fe20*/  FMNMX.FTZ R25, R51, R6, !PT ;  /* 0x0000000633197209 */ /* 0x000fc80007810000 */
[----:B------:R-:W-:-:S03]  /*fe30*/  FMNMX.FTZ R6, R54, R25, !PT ;  /* 0x0000001936067209 */ /* 0x000fc60007810000 */
[----:B------:R-:W3:Y:S01]  /*fe40*/  MUFU.EX2 R11, R11 ;  /* 0x0000000b000b7308 */ /* 0x000ee20000000800 */
[----:B------:R-:W-:-:S04]  /*fe50*/  FMNMX.FTZ R25, R55, R6, !PT ;  /* 0x0000000637197209 */ /* 0x000fc80007810000 */
[----:B------:R-:W-:-:S03]  /*fe60*/  FMNMX.FTZ R6, R58, R25, !PT ;  /* 0x000000193a067209 */ /* 0x000fc60007810000 */
[----:B------:R4:W-:Y:S01]  /*fe70*/  MUFU.EX2 R25, R45 ;  /* 0x0000002d00197308 */ /* 0x0009e20000000800 */
[----:B------:R-:W-:-:S04]  /*fe80*/  FMNMX.FTZ R29, R59, R6, !PT ;  /* 0x000000063b1d7209 */ /* 0x000fc80007810000 */
[----:B------:R-:W-:-:S03]  /*fe90*/  FMNMX.FTZ R6, R62, R29, !PT ;  /* 0x0000001d3e067209 */ /* 0x000fc60007810000 */
[----:B------:R-:W5:Y:S01]  /*fea0*/  MUFU.EX2 R176, R176 ;  /* 0x000000b000b07308 */ /* 0x000f620000000800 */
[----:B------:R-:W-:Y:S01]  /*feb0*/  FMNMX.FTZ R29, R63, R6, !PT ;  /* 0x000000063f1d7209 */ /* 0x000fe20007810000 */
[----:B----4-:R-:W-:-:S03]  /*fec0*/  FFMA.FTZ R45, R65, UR52, -R10 ;  /* 0x00000034412d7c23 */ /* 0x010fc6000801080a */
[----:B------:R-:W-:-:S03]  /*fed0*/  FMNMX.FTZ R6, R66, R29, !PT ;  /* 0x0000001d42067209 */ /* 0x000fc60007810000 */
[----:B------:R-:W4:Y:S01]  /*fee0*/  MUFU.EX2 R178, R178 ;  /* 0x000000b200b27308 */ /* 0x000f220000000800 */
[----:B------:R-:W-:-:S04]  /*fef0*/  FMNMX.FTZ R33, R67, R6, !PT ;  /* 0x0000000643217209 */ /* 0x000fc80007810000 */
[----:B------:R-:W-:-:S03]  /*ff00*/  FMNMX.FTZ R6, R70, R33, !PT ;  /* 0x0000002146067209 */ /* 0x000fc60007810000 */
[----:B------:R0:W-:Y:S01]  /*ff10*/  MUFU.EX2 R29, R49 ;  /* 0x00000031001d7308 */ /* 0x0001e20000000800 */
[----:B------:R-:W-:-:S04]  /*ff20*/  FMNMX.FTZ R33, R71, R6, !PT ;  /* 0x0000000647217209 */ /* 0x000fc80007810000 */
[----:B------:R-:W-:-:S03]  /*ff30*/  FMNMX.FTZ R6, R74, R33, !PT ;  /* 0x000000214a067209 */ /* 0x000fc60007810000 */
[----:B------:R-:W-:Y:S01]  /*ff40*/  MUFU.EX2 R33, R53 ;  /* 0x0000003500217308 */ /* 0x000fe20000000800 */
[----:B------:R-:W-:Y:S01]  /*ff50*/  FMNMX.FTZ R37, R75, R6, !PT ;  /* 0x000000064b257209 */ /* 0x000fe20007810000 */
[----:B0-----:R-:W-:-:S03]  /*ff60*/  FFMA.FTZ R49, R69, UR52, -R10 ;  /* 0x0000003445317c23 */ /* 0x001fc6000801080a */
[----:B------:R-:W-:-:S03]  /*ff70*/  FMNMX.FTZ R6, R78, R37, !PT ;  /* 0x000000254e067209 */ /* 0x000fc60007810000 */
[----:B------:R-:W0:Y:S01]  /*ff80*/  MUFU.EX2 R172, R172 ;  /* 0x000000ac00ac7308 */ /* 0x000e220000000800 */
[----:B------:R-:W-:-:S04]  /*ff90*/  FMNMX.FTZ R37, R79, R6, !PT ;  /* 0x000000064f257209 */ /* 0x000fc80007810000 */
[----:B------:R-:W-:-:S03]  /*ffa0*/  FMNMX.FTZ R4, R82, R37, !PT ;  /* 0x0000002552047209 */ /* 0x000fc60007810000 */
[----:B------:R2:W-:Y:S01]  /*ffb0*/  MUFU.EX2 R37, R57 ;  /* 0x0000003900257308 */ /* 0x0005e20000000800 */
[----:B------:R-:W-:-:S04]  /*ffc0*/  FMNMX.FTZ R41, R83, R4, !PT ;  /* 0x0000000453297209 */ /* 0x000fc80007810000 */
[----:B------:R-:W-:Y:S01]  /*ffd0*/  FMNMX.FTZ R0, R86, R41, !PT ;  /* 0x0000002956007209 */ /* 0x000fe20007810000 */
[--C-:B------:R-:W-:Y:S01]  /*ffe0*/  FFMA.FTZ R41, R61, UR52, -R10.reuse ;  /* 0x000000343d297c23 */ /* 0x100fe2000801080a */
[--C-:B------:R-:W-:Y:S01]  /*fff0*/  FFMA.FTZ R61, R81, UR52, -R10.reuse ;  /* 0x00000034513d7c23 */ /* 0x100fe2000801080a */
[----:B------:R-:W-:Y:S01]  /*10000*/  MUFU.EX2 R174, R174 ;  /* 0x000000ae00ae7308 */ /* 0x000fe20000000800 */
[----:B------:R-:W-:Y:S01]  /*10010*/  FMNMX.FTZ R0, R87, R0, !PT ;  /* 0x0000000057007209 */ /* 0x000fe20007810000 */
[----:B--2---:R-:W-:-:S04]  /*10020*/  FFMA.FTZ R57, R77, UR52, -R10 ;  /* 0x000000344d397c23 */ /* 0x004fc8000801080a */
[----:B------:R-:W2:Y:S02]  /*10030*/  SHFL.BFLY PT, R53, R0, 0x2, 0x1f ;  /* 0x0c401f0000357f89 */ /* 0x000ea400000e0000 */
[----:B------:R-:W-:Y:S08]  /*10040*/  MUFU.EX2 R168, R168 ;  /* 0x000000a800a87308 */ /* 0x000ff00000000800 */
[----:B------:R-:W-:Y:S08]  /*10050*/  MUFU.EX2 R170, R170 ;  /* 0x000000aa00aa7308 */ /* 0x000ff00000000800 */
[----:B------:R-:W-:Y:S01]  /*10060*/  MUFU.EX2 R164, R164 ;  /* 0x000000a400a47308 */ /* 0x000fe20000000800 */
[----:B--2---:R-:W-:Y:S01]  /*10070*/  FMNMX.FTZ R4, R0, R53, !PT ;  /* 0x0000003500047209 */ /* 0x004fe20007810000 */
[----:B------:R-:W-:-:S06]  /*10080*/  FFMA.FTZ R53, R73, UR52, -R10 ;  /* 0x0000003449357c23 */ /* 0x000fcc000801080a */
[----:B------:R-:W-:Y:S01]  /*10090*/  MUFU.EX2 R166, R166 ;  /* 0x000000a600a67308 */ /* 0x000fe20000000800 */
[----:B------:R-:W2:Y:S07]  /*100a0*/  SHFL.BFLY PT, R65, R4, 0x1, 0x1f ;  /* 0x0c201f0004417f89 */ /* 0x000eae00000e0000 */
[----:B------:R-:W-:Y:S08]  /*100b0*/  MUFU.EX2 R41, R41 ;  /* 0x0000002900297308 */ /* 0x000ff00000000800 */
[----:B------:R-:W-:Y:S08]  /*100c0*/  MUFU.EX2 R160, R160 ;  /* 0x000000a000a07308 */ /* 0x000ff00000000800 */
[----:B------:R-:W-:Y:S01]  /*100d0*/  MUFU.EX2 R45, R45 ;  /* 0x0000002d002d7308 */ /* 0x000fe20000000800 */
[----:B--2---:R-:W-:Y:S01]  /*100e0*/  FMNMX.FTZ R0, R4, R65, !PT ;  /* 0x0000004104007209 */ /* 0x004fe20007810000 */
[----:B------:R-:W-:-:S03]  /*100f0*/  FFMA.FTZ R65, R85, UR52, -R10 ;  /* 0x0000003455417c23 */ /* 0x000fc6000801080a */
[C---:B------:R-:W-:Y:S01]  /*10100*/  FSETP.NEU.FTZ.AND P3, PT, R0.reuse, -INF , PT ;  /* 0xff8000000000780b */ /* 0x040fe20003f7d000 */
[----:B------:R-:W-:Y:S02]  /*10110*/  FMUL.FTZ R4, R0, UR52 ;  /* 0x0000003400047c20 */ /* 0x000fe40008410000 */
[----:B------:R-:W-:Y:S03]  /*10120*/  MUFU.EX2 R162, R162 ;  /* 0x000000a200a27308 */ /* 0x000fe60000000800 */
[----:B------:R-:W-:-:S05]  /*10130*/  FSEL R6, R4, RZ, P3 ;  /* 0x000000ff04067208 */ /* 0x000fca0001800000 */
[----:B------:R-:W-:Y:S01]  /*10140*/  MUFU.EX2 R49, R49 ;  /* 0x0000003100317308 */ /* 0x000fe20000000800 */
[--C-:B------:R-:W-:Y:S01]  /*10150*/  FFMA.FTZ R181, R26, UR52, -R6.reuse ;  /* 0x000000341ab57c23 */ /* 0x100fe20008010806 */
[--C-:B------:R-:W-:Y:S01]  /*10160*/  FFMA.FTZ R4, R27, UR52, -R6.reuse ;  /* 0x000000341b047c23 */ /* 0x100fe20008010806 */
[----:B------:R-:W-:Y:S01]  /*10170*/  FADD.FTZ R27, R180, R5 ;  /* 0x00000005b41b7221 */ /* 0x000fe20000010000 */
[--C-:B------:R-:W-:Y:S01]  /*10180*/  FFMA.FTZ R183, R30, UR52, -R6.reuse ;  /* 0x000000341eb77c23 */ /* 0x100fe20008010806 */
[--C-:B------:R-:W-:Y:S01]  /*10190*/  FFMA.FTZ R10, R31, UR52, -R6.reuse ;  /* 0x000000341f0a7c23 */ /* 0x100fe20008010806 */
[--C-:B------:R-:W-:Y:S01]  /*101a0*/  FFMA.FTZ R177, R34, UR52, -R6.reuse ;  /* 0x0000003422b17c23 */ /* 0x100fe20008010806 */
[----:B------:R-:W-:Y:S01]  /*101b0*/  FADD.FTZ R30, R182, R27 ;  /* 0x0000001bb61e7221 */ /* 0x000fe20000010000 */
[----:B------:R-:W-:Y:S01]  /*101c0*/  MUFU.EX2 R181, R181 ;  /* 0x000000b500b57308 */ /* 0x000fe20000000800 */
[--C-:B------:R-:W-:Y:S01]  /*101d0*/  FFMA.FTZ R12, R35, UR52, -R6.reuse ;  /* 0x00000034230c7c23 */ /* 0x100fe20008010806 */
[----:B------:R-:W-:Y:S01]  /*101e0*/  FFMA.FTZ R179, R38, UR52, -R6 ;  /* 0x0000003426b37c23 */ /* 0x000fe20008010806 */
[----:B---3--:R-:W-:Y:S01]  /*101f0*/  FADD.FTZ R27, R11, R30 ;  /* 0x0000001e0b1b7221 */ /* 0x008fe20000010000 */
[--C-:B------:R-:W-:Y:S01]  /*10200*/  FFMA.FTZ R14, R39, UR52, -R6.reuse ;  /* 0x00000034270e7c23 */ /* 0x100fe20008010806 */
[--C-:B------:R-:W-:Y:S01]  /*10210*/  FFMA.FTZ R173, R42, UR52, -R6.reuse ;  /* 0x000000342aad7c23 */ /* 0x100fe20008010806 */
[--C-:B------:R-:W-:Y:S01]  /*10220*/  FFMA.FTZ R20, R43, UR52, -R6.reuse ;  /* 0x000000342b147c23 */ /* 0x100fe20008010806 */
[----:B-----5:R-:W-:Y:S01]  /*10230*/  FADD.FTZ R32, R176, R27 ;  /* 0x0000001bb0207221 */ /* 0x020fe20000010000 */
[----:B------:R-:W2:Y:S01]  /*10240*/  MUFU.EX2 R4, R4 ;  /* 0x0000000400047308 */ /* 0x000ea20000000800 */
[--C-:B------:R-:W-:Y:S01]  /*10250*/  FFMA.FTZ R175, R46, UR52, -R6.reuse ;  /* 0x000000342eaf7c23 */ /* 0x100fe20008010806 */
[----:B------:R-:W-:Y:S01]  /*10260*/  FFMA.FTZ R24, R47, UR52, -R6 ;  /* 0x000000342f187c23 */ /* 0x000fe20008010806 */
[----:B------:R-:W-:Y:S01]  /*10270*/  FADD.FTZ R27, R13, R32 ;  /* 0x000000200d1b7221 */ /* 0x000fe20000010000 */
[--C-:B------:R-:W-:Y:S01]  /*10280*/  FFMA.FTZ R169, R50, UR52, -R6.reuse ;  /* 0x0000003432a97c23 */ /* 0x100fe20008010806 */
[--C-:B------:R-:W-:Y:S01]  /*10290*/  FFMA.FTZ R26, R51, UR52, -R6.reuse ;  /* 0x00000034331a7c23 */ /* 0x100fe20008010806 */
[--C-:B------:R-:W-:Y:S01]  /*102a0*/  FFMA.FTZ R171, R54, UR52, -R6.reuse ;  /* 0x0000003436ab7c23 */ /* 0x100fe20008010806 */
[----:B----4-:R-:W-:Y:S01]  /*102b0*/  FADD.FTZ R32, R178, R27 ;  /* 0x0000001bb2207221 */ /* 0x010fe20000010000 */
[----:B------:R-:W3:Y:S01]  /*102c0*/  MUFU.EX2 R183, R183 ;  /* 0x000000b700b77308 */ /* 0x000ee20000000800 */
[--C-:B------:R-:W-:Y:S01]  /*102d0*/  FFMA.FTZ R28, R55, UR52, -R6.reuse ;  /* 0x00000034371c7c23 */ /* 0x100fe20008010806 */
[----:B------:R-:W-:Y:S01]  /*102e0*/  FFMA.FTZ R165, R58, UR52, -R6 ;  /* 0x000000343aa57c23 */ /* 0x000fe20008010806 */
[----:B------:R-:W-:Y:S01]  /*102f0*/  FADD.FTZ R31, R15, R32 ;  /* 0x000000200f1f7221 */ /* 0x000fe20000010000 */
[--C-:B------:R-:W-:Y:S01]  /*10300*/  FFMA.FTZ R30, R59, UR52, -R6.reuse ;  /* 0x000000343b1e7c23 */ /* 0x100fe20008010806 */
[--C-:B------:R-:W-:Y:S01]  /*10310*/  FFMA.FTZ R167, R62, UR52, -R6.reuse ;  /* 0x000000343ea77c23 */ /* 0x100fe20008010806 */
[----:B------:R-:W-:Y:S01]  /*10320*/  FFMA.FTZ R32, R63, UR52, -R6 ;  /* 0x000000343f207c23 */ /* 0x000fe20008010806 */
[----:B0-----:R-:W-:Y:S01]  /*10330*/  FADD.FTZ R36, R172, R31 ;  /* 0x0000001fac247221 */ /* 0x001fe20000010000 */
[----:B------:R-:W0:Y:S01]  /*10340*/  MUFU.EX2 R10, R10 ;  /* 0x0000000a000a7308 */ /* 0x000e220000000800 */
[----:B--2---:R-:W-:Y:S01]  /*10350*/  FADD.FTZ R34, R181, R4 ;  /* 0x00000004b5227221 */ /* 0x004fe20000010000 */
[----:B------:R-:W-:Y:S01]  /*10360*/  FFMA.FTZ R66, R66, UR52, -R6 ;  /* 0x0000003442427c23 */ /* 0x000fe20008010806 */
[----:B------:R-:W-:Y:S01]  /*10370*/  FADD.FTZ R31, R21, R36 ;  /* 0x00000024151f7221 */ /* 0x000fe20000010000 */
[--C-:B------:R-:W-:Y:S01]  /*10380*/  FFMA.FTZ R67, R67, UR52, -R6.reuse ;  /* 0x0000003443437c23 */ /* 0x100fe20008010806 */
[--C-:B------:R-:W-:Y:S01]  /*10390*/  FFMA.FTZ R70, R70, UR52, -R6.reuse ;  /* 0x0000003446467c23 */ /* 0x100fe20008010806 */
[----:B------:R-:W-:Y:S01]  /*103a0*/  FFMA.FTZ R71, R71, UR52, -R6 ;  /* 0x0000003447477c23 */ /* 0x000fe20008010806 */
[----:B------:R-:W-:Y:S01]  /*103b0*/  FADD.FTZ R36, R174, R31 ;  /* 0x0000001fae247221 */ /* 0x000fe20000010000 */
[----:B------:R-:W2:Y:S01]  /*103c0*/  MUFU.EX2 R177, R177 ;  /* 0x000000b100b17308 */ /* 0x000ea20000000800 */
[----:B---3--:R-:W-:Y:S01]  /*103d0*/  FADD.FTZ R27, R183, R34 ;  /* 0x00000022b71b7221 */ /* 0x008fe20000010000 */
[----:B------:R-:W-:Y:S01]  /*103e0*/  FFMA.FTZ R74, R74, UR52, -R6 ;  /* 0x000000344a4a7c23 */ /* 0x000fe20008010806 */
[----:B------:R-:W-:Y:S01]  /*103f0*/  FADD.FTZ R31, R25, R36 ;  /* 0x00000024191f7221 */ /* 0x000fe20000010000 */
[--C-:B------:R-:W-:Y:S01]  /*10400*/  FFMA.FTZ R75, R75, UR52, -R6.reuse ;  /* 0x000000344b4b7c23 */ /* 0x100fe20008010806 */
[--C-:B------:R-:W-:Y:S01]  /*10410*/  FFMA.FTZ R78, R78, UR52, -R6.reuse ;  /* 0x000000344e4e7c23 */ /* 0x100fe20008010806 */
[--C-:B------:R-:W-:Y:S01]  /*10420*/  FFMA.FTZ R79, R79, UR52, -R6.reuse ;  /* 0x000000344f4f7c23 */ /* 0x100fe20008010806 */
[----:B------:R-:W-:Y:S01]  /*10430*/  FADD.FTZ R36, R168, R31 ;  /* 0x0000001fa8247221 */ /* 0x000fe20000010000 */
[----:B------:R-:W3:Y:S01]  /*10440*/  MUFU.EX2 R12, R12 ;  /* 0x0000000c000c7308 */ /* 0x000ee20000000800 */
[----:B0-----:R-:W-:Y:S01]  /*10450*/  FADD.FTZ R34, R10, R27 ;  /* 0x0000001b0a227221 */ /* 0x001fe20000010000 */
[----:B------:R-:W-:Y:S01]  /*10460*/  FFMA.FTZ R82, R82, UR52, -R6 ;  /* 0x0000003452527c23 */ /* 0x000fe20008010806 */
[----:B------:R-:W-:Y:S01]  /*10470*/  FADD.FTZ R31, R29, R36 ;  /* 0x000000241d1f7221 */ /* 0x000fe20000010000 */
[--C-:B------:R-:W-:Y:S01]  /*10480*/  FFMA.FTZ R83, R83, UR52, -R6.reuse ;  /* 0x0000003453537c23 */ /* 0x100fe20008010806 */
[--C-:B------:R-:W-:Y:S01]  /*10490*/  FFMA.FTZ R86, R86, UR52, -R6.reuse ;  /* 0x0000003456567c23 */ /* 0x100fe20008010806 */
[----:B------:R-:W-:Y:S01]  /*104a0*/  FFMA.FTZ R87, R87, UR52, -R6 ;  /* 0x0000003457577c23 */ /* 0x000fe20008010806 */
[----:B------:R-:W-:Y:S01]  /*104b0*/  FADD.FTZ R36, R170, R31 ;  /* 0x0000001faa247221 */ /* 0x000fe20000010000 */
[----:B------:R-:W0:Y:S01]  /*104c0*/  MUFU.EX2 R179, R179 ;  /* 0x000000b300b37308 */ /* 0x000e220000000800 */
[----:B--2---:R-:W-:Y:S01]  /*104d0*/  FADD.FTZ R27, R177, R34 ;  /* 0x00000022b11b7221 */ /* 0x004fe20000010000 */
[----:B------:R-:W-:Y:S01]  /*104e0*/  F2FP.F16.F32.PACK_AB R180, R5, R180 ;  /* 0x000000b405b4723e */ /* 0x000fe200000000ff */
[----:B------:R-:W-:Y:S01]  /*104f0*/  FADD.FTZ R31, R33, R36 ;  /* 0x00000024211f7221 */ /* 0x000fe20000010000 */
[----:B------:R-:W-:Y:S01]  /*10500*/  F2FP.F16.F32.PACK_AB R182, R11, R182 ;  /* 0x000000b60bb6723e */ /* 0x000fe200000000ff */
[----:B------:R-:W2:Y:S01]  /*10510*/  @P1 LDC R38, c[0x0][0x44c] ;  /* 0x00011300ff261b82 */ /* 0x000ea20000000800 */
[----:B------:R-:W-:Y:S01]  /*10520*/  F2FP.F16.F32.PACK_AB R181, R4, R181 ;  /* 0x000000b504b5723e */ /* 0x000fe200000000ff */
[----:B------:R-:W-:Y:S01]  /*10530*/  FADD.FTZ R36, R164, R31 ;  /* 0x0000001fa4247221 */ /* 0x000fe20000010000 */
[----:B------:R-:W4:Y:S01]  /*10540*/  MUFU.EX2 R14, R14 ;  /* 0x0000000e000e7308 */ /* 0x000f220000000800 */
[----:B---3--:R-:W-:Y:S01]  /*10550*/  FADD.FTZ R34, R12, R27 ;  /* 0x0000001b0c227221 */ /* 0x008fe20000010000 */
[----:B------:R-:W-:Y:S01]  /*10560*/  F2FP.F16.F32.PACK_AB R176, R13, R176 ;  /* 0x000000b00db0723e */ /* 0x000fe200000000ff */
[----:B------:R-:W-:Y:S01]  /*10570*/  FADD.FTZ R31, R37, R36 ;  /* 0x00000024251f7221 */ /* 0x000fe20000010000 */
[----:B------:R-:W-:-:S02]  /*10580*/  F2FP.F16.F32.PACK_AB R178, R15, R178 ;  /* 0x000000b20fb2723e */ /* 0x000fc400000000ff */
[----:B------:R-:W-:Y:S01]  /*10590*/  F2FP.F16.F32.PACK_AB R172, R21, R172 ;  /* 0x000000ac15ac723e */ /* 0x000fe200000000ff */
[----:B------:R-:W-:Y:S01]  /*105a0*/  FADD.FTZ R36, R166, R31 ;  /* 0x0000001fa6247221 */ /* 0x000fe20000010000 */
[----:B------:R-:W3:Y:S01]  /*105b0*/  MUFU.EX2 R173, R173 ;  /* 0x000000ad00ad7308 */ /* 0x000ee20000000800 */
[----:B0-----:R-:W-:Y:S01]  /*105c0*/  FADD.FTZ R27, R179, R34 ;  /* 0x00000022b31b7221 */ /* 0x001fe20000010000 */
[----:B------:R-:W-:Y:S01]  /*105d0*/  F2FP.F16.F32.PACK_AB R174, R25, R174 ;  /* 0x000000ae19ae723e */ /* 0x000fe200000000ff */
[----:B------:R-:W-:Y:S01]  /*105e0*/  FADD.FTZ R31, R41, R36 ;  /* 0x00000024291f7221 */ /* 0x000fe20000010000 */
[----:B------:R-:W-:Y:S02]  /*105f0*/  F2FP.F16.F32.PACK_AB R168, R29, R168 ;  /* 0x000000a81da8723e */ /* 0x000fe400000000ff */
[----:B------:R-:W-:Y:S02]  /*10600*/  F2FP.F16.F32.PACK_AB R170, R33, R170 ;  /* 0x000000aa21aa723e */ /* 0x000fe400000000ff */
[----:B------:R-:W0:Y:S01]  /*10610*/  MUFU.EX2 R20, R20 ;  /* 0x0000001400147308 */ /* 0x000e220000000800 */
[----:B----4-:R-:W-:Y:S01]  /*10620*/  FADD.FTZ R34, R14, R27 ;  /* 0x0000001b0e227221 */ /* 0x010fe20000010000 */
[----:B------:R-:W-:-:S02]  /*10630*/  F2FP.F16.F32.PACK_AB R164, R37, R164 ;  /* 0x000000a425a4723e */ /* 0x000fc400000000ff */
[----:B------:R-:W-:Y:S01]  /*10640*/  F2FP.F16.F32.PACK_AB R166, R41, R166 ;  /* 0x000000a629a6723e */ /* 0x000fe200000000ff */
[----:B--2---:R-:W-:Y:S01]  /*10650*/  @P1 IMAD.HI.U32 R35, R193, R38, RZ ;  /* 0x00000026c1231227 */ /* 0x004fe200078e00ff */
[----:B------:R-:W-:Y:S02]  /*10660*/  F2FP.F16.F32.PACK_AB R183, R10, R183 ;  /* 0x000000b70ab7723e */ /* 0x000fe400000000ff */
[----:B------:R-:W2:Y:S01]  /*10670*/  MUFU.EX2 R175, R175 ;  /* 0x000000af00af7308 */ /* 0x000ea20000000800 */
[----:B---3--:R-:W-:Y:S01]  /*10680*/  FADD.FTZ R27, R173, R34 ;  /* 0x00000022ad1b7221 */ /* 0x008fe20000010000 */
[----:B------:R-:W-:Y:S01]  /*10690*/  IMAD.MOV.U32 R38, RZ, RZ, R193 ;  /* 0x000000ffff267224 */ /* 0x000fe200078e00c1 */
[----:B-1----:R-:W-:Y:S02]  /*106a0*/  @P1 SHF.R.U32.HI R38, RZ, R40, R35 ;  /* 0x00000028ff261219 */ /* 0x002fe40000011623 */
[----:B------:R-:W-:Y:S02]  /*106b0*/  F2FP.F16.F32.PACK_AB R177, R12, R177 ;  /* 0x000000b10cb1723e */ /* 0x000fe400000000ff */
[----:B------:R-:W-:Y:S01]  /*106c0*/  F2FP.F16.F32.PACK_AB R179, R14, R179 ;  /* 0x000000b30eb3723e */ /* 0x000fe200000000ff */
[----:B------:R-:W1:Y:S01]  /*106d0*/  MUFU.EX2 R24, R24 ;  /* 0x0000001800187308 */ /* 0x000e620000000800 */
[C---:B0-----:R-:W-:Y:S01]  /*106e0*/  FADD.FTZ R34, R20.reuse, R27 ;  /* 0x0000001b14227221 */ /* 0x041fe20000010000 */
[----:B------:R-:W-:Y:S01]  /*106f0*/  IMAD.IADD R95, R95, 0x1, R38 ;  /* 0x000000015f5f7824 */ /* 0x000fe200078e0226 */
[----:B------:R-:W-:-:S04]  /*10700*/  F2FP.F16.F32.PACK_AB R173, R20, R173 ;  /* 0x000000ad14ad723e */ /* 0x000fc800000000ff */
[----:B------:R-:W-:Y:S01]  /*10710*/  IADD3 R8, R95, R8, RZ ;  /* 0x000000085f087210 */ /* 0x000fe20007ffe0ff */
        /* <DEDUP_REMOVED lines=11> */
[----:B-1----:R-:W-:Y:S01]  /*107d0*/  FADD.FTZ R27, R171, R34 ;  /* 0x00000022ab1b7221 */ /* 0x002fe20000010000 */
[----:B------:R-:W-:Y:S01]  /*107e0*/  FADD.FTZ R34, R160, R31 ;  /* 0x0000001fa0227221 */ /* 0x000fe20000010000 */
[----:B------:R-:W-:-:S05]  /*107f0*/  F2FP.F16.F32.PACK_AB R160, R45, R160 ;  /* 0x000000a02da0723e */ /* 0x000fca00000000ff */
[----:B------:R-:W1:Y:S01]  /*10800*/  MUFU.EX2 R30, R30 ;  /* 0x0000001e001e7308 */ /* 0x000e620000000800 */
[C---:B0-----:R-:W-:Y:S01]  /*10810*/  FADD.FTZ R6, R28.reuse, R27 ;  /* 0x0000001b1c067221 */ /* 0x041fe20000010000 */
[----:B------:R-:W-:Y:S01]  /*10820*/  FADD.FTZ R27, R45, R34 ;  /* 0x000000222d1b7221 */ /* 0x000fe20000010000 */
[----:B------:R-:W-:-:S03]  /*10830*/  F2FP.F16.F32.PACK_AB R171, R28, R171 ;  /* 0x000000ab1cab723e */ /* 0x000fc600000000ff */
[----:B------:R-:W-:Y:S01]  /*10840*/  FADD.FTZ R34, R162, R27 ;  /* 0x0000001ba2227221 */ /* 0x000fe20000010000 */
[----:B------:R-:W-:Y:S01]  /*10850*/  F2FP.F16.F32.PACK_AB R162, R49, R162 ;  /* 0x000000a231a2723e */ /* 0x000fe200000000ff */
[----:B------:R-:W0:Y:S01]  /*10860*/  MUFU.EX2 R167, R167 ;  /* 0x000000a700a77308 */ /* 0x000e220000000800 */
[----:B--2---:R-:W-:Y:S01]  /*10870*/  FADD.FTZ R5, R165, R6 ;  /* 0x00000006a5057221 */ /* 0x004fe20000010000 */
[----:B------:R-:W-:-:S06]  /*10880*/  FADD.FTZ R11, R49, R34 ;  /* 0x00000022310b7221 */ /* 0x000fcc0000010000 */
        /* <DEDUP_REMOVED lines=51> */
[----:B--2---:R-:W-:Y:S01]  /*10bc0*/  FADD.FTZ R34, R154, R11 ;  /* 0x0000000b9a227221 */ /* 0x004fe20000010000 */
[C---:B-1----:R-:W-:Y:S01]  /*10bd0*/  FADD.FTZ R5, R87.reuse, R4 ;  /* 0x0000000457057221 */ /* 0x042fe20000010000 */
[----:B------:R-:W-:Y:S01]  /*10be0*/  F2FP.F16.F32.PACK_AB R155, R87, R86 ;  /* 0x00000056579b723e */ /* 0x000fe200000000ff */
[----:B------:R-:W-:Y:S02]  /*10bf0*/  VIADD R4, R89, 0xfffffffe ;  /* 0xfffffffe59047836 */ /* 0x000fe40000000000 */
[C---:B0-----:R-:W-:Y:S01]  /*10c00*/  FADD.FTZ R6, R65.reuse, R34 ;  /* 0x0000002241067221 */ /* 0x041fe20000010000 */
[----:B------:R-:W-:Y:S01]  /*10c10*/  F2FP.F16.F32.PACK_AB R154, R65, R154 ;  /* 0x0000009a419a723e */ /* 0x000fe200000000ff */
        /* <DEDUP_REMOVED lines=12> */
.L_x_1860:
[----:B------:R-:W-:-:S13]  /*10ce0*/  ISETP.NE.AND P3, PT, R9, 0x1, PT ;  /* 0x000000010900780c */ /* 0x000fda0003f65270 */
[----:B------:R-:W0:Y:S02]  /*10cf0*/  @P3 LDC.64 R12, c[0x0][0x9e8] ;  /* 0x00027a00ff0c3b82 */ /* 0x000e240000000a00 */
[----:B0-----:R-:W-:-:S05]  /*10d00*/  @P3 IMAD.HI.U32 R12, R10, R12, RZ ;  /* 0x0000000c0a0c3227 */ /* 0x001fca00078e00ff */
[----:B------:R-:W-:-:S07]  /*10d10*/  @P3 SHF.R.U32.HI R10, RZ, R13, R12 ;  /* 0x0000000dff0a3219 */ /* 0x000fce000001160c */
.L_x_1861:
[----:B------:R-:W-:Y:S05]  /*10d20*/  BSYNC B0 ;  /* 0x0000000000007941 */ /* 0x000fea0003800000 */
.L_x_1859:
[----:B------:R-:W-:-:S05]  /*10d30*/  IMAD R9, R10, R9, R9 ;  /* 0x000000090a097224 */ /* 0x000fca00078e0209 */
[----:B------:R-:W-:-:S07]  /*10d40*/  VIMNMX R8, R8, R9, PT ;  /* 0x0000000908087248 */ /* 0x000fce0003fe0100 */
.L_x_1858:
[----:B------:R-:W-:Y:S01]  /*10d50*/  SHF.R.S32.HI R9, RZ, 0x1f, R8 ;  /* 0x0000001fff097819 */ /* 0x000fe20000011408 */
[----:B------:R-:W-:Y:S01]  /*10d60*/  ULDC UR46, c[0x0][0x9e4] ;  /* 0x00027900002e7ab9 */ /* 0x000fe20000000800 */
[----:B------:R-:W-:Y:S01]  /*10d70*/  ULDC UR43, c[0x0][0x9e4] ;  /* 0x00027900002b7ab9 */ /* 0x000fe20000000800 */
[----:B------:R-:W-:Y:S01]  /*10d80*/  ULDC UR47, c[0x0][0x9dc] ;  /* 0x00027700002f7ab9 */ /* 0x000fe20000000800 */
[----:B------:R-:W-:Y:S01]  /*10d90*/  LEA.HI R9, R9, R8, RZ, 0x7 ;  /* 0x0000000809097211 */ /* 0x000fe200078f38ff */
[----:B------:R-:W-:Y:S01]  /*10da0*/  ULDC UR49, c[0x0][0x9dc] ;  /* 0x0002770000317ab9 */ /* 0x000fe20000000800 */
[----:B------:R-:W-:Y:S01]  /*10db0*/  ULDC UR42, c[0x0][0x988] ;  /* 0x00026200002a7ab9 */ /* 0x000fe20000000800 */
[----:B------:R-:W-:Y:S01]  /*10dc0*/  ULDC UR45, c[0x0][0x988] ;  /* 0x00026200002d7ab9 */ /* 0x000fe20000000800 */
[----:B------:R-:W-:Y:S01]  /*10dd0*/  SHF.R.S32.HI R9, RZ, 0x7, R9 ;  /* 0x00000007ff097819 */ /* 0x000fe20000011409 */
[----:B------:R-:W-:Y:S01]  /*10de0*/  ULDC UR44, c[0x0][0x988] ;  /* 0x00026200002c7ab9 */ /* 0x000fe20000000800 */
[----:B------:R-:W-:Y:S01]  /*10df0*/  ULDC UR50, c[0x0][0x9e0] ;  /* 0x0002780000327ab9 */ /* 0x000fe20000000800 */
[----:B------:R-:W-:Y:S01]  /*10e00*/  ULDC UR48, c[0x0][0x9e0] ;  /* 0x0002780000307ab9 */ /* 0x000fe20000000800 */
[----:B------:R-:W-:-:S02]  /*10e10*/  VIMNMX R12, R198, R9, !PT ;  /* 0x00000009c60c7248 */ /* 0x000fc40007fe0100 */
[----:B------:R-:W-:Y:S02]  /*10e20*/  CS2R R150, SRZ ;  /* 0x0000000000967805 */ /* 0x000fe4000001ff00 */
[----:B------:R-:W-:Y:S02]  /*10e30*/  CS2R R148, SRZ ;  /* 0x0000000000947805 */ /* 0x000fe4000001ff00 */
[----:B------:R-:W-:Y:S02]  /*10e40*/  CS2R R146, SRZ ;  /* 0x0000000000927805 */ /* 0x000fe4000001ff00 */
[----:B------:R-:W-:Y:S02]  /*10e50*/  ISETP.GE.AND P3, PT, R4, R12, PT ;  /* 0x0000000c0400720c */ /* 0x000fe40003f66270 */
        /* <DEDUP_REMOVED lines=29> */
[----:B------:R-:W-:Y:S06]  /*11030*/  @!P3 BRA `(.L_x_1862) ;  /* 0x0000003000c0b947 */ /* 0x000fec0003800000 */
[----:B------:R-:W-:-:S07]  /*11040*/  IMAD.MOV.U32 R151, RZ, RZ, RZ ;  /* 0x000000ffff977224 */ /* 0x000fce00078e00ff */
.L_x_1882:
[----:B------:R-:W-:Y:S01]  /*11050*/  ISETP.NE.AND P3, PT, R194, RZ, PT ;  /* 0x000000ffc200720c */ /* 0x000fe20003f65270 */
[----:B------:R-:W-:Y:S01]  /*11060*/  VIADD R13, R184, 0x1 ;  /* 0x00000001b80d7836 */ /* 0x000fe20000000000 */
[----:B------:R-:W-:Y:S05]  /*11070*/  YIELD ;  /* 0x0000000000007946 */ /* 0x000fea0003800000 */
[----:B------:R-:W-:-:S04]  /*11080*/  ISETP.NE.AND P4, PT, R13, 0x2, PT ;  /* 0x000000020d00780c */ /* 0x000fc80003f85270 */
[----:B------:R-:W-:Y:S02]  /*11090*/  SEL R14, RZ, 0x1, P4 ;  /* 0x00000001ff0e7807 */ /* 0x000fe40002000000 */
[----:B------:R-:W-:Y:S02]  /*110a0*/  SEL R13, R13, RZ, P4 ;  /* 0x000000ff0d0d7207 */ /* 0x000fe40002000000 */
[----:B------:R-:W-:Y:S01]  /*110b0*/  LOP3.LUT R14, R187, R14, RZ, 0x3c, !PT ;  /* 0x0000000ebb0e7212 */ /* 0x000fe200078e3cff */
[----:B------:R-:W-:Y:S06]  /*110c0*/  @P3 BRA `(.L_x_1863) ;  /* 0x0000000000303947 */ /* 0x000fec0003800000 */
[----:B------:R-:W-:Y:S05]  /*110d0*/  @!P0 BRA `(.L_x_1864) ;  /* 0x0000000000048947 */ /* 0x000fea0003800000 */
[----:B------:R-:W-:Y:S01]  /*110e0*/  BPT.TRAP 0x1 ;  /* 0x000000040000795c */ /* 0x000fe20000300000 */
.L_x_1864:
[----:B------:R-:W-:Y:S01]  /*110f0*/  IMAD R9, R13, 0x8, R18 ;  /* 0x000000080d097824 */ /* 0x000fe200078e0212 */
[----:B------:R-:W-:-:S04]  /*11100*/  SHF.L.U32 R8, R14, 0x1f, RZ ;  /* 0x0000001f0e087819 */ /* 0x000fc800000006ff */
[----:B------:R0:W1:Y:S01]  /*11110*/  SYNCS.PHASECHK.TRANS64.TRYWAIT P4, [R9+URZ+0x28830], R8 ;  /* 0x02883008090075a7 */ /* 0x000062000808017f */
[----:B------:R-:W-:Y:S05]  /*11120*/  @!P0 BRA `(.L_x_1865) ;  /* 0x0000000000048947 */ /* 0x000fea0003800000 */
[----:B------:R-:W-:Y:S01]  /*11130*/  BPT.TRAP 0x1 ;  /* 0x000000040000795c */ /* 0x000fe20000300000 */
.L_x_1865:
[----:B------:R-:W-:Y:S04]  /*11140*/  BSSY B0, `(.L_x_1863) ;  /* 0x0000004000007945 */ /* 0x000fe80003800000 */
[----:B-1----:R-:W-:Y:S05]  /*11150*/  @P4 BRA `(.L_x_1866) ;  /* 0x0000000000084947 */ /* 0x002fea0003800000 */
[----:B------:R-:W1:Y:S02]  /*11160*/  SYNCS.PHASECHK.TRANS64.TRYWAIT P4, [R9+URZ+0x28830], R8 ;  /* 0x02883008090075a7 */ /* 0x000e64000808017f */
[----:B-1----:R-:W-:Y:S05]  /*11170*/  @!P4 BRA `(.L_x_1867) ;  /* 0x0000014800d8c947 */ /* 0x002fea0003800000 */
.L_x_1866:
[----:B------:R-:W-:Y:S05]  /*11180*/  BSYNC B0 ;  /* 0x0000000000007941 */ /* 0x000fea0003800000 */
.L_x_1863:
[----:B------:R-:W2:Y:S01]  /*11190*/  S2R R10, SR_TID.X ;  /* 0x00000000000a7919 */ /* 0x000ea20000002100 */
[----:B01----:R-:W-:Y:S01]  /*111a0*/  MOV R9, 0x40000040 ;  /* 0x4000004000097802 */ /* 0x003fe20000000f00 */
[----:B------:R-:W-:Y:S05]  /*111b0*/  WARPSYNC.ALL ;  /* 0x0000000000007948 */ /* 0x000fea0003800000 */
[----:B------:R-:W-:Y:S01]  /*111c0*/  R2UR UR35, R9 ;  /* 0x00000000092372ca */ /* 0x000fe200000e0000 */
[----:B------:R-:W-:Y:S02]  /*111d0*/  IMAD R8, R13, 0x800, R7 ;  /* 0x000008000d087824 */ /* 0x000fe400078e0207 */
[----:B------:R-:W-:-:S03]  /*111e0*/  IMAD.MOV.U32 R11, RZ, RZ, 0x40000040 ;  /* 0x40000040ff0b7424 */ /* 0x000fc600078e00ff */
[----:B------:R-:W-:Y:S02]  /*111f0*/  R2UR UR34, R8 ;  /* 0x00000000082272ca */ /* 0x000fe400000e0000 */
[----:B------:R-:W-:Y:S01]  /*11200*/  R2UR UR7, R11 ;  /* 0x000000000b0772ca */ /* 0x000fe200000e0000 */
[----:B------:R-:W-:-:S05]  /*11210*/  IMAD.MOV.U32 R11, RZ, RZ, 0x40000040 ;  /* 0x40000040ff0b7424 */ /* 0x000fca00078e00ff */
[----:B------:R-:W-:Y:S02]  /*11220*/  R2UR UR11, R11 ;  /* 0x000000000b0b72ca */ /* 0x000fe400000e0000 */
[----:B------:R-:W-:-:S04]  /*11230*/  MOV R11, 0x40000040 ;  /* 0x40000040000b7802 */ /* 0x000fc80000000f00 */
[----:B------:R-:W-:Y:S01]  /*11240*/  R2UR UR15, R11 ;  /* 0x000000000b0f72ca */ /* 0x000fe200000e0000 */
[----:B------:R-:W-:Y:S01]  /*11250*/  IMAD.MOV.U32 R11, RZ, RZ, 0x40000040 ;  /* 0x40000040ff0b7424 */ /* 0x000fe200078e00ff */
[----:B--2---:R-:W-:-:S04]  /*11260*/  SHF.R.U32.HI R10, RZ, 0x7, R10 ;  /* 0x00000007ff0a7819 */ /* 0x004fc8000001160a */
[----:B------:R-:W-:Y:S01]  /*11270*/  R2UR UR19, R11 ;  /* 0x000000000b1372ca */ /* 0x000fe200000e0000 */
[----:B------:R-:W-:Y:S02]  /*11280*/  IMAD.MOV.U32 R11, RZ, RZ, 0x40000040 ;  /* 0x40000040ff0b7424 */ /* 0x000fe400078e00ff */
[----:B------:R-:W-:Y:S02]  /*11290*/  VIADD R9, R10, 0x8 ;  /* 0x000000080a097836 */ /* 0x000fe40000000000 */
[----:B------:R-:W-:Y:S01]  /*112a0*/  VIADD R10, R8, 0x2 ;  /* 0x00000002080a7836 */ /* 0x000fe20000000000 */
[----:B------:R-:W-:Y:S01]  /*112b0*/  R2UR UR23, R11 ;  /* 0x000000000b1772ca */ /* 0x000fe200000e0000 */
[----:B------:R-:W-:Y:S01]  /*112c0*/  IMAD.MOV.U32 R11, RZ, RZ, 0x40000040 ;  /* 0x40000040ff0b7424 */ /* 0x000fe200078e00ff */
[----:B------:R0:W-:Y:S02]  /*112d0*/  BAR.SYNC.DEFER_BLOCKING R9, 0x100 ;  /* 0x000400090000751d */ /* 0x0001e40000010000 */
[----:B------:R-:W-:Y:S01]  /*112e0*/  R2UR UR6, R10 ;  /* 0x000000000a0672ca */ /* 0x000fe200000e0000 */
[----:B------:R-:W-:Y:S01]  /*112f0*/  VIADD R10, R8, 0x4 ;  /* 0x00000004080a7836 */ /* 0x000fe20000000000 */
[----:B------:R-:W-:-:S04]  /*11300*/  R2UR UR27, R11 ;  /* 0x000000000b1b72ca */ /* 0x000fc800000e0000 */
[----:B------:R-:W-:Y:S01]  /*11310*/  R2UR UR10, R10 ;  /* 0x000000000a0a72ca */ /* 0x000fe200000e0000 */
[----:B------:R-:W-:Y:S02]  /*11320*/  VIADD R10, R8, 0x6 ;  /* 0x00000006080a7836 */ /* 0x000fe40000000000 */
[----:B0-----:R-:W-:-:S03]  /*11330*/  IMAD.MOV.U32 R9, RZ, RZ, 0x40000040 ;  /* 0x40000040ff097424 */ /* 0x001fc600078e00ff */
[----:B------:R-:W-:Y:S01]  /*11340*/  R2UR UR14, R10 ;  /* 0x000000000a0e72ca */ /* 0x000fe200000e0000 */
[----:B------:R-:W-:Y:S01]  /*11350*/  VIADD R10, R8, 0x400 ;  /* 0x00000400080a7836 */ /* 0x000fe20000000000 */
[----:B------:R-:W-:-:S04]  /*11360*/  R2UR UR31, R9 ;  /* 0x00000000091f72ca */ /* 0x000fc800000e0000 */
[----:B------:R-:W-:Y:S01]  /*11370*/  R2UR UR18, R10 ;  /* 0x000000000a1272ca */ /* 0x000fe200000e0000 */
[----:B------:R-:W-:Y:S01]  /*11380*/  VIADD R10, R8, 0x402 ;  /* 0x00000402080a7836 */ /* 0x000fe20000000000 */
[----:B------:R-:W-:-:S04]  /*11390*/  WARPGROUP.ARRIVE ;  /* 0x00000000000079c5 */ /* 0x000fc80000000000 */
[----:B------:R-:W-:Y:S01]  /*113a0*/  R2UR UR22, R10 ;  /* 0x000000000a1672ca */ /* 0x000fe200000e0000 */
[C---:B------:R-:W-:Y:S01]  /*113b0*/  VIADD R10, R8.reuse, 0x404 ;  /* 0x00000404080a7836 */ /* 0x040fe20000000000 */
[----:B------:R-:W-:Y:S01]  /*113c0*/  IADD3 R8, R8, 0x406, RZ ;  /* 0x0000040608087810 */ /* 0x000fe20007ffe0ff */
[----:B------:R-:W-:Y:S03]  /*113d0*/  HGMMA.64x128x16.F32 R24, gdesc[UR32], RZ, !UPT, gsb0 ;  /* 0x01e00000201879f0 */ /* 0x000fe6000c0008ff */
        /* <DEDUP_REMOVED lines=24> */
[----:B------:R-:W-:Y:S05]  /*11560*/  @P3 BRA `(.L_x_1868) ;  /* 0x0000000000283947 */ /* 0x000fea0003800000 */
[----:B------:R-:W-:Y:S05]  /*11570*/  @!P0 BRA `(.L_x_1869) ;  /* 0x0000000000048947 */ /* 0x000fea0003800000 */
[----:B------:R-:W-:Y:S01]  /*11580*/  BPT.TRAP 0x1 ;  /* 0x000000040000795c */ /* 0x000fe20000300000 */
.L_x_1869:
[----:B------:R-:W-:Y:S01]  /*11590*/  SHF.L.U32 R8, R187, 0x1f, RZ ;  /* 0x0000001fbb087819 */ /* 0x000fe200000006ff */
[----:B------:R-:W-:-:S04]  /*115a0*/  IMAD R9, R184, 0x8, R18 ;  /* 0x00000008b8097824 */ /* 0x000fc800078e0212 */
[----:B------:R0:W1:Y:S01]  /*115b0*/  SYNCS.PHASECHK.TRANS64.TRYWAIT P3, [R9+URZ+0x28850], R8 ;  /* 0x02885008090075a7 */ /* 0x000062000806017f */
[----:B------:R-:W-:Y:S05]  /*115c0*/  @!P0 BRA `(.L_x_1870) ;  /* 0x0000000000048947 */ /* 0x000fea0003800000 */
[----:B------:R-:W-:Y:S01]  /*115d0*/  BPT.TRAP 0x1 ;  /* 0x000000040000795c */ /* 0x000fe20000300000 */
.L_x_1870:
[----:B-1----:R-:W-:Y:S05]  /*115e0*/  @P3 BRA `(.L_x_1868) ;  /* 0x0000000000083947 */ /* 0x002fea0003800000 */
[----:B------:R-:W1:Y:S02]  /*115f0*/  SYNCS.PHASECHK.TRANS64.TRYWAIT P3, [R9+URZ+0x28850], R8 ;  /* 0x02885008090075a7 */ /* 0x000e64000806017f */
[----:B-1----:R-:W-:Y:S05]  /*11600*/  @!P3 BRA `(.L_x_1871) ;  /* 0x0000014400c8b947 */ /* 0x002fea0003800000 */
.L_x_1868:
[----:B01----:R-:W-:Y:S01]  /*11610*/  VIADD R8, R18, 0x400 ;  /* 0x0000040012087836 */ /* 0x003fe20000000000 */
[----:B------:R-:W-:Y:S05]  /*11620*/  WARPSYNC.ALL ;  /* 0x0000000000007948 */ /* 0x000fea0003800000 */
[----:B------:R-:W-:Y:S01]  /*11630*/  SHF.R.U32.HI R8, RZ, 0x4, R8 ;  /* 0x00000004ff087819 */ /* 0x000fe20000011608 */
[----:B------:R-:W-:Y:S01]  /*11640*/  WARPGROUP.ARRIVE ;  /* 0x00000000000079c5 */ /* 0x000fe20000000000 */
[----:B------:R-:W-:-:S05]  /*11650*/  MOV R11, 0x40000040 ;  /* 0x40000040000b7802 */ /* 0x000fca0000000f00 */
[----:B------:R-:W0:Y:S01]  /*11660*/  S2R R15, SR_TID.X ;  /* 0x00000000000f7919 */ /* 0x000e220000002100 */
[----:B------:R-:W-:-:S04]  /*11670*/  LOP3.LUT R8, R8, 0x3fff, RZ, 0xc0, !PT ;  /* 0x00003fff08087812 */ /* 0x000fc800078ec0ff */
[----:B------:R-:W-:-:S05]  /*11680*/  LOP3.LUT R9, R8, 0x4000000, RZ, 0xfc, !PT ;  /* 0x0400000008097812 */ /* 0x000fca00078efcff */
[----:B------:R-:W-:Y:S02]  /*11690*/  IMAD R8, R184, 0x800, R9 ;  /* 0x00000800b8087824 */ /* 0x000fe400078e0209 */
[----:B------:R-:W-:Y:S02]  /*116a0*/  IMAD.MOV.U32 R9, RZ, RZ, 0x40000040 ;  /* 0x40000040ff097424 */ /* 0x000fe400078e00ff */
[C---:B------:R-:W-:Y:S01]  /*116b0*/  VIADD R10, R8.reuse, 0x80 ;  /* 0x00000080080a7836 */ /* 0x040fe20000000000 */
[----:B------:R-:W-:Y:S02]  /*116c0*/  R2UR UR6, R8 ;  /* 0x00000000080672ca */ /* 0x000fe400000e0000 */
[----:B------:R-:W-:Y:S01]  /*116d0*/  R2UR UR7, R9 ;  /* 0x00000000090772ca */ /* 0x000fe200000e0000 */
[----:B------:R-:W-:-:S12]  /*116e0*/  IMAD.MOV.U32 R9, RZ, RZ, 0x40000040 ;  /* 0x40000040ff097424 */ /* 0x000fd800078e00ff */
[----:B------:R-:W-:Y:S01]  /*116f0*/  HGMMA.64x128x16.F32 R88, R180, gdesc[UR4].tnspB, R88, gsb0 ;  /* 0x41e00004b4587df0 */ /* 0x000fe20008000858 */
[----:B------:R-:W-:Y:S01]  /*11700*/  R2UR UR6, R10 ;  /* 0x000000000a0672ca */ /* 0x000fe200000e0000 */
[----:B------:R-:W-:Y:S01]  /*11710*/  VIADD R10, R8, 0x100 ;  /* 0x00000100080a7836 */ /* 0x000fe20000000000 */
[----:B------:R-:W-:Y:S01]  /*11720*/  R2UR UR7, R11 ;  /* 0x000000000b0772ca */ /* 0x000fe200000e0000 */
[----:B------:R-:W-:Y:S01]  /*11730*/  IMAD.MOV.U32 R11, RZ, RZ, 0x40000040 ;  /* 0x40000040ff0b7424 */ /* 0x000fe200078e00ff */
[----:B0-----:R-:W-:Y:S01]  /*11740*/  SHF.R.U32.HI R15, RZ, 0x7, R15 ;  /* 0x00000007ff0f7819 */ /* 0x001fe2000001160f */
        /* <DEDUP_REMOVED lines=27> */
[----:B------:R-:W-:Y:S02]  /*11900*/  IMAD.MOV.U32 R11, RZ, RZ, 0x40000040 ;  /* 0x40000040ff0b7424 */ /* 0x000fe400078e00ff */
[----:B------:R-:W-:Y:S01]  /*11910*/  VIADD R8, R8, 0x380 ;  /* 0x0000038008087836 */ /* 0x000fe20000000000 */
[----:B------:R-:W-:Y:S02]  /*11920*/  WARPGROUP.DEPBAR.LE gsb0, 0x0 ;  /* 0x00008000000079c5 */ /* 0x000fe40000010000 */
[----:B------:R-:W-:-:S07]  /*11930*/  WARPGROUP.ARRIVE ;  /* 0x00000000000079c5 */ /* 0x000fce0000000000 */
        /* <DEDUP_REMOVED lines=16> */
.L_x_1872:
[----:B------:R-:W1:Y:S01]  /*11a40*/  @P1 LDC R9, c[0x0][0x44c] ;  /* 0x00011300ff091b82 */ /* 0x000e620000000800 */
[----:B------:R-:W-:Y:S01]  /*11a50*/  IMAD.IADD R20, R195, 0x1, R193 ;  /* 0x00000001c3147824 */ /* 0x000fe200078e02c1 */
[----:B0-----:R-:W-:Y:S01]  /*11a60*/  LEA R8, R13, R18, 0x3 ;  /* 0x000000120d087211 */ /* 0x001fe200078e18ff */
[----:B------:R-:W-:Y:S02]  /*11a70*/  UMOV UR51, UR47 ;  /* 0x0000002f00337c82 */ /* 0x000fe40008000000 */
[----:B------:R-:W-:Y:S02]  /*11a80*/  ULOP3.LUT UR6, URZ, UR51, URZ, 0x33, !UPT ;  /* 0x000000333f067292 */ /* 0x000fe4000f8e333f */
[----:B------:R-:W-:Y:S01]  /*11a90*/  VIADD R8, R8, 0x28840 ;  /* 0x0002884008087836 */ /* 0x000fe20000000000 */
[----:B------:R-:W0:Y:S01]  /*11aa0*/  @P1 LDC R10, c[0x0][0x450] ;  /* 0x00011400ff0a1b82 */ /* 0x000e220000000800 */
[----:B-1----:R-:W-:-:S05]  /*11ab0*/  @P1 IMAD.HI.U32 R9, R20, R9, RZ ;  /* 0x0000000914091227 */ /* 0x002fca00078e00ff */
[----:B0-----:R-:W-:Y:S01]  /*11ac0*/  @P1 SHF.R.U32.HI R20, RZ, R10, R9 ;  /* 0x0000000aff141219 */ /* 0x001fe20000011609 */
[----:B------:R-:W-:Y:S02]  /*11ad0*/  IMAD.SHL.U32 R10, R4, 0x80, RZ ;  /* 0x00000080040a7824 */ /* 0x000fe400078e00ff */
[----:B------:R-:W-:Y:S02]  /*11ae0*/  IMAD.U32 R9, RZ, RZ, UR38 ;  /* 0x00000026ff097e24 */ /* 0x000fe4000f8e00ff */
[----:B------:R-:W0:Y:S01]  /*11af0*/  SHFL.IDX PT, R154, R20, RZ, 0x1c1f ;  /* 0x001c1fff149a7589 */ /* 0x000e2200000e0000 */
[----:B------:R-:W-:Y:S02]  /*11b00*/  IADD3 R152, -R10, 0x1, RZ ;  /* 0x000000010a987810 */ /* 0x000fe40007ffe1ff */
[----:B------:R-:W-:-:S03]  /*11b10*/  PRMT R8, R9, 0x654, R8 ;  /* 0x0000065409087816 */ /* 0x000fc60000000008 */
[----:B------:R-:W-:Y:S01]  /*11b20*/  IMAD R152, R191, -0x2, R152 ;  /* 0xfffffffebf987824 */ /* 0x000fe200078e0298 */
[----:B------:R1:W-:Y:S04]  /*11b30*/  SYNCS.ARRIVE.TRANS64.RED.A1T0 RZ, [R8+URZ], RZ ;  /* 0x000000ff08ff79a7 */ /* 0x0003e8000810043f */
[----:B------:R-:W-:-:S05]  /*11b40*/  IADD3 R152, -R189, R152, R190 ;  /* 0x00000098bd987210 */ /* 0x000fca0007ffe1be */
[C---:B------:R-:W-:Y:S02]  /*11b50*/  VIADD R11, R152.reuse, UR6 ;  /* 0x00000006980b7c36 */ /* 0x040fe40008000000 */
[----:B------:R-:W-:-:S04]  /*11b60*/  VIADD R15, R152, UR50 ;  /* 0x00000032980f7c36 */ /* 0x000fc80008000000 */
[----:B0-----:R-:W-:Y:S01]  /*11b70*/  IMAD.IADD R21, R15, 0x1, R154 ;  /* 0x000000010f157824 */ /* 0x001fe200078e029a */
[----:B------:R-:W-:Y:S01]  /*11b80*/  IADD3 R152, R11, R154, RZ ;  /* 0x0000009a0b987210 */ /* 0x000fe20007ffe0ff */
[----:B-1----:R-:W-:Y:S06]  /*11b90*/  @!P2 BRA `(.L_x_1873) ;  /* 0x000000000058a947 */ /* 0x002fec0003800000 */
[----:B------:R-:W-:Y:S01]  /*11ba0*/  IADD3 R153, -R189, R190, R154 ;  /* 0x000000bebd997210 */ /* 0x000fe20007ffe19a */
[----:B------:R-:W-:Y:S03]  /*11bb0*/  BSSY B0, `(.L_x_1874) ;  /* 0x0000010000007945 */ /* 0x000fe60003800000 */
        /* <DEDUP_REMOVED lines=10> */
.L_x_1875:
[----:B------:R-:W-:-:S05]  /*11c60*/  IMAD.U32 R154, RZ, RZ, UR46 ;  /* 0x0000002eff9a7e24 */ /* 0x000fca000f8e00ff */
[----:B------:R-:W-:-:S13]  /*11c70*/  ISETP.NE.AND P3, PT, R154, 0x1, PT ;  /* 0x000000019a00780c */ /* 0x000fda0003f65270 */
[----:B------:R-:W0:Y:S02]  /*11c80*/  @P3 LDC.64 R8, c[0x0][0x9e8] ;  /* 0x00027a00ff083b82 */ /* 0x000e240000000a00 */
[----:B0-----:R-:W-:-:S05]  /*11c90*/  @P3 IMAD.HI.U32 R8, R153, R8, RZ ;  /* 0x0000000899083227 */ /* 0x001fca00078e00ff */
[----:B------:R-:W-:-:S07]  /*11ca0*/  @P3 SHF.R.U32.HI R153, RZ, R9, R8 ;  /* 0x00000009ff993219 */ /* 0x000fce0000011608 */
.L_x_1876:
[----:B------:R-:W-:Y:S05]  /*11cb0*/  BSYNC B0 ;  /* 0x0000000000007941 */ /* 0x000fea0003800000 */
.L_x_1874:
[----:B------:R-:W-:-:S04]  /*11cc0*/  IMAD R8, R153, R154, -R10 ;  /* 0x0000009a99087224 */ /* 0x000fc800078e0a0a */
[----:B------:R-:W-:-:S05]  /*11cd0*/  IMAD R8, R191, -0x2, R8 ;  /* 0xfffffffebf087824 */ /* 0x000fca00078e0208 */
[----:B------:R-:W-:Y:S02]  /*11ce0*/  VIADDMNMX R21, R8, R154, R21, PT ;  /* 0x0000009a08157246 */ /* 0x000fe40003800115 */
[----:B------:R-:W-:-:S07]  /*11cf0*/  VIMNMX R152, R152, R8, !PT ;  /* 0x0000000898987248 */ /* 0x000fce0007fe0100 */
.L_x_1873:
[----:B------:R-:W-:Y:S01]  /*11d00*/  ISETP.GT.AND P3, PT, R4, -0x1, PT ;  /* 0xffffffff0400780c */ /* 0x000fe20003f64270 */
[----:B------:R-:W0:Y:S03]  /*11d10*/  SHFL.IDX PT, R20, R20, 0x1, 0x1c1f ;  /* 0x003c1f0014147f89 */ /* 0x000e2600000e0000 */
[C---:B------:R-:W-:Y:S02]  /*11d20*/  ISETP.GT.AND P5, PT, R152.reuse, RZ, P3 ;  /* 0x000000ff9800720c */ /* 0x040fe40001fa4270 */
[----:B------:R-:W-:Y:S02]  /*11d30*/  ISETP.GT.AND P4, PT, R152, 0x1, P3 ;  /* 0x000000019800780c */ /* 0x000fe40001f84270 */
[C---:B------:R-:W-:Y:S02]  /*11d40*/  ISETP.LT.OR P5, PT, R21.reuse, 0x1, P5 ;  /* 0x000000011500780c */ /* 0x040fe40002fa1670 */
[----:B------:R-:W-:-:S02]  /*11d50*/  ISETP.LT.OR P4, PT, R21, 0x2, P4 ;  /* 0x000000021500780c */ /* 0x000fc40002781670 */
[----:B------:R-:W-:Y:S02]  /*11d60*/  FSEL R24, R24, -INF , !P5 ;  /* 0xff80000018187808 */ /* 0x000fe40006800000 */
[----:B------:R-:W-:Y:S02]  /*11d70*/  FSEL R25, R25, -INF , !P4 ;  /* 0xff80000019197808 */ /* 0x000fe40006000000 */
[C---:B------:R-:W-:Y:S02]  /*11d80*/  ISETP.GT.AND P5, PT, R152.reuse, 0x8, P3 ;  /* 0x000000089800780c */ /* 0x040fe40001fa4270 */
[----:B------:R-:W-:Y:S02]  /*11d90*/  ISETP.GT.AND P4, PT, R152, 0x9, P3 ;  /* 0x000000099800780c */ /* 0x000fe40001f84270 */
[C---:B------:R-:W-:Y:S02]  /*11da0*/  ISETP.LT.OR P5, PT, R21.reuse, 0x9, P5 ;  /* 0x000000091500780c */ /* 0x040fe40002fa1670 */
[----:B------:R-:W-:-:S02]  /*11db0*/  ISETP.LT.OR P4, PT, R21, 0xa, P4 ;  /* 0x0000000a1500780c */ /* 0x000fc40002781670 */
[----:B------:R-:W-:Y:S01]  /*11dc0*/  FSEL R28, R28, -INF , !P5 ;  /* 0xff8000001c1c7808 */ /* 0x000fe20006800000 */
[--C-:B0-----:R-:W-:Y:S01]  /*11dd0*/  IMAD.IADD R15, R15, 0x1, R20.reuse ;  /* 0x000000010f0f7824 */ /* 0x101fe200078e0214 */
[----:B------:R-:W-:Y:S01]  /*11de0*/  FSEL R29, R29, -INF , !P4 ;  /* 0xff8000001d1d7808 */ /* 0x000fe20006000000 */
[----:B------:R-:W-:Y:S01]  /*11df0*/  IMAD.IADD R11, R11, 0x1, R20 ;  /* 0x000000010b0b7824 */ /* 0x000fe200078e0214 */
[C---:B------:R-:W-:Y:S02]  /*11e00*/  ISETP.GT.AND P5, PT, R152.reuse, 0x10, P3 ;  /* 0x000000109800780c */ /* 0x040fe40001fa4270 */
        /* <DEDUP_REMOVED lines=82> */
[----:B------:R-:W-:Y:S01]  /*12330*/  FSEL R85, R85, -INF , !P4 ;  /* 0xff80000055557808 */ /* 0x000fe20006000000 */
[----:B------:R-:W-:Y:S08]  /*12340*/  @!P2 BRA `(.L_x_1877) ;  /* 0x000000000058a947 */ /* 0x000ff00003800000 */
        /* <DEDUP_REMOVED lines=12> */
.L_x_1879:
[----:B------:R-:W-:-:S05]  /*12410*/  IMAD.U32 R20, RZ, RZ, UR46 ;  /* 0x0000002eff147e24 */ /* 0x000fca000f8e00ff */
[----:B------:R-:W-:-:S13]  /*12420*/  ISETP.NE.AND P4, PT, R20, 0x1, PT ;  /* 0x000000011400780c */ /* 0x000fda0003f85270 */
[----:B------:R-:W0:Y:S02]  /*12430*/  @P4 LDC.64 R8, c[0x0][0x9e8] ;  /* 0x00027a00ff084b82 */ /* 0x000e240000000a00 */
[----:B0-----:R-:W-:-:S05]  /*12440*/  @P4 IMAD.HI.U32 R8, R21, R8, RZ ;  /* 0x0000000815084227 */ /* 0x001fca00078e00ff */
[----:B------:R-:W-:-:S07]  /*12450*/  @P4 SHF.R.U32.HI R21, RZ, R9, R8 ;  /* 0x00000009ff154219 */ /* 0x000fce0000011608 */
.L_x_1880:
[----:B------:R-:W-:Y:S05]  /*12460*/  BSYNC B0 ;  /* 0x0000000000007941 */ /* 0x000fea0003800000 */
.L_x_1878:
[----:B------:R-:W-:-:S04]  /*12470*/  IMAD R10, R21, R20, -R10 ;  /* 0x00000014150a7224 */ /* 0x000fc800078e0a0a */
[----:B------:R-:W-:-:S05]  /*12480*/  IMAD R10, R191, -0x2, R10 ;  /* 0xfffffffebf0a7824 */ /* 0x000fca00078e020a */
[----:B------:R-:W-:Y:S02]  /*12490*/  VIADDMNMX R15, R10, R20, R15, PT ;  /* 0x000000140a0f7246 */ /* 0x000fe4000380010f */
[----:B------:R-:W-:-:S07]  /*124a0*/  VIMNMX R11, R11, R10, !PT ;  /* 0x0000000a0b0b7248 */ /* 0x000fce0007fe0100 */
.L_x_1877:
[----:B------:R-:W-:Y:S01]  /*124b0*/  FMNMX.FTZ R8, R24, R3, !PT ;  /* 0x0000000318087209 */ /* 0x000fe20007810000 */
[----:B------:R-:W-:Y:S01]  /*124c0*/  UMOV UR52, UR45 ;  /* 0x0000002d00347c82 */ /* 0x000fe20008000000 */
        /* <DEDUP_REMOVED lines=63> */
[----:B------:R-:W-:Y:S01]  /*128c0*/  ISETP.GT.AND P4, PT, R11, 0x21, P3 ;  /* 0x000000210b00780c */ /* 0x000fe20001f84270 */
[----:B------:R-:W0:Y:S01]  /*128d0*/  SHFL.BFLY PT, R9, R8, 0x2, 0x1f ;  /* 0x0c401f0008097f89 */ /* 0x000e2200000e0000 */
[----:B------:R-:W-:-:S02]  /*128e0*/  FSEL R54, R54, -INF , !P5 ;  /* 0xff80000036367808 */ /* 0x000fc40006800000 */
[----:B------:R-:W-:Y:S02]  /*128f0*/  ISETP.GT.AND P5, PT, R11, 0x40, P3 ;  /* 0x000000400b00780c */ /* 0x000fe40001fa4270 */
[C---:B------:R-:W-:Y:S02]  /*12900*/  ISETP.LT.OR P4, PT, R15.reuse, 0x22, P4 ;  /* 0x000000220f00780c */ /* 0x040fe40002781670 */
[----:B------:R-:W-:Y:S02]  /*12910*/  ISETP.LT.OR P5, PT, R15, 0x41, P5 ;  /* 0x000000410f00780c */ /* 0x000fe40002fa1670 */
[----:B------:R-:W-:Y:S02]  /*12920*/  FSEL R43, R43, -INF , !P4 ;  /* 0xff8000002b2b7808 */ /* 0x000fe40006000000 */
[----:B------:R-:W-:Y:S02]  /*12930*/  ISETP.GT.AND P4, PT, R11, 0x29, P3 ;  /* 0x000000290b00780c */ /* 0x000fe40001f84270 */
[----:B------:R-:W-:-:S02]  /*12940*/  FSEL R58, R58, -INF , !P5 ;  /* 0xff8000003a3a7808 */ /* 0x000fc40006800000 */
[----:B------:R-:W-:Y:S02]  /*12950*/  ISETP.GT.AND P5, PT, R11, 0x41, P3 ;  /* 0x000000410b00780c */ /* 0x000fe40001fa4270 */
[C---:B------:R-:W-:Y:S02]  /*12960*/  ISETP.LT.OR P4, PT, R15.reuse, 0x2a, P4 ;  /* 0x0000002a0f00780c */ /* 0x040fe40002781670 */
[----:B------:R-:W-:Y:S02]  /*12970*/  ISETP.LT.OR P5, PT, R15, 0x42, P5 ;  /* 0x000000420f00780c */ /* 0x000fe40002fa1670 */
[----:B------:R-:W-:Y:S02]  /*12980*/  FSEL R47, R47, -INF , !P4 ;  /* 0xff8000002f2f7808 */ /* 0x000fe40006000000 */
[----:B------:R-:W-:Y:S02]  /*12990*/  ISETP.GT.AND P4, PT, R11, 0x31, P3 ;  /* 0x000000310b00780c */ /* 0x000fe40001f84270 */
[----:B0-----:R-:W-:-:S02]  /*129a0*/  FMNMX.FTZ R8, R8, R9, !PT ;  /* 0x0000000908087209 */ /* 0x001fc40007810000 */
[----:B------:R-:W-:Y:S02]  /*129b0*/  FSEL R59, R59, -INF , !P5 ;  /* 0xff8000003b3b7808 */ /* 0x000fe40006800000 */
[----:B------:R-:W-:Y:S01]  /*129c0*/  ISETP.GT.AND P5, PT, R11, 0x48, P3 ;  /* 0x000000480b00780c */ /* 0x000fe20001fa4270 */
[----:B------:R-:W0:Y:S01]  /*129d0*/  SHFL.BFLY PT, R9, R8, 0x1, 0x1f ;  /* 0x0c201f0008097f89 */ /* 0x000e2200000e0000 */
[C---:B------:R-:W-:Y:S02]  /*129e0*/  ISETP.LT.OR P4, PT, R15.reuse, 0x32, P4 ;  /* 0x000000320f00780c */ /* 0x040fe40002781670 */
[----:B------:R-:W-:Y:S02]  /*129f0*/  ISETP.LT.OR P5, PT, R15, 0x49, P5 ;  /* 0x000000490f00780c */ /* 0x000fe40002fa1670 */
[----:B------:R-:W-:Y:S02]  /*12a00*/  FSEL R51, R51, -INF , !P4 ;  /* 0xff80000033337808 */ /* 0x000fe40006000000 */
[----:B------:R-:W-:-:S02]  /*12a10*/  ISETP.GT.AND P4, PT, R11, 0x39, P3 ;  /* 0x000000390b00780c */ /* 0x000fc40001f84270 */
[----:B------:R-:W-:Y:S02]  /*12a20*/  FSEL R62, R62, -INF , !P5 ;  /* 0xff8000003e3e7808 */ /* 0x000fe40006800000 */
[----:B------:R-:W-:Y:S02]  /*12a30*/  ISETP.GT.AND P5, PT, R11, RZ, P3 ;  /* 0x000000ff0b00720c */ /* 0x000fe40001fa4270 */
[C---:B------:R-:W-:Y:S02]  /*12a40*/  ISETP.LT.OR P4, PT, R15.reuse, 0x3a, P4 ;  /* 0x0000003a0f00780c */ /* 0x040fe40002781670 */
[----:B------:R-:W-:Y:S02]  /*12a50*/  ISETP.LT.OR P5, PT, R15, 0x1, P5 ;  /* 0x000000010f00780c */ /* 0x000fe40002fa1670 */
[----:B------:R-:W-:Y:S02]  /*12a60*/  FSEL R55, R55, -INF , !P4 ;  /* 0xff80000037377808 */ /* 0x000fe40006000000 */
[----:B------:R-:W-:-:S02]  /*12a70*/  FSEL R153, R26, -INF , !P5 ;  /* 0xff8000001a997808 */ /* 0x000fc40006800000 */
[----:B------:R-:W-:Y:S02]  /*12a80*/  ISETP.GT.AND P5, PT, R11, 0x49, P3 ;  /* 0x000000490b00780c */ /* 0x000fe40001fa4270 */
[----:B------:R-:W-:Y:S02]  /*12a90*/  FMNMX.FTZ R20, R153, R0, !PT ;  /* 0x0000000099147209 */ /* 0x000fe40007810000 */
[----:B0-----:R-:W-:Y:S02]  /*12aa0*/  FMNMX.FTZ R8, R8, R9, !PT ;  /* 0x0000000908087209 */ /* 0x001fe40007810000 */
[----:B------:R-:W-:Y:S02]  /*12ab0*/  ISETP.LT.OR P5, PT, R15, 0x4a, P5 ;  /* 0x0000004a0f00780c */ /* 0x000fe40002fa1670 */
[C---:B------:R-:W-:Y:S01]  /*12ac0*/  FSETP.NEU.FTZ.AND P4, PT, R8.reuse, -INF , PT ;  /* 0xff8000000800780b */ /* 0x040fe20003f9d000 */
[----:B------:R-:W-:Y:S01]  /*12ad0*/  FMUL.FTZ R10, R8, UR52 ;  /* 0x00000034080a7c20 */ /* 0x000fe20008410000 */
[----:B------:R-:W-:-:S02]  /*12ae0*/  FSEL R63, R63, -INF , !P5 ;  /* 0xff8000003f3f7808 */ /* 0x000fc40006800000 */
[----:B------:R-:W-:Y:S02]  /*12af0*/  ISETP.GT.AND P5, PT, R11, 0x50, P3 ;  /* 0x000000500b00780c */ /* 0x000fe40001fa4270 */
[----:B------:R-:W-:Y:S02]  /*12b00*/  FSEL R10, R10, RZ, P4 ;  /* 0x000000ff0a0a7208 */ /* 0x000fe40002000000 */
[----:B------:R-:W-:-:S03]  /*12b10*/  ISETP.LT.OR P5, PT, R15, 0x51, P5 ;  /* 0x000000510f00780c */ /* 0x000fc60002fa1670 */
[--C-:B------:R-:W-:Y:S01]  /*12b20*/  FFMA.FTZ R21, R29, UR52, -R10.reuse ;  /* 0x000000341d157c23 */ /* 0x100fe2000801080a */
[----:B------:R-:W-:Y:S01]  /*12b30*/  FMNMX.FTZ R29, R27, R20, !PT ;  /* 0x000000141b1d7209 */ /* 0x000fe20007810000 */
[--C-:B------:R-:W-:Y:S01]  /*12b40*/  FFMA.FTZ R180, R25, UR52, -R10.reuse ;  /* 0x0000003419b47c23 */ /* 0x100fe2000801080a */
[--C-:B------:R-:W-:Y:S01]  /*12b50*/  FFMA.FTZ R25, R33, UR52, -R10.reuse ;  /* 0x0000003421197c23 */ /* 0x100fe2000801080a */
[----:B------:R-:W-:Y:S01]  /*12b60*/  FSEL R66, R66, -INF , !P5 ;  /* 0xff80000042427808 */ /* 0x000fe20006800000 */
[--C-:B------:R-:W-:Y:S01]  /*12b70*/  FFMA.FTZ R9, R24, UR52, -R10.reuse ;  /* 0x0000003418097c23 */ /* 0x100fe2000801080a */
[----:B------:R-:W-:Y:S01]  /*12b80*/  FMNMX.FTZ R20, R30, R29, !PT ;  /* 0x0000001d1e147209 */ /* 0x000fe20007810000 */
[--C-:B------:R-:W-:Y:S01]  /*12b90*/  FFMA.FTZ R57, R57, UR52, -R10.reuse ;  /* 0x0000003439397c23 */ /* 0x100fe2000801080a */
[----:B------:R-:W-:Y:S01]  /*12ba0*/  ISETP.GT.AND P5, PT, R11, 0x51, P3 ;  /* 0x000000510b00780c */ /* 0x000fe20001fa4270 */
        /* <DEDUP_REMOVED lines=36> */
[----:B------:R-:W-:Y:S01]  /*12df0*/  MUFU.EX2 R9, R9 ;  /* 0x0000000900097308 */ /* 0x000fe20000000800 */
[----:B------:R-:W-:Y:S01]  /*12e00*/  FMNMX.FTZ R20, R50, R37, !PT ;  /* 0x0000002532147209 */ /* 0x000fe20007810000 */
[----:B------:R-:W-:Y:S01]  /*12e10*/  FFMA.FTZ R37, R45, UR52, -R10 ;  /* 0x000000342d257c23 */ /* 0x000fe2000801080a */
[----:B------:R-:W-:-:S02]  /*12e20*/  ISETP.LT.OR P5, PT, R15, 0x61, P5 ;  /* 0x000000610f00780c */ /* 0x000fc40002fa1670 */
[----:B------:R-:W-:Y:S02]  /*12e30*/  FMNMX.FTZ R41, R51, R20, !PT ;  /* 0x0000001433297209 */ /* 0x000fe40007810000 */
[----:B------:R-:W-:Y:S01]  /*12e40*/  FSEL R74, R74, -INF , !P5 ;  /* 0xff8000004a4a7808 */ /* 0x000fe20006800000 */
[----:B------:R-:W-:Y:S01]  /*12e50*/  MUFU.EX2 R180, R180 ;  /* 0x000000b400b47308 */ /* 0x000fe20000000800 */
[----:B------:R-:W-:Y:S02]  /*12e60*/  FMNMX.FTZ R20, R54, R41, !PT ;  /* 0x0000002936147209 */ /* 0x000fe40007810000 */
[----:B------:R-:W-:Y:S02]  /*12e70*/  ISETP.GT.AND P5, PT, R11, 0x61, P3 ;  /* 0x000000610b00780c */ /* 0x000fe40001fa4270 */
[----:B------:R-:W-:Y:S02]  /*12e80*/  FMNMX.FTZ R41, R55, R20, !PT ;  /* 0x0000001437297209 */ /* 0x000fe40007810000 */
[----:B------:R-:W-:Y:S01]  /*12e90*/  ISETP.LT.OR P5, PT, R15, 0x62, P5 ;  /* 0x000000620f00780c */ /* 0x000fe20002fa1670 */
[----:B------:R-:W-:Y:S01]  /*12ea0*/  MUFU.EX2 R182, R182 ;  /* 0x000000b600b67308 */ /* 0x000fe20000000800 */
[----:B------:R-:W-:Y:S01]  /*12eb0*/  FMNMX.FTZ R20, R58, R41, !PT ;  /* 0x000000293a147209 */ /* 0x000fe20007810000 */
[--C-:B------:R-:W-:Y:S01]  /*12ec0*/  FFMA.FTZ R41, R49, UR52, -R10.reuse ;  /* 0x0000003431297c23 */ /* 0x100fe2000801080a */
[----:B------:R-:W-:Y:S01]  /*12ed0*/  FSEL R24, R75, -INF , !P5 ;  /* 0xff8000004b187808 */ /* 0x000fe20006800000 */
[--C-:B------:R-:W-:Y:S01]  /*12ee0*/  FFMA.FTZ R75, R61, UR52, -R10.reuse ;  /* 0x000000343d4b7c23 */ /* 0x100fe2000801080a */
[----:B------:R-:W-:Y:S01]  /*12ef0*/  FMNMX.FTZ R45, R59, R20, !PT ;  /* 0x000000143b2d7209 */ /* 0x000fe20007810000 */
[----:B------:R-:W-:Y:S01]  /*12f00*/  FFMA.FTZ R61, R65, UR52, -R10 ;  /* 0x00000034413d7c23 */ /* 0x000fe2000801080a */
[----:B------:R-:W-:Y:S01]  /*12f10*/  ISETP.GT.AND P5, PT, R11, 0x68, P3 ;  /* 0x000000680b00780c */ /* 0x000fe20001fa4270 */
[----:B------:R-:W-:Y:S01]  /*12f20*/  MUFU.EX2 R21, R21 ;  /* 0x0000001500157308 */ /* 0x000fe20000000800 */
[----:B------:R-:W-:-:S02]  /*12f30*/  FMNMX.FTZ R20, R62, R45, !PT ;  /* 0x0000002d3e147209 */ /* 0x000fc40007810000 */
[----:B------:R-:W-:Y:S02]  /*12f40*/  ISETP.LT.OR P5, PT, R15, 0x69, P5 ;  /* 0x000000690f00780c */ /* 0x000fe40002fa1670 */
[----:B------:R-:W-:Y:S02]  /*12f50*/  FMNMX.FTZ R45, R63, R20, !PT ;  /* 0x000000143f2d7209 */ /* 0x000fe40007810000 */
[----:B------:R-:W-:Y:S01]  /*12f60*/  FSEL R78, R78, -INF , !P5 ;  /* 0xff8000004e4e7808 */ /* 0x000fe20006800000 */
[----:B------:R-:W-:Y:S01]  /*12f70*/  MUFU.EX2 R176, R176 ;  /* 0x000000b000b07308 */ /* 0x000fe20000000800 */
[----:B------:R-:W-:Y:S01]  /*12f80*/  FMNMX.FTZ R20, R66, R45, !PT ;  /* 0x0000002d42147209 */ /* 0x000fe20007810000 */
[----:B------:R-:W-:Y:S01]  /*12f90*/  FFMA.FTZ R45, R53, UR52, -R10 ;  /* 0x00000034352d7c23 */ /* 0x000fe2000801080a */
[----:B------:R-:W-:Y:S02]  /*12fa0*/  ISETP.GT.AND P5, PT, R11, 0x69, P3 ;  /* 0x000000690b00780c */ /* 0x000fe40001fa4270 */
[----:B------:R-:W-:-:S02]  /*12fb0*/  FMNMX.FTZ R49, R67, R20, !PT ;  /* 0x0000001443317209 */ /* 0x000fc40007810000 */
[----:B------:R-:W-:Y:S01]  /*12fc0*/  ISETP.LT.OR P5, PT, R15, 0x6a, P5 ;  /* 0x0000006a0f00780c */ /* 0x000fe20002fa1670 */
[----:B------:R-:W-:Y:S01]  /*12fd0*/  MUFU.EX2 R25, R25 ;  /* 0x0000001900197308 */ /* 0x000fe20000000800 */
[----:B------:R-:W-:Y:S02]  /*12fe0*/  FMNMX.FTZ R20, R70, R49, !PT ;  /* 0x0000003146147209 */ /* 0x000fe40007810000 */
[----:B------:R-:W-:Y:S02]  /*12ff0*/  FSEL R79, R79, -INF , !P5 ;  /* 0xff8000004f4f7808 */ /* 0x000fe40006800000 */
[----:B------:R-:W-:Y:S02]  /*13000*/  ISETP.GT.AND P5, PT, R11, 0x70, P3 ;  /* 0x000000700b00780c */ /* 0x000fe40001fa4270 */
[----:B------:R-:W-:Y:S01]  /*13010*/  FMNMX.FTZ R49, R71, R20, !PT ;  /* 0x0000001447317209 */ /* 0x000fe20007810000 */
[----:B------:R-:W-:Y:S01]  /*13020*/  MUFU.EX2 R178, R178 ;  /* 0x000000b200b27308 */ /* 0x000fe20000000800 */
[----:B------:R-:W-:-:S02]  /*13030*/  ISETP.LT.OR P5, PT, R15, 0x71, P5 ;  /* 0x000000710f00780c */ /* 0x000fc40002fa1670 */
[----:B------:R-:W-:Y:S02]  /*13040*/  FMNMX.FTZ R49, R74, R49, !PT ;  /* 0x000000314a317209 */ /* 0x000fe40007810000 */
[----:B------:R-:W-:Y:S02]  /*13050*/  FSEL R82, R82, -INF , !P5 ;  /* 0xff80000052527808 */ /* 0x000fe40006800000 */
[----:B------:R-:W-:Y:S01]  /*13060*/  ISETP.GT.AND P5, PT, R11, 0x71, P3 ;  /* 0x000000710b00780c */ /* 0x000fe20001fa4270 */
[----:B------:R-:W-:Y:S01]  /*13070*/  MUFU.EX2 R29, R29 ;  /* 0x0000001d001d7308 */ /* 0x000fe20000000800 */
[----:B------:R-:W-:Y:S02]  /*13080*/  FMNMX.FTZ R53, R24, R49, !PT ;  /* 0x0000003118357209 */ /* 0x000fe40007810000 */
[----:B------:R-:W-:Y:S02]  /*13090*/  ISETP.LT.OR P5, PT, R15, 0x72, P5 ;  /* 0x000000720f00780c */ /* 0x000fe40002fa1670 */
[----:B------:R-:W-:-:S02]  /*130a0*/  FMNMX.FTZ R20, R78, R53, !PT ;  /* 0x000000354e147209 */ /* 0x000fc40007810000 */
[----:B------:R-:W-:Y:S01]  /*130b0*/  FSEL R83, R83, -INF , !P5 ;  /* 0xff80000053537808 */ /* 0x000fe20006800000 */
[----:B------:R0:W-:Y:S01]  /*130c0*/  MUFU.EX2 R49, R57 ;  /* 0x0000003900317308 */ /* 0x0001e20000000800 */
[----:B------:R-:W-:Y:S02]  /*130d0*/  ISETP.GT.AND P5, PT, R11, 0x78, P3 ;  /* 0x000000780b00780c */ /* 0x000fe40001fa4270 */
[----:B------:R-:W-:Y:S02]  /*130e0*/  FMNMX.FTZ R53, R79, R20, !PT ;  /* 0x000000144f357209 */ /* 0x000fe40007810000 */
[----:B------:R-:W-:Y:S02]  /*130f0*/  ISETP.GT.AND P3, PT, R11, 0x79, P3 ;  /* 0x000000790b00780c */ /* 0x000fe40001f64270 */
[----:B------:R-:W-:Y:S01]  /*13100*/  ISETP.LT.OR P5, PT, R15, 0x79, P5 ;  /* 0x000000790f00780c */ /* 0x000fe20002fa1670 */
[----:B------:R-:W-:Y:S01]  /*13110*/  MUFU.EX2 R172, R172 ;  /* 0x000000ac00ac7308 */ /* 0x000fe20000000800 */
[----:B------:R-:W-:Y:S01]  /*13120*/  FMNMX.FTZ R20, R82, R53, !PT ;  /* 0x0000003552147209 */ /* 0x000fe20007810000 */
[--C-:B0-----:R-:W-:Y:S01]  /*13130*/  FFMA.FTZ R57, R69, UR52, -R10.reuse ;  /* 0x0000003445397c23 */ /* 0x101fe2000801080a */
[----:B------:R-:W-:Y:S01]  /*13140*/  ISETP.LT.OR P3, PT, R15, 0x7a, P3 ;  /* 0x0000007a0f00780c */ /* 0x000fe20001f61670 */
[--C-:B------:R-:W-:Y:S01]  /*13150*/  FFMA.FTZ R53, R73, UR52, -R10.reuse ;  /* 0x0000003449357c23 */ /* 0x100fe2000801080a */
[----:B------:R-:W-:Y:S01]  /*13160*/  FSEL R86, R86, -INF , !P5 ;  /* 0xff80000056567808 */ /* 0x000fe20006800000 */
[----:B------:R-:W-:Y:S01]  /*13170*/  FFMA.FTZ R15, R77, UR52, -R10 ;  /* 0x000000344d0f7c23 */ /* 0x000fe2000801080a */
[----:B------:R-:W-:Y:S01]  /*13180*/  FMNMX.FTZ R11, R83, R20, !PT ;  /* 0x00000014530b7209 */ /* 0x000fe20007810000 */
[----:B------:R-:W-:Y:S01]  /*13190*/  MUFU.EX2 R33, R33 ;  /* 0x0000002100217308 */ /* 0x000fe20000000800 */
[----:B------:R-:W-:-:S02]  /*131a0*/  FSEL R87, R87, -INF , !P3 ;  /* 0xff80000057577808 */ /* 0x000fc40005800000 */
[----:B------:R-:W-:-:S04]  /*131b0*/  FMNMX.FTZ R20, R86, R11, !PT ;  /* 0x0000000b56147209 */ /* 0x000fc80007810000 */
[----:B------:R-:W-:Y:S01]  /*131c0*/  FMNMX.FTZ R20, R87, R20, !PT ;  /* 0x0000001457147209 */ /* 0x000fe20007810000 */
[----:B------:R-:W-:Y:S04]  /*131d0*/  MUFU.EX2 R174, R174 ;  /* 0x000000ae00ae7308 */ /* 0x000fe80000000800 */
[----:B------:R-:W0:Y:S04]  /*131e0*/  SHFL.BFLY PT, R11, R20, 0x2, 0x1f ;  /* 0x0c401f00140b7f89 */ /* 0x000e2800000e0000 */
[----:B------:R-:W-:Y:S08]  /*131f0*/  MUFU.EX2 R37, R37 ;  /* 0x0000002500257308 */ /* 0x000ff00000000800 */
[----:B------:R-:W-:Y:S08]  /*13200*/  MUFU.EX2 R168, R168 ;  /* 0x000000a800a87308 */ /* 0x000ff00000000800 */
[----:B------:R-:W-:Y:S01]  /*13210*/  MUFU.EX2 R41, R41 ;  /* 0x0000002900297308 */ /* 0x000fe20000000800 */
[----:B0-----:R-:W-:Y:S01]  /*13220*/  FMNMX.FTZ R26, R20, R11, !PT ;  /* 0x0000000b141a7209 */ /* 0x001fe20007810000 */
[----:B------:R-:W-:Y:S01]  /*13230*/  FFMA.FTZ R11, R81, UR52, -R10 ;  /* 0x00000034510b7c23 */ /* 0x000fe2000801080a */
[----:B------:R-:W-:-:S05]  /*13240*/  FSEL R20, R8, RZ, P4 ;  /* 0x000000ff08147208 */ /* 0x000fca0002000000 */
[----:B------:R-:W-:Y:S01]  /*13250*/  MUFU.EX2 R170, R170 ;  /* 0x000000aa00aa7308 */ /* 0x000fe20000000800 */
[----:B------:R-:W0:Y:S01]  /*13260*/  SHFL.BFLY PT, R65, R26, 0x1, 0x1f ;  /* 0x0c201f001a417f89 */ /* 0x000e2200000e0000 */
[----:B------:R-:W-:-:S04]  /*13270*/  FADD.FTZ R20, -R20, R3 ;  /* 0x0000000314147221 */ /* 0x000fc80000010100 */
[----:B------:R-:W-:Y:S02]  /*13280*/  FMUL.FTZ R20, R20, UR52 ;  /* 0x0000003414147c20 */ /* 0x000fe40008410000 */
[----:B------:R-:W-:Y:S08]  /*13290*/  MUFU.EX2 R45, R45 ;  /* 0x0000002d002d7308 */ /* 0x000ff00000000800 */
[----:B------:R-:W1:Y:S08]  /*132a0*/  MUFU.EX2 R20, R20 ;  /* 0x0000001400147308 */ /* 0x000e700000000800 */
[----:B------:R-:W-:Y:S01]  /*132b0*/  MUFU.EX2 R164, R164 ;  /* 0x000000a400a47308 */ /* 0x000fe20000000800 */
[----:B0-----:R-:W-:-:S04]  /*132c0*/  FMNMX.FTZ R10, R26, R65, !PT ;  /* 0x000000411a0a7209 */ /* 0x001fc80007810000 */
[C---:B------:R-:W-:Y:S01]  /*132d0*/  FSETP.NEU.FTZ.AND P3, PT, R10.reuse, -INF , PT ;  /* 0xff8000000a00780b */ /* 0x040fe20003f7d000 */
[----:B------:R-:W-:Y:S02]  /*132e0*/  FMUL.FTZ R26, R10, UR52 ;  /* 0x000000340a1a7c20 */ /* 0x000fe40008410000 */
[----:B------:R-:W-:Y:S03]  /*132f0*/  MUFU.EX2 R166, R166 ;  /* 0x000000a600a67308 */ /* 0x000fe60000000800 */
[----:B------:R-:W-:-:S05]  /*13300*/  FSEL R26, R26, RZ, P3 ;  /* 0x000000ff1a1a7208 */ /* 0x000fca0001800000 */
[--C-:B------:R-:W-:Y:S01]  /*13310*/  FFMA.FTZ R28, R27, UR52, -R26.reuse ;  /* 0x000000341b1c7c23 */ /* 0x100fe2000801081a */
[----:B------:R-:W-:Y:S01]  /*13320*/  FSEL R27, R10, RZ, P3 ;  /* 0x000000ff0a1b7208 */ /* 0x000fe20001800000 */
[--C-:B------:R-:W-:Y:S01]  /*13330*/  FFMA.FTZ R181, R153, UR52, -R26.reuse ;  /* 0x0000003499b57c23 */ /* 0x100fe2000801081a */
[--C-:B------:R-:W-:Y:S01]  /*13340*/  FFMA.FTZ R183, R30, UR52, -R26.reuse ;  /* 0x000000341eb77c23 */ /* 0x100fe2000801081a */
[--C-:B------:R-:W-:Y:S01]  /*13350*/  FFMA.FTZ R30, R31, UR52, -R26.reuse ;  /* 0x000000341f1e7c23 */ /* 0x100fe2000801081a */
[----:B------:R-:W-:Y:S01]  /*13360*/  FFMA.FTZ R177, R34, UR52, -R26 ;  /* 0x0000003422b17c23 */ /* 0x000fe2000801081a */
[----:B------:R-:W-:Y:S01]  /*13370*/  FADD.FTZ R27, -R27, R0 ;  /* 0x000000001b1b7221 */ /* 0x000fe20000010100 */
[----:B------:R-:W-:Y:S01]  /*13380*/  MUFU.EX2 R28, R28 ;  /* 0x0000001c001c7308 */ /* 0x000fe20000000800 */
[--C-:B------:R-:W-:Y:S01]  /*13390*/  FFMA.FTZ R32, R35, UR52, -R26.reuse ;  /* 0x0000003423207c23 */ /* 0x100fe2000801081a */
[--C-:B------:R-:W-:Y:S01]  /*133a0*/  FFMA.FTZ R179, R38, UR52, -R26.reuse ;  /* 0x0000003426b37c23 */ /* 0x100fe2000801081a */
[----:B------:R-:W-:Y:S01]  /*133b0*/  FMUL.FTZ R0, R27, UR52 ;  /* 0x000000341b007c20 */ /* 0x000fe20008410000 */
[----:B-1----:R-:W-:Y:S01]  /*133c0*/  FFMA.FTZ R27, R20, R6, R9 ;  /* 0x00000006141b7223 */ /* 0x002fe20000010009 */
[--C-:B------:R-:W-:Y:S01]  /*133d0*/  FFMA.FTZ R34, R39, UR52, -R26.reuse ;  /* 0x0000003427227c23 */ /* 0x100fe2000801081a */
[--C-:B------:R-:W-:Y:S01]  /*133e0*/  FFMA.FTZ R173, R42, UR52, -R26.reuse ;  /* 0x000000342aad7c23 */ /* 0x100fe2000801081a */
[--C-:B------:R-:W-:Y:S01]  /*133f0*/  FFMA.FTZ R36, R43, UR52, -R26.reuse ;  /* 0x000000342b247c23 */ /* 0x100fe2000801081a */
[----:B------:R-:W-:Y:S01]  /*13400*/  MUFU.EX2 R181, R181 ;  /* 0x000000b500b57308 */ /* 0x000fe20000000800 */
[----:B------:R-:W-:Y:S01]  /*13410*/  FADD.FTZ R27, R180, R27 ;  /* 0x0000001bb41b7221 */ /* 0x000fe20000010000 */
[--C-:B------:R-:W-:Y:S01]  /*13420*/  FFMA.FTZ R175, R46, UR52, -R26.reuse ;  /* 0x000000342eaf7c23 */ /* 0x100fe2000801081a */
[--C-:B------:R-:W-:Y:S01]  /*13430*/  FFMA.FTZ R38, R47, UR52, -R26.reuse ;  /* 0x000000342f267c23 */ /* 0x100fe2000801081a */
[--C-:B------:R-:W-:Y:S01]  /*13440*/  FFMA.FTZ R169, R50, UR52, -R26.reuse ;  /* 0x0000003432a97c23 */ /* 0x100fe2000801081a */
[----:B------:R-:W-:Y:S01]  /*13450*/  FADD.FTZ R48, R182, R27 ;  /* 0x0000001bb6307221 */ /* 0x000fe20000010000 */
[--C-:B------:R-:W-:Y:S01]  /*13460*/  FFMA.FTZ R40, R51, UR52, -R26.reuse ;  /* 0x0000003433287c23 */ /* 0x100fe2000801081a */
[----:B------:R-:W-:Y:S01]  /*13470*/  FFMA.FTZ R171, R54, UR52, -R26 ;  /* 0x0000003436ab7c23 */ /* 0x000fe2000801081a */
[----:B------:R-:W0:Y:S01]  /*13480*/  MUFU.EX2 R0, R0 ;  /* 0x0000000000007308 */ /* 0x000e220000000800 */
[----:B------:R-:W-:Y:S01]  /*13490*/  FADD.FTZ R27, R21, R48 ;  /* 0x00000030151b7221 */ /* 0x000fe20000010000 */
[--C-:B------:R-:W-:Y:S01]  /*134a0*/  FFMA.FTZ R42, R55, UR52, -R26.reuse ;  /* 0x00000034372a7c23 */ /* 0x100fe2000801081a */
[--C-:B------:R-:W-:Y:S01]  /*134b0*/  FFMA.FTZ R165, R58, UR52, -R26.reuse ;  /* 0x000000343aa57c23 */ /* 0x100fe2000801081a */
[--C-:B------:R-:W-:Y:S01]  /*134c0*/  FFMA.FTZ R44, R59, UR52, -R26.reuse ;  /* 0x000000343b2c7c23 */ /* 0x100fe2000801081a */
[----:B------:R-:W-:Y:S01]  /*134d0*/  FADD.FTZ R48, R176, R27 ;  /* 0x0000001bb0307221 */ /* 0x000fe20000010000 */
[--C-:B------:R-:W-:Y:S01]  /*134e0*/  FFMA.FTZ R167, R62, UR52, -R26.reuse ;  /* 0x000000343ea77c23 */ /* 0x100fe2000801081a */
[----:B------:R-:W-:Y:S01]  /*134f0*/  FFMA.FTZ R46, R63, UR52, -R26 ;  /* 0x000000343f2e7c23 */ /* 0x000fe2000801081a */
[----:B------:R-:W1:Y:S01]  /*13500*/  MUFU.EX2 R183, R183 ;  /* 0x000000b700b77308 */ /* 0x000e620000000800 */
[----:B------:R-:W-:Y:S01]  /*13510*/  FADD.FTZ R27, R25, R48 ;  /* 0x00000030191b7221 */ /* 0x000fe20000010000 */
[--C-:B------:R-:W-:Y:S01]  /*13520*/  FFMA.FTZ R161, R66, UR52, -R26.reuse ;  /* 0x0000003442a17c23 */ /* 0x100fe2000801081a */
[--C-:B------:R-:W-:Y:S01]  /*13530*/  FFMA.FTZ R48, R67, UR52, -R26.reuse ;  /* 0x0000003443307c23 */ /* 0x100fe2000801081a */
[--C-:B------:R-:W-:Y:S01]  /*13540*/  FFMA.FTZ R163, R70, UR52, -R26.reuse ;  /* 0x0000003446a37c23 */ /* 0x100fe2000801081a */
[----:B------:R-:W-:Y:S01]  /*13550*/  FADD.FTZ R50, R178, R27 ;  /* 0x0000001bb2327221 */ /* 0x000fe20000010000 */
[--C-:B------:R-:W-:Y:S01]  /*13560*/  FFMA.FTZ R157, R74, UR52, -R26.reuse ;  /* 0x000000344a9d7c23 */ /* 0x100fe2000801081a */
[----:B------:R-:W-:Y:S01]  /*13570*/  FFMA.FTZ R24, R24, UR52, -R26 ;  /* 0x0000003418187c23 */ /* 0x000fe2000801081a */
[----:B------:R-:W2:Y:S01]  /*13580*/  MUFU.EX2 R30, R30 ;  /* 0x0000001e001e7308 */ /* 0x000ea20000000800 */
[----:B0-----:R-:W-:Y:S01]  /*13590*/  FFMA.FTZ R5, R0, R5, R181 ;  /* 0x0000000500057223 */ /* 0x001fe200000100b5 */
[----:B------:R-:W-:Y:S01]  /*135a0*/  FADD.FTZ R27, R29, R50 ;  /* 0x000000321d1b7221 */ /* 0x000fe20000010000 */
[--C-:B------:R-:W-:Y:S01]  /*135b0*/  FFMA.FTZ R159, R78, UR52, -R26.reuse ;  /* 0x000000344e9f7c23 */ /* 0x100fe2000801081a */
[--C-:B------:R-:W-:Y:S01]  /*135c0*/  FFMA.FTZ R153, R82, UR52, -R26.reuse ;  /* 0x0000003452997c23 */ /* 0x100fe2000801081a */
[----:B------:R-:W-:Y:S01]  /*135d0*/  FADD.FTZ R6, R28, R5 ;  /* 0x000000051c067221 */ /* 0x000fe20000010000 */
[----:B------:R-:W-:Y:S01]  /*135e0*/  FADD.FTZ R50, R172, R27 ;  /* 0x0000001bac327221 */ /* 0x000fe20000010000 */
[----:B------:R-:W-:Y:S01]  /*135f0*/  FFMA.FTZ R155, R86, UR52, -R26 ;  /* 0x00000034569b7c23 */ /* 0x000fe2000801081a */
[----:B------:R-:W0:Y:S01]  /*13600*/  MUFU.EX2 R177, R177 ;  /* 0x000000b100b17308 */ /* 0x000e220000000800 */
[----:B-1----:R-:W-:Y:S01]  /*13610*/  FADD.FTZ R5, R183, R6 ;  /* 0x00000006b7057221 */ /* 0x002fe20000010000 */
[----:B------:R-:W-:Y:S01]  /*13620*/  FADD.FTZ R27, R33, R50 ;  /* 0x00000032211b7221 */ /* 0x000fe20000010000 */
[----:B------:R-:W-:-:S03]  /*13630*/  FFMA.FTZ R50, R71, UR52, -R26 ;  /* 0x0000003447327c23 */ /* 0x000fc6000801081a */
        /* <DEDUP_REMOVED lines=16> */
[----:B------:R-:W-:-:S03]  /*13740*/  FFMA.FTZ R52, R79, UR52, -R26 ;  /* 0x000000344f347c23 */ /* 0x000fc6000801081a */
[----:B------:R-:W-:Y:S02]  /*13750*/  FADD.FTZ R54, R166, R27 ;  /* 0x0000001ba6367221 */ /* 0x000fe40000010000 */
        /* <DEDUP_REMOVED lines=34> */
[--C-:B------:R-:W-:Y:S01]  /*13980*/  FFMA.FTZ R54, R83, UR52, -R26.reuse ;  /* 0x0000003453367c23 */ /* 0x100fe2000801081a */
[----:B------:R-:W-:-:S05]  /*13990*/  FFMA.FTZ R26, R87, UR52, -R26 ;  /* 0x00000034571a7c23 */ /* 0x000fca000801081a */
        /* <DEDUP_REMOVED lines=38> */
[----:B0-----:R-:W-:-:S03]  /*13c00*/  FADD.FTZ R6, R3, R56 ;  /* 0x0000003803067221 */ /* 0x001fc60000010000 */
[----:B-1----:R-:W-:Y:S01]  /*13c10*/  FADD.FTZ R5, R26, R5 ;  /* 0x000000051a057221 */ /* 0x002fe20000010000 */
[----:B------:R-:W-:Y:S06]  /*13c20*/  @!P0 BRA `(.L_x_1881) ;  /* 0x0000000000048947 */ /* 0x000fec0003800000 */
[----:B------:R-:W-:Y:S01]  /*13c30*/  BPT.TRAP 0x1 ;  /* 0x000000040000795c */ /* 0x000fe20000300000 */
.L_x_1881:
[----:B------:R-:W-:Y:S01]  /*13c40*/  LEA R27, R184, R18, 0x3 ;  /* 0x00000012b81b7211 */ /* 0x000fe200078e18ff */
[----:B------:R-:W-:Y:S01]  /*13c50*/  IMAD.U32 R56, RZ, RZ, UR38 ;  /* 0x00000026ff387e24 */ /* 0x000fe2000f8e00ff */
[----:B------:R-:W-:Y:S01]  /*13c60*/  ISETP.GT.AND P3, PT, R4, R12, PT ;  /* 0x0000000c0400720c */ /* 0x000fe20003f64270 */
[----:B------:R-:W-:Y:S01]  /*13c70*/  FMUL.FTZ R90, R90, R0 ;  /* 0x000000005a5a7220 */ /* 0x000fe20000410000 */
[----:B------:R-:W-:Y:S01]  /*13c80*/  F2FP.F16.F32.PACK_AB R154, R3, R154 ;  /* 0x0000009a039a723e */ /* 0x000fe200000000ff */
[----:B------:R-:W-:Y:S02]  /*13c90*/  VIADD R27, R27, 0x28860 ;  /* 0x000288601b1b7836 */ /* 0x000fe40000000000 */
[-C--:B------:R-:W-:Y:S01]  /*13ca0*/  FMUL.FTZ R91, R91, R0.reuse ;  /* 0x000000005b5b7220 */ /* 0x080fe20000410000 */
[-C--:B------:R-:W-:Y:S01]  /*13cb0*/  FMUL.FTZ R94, R94, R0.reuse ;  /* 0x000000005e5e7220 */ /* 0x080fe20000410000 */
[-C--:B------:R-:W-:Y:S01]  /*13cc0*/  FMUL.FTZ R95, R95, R0.reuse ;  /* 0x000000005f5f7220 */ /* 0x080fe20000410000 */
[-C--:B------:R-:W-:Y:S01]  /*13cd0*/  FMUL.FTZ R98, R98, R0.reuse ;  /* 0x0000000062627220 */ /* 0x080fe20000410000 */
[----:B------:R-:W-:Y:S01]  /*13ce0*/  PRMT R27, R56, 0x654, R27 ;  /* 0x00000654381b7816 */ /* 0x000fe2000000001b */
[-C--:B------:R-:W-:Y:S01]  /*13cf0*/  FMUL.FTZ R99, R99, R0.reuse ;  /* 0x0000000063637220 */ /* 0x080fe20000410000 */
[-C--:B------:R-:W-:Y:S01]  /*13d00*/  FMUL.FTZ R102, R102, R0.reuse ;  /* 0x0000000066667220 */ /* 0x080fe20000410000 */
        /* <DEDUP_REMOVED lines=86> */
[----:B------:R-:W-:Y:S01]  /*14270*/  F2FP.F16.F32.PACK_AB R155, R26, R155 ;  /* 0x0000009b1a9b723e */ /* 0x000fe200000000ff */
[-C--:B------:R-:W-:Y:S01]  /*14280*/  FMUL.FTZ R148, R148, R20.reuse ;  /* 0x0000001494947220 */ /* 0x080fe20000410000 */
[----:B------:R-:W-:Y:S01]  /*14290*/  FMUL.FTZ R149, R149, R20 ;  /* 0x0000001495957220 */ /* 0x000fe20000410000 */
[----:B------:R-:W-:Y:S01]  /*142a0*/  VIADD R4, R4, 0xffffffff ;  /* 0xffffffff04047836 */ /* 0x000fe20000000000 */
[----:B------:R-:W-:Y:S01]  /*142b0*/  MOV R184, R13 ;  /* 0x0000000d00b87202 */ /* 0x000fe20000000f00 */
[----:B------:R-:W-:-:S02]  /*142c0*/  IMAD.MOV.U32 R0, RZ, RZ, R10 ;  /* 0x000000ffff007224 */ /* 0x000fc400078e000a */
[----:B------:R-:W-:Y:S02]  /*142d0*/  IMAD.MOV.U32 R3, RZ, RZ, R8 ;  /* 0x000000ffff037224 */ /* 0x000fe400078e0008 */
[----:B------:R-:W-:Y:S01]  /*142e0*/  IMAD.MOV.U32 R187, RZ, RZ, R14 ;  /* 0x000000ffffbb7224 */ /* 0x000fe200078e000e */
[----:B0-----:R-:W-:Y:S06]  /*142f0*/  @P3 BRA `(.L_x_1882) ;  /* 0xffffffcc00543947 */ /* 0x001fec000383ffff */
[----:B------:R-:W-:Y:S02]  /*14300*/  IMAD.MOV.U32 R0, RZ, RZ, R10 ;  /* 0x000000ffff007224 */ /* 0x000fe400078e000a */
[----:B------:R-:W-:Y:S02]  /*14310*/  IMAD.MOV.U32 R3, RZ, RZ, R8 ;  /* 0x000000ffff037224 */ /* 0x000fe400078e0008 */
[----:B------:R-:W-:Y:S02]  /*14320*/  IMAD.MOV.U32 R184, RZ, RZ, R13 ;  /* 0x000000ffffb87224 */ /* 0x000fe400078e000d */
[----:B------:R-:W-:-:S07]  /*14330*/  IMAD.MOV.U32 R187, RZ, RZ, R14 ;  /* 0x000000ffffbb7224 */ /* 0x000fce00078e000e */
.L_x_1862:
[----:B------:R-:W0:Y:S01]  /*14340*/  LDC R8, c[0x0][0x448] ;  /* 0x00011200ff087b82 */ /* 0x000e220000000800 */
[----:B------:R-:W-:-:S07]  /*14350*/  IADD3 R11, R190, 0x1, -R189 ;  /* 0x00000001be0b7810 */ /* 0x000fce0007ffe8bd */
[----:B------:R-:W1:Y:S01]  /*14360*/  LDC R13, c[0x0][0x9e4] ;  /* 0x00027900ff0d7b82 */ /* 0x000e620000000800 */
[----:B0-----:R-:W-:Y:S01]  /*14370*/  ISETP.NE.AND P4, PT, R8, 0x1, PT ;  /* 0x000000010800780c */ /* 0x001fe20003f85270 */
[----:B------:R-:W-:Y:S01]  /*14380*/  VIADD R8, R193, 0x7f ;  /* 0x0000007fc1087836 */ /* 0x000fe20000000000 */
[----:B-1----:R-:W-:-:S11]  /*14390*/  ISETP.GE.AND P5, PT, R13, 0x1, PT ;  /* 0x000000010d00780c */ /* 0x002fd60003fa6270 */
[----:B------:R-:W0:Y:S08]  /*143a0*/  @P4 LDC R9, c[0x0][0x44c] ;  /* 0x00011300ff094b82 */ /* 0x000e300000000800 */
[----:B------:R-:W1:Y:S01]  /*143b0*/  @P4 LDC R10, c[0x0][0x450] ;  /* 0x00011400ff0a4b82 */ /* 0x000e620000000800 */
[----:B0-----:R-:W-:-:S05]  /*143c0*/  @P4 IMAD.HI.U32 R9, R8, R9, RZ ;  /* 0x0000000908094227 */ /* 0x001fca00078e00ff */
[----:B-1----:R-:W-:-:S05]  /*143d0*/  @P4 SHF.R.U32.HI R8, RZ, R10, R9 ;  /* 0x0000000aff084219 */ /* 0x002fca0000011609 */
[----:B------:R-:W-:-:S05]  /*143e0*/  IMAD.IADD R8, R11, 0x1, R8 ;  /* 0x000000010b087824 */ /* 0x000fca00078e0208 */
[----:B------:R-:W-:Y:S01]  /*143f0*/  IADD3 R9, R8, -UR51, RZ ;  /* 0x8000003308097c10 */ /* 0x000fe2000fffe0ff */
        /* <DEDUP_REMOVED lines=11> */
.L_x_1885:
[----:B------:R-:W-:-:S13]  /*144b0*/  ISETP.NE.AND P1, PT, R13, 0x1, PT ;  /* 0x000000010d00780c */ /* 0x000fda0003f25270 */
[----:B------:R-:W0:Y:S02]  /*144c0*/  @P1 LDC.64 R10, c[0x0][0x9e8] ;  /* 0x00027a00ff0a1b82 */ /* 0x000e240000000a00 */
[----:B0-----:R-:W-:-:S05]  /*144d0*/  @P1 IMAD.HI.U32 R10, R8, R10, RZ ;  /* 0x0000000a080a1227 */ /* 0x001fca00078e00ff */
[----:B------:R-:W-:-:S07]  /*144e0*/  @P1 SHF.R.U32.HI R8, RZ, R11, R10 ;  /* 0x0000000bff081219 */ /* 0x000fce000001160a */
.L_x_1886:
[----:B------:R-:W-:Y:S05]  /*144f0*/  BSYNC B0 ;  /* 0x0000000000007941 */ /* 0x000fea0003800000 */
.L_x_1884:
[----:B------:R-:W-:-:S05]  /*14500*/  IMAD R8, R8, R13, RZ ;  /* 0x0000000d08087224 */ /* 0x000fca00078e02ff */
[----:B------:R-:W-:-:S07]  /*14510*/  VIMNMX R9, R9, R8, !PT ;  /* 0x0000000809097248 */ /* 0x000fce0007fe0100 */
.L_x_1883:
[----:B------:R-:W-:-:S05]  /*14520*/  VIADD R9, R9, 0x7f ;  /* 0x0000007f09097836 */ /* 0x000fca0000000000 */
[----:B------:R-:W-:-:S04]  /*14530*/  SHF.R.S32.HI R8, RZ, 0x1f, R9 ;  /* 0x0000001fff087819 */ /* 0x000fc80000011409 */
[----:B------:R-:W-:-:S04]  /*14540*/  LEA.HI R8, R8, R9, RZ, 0x7 ;  /* 0x0000000908087211 */ /* 0x000fc800078f38ff */
[----:B------:R-:W-:-:S04]  /*14550*/  SHF.R.S32.HI R9, RZ, 0x7, R8 ;  /* 0x00000007ff097819 */ /* 0x000fc80000011408 */
[----:B------:R-:W-:-:S04]  /*14560*/  VIMNMX R12, R198, R9, !PT ;  /* 0x00000009c60c7248 */ /* 0x000fc80007fe0100 */
[----:B------:R-:W-:-:S13]  /*14570*/  ISETP.GE.AND P1, PT, R4, R12, PT ;  /* 0x0000000c0400720c */ /* 0x000fda0003f26270 */
[----:B------:R-:W-:Y:S05]  /*14580*/  @!P1 BRA `(.L_x_1887) ;  /* 0x0000002000ac9947 */ /* 0x000fea0003800000 */
[----:B------:R-:W-:Y:S02]  /*14590*/  IMAD.MOV.U32 R13, RZ, RZ, R0 ;  /* 0x000000ffff0d7224 */ /* 0x000fe400078e0000 */
[----:B------:R-:W-:Y:S02]  /*145a0*/  IMAD.MOV.U32 R14, RZ, RZ, R3 ;  /* 0x000000ffff0e7224 */ /* 0x000fe400078e0003 */
[----:B------:R-:W-:Y:S02]  /*145b0*/  IMAD.MOV.U32 R20, RZ, RZ, R187 ;  /* 0x000000ffff147224 */ /* 0x000fe400078e00bb */
[----:B------:R-:W-:-:S07]  /*145c0*/  IMAD.MOV.U32 R15, RZ, RZ, R184 ;  /* 0x000000ffff0f7224 */ /* 0x000fce00078e00b8 */
.L_x_1899:
        /* <DEDUP_REMOVED lines=8> */
.L_x_1889:
        /* <DEDUP_REMOVED lines=8> */
.L_x_1890:
[----:B------:R-:W-:Y:S04]  /*146d0*/  BSSY B0, `(.L_x_1888) ;  /* 0x0000004000007945 */ /* 0x000fe80003800000 */
[----:B-1----:R-:W-:Y:S05]  /*146e0*/  @P2 BRA `(.L_x_1891) ;  /* 0x0000000000082947 */ /* 0x002fea0003800000 */
[----:B------:R-:W1:Y:S02]  /*146f0*/  SYNCS.PHASECHK.TRANS64.TRYWAIT P2, [R3+URZ+0x28830], R0 ;  /* 0x02883000030075a7 */ /* 0x000e64000804017f */
[----:B-1----:R-:W-:Y:S05]  /*14700*/  @!P2 BRA `(.L_x_1892) ;  /* 0x00000114009ca947 */ /* 0x002fea0003800000 */
.L_x_1891:
[----:B------:R-:W-:Y:S05]  /*14710*/  BSYNC B0 ;  /* 0x0000000000007941 */ /* 0x000fea0003800000 */
.L_x_1888:
[----:B01----:R-:W0:Y:S01]  /*14720*/  S2R R0, SR_TID.X ;  /* 0x0000000000007919 */ /* 0x003e220000002100 */
[----:B------:R-:W-:Y:S01]  /*14730*/  VIADD R184, R15, 0x1 ;  /* 0x000000010fb87836 */ /* 0x000fe20000000000 */
[----:B------:R-:W-:Y:S05]  /*14740*/  WARPSYNC.ALL ;  /* 0x0000000000007948 */ /* 0x000fea0003800000 */
[C---:B------:R-:W-:Y:S01]  /*14750*/  ISETP.NE.AND P2, PT, R184.reuse, 0x2, PT ;  /* 0x00000002b800780c */ /* 0x040fe20003f45270 */
[----:B------:R-:W-:Y:S02]  /*14760*/  IMAD.MOV.U32 R9, RZ, RZ, 0x40000040 ;  /* 0x40000040ff097424 */ /* 0x000fe400078e00ff */
[----:B------:R-:W-:Y:S01]  /*14770*/  IMAD.MOV.U32 R11, RZ, RZ, 0x40000040 ;  /* 0x40000040ff0b7424 */ /* 0x000fe200078e00ff */
[----:B------:R-:W-:-:S02]  /*14780*/  SEL R184, R184, RZ, P2 ;  /* 0x000000ffb8b87207 */ /* 0x000fc40001000000 */
[----:B------:R-:W-:Y:S01]  /*14790*/  R2UR UR35, R9 ;  /* 0x00000000092372ca */ /* 0x000fe200000e0000 */
[----:B------:R-:W-:Y:S01]  /*147a0*/  IMAD.MOV.U32 R9, RZ, RZ, 0x40000040 ;  /* 0x40000040ff097424 */ /* 0x000fe200078e00ff */
[----:B------:R-:W-:Y:S01]  /*147b0*/  R2UR UR7, R11 ;  /* 0x000000000b0772ca */ /* 0x000fe200000e0000 */
[----:B------:R-:W-:Y:S02]  /*147c0*/  IMAD R8, R184, 0x800, R7 ;  /* 0x00000800b8087824 */ /* 0x000fe400078e0207 */
[----:B------:R-:W-:Y:S01]  /*147d0*/  IMAD.MOV.U32 R11, RZ, RZ, 0x40000040 ;  /* 0x40000040ff0b7424 */ /* 0x000fe200078e00ff */
[----:B------:R-:W-:Y:S01]  /*147e0*/  R2UR UR31, R9 ;  /* 0x00000000091f72ca */ /* 0x000fe200000e0000 */
[C---:B------:R-:W-:Y:S01]  /*147f0*/  VIADD R10, R8.reuse, 0x2 ;  /* 0x00000002080a7836 */ /* 0x040fe20000000000 */
[----:B------:R-:W-:Y:S02]  /*14800*/  R2UR UR34, R8 ;  /* 0x00000000082272ca */ /* 0x000fe400000e0000 */
[----:B------:R-:W-:Y:S01]  /*14810*/  R2UR UR11, R11 ;  /* 0x000000000b0b72ca */ /* 0x000fe200000e0000 */
[----:B------:R-:W-:Y:S01]  /*14820*/  IMAD.MOV.U32 R11, RZ, RZ, 0x40000040 ;  /* 0x40000040ff0b7424 */ /* 0x000fe200078e00ff */
[----:B------:R-:W-:-:S02]  /*14830*/  R2UR UR6, R10 ;  /* 0x000000000a0672ca */ /* 0x000fc400000e0000 */
[----:B------:R-:W-:Y:S02]  /*14840*/  IADD3 R10, R8, 0x4, RZ ;  /* 0x00000004080a7810 */ /* 0x000fe40007ffe0ff */
[----:B------:R-:W-:Y:S01]  /*14850*/  R2UR UR15, R11 ;  /* 0x000000000b0f72ca */ /* 0x000fe200000e0000 */
[----:B------:R-:W-:Y:S01]  /*14860*/  IMAD.MOV.U32 R11, RZ, RZ, 0x40000040 ;  /* 0x40000040ff0b7424 */ /* 0x000fe200078e00ff */
[----:B------:R-:W-:Y:S01]  /*14870*/  R2UR UR10, R10 ;  /* 0x000000000a0a72ca */ /* 0x000fe200000e0000 */
[----:B------:R-:W-:Y:S01]  /*14880*/  VIADD R10, R8, 0x6 ;  /* 0x00000006080a7836 */ /* 0x000fe20000000000 */
[----:B0-----:R-:W-:Y:S02]  /*14890*/  SHF.R.U32.HI R0, RZ, 0x7, R0 ;  /* 0x00000007ff007819 */ /* 0x001fe40000011600 */
[----:B------:R-:W-:Y:S02]  /*148a0*/  R2UR UR19, R11 ;  /* 0x000000000b1372ca */ /* 0x000fe400000e0000 */
[----:B------:R-:W-:Y:S01]  /*148b0*/  R2UR UR14, R10 ;  /* 0x000000000a0e72ca */ /* 0x000fe200000e0000 */
[----:B------:R-:W-:Y:S01]  /*148c0*/  VIADD R0, R0, 0x8 ;  /* 0x0000000800007836 */ /* 0x000fe20000000000 */
[----:B------:R-:W-:Y:S01]  /*148d0*/  MOV R11, 0x40000040 ;  /* 0x40000040000b7802 */ /* 0x000fe20000000f00 */
[----:B------:R-:W-:-:S03]  /*148e0*/  VIADD R10, R8, 0x400 ;  /* 0x00000400080a7836 */ /* 0x000fc60000000000 */
[----:B------:R0:W-:Y:S01]  /*148f0*/  BAR.SYNC.DEFER_BLOCKING R0, 0x100 ;  /* 0x000400000000751d */ /* 0x0001e20000010000 */
[----:B------:R-:W-:Y:S01]  /*14900*/  R2UR UR23, R11 ;  /* 0x000000000b1772ca */ /* 0x000fe200000e0000 */
[----:B------:R-:W-:Y:S01]  /*14910*/  IMAD.MOV.U32 R11, RZ, RZ, 0x40000040 ;  /* 0x40000040ff0b7424 */ /* 0x000fe200078e00ff */
[----:B------:R-:W-:Y:S01]  /*14920*/  R2UR UR18, R10 ;  /* 0x000000000a1272ca */ /* 0x000fe200000e0000 */
[----:B------:R-:W-:-:S03]  /*14930*/  VIADD R10, R8, 0x402 ;  /* 0x00000402080a7836 */ /* 0x000fc60000000000 */
[----:B------:R-:W-:Y:S02]  /*14940*/  R2UR UR27, R11 ;  /* 0x000000000b1b72ca */ /* 0x000fe400000e0000 */
[----:B------:R-:W-:Y:S01]  /*14950*/  R2UR UR22, R10 ;  /* 0x000000000a1672ca */ /* 0x000fe200000e0000 */
[C---:B------:R-:W-:Y:S02]  /*14960*/  VIADD R10, R8.reuse, 0x404 ;  /* 0x00000404080a7836 */ /* 0x040fe40000000000 */
[----:B------:R-:W-:-:S03]  /*14970*/  VIADD R8, R8, 0x406 ;  /* 0x0000040608087836 */ /* 0x000fc60000000000 */
        /* <DEDUP_REMOVED lines=29> */
.L_x_1894:
[----:B------:R-:W-:Y:S01]  /*14b50*/  SHF.L.U32 R0, R20, 0x1f, RZ ;  /* 0x0000001f14007819 */ /* 0x000fe200000006ff */
[----:B------:R-:W-:-:S04]  /*14b60*/  IMAD R3, R15, 0x8, R18 ;  /* 0x000000080f037824 */ /* 0x000fc800078e0212 */
[----:B------:R0:W1:Y:S01]  /*14b70*/  SYNCS.PHASECHK.TRANS64.TRYWAIT P1, [R3+URZ+0x28850], R0 ;  /* 0x02885000030075a7 */ /* 0x000062000802017f */
[----:B------:R-:W-:Y:S05]  /*14b80*/  @!P0 BRA `(.L_x_1895) ;  /* 0x0000000000048947 */ /* 0x000fea0003800000 */
[----:B------:R-:W-:Y:S01]  /*14b90*/  BPT.TRAP 0x1 ;  /* 0x000000040000795c */ /* 0x000fe20000300000 */
.L_x_1895:
[----:B-1----:R-:W-:Y:S05]  /*14ba0*/  @P1 BRA `(.L_x_1893) ;  /* 0x0000000000081947 */ /* 0x002fea0003800000 */
[----:B------:R-:W1:Y:S02]  /*14bb0*/  SYNCS.PHASECHK.TRANS64.TRYWAIT P1, [R3+URZ+0x28850], R0 ;  /* 0x02885000030075a7 */ /* 0x000e64000802017f */
[----:B-1----:R-:W-:Y:S05]  /*14bc0*/  @!P1 BRA `(.L_x_1896) ;  /* 0x0000011000809947 */ /* 0x002fea0003800000 */
.L_x_1893:
[----:B01----:R-:W-:Y:S01]  /*14bd0*/  VIADD R0, R18, 0x400 ;  /* 0x0000040012007836 */ /* 0x003fe20000000000 */
[----:B------:R-:W-:Y:S05]  /*14be0*/  WARPSYNC.ALL ;  /* 0x0000000000007948 */ /* 0x000fea0003800000 */
[----:B------:R-:W-:Y:S01]  /*14bf0*/  SHF.R.U32.HI R0, RZ, 0x4, R0 ;  /* 0x00000004ff007819 */ /* 0x000fe20000011600 */
[----:B------:R-:W-:Y:S01]  /*14c00*/  IMAD.MOV.U32 R9, RZ, RZ, 0x40000040 ;  /* 0x40000040ff097424 */ /* 0x000fe200078e00ff */
[----:B------:R-:W-:Y:S01]  /*14c10*/  WARPGROUP.ARRIVE ;  /* 0x00000000000079c5 */ /* 0x000fe20000000000 */
[----:B------:R-:W-:Y:S01]  /*14c20*/  IMAD.MOV.U32 R11, RZ, RZ, 0x40000040 ;  /* 0x40000040ff0b7424 */ /* 0x000fe200078e00ff */
[----:B------:R-:W-:-:S04]  /*14c30*/  LOP3.LUT R0, R0, 0x3fff, RZ, 0xc0, !PT ;  /* 0x00003fff00007812 */ /* 0x000fc800078ec0ff */
[----:B------:R-:W0:Y:S01]  /*14c40*/  S2R R20, SR_TID.X ;  /* 0x0000000000147919 */ /* 0x000e220000002100 */
[----:B------:R-:W-:Y:S01]  /*14c50*/  R2UR UR7, R9 ;  /* 0x00000000090772ca */ /* 0x000fe200000e0000 */
[----:B------:R-:W-:Y:S01]  /*14c60*/  IMAD.MOV.U32 R9, RZ, RZ, 0x40000040 ;  /* 0x40000040ff097424 */ /* 0x000fe200078e00ff */
[----:B------:R-:W-:-:S04]  /*14c70*/  LOP3.LUT R0, R0, 0x4000000, RZ, 0xfc, !PT ;  /* 0x0400000000007812 */ /* 0x000fc800078efcff */
[----:B------:R-:W-:-:S04]  /*14c80*/  LEA R8, R15, R0, 0xb ;  /* 0x000000000f087211 */ /* 0x000fc800078e58ff */
[C---:B------:R-:W-:Y:S01]  /*14c90*/  R2UR UR6, R8.reuse ;  /* 0x00000000080672ca */ /* 0x040fe200000e0000 */
[----:B------:R-:W-:-:S12]  /*14ca0*/  VIADD R10, R8, 0x80 ;  /* 0x00000080080a7836 */ /* 0x000fd80000000000 */
[----:B------:R-:W-:Y:S01]  /*14cb0*/  HGMMA.64x128x16.F32 R88, R180, gdesc[UR4].tnspB, R88, gsb0 ;  /* 0x41e00004b4587df0 */ /* 0x000fe20008000858 */
[----:B------:R-:W-:Y:S01]  /*14cc0*/  R2UR UR6, R10 ;  /* 0x000000000a0672ca */ /* 0x000fe200000e0000 */
[----:B------:R-:W-:Y:S01]  /*14cd0*/  VIADD R10, R8, 0x100 ;  /* 0x00000100080a7836 */ /* 0x000fe20000000000 */
[----:B------:R-:W-:Y:S01]  /*14ce0*/  R2UR UR7, R11 ;  /* 0x000000000b0772ca */ /* 0x000fe200000e0000 */
[----:B------:R-:W-:Y:S01]  /*14cf0*/  IMAD.MOV.U32 R11, RZ, RZ, 0x40000040 ;  /* 0x40000040ff0b7424 */ /* 0x000fe200078e00ff */
[----:B0-----:R-:W-:-:S04]  /*14d00*/  SHF.R.U32.HI R20, RZ, 0x7, R20 ;  /* 0x00000007ff147819 */ /* 0x001fc80000011614 */
[----:B------:R-:W-:Y:S01]  /*14d10*/  IADD3 R0, -R20, 0xb, RZ ;  /* 0x0000000b14007810 */ /* 0x000fe20007ffe1ff */
        /* <DEDUP_REMOVED lines=25> */
[C---:B------:R-:W-:Y:S01]  /*14eb0*/  VIADD R10, R8.reuse, 0x300 ;  /* 0x00000300080a7836 */ /* 0x040fe20000000000 */
[----:B------:R-:W-:Y:S01]  /*14ec0*/  R2UR UR7, R11 ;  /* 0x000000000b0772ca */ /* 0x000fe200000e0000 */
[----:B------:R-:W-:Y:S01]  /*14ed0*/  IMAD.MOV.U32 R11, RZ, RZ, 0x40000040 ;  /* 0x40000040ff0b7424 */ /* 0x000fe200078e00ff */
[----:B------:R-:W-:Y:S01]  /*14ee0*/  IADD3 R8, R8, 0x380, RZ ;  /* 0x0000038008087810 */ /* 0x000fe20007ffe0ff */
        /* <DEDUP_REMOVED lines=10> */
[----:B------:R-:W-:Y:S02]  /*14f90*/  WARPGROUP.DEPBAR.LE gsb0, 0x0 ;  /* 0x00008000000079c5 */ /* 0x000fe40000010000 */
[----:B------:R-:W-:-:S10]  /*14fa0*/  WARPGROUP.ARRIVE ;  /* 0x00000000000079c5 */ /* 0x000fd40000000000 */
[----:B------:R-:W-:Y:S03]  /*14fb0*/  HGMMA.64x128x16.F32 R88, R152, gdesc[UR4].tnspB, R88, gsb0 ;  /* 0x41e0000498587df0 */ /* 0x000fe60008000858 */
[----:B------:R-:W-:Y:S02]  /*14fc0*/  WARPGROUP.DEPBAR.LE gsb0, 0x0 ;  /* 0x00008000000079c5 */ /* 0x000fe40000010000 */
[----:B------:R0:W-:Y:S06]  /*14fd0*/  BAR.ARV R0, 0x100 ;  /* 0x000400000000751d */ /* 0x0001ec0000002000 */
[----:B------:R-:W-:Y:S05]  /*14fe0*/  @!P0 BRA `(.L_x_1897) ;  /* 0x0000000000048947 */ /* 0x000fea0003800000 */
[----:B------:R-:W-:Y:S01]  /*14ff0*/  BPT.TRAP 0x1 ;  /* 0x000000040000795c */ /* 0x000fe20000300000 */
.L_x_1897:
[----:B0-----:R-:W-:Y:S01]  /*15000*/  FMNMX.FTZ R0, R24, R14, !PT ;  /* 0x0000000e18007209 */ /* 0x001fe20007810000 */
[----:B------:R-:W-:Y:S01]  /*15010*/  UMOV UR52, UR44 ;  /* 0x0000002c00347c82 */ /* 0x000fe20008000000 */
        /* <DEDUP_REMOVED lines=67> */
[----:B------:R-:W0:Y:S04]  /*15450*/  SHFL.BFLY PT, R0, R11, 0x1, 0x1f ;  /* 0x0c201f000b007f89 */ /* 0x000e2800000e0000 */
[----:B------:R-:W1:Y:S01]  /*15460*/  SHFL.BFLY PT, R21, R20, 0x1, 0x1f ;  /* 0x0c201f0014157f89 */ /* 0x000e6200000e0000 */
[----:B0-----:R-:W-:Y:S02]  /*15470*/  FMNMX.FTZ R3, R11, R0, !PT ;  /* 0x000000000b037209 */ /* 0x001fe40007810000 */
[----:B-1----:R-:W-:-:S03]  /*15480*/  FMNMX.FTZ R0, R20, R21, !PT ;  /* 0x0000001514007209 */ /* 0x002fc60007810000 */
[----:B------:R-:W-:-:S04]  /*15490*/  FADD.FTZ R10, -R3, R14 ;  /* 0x0000000e030a7221 */ /* 0x000fc80000010100 */
[----:B------:R-:W-:Y:S01]  /*154a0*/  FMUL.FTZ R14, R10, UR52 ;  /* 0x000000340a0e7c20 */ /* 0x000fe20008410000 */
[----:B------:R-:W-:-:S03]  /*154b0*/  FADD.FTZ R10, -R0, R13 ;  /* 0x0000000d000a7221 */ /* 0x000fc60000010100 */
[----:B------:R0:W-:Y:S01]  /*154c0*/  MUFU.EX2 R9, R14 ;  /* 0x0000000e00097308 */ /* 0x0001e20000000800 */
[----:B------:R-:W-:Y:S01]  /*154d0*/  FMUL.FTZ R8, R10, UR52 ;  /* 0x000000340a087c20 */ /* 0x000fe20008410000 */
[----:B------:R-:W-:-:S04]  /*154e0*/  FMUL.FTZ R10, R3, UR52 ;  /* 0x00000034030a7c20 */ /* 0x000fc80008410000 */
[--C-:B------:R-:W-:Y:S01]  /*154f0*/  FFMA.FTZ R153, R45, UR52, -R10.reuse ;  /* 0x000000342d997c23 */ /* 0x100fe2000801080a */
        /* <DEDUP_REMOVED lines=30> */
[----:B------:R-:W-:Y:S01]  /*156e0*/  FFMA.FTZ R49, R85, UR52, -R10 ;  /* 0x0000003455317c23 */ /* 0x000fe2000801080a */
[----:B------:R-:W-:Y:S01]  /*156f0*/  FMUL.FTZ R10, R0, UR52 ;  /* 0x00000034000a7c20 */ /* 0x000fe20008410000 */
[----:B------:R-:W1:Y:S01]  /*15700*/  MUFU.EX2 R180, R180 ;  /* 0x000000b400b47308 */ /* 0x000e620000000800 */
[----:B------:R-:W-:-:S02]  /*15710*/  IMAD R52, R184, 0x8, R18 ;  /* 0x00000008b8347824 */ /* 0x000fc400078e0212 */
[--C-:B------:R-:W-:Y:S01]  /*15720*/  FFMA.FTZ R181, R26, UR52, -R10.reuse ;  /* 0x000000341ab57c23 */ /* 0x100fe2000801080a */
[--C-:B0-----:R-:W-:Y:S01]  /*15730*/  FFMA.FTZ R14, R27, UR52, -R10.reuse ;  /* 0x000000341b0e7c23 */ /* 0x101fe2000801080a */
[--C-:B------:R-:W-:Y:S01]  /*15740*/  FFMA.FTZ R183, R30, UR52, -R10.reuse ;  /* 0x000000341eb77c23 */ /* 0x100fe2000801080a */
[--C-:B------:R-:W-:Y:S01]  /*15750*/  FFMA.FTZ R20, R31, UR52, -R10.reuse ;  /* 0x000000341f147c23 */ /* 0x100fe2000801080a */
[--C-:B------:R-:W-:Y:S01]  /*15760*/  FFMA.FTZ R177, R34, UR52, -R10.reuse ;  /* 0x0000003422b17c23 */ /* 0x100fe2000801080a */
[----:B------:R-:W-:Y:S01]  /*15770*/  MUFU.EX2 R8, R8 ;  /* 0x0000000800087308 */ /* 0x000fe20000000800 */
[--C-:B------:R-:W-:Y:S01]  /*15780*/  FFMA.FTZ R24, R35, UR52, -R10.reuse ;  /* 0x0000003423187c23 */ /* 0x100fe2000801080a */
[--C-:B------:R-:W-:Y:S01]  /*15790*/  FFMA.FTZ R179, R38, UR52, -R10.reuse ;  /* 0x0000003426b37c23 */ /* 0x100fe2000801080a */
[--C-:B------:R-:W-:Y:S01]  /*157a0*/  FFMA.FTZ R26, R39, UR52, -R10.reuse ;  /* 0x00000034271a7c23 */ /* 0x100fe2000801080a */
[--C-:B------:R-:W-:Y:S01]  /*157b0*/  FFMA.FTZ R173, R42, UR52, -R10.reuse ;  /* 0x000000342aad7c23 */ /* 0x100fe2000801080a */
[--C-:B------:R-:W-:Y:S01]  /*157c0*/  FFMA.FTZ R28, R43, UR52, -R10.reuse ;  /* 0x000000342b1c7c23 */ /* 0x100fe2000801080a */
[--C-:B------:R-:W-:Y:S01]  /*157d0*/  FFMA.FTZ R175, R46, UR52, -R10.reuse ;  /* 0x000000342eaf7c23 */ /* 0x100fe2000801080a */
[----:B------:R-:W-:Y:S01]  /*157e0*/  FFMA.FTZ R30, R47, UR52, -R10 ;  /* 0x000000342f1e7c23 */ /* 0x000fe2000801080a */
[----:B------:R-:W0:Y:S01]  /*157f0*/  MUFU.EX2 R181, R181 ;  /* 0x000000b500b57308 */ /* 0x000e220000000800 */
[----:B-1----:R-:W-:Y:S01]  /*15800*/  FFMA.FTZ R6, R9, R6, R180 ;  /* 0x0000000609067223 */ /* 0x002fe200000100b4 */
[--C-:B------:R-:W-:Y:S01]  /*15810*/  FFMA.FTZ R169, R50, UR52, -R10.reuse ;  /* 0x0000003432a97c23 */ /* 0x100fe2000801080a */
[--C-:B------:R-:W-:Y:S01]  /*15820*/  FFMA.FTZ R32, R51, UR52, -R10.reuse ;  /* 0x0000003433207c23 */ /* 0x100fe2000801080a */
[--C-:B------:R-:W-:Y:S01]  /*15830*/  FFMA.FTZ R171, R54, UR52, -R10.reuse ;  /* 0x0000003436ab7c23 */ /* 0x100fe2000801080a */
[--C-:B------:R-:W-:Y:S01]  /*15840*/  FFMA.FTZ R34, R55, UR52, -R10.reuse ;  /* 0x0000003437227c23 */ /* 0x100fe2000801080a */
[--C-:B------:R-:W-:Y:S01]  /*15850*/  FFMA.FTZ R165, R58, UR52, -R10.reuse ;  /* 0x000000343aa57c23 */ /* 0x100fe2000801080a */
[--C-:B------:R-:W-:Y:S01]  /*15860*/  FFMA.FTZ R36, R59, UR52, -R10.reuse ;  /* 0x000000343b247c23 */ /* 0x100fe2000801080a */
[----:B------:R-:W1:Y:S01]  /*15870*/  MUFU.EX2 R163, R163 ;  /* 0x000000a300a37308 */ /* 0x000e620000000800 */
[--C-:B------:R-:W-:Y:S01]  /*15880*/  FFMA.FTZ R167, R62, UR52, -R10.reuse ;  /* 0x000000343ea77c23 */ /* 0x100fe2000801080a */
[----:B------:R-:W-:Y:S01]  /*15890*/  FFMA.FTZ R38, R63, UR52, -R10 ;  /* 0x000000343f267c23 */ /* 0x000fe2000801080a */
[----:B------:R-:W-:-:S05]  /*158a0*/  IMAD.U32 R54, RZ, RZ, UR38 ;  /* 0x00000026ff367e24 */ /* 0x000fca000f8e00ff */
[----:B------:R-:W2:Y:S01]  /*158b0*/  MUFU.EX2 R14, R14 ;  /* 0x0000000e000e7308 */ /* 0x000ea20000000800 */
[----:B0-----:R-:W-:-:S07]  /*158c0*/  FFMA.FTZ R5, R8, R5, R181 ;  /* 0x0000000508057223 */ /* 0x001fce00000100b5 */
[----:B------:R-:W0:Y:S01]  /*158d0*/  MUFU.EX2 R182, R182 ;  /* 0x000000b600b67308 */ /* 0x000e220000000800 */
[----:B-1----:R-:W-:-:S07]  /*158e0*/  FADD.FTZ R27, R163, R6 ;  /* 0x00000006a31b7221 */ /* 0x002fce0000010000 */
[----:B------:R-:W1:Y:S01]  /*158f0*/  MUFU.EX2 R183, R183 ;  /* 0x000000b700b77308 */ /* 0x000e620000000800 */
[----:B--2---:R-:W-:-:S07]  /*15900*/  FADD.FTZ R6, R14, R5 ;  /* 0x000000050e067221 */ /* 0x004fce0000010000 */
[----:B------:R-:W2:Y:S01]  /*15910*/  MUFU.EX2 R161, R161 ;  /* 0x000000a100a17308 */ /* 0x000ea20000000800 */
[----:B0-----:R-:W-:Y:S01]  /*15920*/  FADD.FTZ R40, R182, R27 ;  /* 0x0000001bb6287221 */ /* 0x001fe20000010000 */
[----:B------:R-:W-:-:S06]  /*15930*/  FFMA.FTZ R27, R66, UR52, -R10 ;  /* 0x00000034421b7c23 */ /* 0x000fcc000801080a */
        /* <DEDUP_REMOVED lines=16> */
[----:B--2---:R-:W-:Y:S01]  /*15a40*/  FADD.FTZ R42, R178, R31 ;  /* 0x0000001fb22a7221 */ /* 0x004fe20000010000 */
[----:B------:R-:W-:-:S06]  /*15a50*/  FFMA.FTZ R31, R70, UR52, -R10 ;  /* 0x00000034461f7c23 */ /* 0x000fcc000801080a */
        /* <DEDUP_REMOVED lines=16> */
[----:B-1----:R-:W-:Y:S01]  /*15b60*/  FADD.FTZ R44, R174, R35 ;  /* 0x00000023ae2c7221 */ /* 0x002fe20000010000 */
[----:B------:R-:W-:-:S06]  /*15b70*/  FFMA.FTZ R35, R74, UR52, -R10 ;  /* 0x000000344a237c23 */ /* 0x000fcc000801080a */
        /* <DEDUP_REMOVED lines=60> */
[----:B-1----:R-:W-:Y:S01]  /*15f40*/  FADD.FTZ R6, R42, R5 ;  /* 0x000000052a067221 */ /* 0x002fe20000010000 */
[----:B------:R-:W-:-:S05]  /*15f50*/  VIADD R5, R52, 0x28840 ;  /* 0x0002884034057836 */ /* 0x000fca0000000000 */
[----:B------:R-:W-:Y:S01]  /*15f60*/  PRMT R5, R54, 0x654, R5 ;  /* 0x0000065436057816 */ /* 0x000fe20000000005 */
[----:B------:R-:W1:Y:S01]  /*15f70*/  MUFU.EX2 R21, R21 ;  /* 0x0000001500157308 */ /* 0x000e620000000800 */
[----:B--2---:R-:W-:Y:S02]  /*15f80*/  FADD.FTZ R50, R156, R51 ;  /* 0x000000339c327221 */ /* 0x004fe40000010000 */
[----:B------:R2:W-:Y:S05]  /*15f90*/  SYNCS.ARRIVE.TRANS64.RED.A1T0 RZ, [R5+URZ], RZ ;  /* 0x000000ff05ff79a7 */ /* 0x0005ea000810043f */
[----:B------:R-:W3:Y:S01]  /*15fa0*/  MUFU.EX2 R44, R44 ;  /* 0x0000002c002c7308 */ /* 0x000ee20000000800 */
[----:B0-----:R-:W-:-:S07]  /*15fb0*/  FADD.FTZ R51, R35, R6 ;  /* 0x0000000623337221 */ /* 0x001fce0000010000 */
[----:B------:R-:W0:Y:S01]  /*15fc0*/  MUFU.EX2 R158, R158 ;  /* 0x0000009e009e7308 */ /* 0x000e220000000800 */
[----:B-1----:R-:W-:-:S07]  /*15fd0*/  FADD.FTZ R53, R21, R50 ;  /* 0x0000003215357221 */ /* 0x002fce0000010000 */
[----:B------:R-:W1:Y:S01]  /*15fe0*/  MUFU.EX2 R39, R39 ;  /* 0x0000002700277308 */ /* 0x000e620000000800 */
[----:B---3--:R-:W-:-:S07]  /*15ff0*/  FADD.FTZ R6, R44, R51 ;  /* 0x000000332c067221 */ /* 0x008fce0000010000 */
        /* <DEDUP_REMOVED lines=24> */
.L_x_1898:
[----:B------:R-:W-:Y:S01]  /*16180*/  IMAD R15, R15, 0x8, R18 ;  /* 0x000000080f0f7824 */ /* 0x000fe200078e0212 */
[----:B------:R-:W-:Y:S01]  /*16190*/  ISETP.GT.AND P1, PT, R4, R12, PT ;  /* 0x0000000c0400720c */ /* 0x000fe20003f24270 */
[----:B------:R-:W-:Y:S01]  /*161a0*/  IMAD.U32 R50, RZ, RZ, UR38 ;  /* 0x00000026ff327e24 */ /* 0x000fe2000f8e00ff */
[----:B------:R-:W-:Y:S01]  /*161b0*/  F2FP.F16.F32.PACK_AB R180, R163, R180 ;  /* 0x000000b4a3b4723e */ /* 0x000fe200000000ff */
[-C--:B------:R-:W-:Y:S01]  /*161c0*/  FMUL.FTZ R88, R88, R9.reuse ;  /* 0x0000000958587220 */ /* 0x080fe20000410000 */
[----:B------:R-:W-:Y:S01]  /*161d0*/  IADD3 R15, R15, 0x28860, RZ ;  /* 0x000288600f0f7810 */ /* 0x000fe20007ffe0ff */
[----:B------:R-:W-:Y:S01]  /*161e0*/  FMUL.FTZ R89, R89, R9 ;  /* 0x0000000959597220 */ /* 0x000fe20000410000 */
[----:B------:R-:W-:Y:S01]  /*161f0*/  F2FP.F16.F32.PACK_AB R181, R14, R181 ;  /* 0x000000b50eb5723e */ /* 0x000fe200000000ff */
[-C--:B------:R-:W-:Y:S01]  /*16200*/  FMUL.FTZ R92, R92, R9.reuse ;  /* 0x000000095c5c7220 */ /* 0x080fe20000410000 */
[----:B------:R-:W-:Y:S01]  /*16210*/  PRMT R15, R50, 0x654, R15 ;  /* 0x00000654320f7816 */ /* 0x000fe2000000000f */
[-C--:B------:R-:W-:Y:S01]  /*16220*/  FMUL.FTZ R93, R93, R9.reuse ;  /* 0x000000095d5d7220 */ /* 0x080fe20000410000 */
[----:B------:R-:W-:Y:S01]  /*16230*/  F2FP.F16.F32.PACK_AB R182, R161, R182 ;  /* 0x000000b6a1b6723e */ /* 0x000fe200000000ff */
[----:B------:R-:W-:Y:S01]  /*16240*/  FMUL.FTZ R96, R96, R9 ;  /* 0x0000000960607220 */ /* 0x000fe20000410000 */
        /* <DEDUP_REMOVED lines=89> */
[----:B------:R-:W-:-:S02]  /*167e0*/  VIADD R4, R4, 0xffffffff ;  /* 0xffffffff04047836 */ /* 0x000fc40000000000 */
[----:B------:R-:W-:Y:S02]  /*167f0*/  IMAD.MOV.U32 R13, RZ, RZ, R0 ;  /* 0x000000ffff0d7224 */ /* 0x000fe400078e0000 */
[----:B------:R-:W-:Y:S02]  /*16800*/  IMAD.MOV.U32 R14, RZ, RZ, R3 ;  /* 0x000000ffff0e7224 */ /* 0x000fe400078e0003 */
[----:B------:R-:W-:Y:S02]  /*16810*/  IMAD.MOV.U32 R20, RZ, RZ, R187 ;  /* 0x000000ffff147224 */ /* 0x000fe400078e00bb */
[----:B0-----:R-:W-:Y:S01]  /*16820*/  IMAD.MOV.U32 R15, RZ, RZ, R184 ;  /* 0x000000ffff0f7224 */ /* 0x001fe200078e00b8 */
[----:B------:R-:W-:Y:S06]  /*16830*/  @P1 BRA `(.L_x_1899) ;  /* 0xffffffdc00641947 */ /* 0x000fec000383ffff */
.L_x_1887:
[----:B------:R-:W-:-:S13]  /*16840*/  ISETP.GE.AND P1, PT, R4, R198, PT ;  /* 0x000000c60400720c */ /* 0x000fda0003f26270 */
[----:B------:R-:W-:Y:S05]  /*16850*/  @!P1 BRA `(.L_x_1900) ;  /* 0x0000003000c89947 */ /* 0x000fea0003800000 */
[----:B------:R-:W-:Y:S01]  /*16860*/  IMAD.MOV.U32 R12, RZ, RZ, R0 ;  /* 0x000000ffff0c7224 */ /* 0x000fe200078e0000 */
[----:B------:R-:W-:Y:S01]  /*16870*/  MOV R13, R3 ;  /* 0x00000003000d7202 */ /* 0x000fe20000000f00 */
[----:B------:R-:W-:Y:S02]  /*16880*/  IMAD.MOV.U32 R15, RZ, RZ, R187 ;  /* 0x000000ffff0f7224 */ /* 0x000fe400078e00bb */
[----:B------:R-:W-:-:S07]  /*16890*/  IMAD.MOV.U32 R14, RZ, RZ, R184 ;  /* 0x000000ffff0e7224 */ /* 0x000fce00078e00b8 */
.L_x_1920:
        /* <DEDUP_REMOVED lines=8> */
.L_x_1902:
[----:B------:R-:W-:-:S05]  /*16920*/  VIADD R0, R14, 0x1 ;  /* 0x000000010e007836 */ /* 0x000fca0000000000 */
[----:B------:R-:W-:-:S04]  /*16930*/  ISETP.NE.AND P2, PT, R0, 0x2, PT ;  /* 0x000000020000780c */ /* 0x000fc80003f45270 */
[----:B------:R-:W-:Y:S02]  /*16940*/  SEL R3, R0, RZ, P2 ;  /* 0x000000ff00037207 */ /* 0x000fe40001000000 */
[----:B------:R-:W-:-:S03]  /*16950*/  SHF.L.U32 R0, R187, 0x1f, RZ ;  /* 0x0000001fbb007819 */ /* 0x000fc600000006ff */
[----:B------:R-:W-:-:S04]  /*16960*/  IMAD R3, R3, 0x8, R18 ;  /* 0x0000000803037824 */ /* 0x000fc800078e0212 */
[----:B------:R0:W1:Y:S01]  /*16970*/  SYNCS.PHASECHK.TRANS64.TRYWAIT P2, [R3+URZ+0x28830], R0 ;  /* 0x02883000030075a7 */ /* 0x000062000804017f */
[----:B------:R-:W-:Y:S05]  /*16980*/  @!P0 BRA `(.L_x_1903) ;  /* 0x0000000000048947 */ /* 0x000fea0003800000 */
[----:B------:R-:W-:Y:S01]  /*16990*/  BPT.TRAP 0x1 ;  /* 0x000000040000795c */ /* 0x000fe20000300000 */
.L_x_1903:
[----:B------:R-:W-:Y:S04]  /*169a0*/  BSSY B0, `(.L_x_1901) ;  /* 0x0000004000007945 */ /* 0x000fe80003800000 */
[----:B-1----:R-:W-:Y:S05]  /*169b0*/  @P2 BRA `(.L_x_1904) ;  /* 0x0000000000082947 */ /* 0x002fea0003800000 */
[----:B------:R-:W1:Y:S02]  /*169c0*/  SYNCS.PHASECHK.TRANS64.TRYWAIT P2, [R3+URZ+0x28830], R0 ;  /* 0x02883000030075a7 */ /* 0x000e64000804017f */
[----:B-1----:R-:W-:Y:S05]  /*169d0*/  @!P2 BRA `(.L_x_1905) ;  /* 0x000000f40010a947 */ /* 0x002fea0003800000 */
.L_x_1904:
[----:B------:R-:W-:Y:S05]  /*169e0*/  BSYNC B0 ;  /* 0x0000000000007941 */ /* 0x000fea0003800000 */
.L_x_1901:
[----:B01----:R-:W0:Y:S01]  /*169f0*/  S2R R0, SR_TID.X ;  /* 0x0000000000007919 */ /* 0x003e220000002100 */
[----:B------:R-:W-:Y:S01]  /*16a00*/  VIADD R184, R14, 0x1 ;  /* 0x000000010eb87836 */ /* 0x000fe20000000000 */
[----:B------:R-:W-:Y:S05]  /*16a10*/  WARPSYNC.ALL ;  /* 0x0000000000007948 */ /* 0x000fea0003800000 */
[C---:B------:R-:W-:Y:S01]  /*16a20*/  ISETP.NE.AND P2, PT, R184.reuse, 0x2, PT ;  /* 0x00000002b800780c */ /* 0x040fe20003f45270 */
[----:B------:R-:W-:Y:S01]  /*16a30*/  IMAD.MOV.U32 R11, RZ, RZ, 0x40000040 ;  /* 0x40000040ff0b7424 */ /* 0x000fe200078e00ff */
[----:B------:R-:W-:Y:S02]  /*16a40*/  MOV R9, 0x40000040 ;  /* 0x4000004000097802 */ /* 0x000fe40000000f00 */
        /* <DEDUP_REMOVED lines=9> */
[----:B------:R-:W-:-:S02]  /*16ae0*/  R2UR UR11, R11 ;  /* 0x000000000b0b72ca */ /* 0x000fc400000e0000 */
[----:B------:R-:W-:Y:S01]  /*16af0*/  R2UR UR6, R10 ;  /* 0x000000000a0672ca */ /* 0x000fe200000e0000 */
[----:B------:R-:W-:Y:S01]  /*16b00*/  VIADD R10, R8, 0x4 ;  /* 0x00000004080a7836 */ /* 0x000fe20000000000 */
[----:B------:R-:W-:-:S04]  /*16b10*/  MOV R11, 0x40000040 ;  /* 0x40000040000b7802 */ /* 0x000fc80000000f00 */
[----:B------:R-:W-:Y:S01]  /*16b20*/  R2UR UR10, R10 ;  /* 0x000000000a0a72ca */ /* 0x000fe200000e0000 */
[----:B------:R-:W-:Y:S01]  /*16b30*/  VIADD R10, R8, 0x6 ;  /* 0x00000006080a7836 */ /* 0x000fe20000000000 */
[----:B0-----:R-:W-:Y:S02]  /*16b40*/  SHF.R.U32.HI R0, RZ, 0x7, R0 ;  /* 0x00000007ff007819 */ /* 0x001fe40000011600 */
[----:B------:R-:W-:Y:S01]  /*16b50*/  R2UR UR15, R11 ;  /* 0x000000000b0f72ca */ /* 0x000fe200000e0000 */
[----:B------:R-:W-:Y:S01]  /*16b60*/  IMAD.MOV.U32 R11, RZ, RZ, 0x40000040 ;  /* 0x40000040ff0b7424 */ /* 0x000fe200078e00ff */
[----:B------:R-:W-:Y:S01]  /*16b70*/  R2UR UR14, R10 ;  /* 0x000000000a0e72ca */ /* 0x000fe200000e0000 */
[----:B------:R-:W-:Y:S02]  /*16b80*/  VIADD R0, R0, 0x8 ;  /* 0x0000000800007836 */ /* 0x000fe40000000000 */
[----:B------:R-:W-:Y:S01]  /*16b90*/  VIADD R10, R8, 0x400 ;  /* 0x00000400080a7836 */ /* 0x000fe20000000000 */
[----:B------:R-:W-:Y:S01]  /*16ba0*/  R2UR UR19, R11 ;  /* 0x000000000b1372ca */ /* 0x000fe200000e0000 */
[----:B------:R-:W-:Y:S01]  /*16bb0*/  IMAD.MOV.U32 R11, RZ, RZ, 0x40000040 ;  /* 0x40000040ff0b7424 */ /* 0x000fe200078e00ff */
[----:B------:R0:W-:Y:S02]  /*16bc0*/  BAR.SYNC.DEFER_BLOCKING R0, 0x100 ;  /* 0x000400000000751d */ /* 0x0001e40000010000 */
[----:B------:R-:W-:Y:S01]  /*16bd0*/  R2UR UR18, R10 ;  /* 0x000000000a1272ca */ /* 0x000fe200000e0000 */
[----:B------:R-:W-:Y:S01]  /*16be0*/  VIADD R10, R8, 0x402 ;  /* 0x00000402080a7836 */ /* 0x000fe20000000000 */
[----:B------:R-:W-:Y:S01]  /*16bf0*/  R2UR UR23, R11 ;  /* 0x000000000b1772ca */ /* 0x000fe200000e0000 */
[----:B------:R-:W-:-:S03]  /*16c00*/  IMAD.MOV.U32 R11, RZ, RZ, 0x40000040 ;  /* 0x40000040ff0b7424 */ /* 0x000fc600078e00ff */
[----:B------:R-:W-:Y:S01]  /*16c10*/  R2UR UR22, R10 ;  /* 0x000000000a1672ca */ /* 0x000fe200000e0000 */
[C---:B------:R-:W-:Y:S01]  /*16c20*/  VIADD R10, R8.reuse, 0x404 ;  /* 0x00000404080a7836 */ /* 0x040fe20000000000 */
[----:B------:R-:W-:Y:S02]  /*16c30*/  R2UR UR27, R11 ;  /* 0x000000000b1b72ca */ /* 0x000fe400000e0000 */
[----:B------:R-:W-:Y:S02]  /*16c40*/  IADD3 R8, R8, 0x406, RZ ;  /* 0x0000040608087810 */ /* 0x000fe40007ffe0ff */
        /* <DEDUP_REMOVED lines=29> */
.L_x_1907:
[----:B------:R-:W-:Y:S01]  /*16e20*/  SHF.L.U32 R0, R15, 0x1f, RZ ;  /* 0x0000001f0f007819 */ /* 0x000fe200000006ff */
[----:B------:R-:W-:-:S04]  /*16e30*/  IMAD R3, R14, 0x8, R18 ;  /* 0x000000080e037824 */ /* 0x000fc800078e0212 */
[----:B------:R0:W1:Y:S01]  /*16e40*/  SYNCS.PHASECHK.TRANS64.TRYWAIT P1, [R3+URZ+0x28850], R0 ;  /* 0x02885000030075a7 */ /* 0x000062000802017f */
[----:B------:R-:W-:Y:S05]  /*16e50*/  @!P0 BRA `(.L_x_1908) ;  /* 0x0000000000048947 */ /* 0x000fea0003800000 */
[----:B------:R-:W-:Y:S01]  /*16e60*/  BPT.TRAP 0x1 ;  /* 0x000000040000795c */ /* 0x000fe20000300000 */
.L_x_1908:
[----:B-1----:R-:W-:Y:S05]  /*16e70*/  @P1 BRA `(.L_x_1906) ;  /* 0x0000000000081947 */ /* 0x002fea0003800000 */
[----:B------:R-:W1:Y:S02]  /*16e80*/  SYNCS.PHASECHK.TRANS64.TRYWAIT P1, [R3+URZ+0x28850], R0 ;  /* 0x02885000030075a7 */ /* 0x000e64000802017f */
[----:B-1----:R-:W-:Y:S05]  /*16e90*/  @!P1 BRA `(.L_x_1909) ;  /* 0x000000ec00f49947 */ /* 0x002fea0003800000 */
.L_x_1906:
        /* <DEDUP_REMOVED lines=67> */
.L_x_1910:
[----:B------:R-:W1:Y:S01]  /*172d0*/  @P4 LDC R3, c[0x0][0x44c] ;  /* 0x00011300ff034b82 */ /* 0x000e620000000800 */
[----:B------:R-:W-:Y:S01]  /*172e0*/  IMAD.IADD R20, R195, 0x1, R193 ;  /* 0x00000001c3147824 */ /* 0x000fe200078e02c1 */
[----:B0-----:R-:W-:Y:S01]  /*172f0*/  LEA R0, R184, R18, 0x3 ;  /* 0x00000012b8007211 */ /* 0x001fe200078e18ff */
[----:B------:R-:W-:-:S05]  /*17300*/  ULOP3.LUT UR6, URZ, UR49, URZ, 0x33, !UPT ;  /* 0x000000313f067292 */ /* 0x000fca000f8e333f */
[----:B------:R-:W0:Y:S01]  /*17310*/  @P4 LDC R8, c[0x0][0x450] ;  /* 0x00011400ff084b82 */ /* 0x000e220000000800 */
[----:B-1----:R-:W-:-:S05]  /*17320*/  @P4 IMAD.HI.U32 R3, R20, R3, RZ ;  /* 0x0000000314034227 */ /* 0x002fca00078e00ff */
[----:B0-----:R-:W-:Y:S01]  /*17330*/  @P4 SHF.R.U32.HI R20, RZ, R8, R3 ;  /* 0x00000008ff144219 */ /* 0x001fe20000011603 */
[----:B------:R-:W-:Y:S02]  /*17340*/  IMAD.U32 R8, RZ, RZ, UR38 ;  /* 0x00000026ff087e24 */ /* 0x000fe4000f8e00ff */
[----:B------:R-:W-:Y:S02]  /*17350*/  VIADD R3, R0, 0x28840 ;  /* 0x0002884000037836 */ /* 0x000fe40000000000 */
[----:B------:R-:W-:Y:S01]  /*17360*/  IMAD.SHL.U32 R0, R4, 0x80, RZ ;  /* 0x0000008004007824 */ /* 0x000fe200078e00ff */
[----:B------:R-:W0:Y:S02]  /*17370*/  SHFL.IDX PT, R21, R20, RZ, 0x1c1f ;  /* 0x001c1fff14157589 */ /* 0x000e2400000e0000 */
[----:B------:R-:W-:Y:S02]  /*17380*/  PRMT R3, R8, 0x654, R3 ;  /* 0x0000065408037816 */ /* 0x000fe40000000003 */
[----:B------:R-:W-:-:S02]  /*17390*/  IADD3 R8, -R0, 0x1, RZ ;  /* 0x0000000100087810 */ /* 0x000fc40007ffe1ff */
[----:B------:R1:W-:Y:S03]  /*173a0*/  SYNCS.ARRIVE.TRANS64.RED.A1T0 RZ, [R3+URZ], RZ ;  /* 0x000000ff03ff79a7 */ /* 0x0003e6000810043f */
[----:B------:R-:W-:-:S05]  /*173b0*/  IMAD R8, R191, -0x2, R8 ;  /* 0xfffffffebf087824 */ /* 0x000fca00078e0208 */
[----:B------:R-:W-:-:S05]  /*173c0*/  IADD3 R8, -R189, R8, R190 ;  /* 0x00000008bd087210 */ /* 0x000fca0007ffe1be */
[C---:B------:R-:W-:Y:S02]  /*173d0*/  VIADD R10, R8.reuse, UR6 ;  /* 0x00000006080a7c36 */ /* 0x040fe40008000000 */
[----:B------:R-:W-:-:S03]  /*173e0*/  VIADD R11, R8, UR48 ;  /* 0x00000030080b7c36 */ /* 0x000fc60008000000 */
[----:B0-----:R-:W-:Y:S01]  /*173f0*/  IADD3 R15, R10, R21, RZ ;  /* 0x000000150a0f7210 */ /* 0x001fe20007ffe0ff */
[----:B-1----:R-:W-:Y:S01]  /*17400*/  IMAD.IADD R3, R11, 0x1, R21 ;  /* 0x000000010b037824 */ /* 0x002fe200078e0215 */
[----:B------:R-:W-:Y:S06]  /*17410*/  @!P5 BRA `(.L_x_1911) ;  /* 0x000000000058d947 */ /* 0x000fec0003800000 */
        /* <DEDUP_REMOVED lines=12> */
.L_x_1913:
[----:B------:R-:W-:-:S05]  /*174e0*/  IMAD.U32 R152, RZ, RZ, UR43 ;  /* 0x0000002bff987e24 */ /* 0x000fca000f8e00ff */
[----:B------:R-:W-:-:S13]  /*174f0*/  ISETP.NE.AND P1, PT, R152, 0x1, PT ;  /* 0x000000019800780c */ /* 0x000fda0003f25270 */
[----:B------:R-:W0:Y:S02]  /*17500*/  @P1 LDC.64 R8, c[0x0][0x9e8] ;  /* 0x00027a00ff081b82 */ /* 0x000e240000000a00 */
[----:B0-----:R-:W-:-:S05]  /*17510*/  @P1 IMAD.HI.U32 R8, R21, R8, RZ ;  /* 0x0000000815081227 */ /* 0x001fca00078e00ff */
[----:B------:R-:W-:-:S07]  /*17520*/  @P1 SHF.R.U32.HI R21, RZ, R9, R8 ;  /* 0x00000009ff151219 */ /* 0x000fce0000011608 */
.L_x_1914:
[----:B------:R-:W-:Y:S05]  /*17530*/  BSYNC B0 ;  /* 0x0000000000007941 */ /* 0x000fea0003800000 */
.L_x_1912:
[----:B------:R-:W-:-:S04]  /*17540*/  IMAD R8, R21, R152, -R0 ;  /* 0x0000009815087224 */ /* 0x000fc800078e0a00 */
[----:B------:R-:W-:-:S05]  /*17550*/  IMAD R8, R191, -0x2, R8 ;  /* 0xfffffffebf087824 */ /* 0x000fca00078e0208 */
[----:B------:R-:W-:Y:S02]  /*17560*/  VIADDMNMX R3, R8, R152, R3, PT ;  /* 0x0000009808037246 */ /* 0x000fe40003800103 */
[----:B------:R-:W-:-:S07]  /*17570*/  VIMNMX R15, R15, R8, !PT ;  /* 0x000000080f0f7248 */ /* 0x000fce0007fe0100 */
.L_x_1911:
        /* <DEDUP_REMOVED lines=113> */
.L_x_1917:
[----:B------:R-:W-:-:S05]  /*17c90*/  IMAD.U32 R15, RZ, RZ, UR43 ;  /* 0x0000002bff0f7e24 */ /* 0x000fca000f8e00ff */
[----:B------:R-:W-:-:S13]  /*17ca0*/  ISETP.NE.AND P2, PT, R15, 0x1, PT ;  /* 0x000000010f00780c */ /* 0x000fda0003f45270 */
[----:B------:R-:W0:Y:S02]  /*17cb0*/  @P2 LDC.64 R8, c[0x0][0x9e8] ;  /* 0x00027a00ff082b82 */ /* 0x000e240000000a00 */
[----:B0-----:R-:W-:-:S05]  /*17cc0*/  @P2 IMAD.HI.U32 R8, R3, R8, RZ ;  /* 0x0000000803082227 */ /* 0x001fca00078e00ff */
[----:B------:R-:W-:-:S07]  /*17cd0*/  @P2 SHF.R.U32.HI R3, RZ, R9, R8 ;  /* 0x00000009ff032219 */ /* 0x000fce0000011608 */
.L_x_1918:
[----:B------:R-:W-:Y:S05]  /*17ce0*/  BSYNC B0 ;  /* 0x0000000000007941 */ /* 0x000fea0003800000 */
.L_x_1916:
[----:B------:R-:W-:-:S04]  /*17cf0*/  IMAD R0, R3, R15, -R0 ;  /* 0x0000000f03007224 */ /* 0x000fc800078e0a00 */
[----:B------:R-:W-:-:S05]  /*17d00*/  IMAD R0, R191, -0x2, R0 ;  /* 0xfffffffebf007824 */ /* 0x000fca00078e0200 */
[----:B------:R-:W-:Y:S02]  /*17d10*/  VIADDMNMX R11, R0, R15, R11, PT ;  /* 0x0000000f000b7246 */ /* 0x000fe4000380010b */
[----:B------:R-:W-:-:S07]  /*17d20*/  VIMNMX R10, R10, R0, !PT ;  /* 0x000000000a0a7248 */ /* 0x000fce0007fe0100 */
.L_x_1915:
        /* <DEDUP_REMOVED lines=65> */
[C---:B------:R-:W-:Y:S01]  /*18140*/  ISETP.LT.OR P2, PT, R11.reuse, 0x22, P2 ;  /* 0x000000220b00780c */ /* 0x040fe20001741670 */
[----:B------:R-:W0:Y:S01]  /*18150*/  SHFL.BFLY PT, R3, R0, 0x2, 0x1f ;  /* 0x0c401f0000037f89 */ /* 0x000e2200000e0000 */
[----:B------:R-:W-:-:S02]  /*18160*/  ISETP.LT.OR P3, PT, R11, 0x39, P3 ;  /* 0x000000390b00780c */ /* 0x000fc40001f61670 */
[----:B------:R-:W-:Y:S02]  /*18170*/  FSEL R43, R43, -INF , !P2 ;  /* 0xff8000002b2b7808 */ /* 0x000fe40005000000 */
[----:B------:R-:W-:Y:S02]  /*18180*/  ISETP.GT.AND P2, PT, R10, 0x29, P1 ;  /* 0x000000290a00780c */ /* 0x000fe40000f44270 */
[----:B------:R-:W-:Y:S02]  /*18190*/  FSEL R54, R54, -INF , !P3 ;  /* 0xff80000036367808 */ /* 0x000fe40005800000 */
[----:B------:R-:W-:Y:S02]  /*181a0*/  ISETP.GT.AND P3, PT, R10, 0x40, P1 ;  /* 0x000000400a00780c */ /* 0x000fe40000f64270 */
[C---:B------:R-:W-:Y:S02]  /*181b0*/  ISETP.LT.OR P2, PT, R11.reuse, 0x2a, P2 ;  /* 0x0000002a0b00780c */ /* 0x040fe40001741670 */
[----:B------:R-:W-:-:S02]  /*181c0*/  ISETP.LT.OR P3, PT, R11, 0x41, P3 ;  /* 0x000000410b00780c */ /* 0x000fc40001f61670 */
[----:B------:R-:W-:Y:S02]  /*181d0*/  FSEL R47, R47, -INF , !P2 ;  /* 0xff8000002f2f7808 */ /* 0x000fe40005000000 */
[----:B------:R-:W-:Y:S02]  /*181e0*/  ISETP.GT.AND P2, PT, R10, 0x31, P1 ;  /* 0x000000310a00780c */ /* 0x000fe40000f44270 */
[----:B------:R-:W-:Y:S02]  /*181f0*/  FSEL R58, R58, -INF , !P3 ;  /* 0xff8000003a3a7808 */ /* 0x000fe40005800000 */
[----:B------:R-:W-:Y:S02]  /*18200*/  ISETP.GT.AND P3, PT, R10, 0x41, P1 ;  /* 0x000000410a00780c */ /* 0x000fe40000f64270 */
[----:B------:R-:W-:Y:S02]  /*18210*/  ISETP.LT.OR P2, PT, R11, 0x32, P2 ;  /* 0x000000320b00780c */ /* 0x000fe40001741670 */
[----:B0-----:R-:W-:-:S02]  /*18220*/  FMNMX.FTZ R3, R0, R3, !PT ;  /* 0x0000000300037209 */ /* 0x001fc40007810000 */
[----:B------:R-:W-:Y:S02]  /*18230*/  ISETP.LT.OR P3, PT, R11, 0x42, P3 ;  /* 0x000000420b00780c */ /* 0x000fe40001f61670 */
[----:B------:R-:W-:Y:S01]  /*18240*/  FSEL R51, R51, -INF , !P2 ;  /* 0xff80000033337808 */ /* 0x000fe20005000000 */
[----:B------:R-:W0:Y:S01]  /*18250*/  SHFL.BFLY PT, R0, R3, 0x1, 0x1f ;  /* 0x0c201f0003007f89 */ /* 0x000e2200000e0000 */
[C---:B------:R-:W-:Y:S02]  /*18260*/  ISETP.GT.AND P2, PT, R10.reuse, 0x39, P1 ;  /* 0x000000390a00780c */ /* 0x040fe40000f44270 */
[----:B------:R-:W-:Y:S02]  /*18270*/  FSEL R59, R59, -INF , !P3 ;  /* 0xff8000003b3b7808 */ /* 0x000fe40005800000 */
[----:B------:R-:W-:Y:S02]  /*18280*/  ISETP.GT.AND P3, PT, R10, 0x48, P1 ;  /* 0x000000480a00780c */ /* 0x000fe40000f64270 */
[----:B------:R-:W-:-:S02]  /*18290*/  ISETP.LT.OR P2, PT, R11, 0x3a, P2 ;  /* 0x0000003a0b00780c */ /* 0x000fc40001741670 */
[----:B------:R-:W-:Y:S02]  /*182a0*/  ISETP.LT.OR P3, PT, R11, 0x49, P3 ;  /* 0x000000490b00780c */ /* 0x000fe40001f61670 */
[----:B------:R-:W-:Y:S02]  /*182b0*/  FSEL R55, R55, -INF , !P2 ;  /* 0xff80000037377808 */ /* 0x000fe40005000000 */
[----:B------:R-:W-:Y:S02]  /*182c0*/  FSEL R62, R62, -INF , !P3 ;  /* 0xff8000003e3e7808 */ /* 0x000fe40005800000 */
[----:B------:R-:W-:-:S04]  /*182d0*/  ISETP.GT.AND P3, PT, R10, RZ, P1 ;  /* 0x000000ff0a00720c */ /* 0x000fc80000f64270 */
[----:B------:R-:W-:Y:S02]  /*182e0*/  ISETP.LT.OR P3, PT, R11, 0x1, P3 ;  /* 0x000000010b00780c */ /* 0x000fe40001f61670 */
[----:B0-----:R-:W-:-:S04]  /*182f0*/  FMNMX.FTZ R3, R3, R0, !PT ;  /* 0x0000000003037209 */ /* 0x001fc80007810000 */
[C---:B------:R-:W-:Y:S01]  /*18300*/  FSETP.NEU.FTZ.AND P2, PT, R3.reuse, -INF , PT ;  /* 0xff8000000300780b */ /* 0x040fe20003f5d000 */
[----:B------:R-:W-:-:S05]  /*18310*/  FMUL.FTZ R0, R3, UR52 ;  /* 0x0000003403007c20 */ /* 0x000fca0008410000 */
[----:B------:R-:W-:-:S05]  /*18320*/  FSEL R0, R0, RZ, P2 ;  /* 0x000000ff00007208 */ /* 0x000fca0001000000 */
[--C-:B------:R-:W-:Y:S01]  /*18330*/  FFMA.FTZ R15, R29, UR52, -R0.reuse ;  /* 0x000000341d0f7c23 */ /* 0x100fe20008010800 */
[----:B------:R-:W-:Y:S01]  /*18340*/  FSEL R29, R26, -INF , !P3 ;  /* 0xff8000001a1d7808 */ /* 0x000fe20005800000 */
        /* <DEDUP_REMOVED lines=44> */
[----:B------:R-:W-:Y:S01]  /*18610*/  FFMA.FTZ R85, R85, UR52, -R0 ;  /* 0x0000003455557c23 */ /* 0x000fe20008010800 */
[----:B------:R-:W-:Y:S01]  /*18620*/  FSEL R70, R70, -INF , !P3 ;  /* 0xff80000046467808 */ /* 0x000fe20005800000 */
[----:B------:R-:W-:Y:S01]  /*18630*/  MUFU.EX2 R9, R9 ;  /* 0x0000000900097308 */ /* 0x000fe20000000800 */
[----:B------:R-:W-:-:S02]  /*18640*/  FMNMX.FTZ R37, R47, R8, !PT ;  /* 0x000000082f257209 */ /* 0x000fc40007810000 */
[----:B------:R-:W-:Y:S02]  /*18650*/  ISETP.GT.AND P3, PT, R10, 0x59, P1 ;  /* 0x000000590a00780c */ /* 0x000fe40000f64270 */
[----:B------:R-:W-:Y:S01]  /*18660*/  FMNMX.FTZ R8, R50, R37, !PT ;  /* 0x0000002532087209 */ /* 0x000fe20007810000 */
[----:B------:R-:W-:Y:S01]  /*18670*/  FFMA.FTZ R37, R45, UR52, -R0 ;  /* 0x000000342d257c23 */ /* 0x000fe20008010800 */
[----:B------:R-:W-:Y:S01]  /*18680*/  ISETP.LT.OR P3, PT, R11, 0x5a, P3 ;  /* 0x0000005a0b00780c */ /* 0x000fe20001f61670 */
[----:B------:R-:W-:Y:S01]  /*18690*/  MUFU.EX2 R180, R180 ;  /* 0x000000b400b47308 */ /* 0x000fe20000000800 */
[----:B------:R-:W-:Y:S02]  /*186a0*/  FMNMX.FTZ R41, R51, R8, !PT ;  /* 0x0000000833297209 */ /* 0x000fe40007810000 */
[----:B------:R-:W-:Y:S02]  /*186b0*/  FSEL R71, R71, -INF , !P3 ;  /* 0xff80000047477808 */ /* 0x000fe40005800000 */
[----:B------:R-:W-:-:S02]  /*186c0*/  ISETP.GT.AND P3, PT, R10, 0x60, P1 ;  /* 0x000000600a00780c */ /* 0x000fc40000f64270 */
[----:B------:R-:W-:Y:S01]  /*186d0*/  FMNMX.FTZ R8, R54, R41, !PT ;  /* 0x0000002936087209 */ /* 0x000fe20007810000 */
[----:B------:R-:W-:Y:S01]  /*186e0*/  MUFU.EX2 R182, R182 ;  /* 0x000000b600b67308 */ /* 0x000fe20000000800 */
[----:B------:R-:W-:Y:S02]  /*186f0*/  ISETP.LT.OR P3, PT, R11, 0x61, P3 ;  /* 0x000000610b00780c */ /* 0x000fe40001f61670 */
[----:B------:R-:W-:Y:S02]  /*18700*/  FMNMX.FTZ R41, R55, R8, !PT ;  /* 0x0000000837297209 */ /* 0x000fe40007810000 */
[----:B------:R-:W-:Y:S02]  /*18710*/  FSEL R74, R74, -INF , !P3 ;  /* 0xff8000004a4a7808 */ /* 0x000fe40005800000 */
[----:B------:R-:W-:Y:S01]  /*18720*/  ISETP.GT.AND P3, PT, R10, 0x61, P1 ;  /* 0x000000610a00780c */ /* 0x000fe20000f64270 */
[----:B------:R-:W-:Y:S01]  /*18730*/  MUFU.EX2 R15, R15 ;  /* 0x0000000f000f7308 */ /* 0x000fe20000000800 */
[----:B------:R-:W-:Y:S01]  /*18740*/  FMNMX.FTZ R8, R58, R41, !PT ;  /* 0x000000293a087209 */ /* 0x000fe20007810000 */
[----:B------:R-:W-:Y:S01]  /*18750*/  FFMA.FTZ R41, R49, UR52, -R0 ;  /* 0x0000003431297c23 */ /* 0x000fe20008010800 */
[----:B------:R-:W-:-:S02]  /*18760*/  ISETP.LT.OR P3, PT, R11, 0x62, P3 ;  /* 0x000000620b00780c */ /* 0x000fc40001f61670 */
[----:B------:R-:W-:Y:S02]  /*18770*/  FMNMX.FTZ R45, R59, R8, !PT ;  /* 0x000000083b2d7209 */ /* 0x000fe40007810000 */
[----:B------:R-:W-:Y:S01]  /*18780*/  FSEL R20, R75, -INF , !P3 ;  /* 0xff8000004b147808 */ /* 0x000fe20005800000 */
[--C-:B------:R-:W-:Y:S01]  /*18790*/  FFMA.FTZ R75, R61, UR52, -R0.reuse ;  /* 0x000000343d4b7c23 */ /* 0x100fe20008010800 */
[----:B------:R-:W-:Y:S01]  /*187a0*/  ISETP.GT.AND P3, PT, R10, 0x68, P1 ;  /* 0x000000680a00780c */ /* 0x000fe20000f64270 */
[----:B------:R-:W-:Y:S01]  /*187b0*/  FFMA.FTZ R61, R69, UR52, -R0 ;  /* 0x00000034453d7c23 */ /* 0x000fe20008010800 */
[----:B------:R-:W-:Y:S01]  /*187c0*/  FMNMX.FTZ R8, R62, R45, !PT ;  /* 0x0000002d3e087209 */ /* 0x000fe20007810000 */
[----:B------:R-:W-:Y:S01]  /*187d0*/  MUFU.EX2 R176, R176 ;  /* 0x000000b000b07308 */ /* 0x000fe20000000800 */
[----:B------:R-:W-:Y:S02]  /*187e0*/  ISETP.LT.OR P3, PT, R11, 0x69, P3 ;  /* 0x000000690b00780c */ /* 0x000fe40001f61670 */
[----:B------:R-:W-:-:S02]  /*187f0*/  FMNMX.FTZ R45, R63, R8, !PT ;  /* 0x000000083f2d7209 */ /* 0x000fc40007810000 */
[----:B------:R-:W-:Y:S02]  /*18800*/  FSEL R78, R78, -INF , !P3 ;  /* 0xff8000004e4e7808 */ /* 0x000fe40005800000 */
[----:B------:R-:W-:Y:S01]  /*18810*/  FMNMX.FTZ R8, R66, R45, !PT ;  /* 0x0000002d42087209 */ /* 0x000fe20007810000 */
[----:B------:R-:W-:Y:S01]  /*18820*/  FFMA.FTZ R45, R53, UR52, -R0 ;  /* 0x00000034352d7c23 */ /* 0x000fe20008010800 */
[----:B------:R-:W-:Y:S01]  /*18830*/  ISETP.GT.AND P3, PT, R10, 0x69, P1 ;  /* 0x000000690a00780c */ /* 0x000fe20000f64270 */
[----:B------:R-:W-:Y:S01]  /*18840*/  MUFU.EX2 R21, R21 ;  /* 0x0000001500157308 */ /* 0x000fe20000000800 */
[----:B------:R-:W-:Y:S02]  /*18850*/  FMNMX.FTZ R49, R67, R8, !PT ;  /* 0x0000000843317209 */ /* 0x000fe40007810000 */
[----:B------:R-:W-:Y:S02]  /*18860*/  ISETP.LT.OR P3, PT, R11, 0x6a, P3 ;  /* 0x0000006a0b00780c */ /* 0x000fe40001f61670 */
[----:B------:R-:W-:-:S02]  /*18870*/  FMNMX.FTZ R8, R70, R49, !PT ;  /* 0x0000003146087209 */ /* 0x000fc40007810000 */
[----:B------:R-:W-:Y:S01]  /*18880*/  FSEL R79, R79, -INF , !P3 ;  /* 0xff8000004f4f7808 */ /* 0x000fe20005800000 */
[----:B------:R-:W-:Y:S01]  /*18890*/  MUFU.EX2 R178, R178 ;  /* 0x000000b200b27308 */ /* 0x000fe20000000800 */
[----:B------:R-:W-:Y:S02]  /*188a0*/  ISETP.GT.AND P3, PT, R10, 0x70, P1 ;  /* 0x000000700a00780c */ /* 0x000fe40000f64270 */
[----:B------:R-:W-:Y:S02]  /*188b0*/  FMNMX.FTZ R49, R71, R8, !PT ;  /* 0x0000000847317209 */ /* 0x000fe40007810000 */
[----:B------:R-:W-:Y:S02]  /*188c0*/  ISETP.LT.OR P3, PT, R11, 0x71, P3 ;  /* 0x000000710b00780c */ /* 0x000fe40001f61670 */
[----:B------:R-:W-:Y:S01]  /*188d0*/  FMNMX.FTZ R49, R74, R49, !PT ;  /* 0x000000314a317209 */ /* 0x000fe20007810000 */
[----:B------:R-:W-:Y:S01]  /*188e0*/  MUFU.EX2 R25, R25 ;  /* 0x0000001900197308 */ /* 0x000fe20000000800 */
[----:B------:R-:W-:-:S02]  /*188f0*/  FSEL R82, R82, -INF , !P3 ;  /* 0xff80000052527808 */ /* 0x000fc40005800000 */
[----:B------:R-:W-:Y:S02]  /*18900*/  ISETP.GT.AND P3, PT, R10, 0x71, P1 ;  /* 0x000000710a00780c */ /* 0x000fe40000f64270 */
[----:B------:R-:W-:Y:S02]  /*18910*/  FMNMX.FTZ R53, R20, R49, !PT ;  /* 0x0000003114357209 */ /* 0x000fe40007810000 */
[----:B------:R-:W-:Y:S01]  /*18920*/  ISETP.LT.OR P3, PT, R11, 0x72, P3 ;  /* 0x000000720b00780c */ /* 0x000fe20001f61670 */
[----:B------:R0:W-:Y:S01]  /*18930*/  MUFU.EX2 R49, R57 ;  /* 0x0000003900317308 */ /* 0x0001e20000000800 */
[----:B------:R-:W-:Y:S02]  /*18940*/  FMNMX.FTZ R8, R78, R53, !PT ;  /* 0x000000354e087209 */ /* 0x000fe40007810000 */
[----:B------:R-:W-:Y:S02]  /*18950*/  FSEL R83, R83, -INF , !P3 ;  /* 0xff80000053537808 */ /* 0x000fe40005800000 */
[----:B------:R-:W-:-:S02]  /*18960*/  ISETP.GT.AND P3, PT, R10, 0x78, P1 ;  /* 0x000000780a00780c */ /* 0x000fc40000f64270 */
[----:B------:R-:W-:Y:S01]  /*18970*/  FMNMX.FTZ R53, R79, R8, !PT ;  /* 0x000000084f357209 */ /* 0x000fe20007810000 */
[----:B------:R-:W-:Y:S01]  /*18980*/  MUFU.EX2 R172, R172 ;  /* 0x000000ac00ac7308 */ /* 0x000fe20000000800 */
[----:B------:R-:W-:Y:S01]  /*18990*/  ISETP.GT.AND P1, PT, R10, 0x79, P1 ;  /* 0x000000790a00780c */ /* 0x000fe20000f24270 */
[--C-:B0-----:R-:W-:Y:S01]  /*189a0*/  FFMA.FTZ R57, R73, UR52, -R0.reuse ;  /* 0x0000003449397c23 */ /* 0x101fe20008010800 */
[----:B------:R-:W-:Y:S02]  /*189b0*/  ISETP.LT.OR P3, PT, R11, 0x79, P3 ;  /* 0x000000790b00780c */ /* 0x000fe40001f61670 */
[----:B------:R-:W-:Y:S01]  /*189c0*/  FMNMX.FTZ R8, R82, R53, !PT ;  /* 0x0000003552087209 */ /* 0x000fe20007810000 */
[----:B------:R-:W-:Y:S01]  /*189d0*/  FFMA.FTZ R53, R77, UR52, -R0 ;  /* 0x000000344d357c23 */ /* 0x000fe20008010800 */
[----:B------:R-:W-:Y:S01]  /*189e0*/  ISETP.LT.OR P1, PT, R11, 0x7a, P1 ;  /* 0x0000007a0b00780c */ /* 0x000fe20000f21670 */
[----:B------:R-:W-:Y:S01]  /*189f0*/  MUFU.EX2 R33, R33 ;  /* 0x0000002100217308 */ /* 0x000fe20000000800 */
[----:B------:R-:W-:-:S02]  /*18a00*/  FSEL R86, R86, -INF , !P3 ;  /* 0xff80000056567808 */ /* 0x000fc40005800000 */
[----:B------:R-:W-:Y:S02]  /*18a10*/  FMNMX.FTZ R11, R83, R8, !PT ;  /* 0x00000008530b7209 */ /* 0x000fe40007810000 */
[----:B------:R-:W-:Y:S02]  /*18a20*/  FSEL R87, R87, -INF , !P1 ;  /* 0xff80000057577808 */ /* 0x000fe40004800000 */
[----:B------:R-:W-:Y:S01]  /*18a30*/  FMNMX.FTZ R8, R86, R11, !PT ;  /* 0x0000000b56087209 */ /* 0x000fe20007810000 */
[----:B------:R-:W-:Y:S03]  /*18a40*/  MUFU.EX2 R174, R174 ;  /* 0x000000ae00ae7308 */ /* 0x000fe60000000800 */
[----:B------:R-:W-:-:S05]  /*18a50*/  FMNMX.FTZ R8, R87, R8, !PT ;  /* 0x0000000857087209 */ /* 0x000fca0007810000 */
[----:B------:R-:W0:Y:S01]  /*18a60*/  SHFL.BFLY PT, R11, R8, 0x2, 0x1f ;  /* 0x0c401f00080b7f89 */ /* 0x000e2200000e0000 */
        /* <DEDUP_REMOVED lines=165> */
.L_x_1919:
[----:B------:R-:W-:Y:S01]  /*194c0*/  LEA R14, R14, R18, 0x3 ;  /* 0x000000120e0e7211 */ /* 0x000fe200078e18ff */
[----:B------:R-:W-:Y:S01]  /*194d0*/  IMAD.U32 R27, RZ, RZ, UR38 ;  /* 0x00000026ff1b7e24 */ /* 0x000fe2000f8e00ff */
[----:B------:R-:W-:Y:S01]  /*194e0*/  ISETP.GT.AND P1, PT, R4, R198, PT ;  /* 0x000000c60400720c */ /* 0x000fe20003f24270 */
[----:B------:R-:W-:Y:S01]  /*194f0*/  FMUL.FTZ R88, R88, R8 ;  /* 0x0000000858587220 */ /* 0x000fe20000410000 */
[----:B------:R-:W-:Y:S01]  /*19500*/  F2FP.F16.F32.PACK_AB R182, R15, R182 ;  /* 0x000000b60fb6723e */ /* 0x000fe200000000ff */
[----:B------:R-:W-:Y:S01]  /*19510*/  VIADD R14, R14, 0x28860 ;  /* 0x000288600e0e7836 */ /* 0x000fe20000000000 */
[----:B------:R-:W-:Y:S01]  /*19520*/  F2FP.F16.F32.PACK_AB R171, R12, R171 ;  /* 0x000000ab0cab723e */ /* 0x000fe200000000ff */
[----:B------:R-:W-:Y:S01]  /*19530*/  FMUL.FTZ R89, R89, R8 ;  /* 0x0000000859597220 */ /* 0x000fe20000410000 */
        /* <DEDUP_REMOVED lines=94> */
[----:B------:R-:W-:Y:S01]  /*19b20*/  VIADD R4, R4, 0xffffffff ;  /* 0xffffffff04047836 */ /* 0x000fe20000000000 */
[----:B0-----:R-:W-:Y:S01]  /*19b30*/  MOV R14, R184 ;  /* 0x000000b8000e7202 */ /* 0x001fe20000000f00 */
[----:B------:R-:W-:-:S02]  /*19b40*/  IMAD.MOV.U32 R12, RZ, RZ, R0 ;  /* 0x000000ffff0c7224 */ /* 0x000fc400078e0000 */
[----:B------:R-:W-:Y:S02]  /*19b50*/  IMAD.MOV.U32 R13, RZ, RZ, R3 ;  /* 0x000000ffff0d7224 */ /* 0x000fe400078e0003 */
[----:B------:R-:W-:Y:S01]  /*19b60*/  IMAD.MOV.U32 R15, RZ, RZ, R187 ;  /* 0x000000ffff0f7224 */ /* 0x000fe200078e00bb */
[----:B------:R-:W-:Y:S06]  /*19b70*/  @P1 BRA `(.L_x_1920) ;  /* 0xffffffcc00481947 */ /* 0x000fec000383ffff */
.L_x_1900:
[----:B------:R-:W-:Y:S05]  /*19b80*/  WARPSYNC.ALL ;  /* 0x0000000000007948 */ /* 0x000fea0003800000 */
[----:B------:R-:W-:Y:S06]  /*19b90*/  BAR.ARV 0x8, 0x180 ;  /* 0x0206000000007b1d */ /* 0x000fec0000002000 */
[----:B------:R-:W-:Y:S05]  /*19ba0*/  @!P0 BRA `(.L_x_1921) ;  /* 0x0000000000048947 */ /* 0x000fea0003800000 */
[----:B------:R-:W-:Y:S01]  /*19bb0*/  BPT.TRAP 0x1 ;  /* 0x000000040000795c */ /* 0x000fe20000300000 */
.L_x_1921:
[----:B------:R-:W-:Y:S01]  /*19bc0*/  IMAD R11, R184, 0x8, R18 ;  /* 0x00000008b80b7824 */ /* 0x000fe200078e0212 */
[----:B------:R-:W-:-:S04]  /*19bd0*/  SHF.L.U32 R4, R187, 0x1f, RZ ;  /* 0x0000001fbb047819 */ /* 0x000fc800000006ff */
[----:B------:R0:W1:Y:S01]  /*19be0*/  SYNCS.PHASECHK.TRANS64.TRYWAIT P1, [R11+URZ+0x28850], R4 ;  /* 0x028850040b0075a7 */ /* 0x000062000802017f */
[----:B------:R-:W-:Y:S05]  /*19bf0*/  @!P0 BRA `(.L_x_1922) ;  /* 0x0000000000048947 */ /* 0x000fea0003800000 */
[----:B------:R-:W-:Y:S01]  /*19c00*/  BPT.TRAP 0x1 ;  /* 0x000000040000795c */ /* 0x000fe20000300000 */
.L_x_1922:
[----:B------:R-:W-:-:S05]  /*19c10*/  VIADD R18, R18, 0x400 ;  /* 0x0000040012127836 */ /* 0x000fca0000000000 */
[----:B------:R-:W-:-:S04]  /*19c20*/  SHF.R.U32.HI R18, RZ, 0x4, R18 ;  /* 0x00000004ff127819 */ /* 0x000fc80000011612 */
[----:B------:R-:W-:-:S04]  /*19c30*/  LOP3.LUT R18, R18, 0x3fff, RZ, 0xc0, !PT ;  /* 0x00003fff12127812 */ /* 0x000fc800078ec0ff */
[----:B------:R-:W-:Y:S01]  /*19c40*/  LOP3.LUT R9, R18, 0x4000000, RZ, 0xfc, !PT ;  /* 0x0400000012097812 */ /* 0x000fe200078efcff */
[----:B-1----:R-:W-:Y:S06]  /*19c50*/  @P1 BRA `(.L_x_1923) ;  /* 0x0000000000081947 */ /* 0x002fec0003800000 */
[----:B------:R-:W1:Y:S02]  /*19c60*/  SYNCS.PHASECHK.TRANS64.TRYWAIT P1, [R11+URZ+0x28850], R4 ;  /* 0x028850040b0075a7 */ /* 0x000e64000802017f */
[----:B-1----:R-:W-:Y:S05]  /*19c70*/  @!P1 BRA `(.L_x_1924) ;  /* 0x000000c000909947 */ /* 0x002fea0003800000 */
.L_x_1923:
[----:B------:R-:W-:Y:S01]  /*19c80*/  IMAD R8, R184, 0x800, R9 ;  /* 0x00000800b8087824 */ /* 0x000fe200078e0209 */
[----:B------:R-:W-:Y:S05]  /*19c90*/  WARPSYNC.ALL ;  /* 0x0000000000007948 */ /* 0x000fea0003800000 */
[----:B------:R-:W-:Y:S01]  /*19ca0*/  IMAD.MOV.U32 R9, RZ, RZ, 0x40000040 ;  /* 0x40000040ff097424 */ /* 0x000fe200078e00ff */
[C---:B------:R-:W-:Y:S01]  /*19cb0*/  R2UR UR6, R8.reuse ;  /* 0x00000000080672ca */ /* 0x040fe200000e0000 */
[----:B------:R-:W-:Y:S01]  /*19cc0*/  WARPGROUP.ARRIVE ;  /* 0x00000000000079c5 */ /* 0x000fe20000000000 */
[----:B------:R-:W-:Y:S01]  /*19cd0*/  VIADD R12, R8, 0x80 ;  /* 0x00000080080c7836 */ /* 0x000fe20000000000 */
[----:B------:R-:W2:Y:S01]  /*19ce0*/  SHFL.BFLY PT, R7, R6, 0x2, 0x1f ;  /* 0x0c401f0006077f89 */ /* 0x000ea200000e0000 */
[----:B------:R-:W-:Y:S01]  /*19cf0*/  R2UR UR7, R9 ;  /* 0x00000000090772ca */ /* 0x000fe200000e0000 */
[----:B------:R-:W-:Y:S01]  /*19d00*/  IMAD.MOV.U32 R13, RZ, RZ, 0x40000040 ;  /* 0x40000040ff0d7424 */ /* 0x000fe200078e00ff */
[----:B------:R-:W-:Y:S01]  /*19d10*/  MOV R20, 0xff800000 ;  /* 0xff80000000147802 */ /* 0x000fe20000000f00 */
[----:B------:R-:W-:Y:S01]  /*19d20*/  IMAD.MOV.U32 R9, RZ, RZ, 0x40000040 ;  /* 0x40000040ff097424 */ /* 0x000fe200078e00ff */
[----:B01----:R-:W0:Y:S01]  /*19d30*/  SHFL.BFLY PT, R4, R5, 0x2, 0x1f ;  /* 0x0c401f0005047f89 */ /* 0x003e2200000e0000 */
[----:B------:R-:W-:-:S08]  /*19d40*/  IMAD.MOV.U32 R21, RZ, RZ, -0x800000 ;  /* 0xff800000ff157424 */ /* 0x000fd000078e00ff */
[----:B------:R-:W-:Y:S01]  /*19d50*/  HGMMA.64x128x16.F32 R88, R180, gdesc[UR4].tnspB, R88, gsb0 ;  /* 0x41e00004b4587df0 */ /* 0x000fe20008000858 */
[----:B------:R-:W-:Y:S02]  /*19d60*/  R2UR UR6, R12 ;  /* 0x000000000c0672ca */ /* 0x000fe400000e0000 */
[----:B------:R-:W-:Y:S01]  /*19d70*/  R2UR UR7, R13 ;  /* 0x000000000d0772ca */ /* 0x000fe200000e0000 */
[----:B------:R-:W-:Y:S01]  /*19d80*/  IMAD.MOV.U32 R13, RZ, RZ, 0x40000040 ;  /* 0x40000040ff0d7424 */ /* 0x000fe200078e00ff */
[----:B------:R-:W-:Y:S01]  /*19d90*/  IADD3 R12, R8, 0x100, RZ ;  /* 0x00000100080c7810 */ /* 0x000fe20007ffe0ff */
[----:B--2---:R-:W-:Y:S01]  /*19da0*/  FADD.FTZ R7, R7, R6 ;  /* 0x0000000607077221 */ /* 0x004fe20000010000 */
[----:B------:R-:W-:Y:S01]  /*19db0*/  IMAD.U32 R6, RZ, RZ, UR52 ;  /* 0x00000034ff067e24 */ /* 0x000fe2000f8e00ff */
        /* <DEDUP_REMOVED lines=37> */
[----:B------:R-:W-:Y:S01]  /*1a010*/  R2UR UR6, R8 ;  /* 0x00000000080672ca */ /* 0x000fe200000e0000 */
[----:B0-----:R-:W-:Y:S01]  /*1a020*/  FADD.FTZ R8, R4, R5 ;  /* 0x0000000504087221 */ /* 0x001fe20000010000 */
[----:B------:R-:W-:Y:S01]  /*1a030*/  R2UR UR7, R9 ;  /* 0x00000000090772ca */ /* 0x000fe200000e0000 */
[----:B------:R-:W0:Y:S04]  /*1a040*/  SHFL.BFLY PT, R4, R7, 0x1, 0x1f ;  /* 0x0c201f0007047f89 */ /* 0x000e2800000e0000 */
[----:B------:R-:W1:Y:S01]  /*1a050*/  SHFL.BFLY PT, R9, R8, 0x1, 0x1f ;  /* 0x0c201f0008097f89 */ /* 0x000e6200000e0000 */
[----:B0-----:R-:W-:Y:S01]  /*1a060*/  FADD.FTZ R12, R7, R4 ;  /* 0x00000004070c7221 */ /* 0x001fe20000010000 */
[----:B------:R-:W-:Y:S01]  /*1a070*/  CS2R R4, SRZ ;  /* 0x0000000000047805 */ /* 0x000fe2000001ff00 */
[----:B-1----:R-:W-:-:S03]  /*1a080*/  FADD.FTZ R13, R8, R9 ;  /* 0x00000009080d7221 */ /* 0x002fc60000010000 */
[----:B------:R-:W-:Y:S01]  /*1a090*/  FSETP.NE.FTZ.AND P1, PT, R12, RZ, PT ;  /* 0x000000ff0c00720b */ /* 0x000fe20003f35000 */
[----:B------:R-:W-:Y:S01]  /*1a0a0*/  IMAD.U32 R8, RZ, RZ, UR52 ;  /* 0x00000034ff087e24 */ /* 0x000fe2000f8e00ff */
[----:B------:R-:W-:-:S11]  /*1a0b0*/  FSETP.NE.FTZ.AND P2, PT, R13, RZ, PT ;  /* 0x000000ff0d00720b */ /* 0x000fd60003f55000 */
[----:B------:R-:W0:Y:S01]  /*1a0c0*/  @P1 MUFU.LG2 R9, R12 ;  /* 0x0000000c00091308 */ /* 0x000e220000000c00 */
[----:B------:R-:W-:Y:S01]  /*1a0d0*/  @P1 FMUL.FTZ R6, R6, 0.69314718246459960938 ;  /* 0x3f31721806061820 */ /* 0x000fe20000410000 */
        /* <DEDUP_REMOVED lines=10> */
[----:B------:R-:W-:Y:S03]  /*1a180*/  HGMMA.64x128x16.F32 R88, R152, gdesc[UR4].tnspB, R88, gsb0 ;  /* 0x41e0000498587df0 */ /* 0x000fe60008000858 */
[----:B------:R-:W-:Y:S02]  /*1a190*/  WARPGROUP.DEPBAR.LE gsb0, 0x0 ;  /* 0x00008000000079c5 */ /* 0x000fe40000010000 */
[----:B--23--:R-:W-:Y:S05]  /*1a1a0*/  @!P0 BRA `(.L_x_1925) ;  /* 0x0000000000048947 */ /* 0x00cfea0003800000 */
[----:B------:R-:W-:Y:S01]  /*1a1b0*/  BPT.TRAP 0x1 ;  /* 0x000000040000795c */ /* 0x000fe20000300000 */
.L_x_1925:
[----:B------:R-:W-:Y:S02]  /*1a1c0*/  VIADD R0, R11, 0x28860 ;  /* 0x000288600b007836 */ /* 0x000fe40000000000 */
[-C--:B------:R-:W-:Y:S01]  /*1a1d0*/  FMUL.FTZ R88, R88, R4.reuse ;  /* 0x0000000458587220 */ /* 0x080fe20000410000 */
[----:B------:R-:W-:Y:S02]  /*1a1e0*/  IMAD.U32 R7, RZ, RZ, UR38 ;  /* 0x00000026ff077e24 */ /* 0x000fe4000f8e00ff */
        /* <DEDUP_REMOVED lines=16> */
[----:B-1----:R-:W-:Y:S01]  /*1a2f0*/  SEL R0, RZ, 0x1, P1 ;  /* 0x00000001ff007807 */ /* 0x002fe20000800000 */
        /* <DEDUP_REMOVED lines=19> */
[-C--:B0-----:R-:W-:Y:S01]  /*1a430*/  FMUL.FTZ R90, R90, R5.reuse ;  /* 0x000000055a5a7220 */ /* 0x081fe20000410000 */
        /* <DEDUP_REMOVED lines=32> */
[----:B------:R-:W-:Y:S01]  /*1a640*/  LOP3.LUT R187, R187, R0, RZ, 0x3c, !PT ;  /* 0x00000000bbbb7212 */ /* 0x000fe200078e3cff */
[----:B------:R-:W-:Y:S01]  /*1a650*/  UIADD3 UR37, UR37, 0x1, URZ ;  /* 0x0000000125257890 */ /* 0x000fe2000fffe03f */
[----:B------:R-:W-:-:S11]  /*1a660*/  SEL R184, R184, RZ, P1 ;  /* 0x000000ffb8b87207 */ /* 0x000fd60000800000 */
.L_x_1791:
[----:B------:R-:W-:Y:S05]  /*1a670*/  WARPSYNC.ALL ;  /* 0x0000000000007948 */ /* 0x000fea0003800000 */
[----:B------:R-:W0:Y:S08]  /*1a680*/  S2UR UR38, SR_CgaCtaId ;  /* 0x00000000002679c3 */ /* 0x000e300000008800 */
[----:B------:R-:W-:Y:S06]  /*1a690*/  BAR.SYNC.DEFER_BLOCKING 0x5, 0x180 ;  /* 0x0146000000007b1d */ /* 0x000fec0000010000 */
[----:B------:R-:W-:Y:S01]  /*1a6a0*/  UMOV UR4, 0x400 ;  /* 0x0000040000047882 */ /* 0x000fe20000000000 */
[----:B------:R-:W-:Y:S01]  /*1a6b0*/  BSSY B0, `(.L_x_1926) ;  /* 0x00001fc000007945 */ /* 0x000fe20003800000 */
[----:B0-----:R-:W-:-:S06]  /*1a6c0*/  ULEA UR4, UR38, UR4, 0x18 ;  /* 0x0000000426047291 */ /* 0x001fcc000f8ec03f */
[----:B------:R-:W-:-:S05]  /*1a6d0*/  IMAD.U32 R18, RZ, RZ, UR4 ;  /* 0x00000004ff127e24 */ /* 0x000fca000f8e00ff */
[----:B------:R0:W3:Y:S01]  /*1a6e0*/  LDS.128 R40, [R18+0x288d0] ;  /* 0x0288d00012287984 */ /* 0x0000e20000000c00 */
[----:B------:R-:W-:Y:S06]  /*1a6f0*/  BAR.ARV 0x4, 0x180 ;  /* 0x0106000000007b1d */ /* 0x000fec0000002000 */
[----:B------:R-:W-:Y:S05]  /*1a700*/  @P0 BRA `(.L_x_1927) ;  /* 0x0000001400080947 */ /* 0x000fea0003800000 */
[----:B------:R-:W4:Y:S01]  /*1a710*/  S2R R5, SR_SWINHI ;  /* 0x0000000000057919 */ /* 0x000f220000002f00 */
[----:B------:R-:W-:Y:S05]  /*1a720*/  WARPSYNC.ALL ;  /* 0x0000000000007948 */ /* 0x000fea0003800000 */
[----:B------:R-:W-:Y:S01]  /*1a730*/  BAR.SYNC.DEFER_BLOCKING 0x1, 0x100 ;  /* 0x0044000000007b1d */ /* 0x000fe20000010000 */
[----:B------:R-:W-:Y:S01]  /*1a740*/  F2FP.F16.F32.PACK_AB R6, R93, R6 ;  /* 0x000000065d06723e */ /* 0x000fe200000000ff */
[----:B------:R-:W-:Y:S01]  /*1a750*/  IMAD.MOV.U32 R48, RZ, RZ, RZ ;  /* 0x000000ffff307224 */ /* 0x000fe200078e00ff */
[----:B------:R-:W-:Y:S02]  /*1a760*/  F2FP.F16.F32.PACK_AB R7, R7, R94 ;  /* 0x0000005e0707723e */ /* 0x000fe400000000ff */
[----:B------:R-:W-:Y:S01]  /*1a770*/  F2FP.F16.F32.PACK_AB R30, R133, R30 ;  /* 0x0000001e851e723e */ /* 0x000fe200000000ff */
[----:B------:R-:W-:Y:S01]  /*1a780*/  ULDC.64 UR4, c[0x0][0xc00] ;  /* 0x0003000000047ab9 */ /* 0x000fe20000000a00 */
[----:B------:R-:W-:-:S02]  /*1a790*/  F2FP.F16.F32.PACK_AB R31, R31, R134 ;  /* 0x000000861f1f723e */ /* 0x000fc400000000ff */
[----:B------:R-:W-:Y:S02]  /*1a7a0*/  F2FP.F16.F32.PACK_AB R32, R137, R32 ;  /* 0x000000208920723e */ /* 0x000fe400000000ff */
[----:B------:R-:W-:Y:S02]  /*1a7b0*/  F2FP.F16.F32.PACK_AB R33, R33, R138 ;  /* 0x0000008a2121723e */ /* 0x000fe400000000ff */
[----:B------:R-:W-:Y:S02]  /*1a7c0*/  F2FP.F16.F32.PACK_AB R34, R141, R34 ;  /* 0x000000228d22723e */ /* 0x000fe400000000ff */
[----:B------:R-:W-:Y:S02]  /*1a7d0*/  F2FP.F16.F32.PACK_AB R35, R35, R142 ;  /* 0x0000008e2323723e */ /* 0x000fe400000000ff */
[----:B------:R-:W-:Y:S02]  /*1a7e0*/  MOV R36, R18 ;  /* 0x0000001200247202 */ /* 0x000fe40000000f00 */
[----:B----4-:R-:W-:-:S03]  /*1a7f0*/  MOV R37, R5 ;  /* 0x0000000500257202 */ /* 0x010fc60000000f00 */
[----:B------:R-:W-:-:S03]  /*1a800*/  IMAD.WIDE R4, R220, 0x2, R36 ;  /* 0x00000002dc047825 */ /* 0x000fc600078e0224 */
[C---:B------:R-:W-:Y:S02]  /*1a810*/  IADD3 R39, P5, R4.reuse, 0x20, RZ ;  /* 0x0000002004277810 */ /* 0x040fe40007fbe0ff */
[C---:B------:R-:W-:Y:S02]  /*1a820*/  IADD3 R45, P0, R4.reuse, 0x40, RZ ;  /* 0x00000040042d7810 */ /* 0x040fe40007f1e0ff */
[----:B------:R-:W-:Y:S01]  /*1a830*/  LOP3.LUT R0, R39, 0x380, RZ, 0xc0, !PT ;  /* 0x0000038027007812 */ /* 0x000fe200078ec0ff */
[----:B------:R-:W-:Y:S01]  /*1a840*/  IMAD.X R9, RZ, RZ, R5, P5 ;  /* 0x000000ffff097224 */ /* 0x000fe200028e0605 */
[----:B------:R-:W-:Y:S02]  /*1a850*/  LOP3.LUT R29, R4, 0x380, RZ, 0xc0, !PT ;  /* 0x00000380041d7812 */ /* 0x000fe400078ec0ff */
[----:B------:R-:W-:Y:S02]  /*1a860*/  IADD3.X R11, RZ, R5, RZ, P0, !PT ;  /* 0x00000005ff0b7210 */ /* 0x000fe400007fe4ff */
[----:B------:R-:W-:-:S02]  /*1a870*/  ISETP.NE.U32.AND P0, PT, RZ, UR4, PT ;  /* 0x00000004ff007c0c */ /* 0x000fc4000bf05070 */
[----:B------:R-:W-:Y:S02]  /*1a880*/  IADD3 R49, P2, R4, 0x4000, RZ ;  /* 0x0000400004317810 */ /* 0x000fe40007f5e0ff */
[----:B------:R-:W-:Y:S02]  /*1a890*/  SHF.R.U64 R0, R0, 0x3, RZ ;  /* 0x0000000300007819 */ /* 0x000fe400000012ff */
[C---:B-1----:R-:W-:Y:S01]  /*1a8a0*/  IADD3 R47, P1, R4.reuse, 0x60, RZ ;  /* 0x00000060042f7810 */ /* 0x042fe20007f3e0ff */
[--C-:B------:R-:W-:Y:S01]  /*1a8b0*/  IMAD.X R15, RZ, RZ, R5.reuse, P2 ;  /* 0x000000ffff0f7224 */ /* 0x100fe200010e0605 */
[----:B------:R-:W-:Y:S02]  /*1a8c0*/  SHF.R.U64 R29, R29, 0x3, RZ ;  /* 0x000000031d1d7819 */ /* 0x000fe400000012ff */
[C---:B------:R-:W-:Y:S01]  /*1a8d0*/  IADD3 R51, P3, R4.reuse, 0x4020, RZ ;  /* 0x0000402004337810 */ /* 0x040fe20007f7e0ff */
[----:B--2---:R-:W-:Y:S01]  /*1a8e0*/  IMAD.X R13, RZ, RZ, R5, P1 ;  /* 0x000000ffff0d7224 */ /* 0x004fe200008e0605 */
[----:B------:R-:W-:-:S02]  /*1a8f0*/  IADD3 R53, P4, R4, 0x4040, RZ ;  /* 0x0000404004357810 */ /* 0x000fc40007f9e0ff */
[----:B------:R-:W-:Y:S01]  /*1a900*/  LOP3.LUT R10, R45, 0x380, RZ, 0xc0, !PT ;  /* 0x000003802d0a7812 */ /* 0x000fe200078ec0ff */
[--C-:B------:R-:W-:Y:S01]  /*1a910*/  IMAD.X R25, RZ, RZ, R5.reuse, P3 ;  /* 0x000000ffff197224 */ /* 0x100fe200018e0605 */
[----:B------:R-:W-:Y:S01]  /*1a920*/  IADD3 R55, P5, R4, 0x4060, RZ ;  /* 0x0000406004377810 */ /* 0x000fe20007fbe0ff */
[--C-:B------:R-:W-:Y:S01]  /*1a930*/  IMAD.X R27, RZ, RZ, R5.reuse, P4 ;  /* 0x000000ffff1b7224 */ /* 0x100fe200020e0605 */
[----:B------:R-:W-:Y:S01]  /*1a940*/  ISETP.NE.AND.EX P0, PT, RZ, UR5, PT, P0 ;  /* 0x00000005ff007c0c */ /* 0x000fe2000bf05300 */
[----:B------:R-:W-:Y:S01]  /*1a950*/  ULDC.64 UR4, c[0x0][0xc08] ;  /* 0x0003020000047ab9 */ /* 0x000fe20000000a00 */
[----:B------:R-:W-:Y:S02]  /*1a960*/  LOP3.LUT R8, R0, R39, RZ, 0x3c, !PT ;  /* 0x0000002700087212 */ /* 0x000fe400078e3cff */
[----:B------:R-:W-:Y:S02]  /*1a970*/  LOP3.LUT R12, R47, 0x380, RZ, 0xc0, !PT ;  /* 0x000003802f0c7812 */ /* 0x000fe400078ec0ff */
[----:B------:R-:W-:Y:S01]  /*1a980*/  LOP3.LUT R4, R29, R4, RZ, 0x3c, !PT ;  /* 0x000000041d047212 */ /* 0x000fe200078e3cff */
[----:B------:R-:W-:Y:S01]  /*1a990*/  IMAD.X R29, RZ, RZ, R5, P5 ;  /* 0x000000ffff1d7224 */ /* 0x000fe200028e0605 */
[----:B------:R-:W-:-:S02]  /*1a9a0*/  LOP3.LUT R0, R49, 0x380, RZ, 0xc0, !PT ;  /* 0x0000038031007812 */ /* 0x000fc400078ec0ff */
[----:B------:R-:W-:Y:S02]  /*1a9b0*/  SHF.R.U64 R10, R10, 0x3, RZ ;  /* 0x000000030a0a7819 */ /* 0x000fe400000012ff */
[----:B-----5:R-:W-:Y:S02]  /*1a9c0*/  LOP3.LUT R24, R51, 0x380, RZ, 0xc0, !PT ;  /* 0x0000038033187812 */ /* 0x020fe400078ec0ff */
[----:B------:R-:W-:Y:S02]  /*1a9d0*/  LOP3.LUT R26, R53, 0x380, RZ, 0xc0, !PT ;  /* 0x00000380351a7812 */ /* 0x000fe400078ec0ff */
[----:B------:R-:W-:Y:S02]  /*1a9e0*/  ISETP.NE.U32.AND P2, PT, RZ, UR4, PT ;  /* 0x00000004ff007c0c */ /* 0x000fe4000bf45070 */
[----:B------:R-:W-:Y:S02]  /*1a9f0*/  LOP3.LUT R28, R55, 0x380, RZ, 0xc0, !PT ;  /* 0x00000380371c7812 */ /* 0x000fe400078ec0ff */
[----:B------:R-:W-:-:S02]  /*1aa00*/  SHF.R.U64 R12, R12, 0x3, RZ ;  /* 0x000000030c0c7819 */ /* 0x000fc400000012ff */
[----:B------:R-:W-:Y:S02]  /*1aa10*/  SHF.R.U64 R0, R0, 0x3, RZ ;  /* 0x0000000300007819 */ /* 0x000fe400000012ff */
[----:B------:R-:W-:Y:S02]  /*1aa20*/  MOV R38, R4 ;  /* 0x0000000400267202 */ /* 0x000fe40000000f00 */
[----:B------:R-:W-:Y:S02]  /*1aa30*/  LOP3.LUT R10, R10, R45, RZ, 0x3c, !PT ;  /* 0x0000002d0a0a7212 */ /* 0x000fe400078e3cff */
[----:B------:R-:W-:Y:S02]  /*1aa40*/  SHF.R.U64 R24, R24, 0x3, RZ ;  /* 0x0000000318187819 */ /* 0x000fe400000012ff */
[----:B------:R-:W-:Y:S02]  /*1aa50*/  SHF.R.U64 R26, R26, 0x3, RZ ;  /* 0x000000031a1a7819 */ /* 0x000fe400000012ff */
[----:B------:R-:W-:-:S02]  /*1aa60*/  F2FP.F16.F32.PACK_AB R4, R3, R88 ;  /* 0x000000580304723e */ /* 0x000fc400000000ff */
[----:B------:R-:W-:Y:S02]  /*1aa70*/  F2FP.F16.F32.PACK_AB R5, R91, R90 ;  /* 0x0000005a5b05723e */ /* 0x000fe400000000ff */
[----:B------:R-:W-:Y:S02]  /*1aa80*/  ISETP.NE.AND.EX P2, PT, RZ, UR5, PT, P2 ;  /* 0x00000005ff007c0c */ /* 0x000fe4000bf45320 */
[----:B------:R-:W-:Y:S01]  /*1aa90*/  SHF.R.U64 R28, R28, 0x3, RZ ;  /* 0x000000031c1c7819 */ /* 0x000fe200000012ff */
[----:B------:R1:W-:Y:S01]  /*1aaa0*/  STSM.16.M88.4 [R38], R4 ;  /* 0x0000000426007844 */ /* 0x0003e20000000200 */
[----:B------:R-:W-:Y:S02]  /*1aab0*/  LOP3.LUT R12, R12, R47, RZ, 0x3c, !PT ;  /* 0x0000002f0c0c7212 */ /* 0x000fe400078e3cff */
[----:B------:R-:W-:Y:S02]  /*1aac0*/  LOP3.LUT R14, R0, R49, RZ, 0x3c, !PT ;  /* 0x00000031000e7212 */ /* 0x000fe400078e3cff */
[----:B------:R-:W-:-:S02]  /*1aad0*/  LOP3.LUT R24, R24, R51, RZ, 0x3c, !PT ;  /* 0x0000003318187212 */ /* 0x000fc400078e3cff */
[----:B------:R-:W-:Y:S02]  /*1aae0*/  LOP3.LUT R26, R26, R53, RZ, 0x3c, !PT ;  /* 0x000000351a1a7212 */ /* 0x000fe400078e3cff */
[----:B------:R-:W-:Y:S02]  /*1aaf0*/  MOV R47, R8 ;  /* 0x00000008002f7202 */ /* 0x000fe40000000f00 */
[----:B------:R-:W-:Y:S02]  /*1ab00*/  MOV R46, R10 ;  /* 0x0000000a002e7202 */ /* 0x000fe40000000f00 */
[----:B------:R-:W-:Y:S02]  /*1ab10*/  LOP3.LUT R28, R28, R55, RZ, 0x3c, !PT ;  /* 0x000000371c1c7212 */ /* 0x000fe400078e3cff */
[----:B------:R-:W-:Y:S01]  /*1ab20*/  F2FP.F16.F32.PACK_AB R8, R97, R96 ;  /* 0x000000606108723e */ /* 0x000fe200000000ff */
[----:B-1----:R-:W1:Y:S01]  /*1ab30*/  LDC.64 R38, c[0x0][0xc00] ;  /* 0x00030000ff267b82 */ /* 0x002e620000000a00 */
[----:B------:R-:W-:-:S02]  /*1ab40*/  F2FP.F16.F32.PACK_AB R9, R99, R98 ;  /* 0x000000626309723e */ /* 0x000fc400000000ff */
[----:B------:R-:W-:Y:S02]  /*1ab50*/  F2FP.F16.F32.PACK_AB R10, R101, R100 ;  /* 0x00000064650a723e */ /* 0x000fe400000000ff */
[----:B------:R-:W-:Y:S02]  /*1ab60*/  F2FP.F16.F32.PACK_AB R11, R103, R102 ;  /* 0x00000066670b723e */ /* 0x000fe400000000ff */
[----:B------:R-:W-:Y:S01]  /*1ab70*/  F2FP.F16.F32.PACK_AB R4, R105, R104 ;  /* 0x000000686904723e */ /* 0x000fe200000000ff */
[----:B------:R-:W-:Y:S01]  /*1ab80*/  ULDC UR4, c[0x0][0xa88] ;  /* 0x0002a20000047ab9 */ /* 0x000fe20000000800 */
[----:B------:R-:W-:Y:S01]  /*1ab90*/  F2FP.F16.F32.PACK_AB R5, R107, R106 ;  /* 0x0000006a6b05723e */ /* 0x000fe200000000ff */
[----:B------:R2:W-:Y:S01]  /*1aba0*/  STSM.16.M88.4 [R47], R8 ;  /* 0x000000082f007844 */ /* 0x0005e20000000200 */
[----:B------:R-:W-:Y:S01]  /*1abb0*/  F2FP.F16.F32.PACK_AB R6, R109, R108 ;  /* 0x0000006c6d06723e */ /* 0x000fe200000000ff */
[----:B------:R-:W4:Y:S01]  /*1abc0*/  LDC R55, c[0x0][0xbe8] ;  /* 0x0002fa00ff377b82 */ /* 0x000f220000000800 */
[----:B------:R-:W-:-:S02]  /*1abd0*/  F2FP.F16.F32.PACK_AB R7, R111, R110 ;  /* 0x0000006e6f07723e */ /* 0x000fc400000000ff */
[----:B------:R-:W-:Y:S02]  /*1abe0*/  MOV R45, R12 ;  /* 0x0000000c002d7202 */ /* 0x000fe40000000f00 */
[----:B------:R-:W-:Y:S01]  /*1abf0*/  MOV R44, R14 ;  /* 0x0000000e002c7202 */ /* 0x000fe20000000f00 */
[----:B------:R0:W-:Y:S01]  /*1ac00*/  STSM.16.M88.4 [R46], R4 ;  /* 0x000000042e007844 */ /* 0x0001e20000000200 */
[----:B---3--:R-:W-:Y:S02]  /*1ac10*/  MOV R40, R24 ;  /* 0x0000001800287202 */ /* 0x008fe40000000f00 */
[----:B------:R-:W-:Y:S02]  /*1ac20*/  MOV R3, R26 ;  /* 0x0000001a00037202 */ /* 0x000fe40000000f00 */
[----:B------:R-:W-:Y:S01]  /*1ac30*/  F2FP.F16.F32.PACK_AB R12, R113, R112 ;  /* 0x00000070710c723e */ /* 0x000fe200000000ff */
[----:B-1----:R-:W-:Y:S01]  /*1ac40*/  IMAD.WIDE R38, R209, 0x4, R38 ;  /* 0x00000004d1267825 */ /* 0x002fe200078e0226 */
[----:B------:R-:W-:Y:S01]  /*1ac50*/  F2FP.F16.F32.PACK_AB R13, R115, R114 ;  /* 0x00000072730d723e */ /* 0x000fe200000000ff */
[----:B--2---:R-:W1:Y:S01]  /*1ac60*/  @P2 LDC.64 R8, c[0x0][0xc08] ;  /* 0x00030200ff082b82 */ /* 0x004e620000000a00 */
[----:B------:R-:W-:-:S02]  /*1ac70*/  F2FP.F16.F32.PACK_AB R14, R117, R116 ;  /* 0x00000074750e723e */ /* 0x000fc400000000ff */
[----:B------:R-:W-:Y:S02]  /*1ac80*/  F2FP.F16.F32.PACK_AB R15, R119, R118 ;  /* 0x00000076770f723e */ /* 0x000fe400000000ff */
[----:B------:R-:W-:Y:S02]  /*1ac90*/  MOV R0, R28 ;  /* 0x0000001c00007202 */ /* 0x000fe40000000f00 */
[----:B------:R-:W-:Y:S01]  /*1aca0*/  F2FP.F16.F32.PACK_AB R24, R121, R120 ;  /* 0x000000787918723e */ /* 0x000fe200000000ff */
[----:B------:R-:W-:Y:S01]  /*1acb0*/  STSM.16.M88.4 [R45], R12 ;  /* 0x0000000c2d007844 */ /* 0x000fe20000000200 */
[----:B------:R-:W-:Y:S02]  /*1acc0*/  F2FP.F16.F32.PACK_AB R25, R123, R122 ;  /* 0x0000007a7b19723e */ /* 0x000fe400000000ff */
[----:B------:R-:W-:Y:S02]  /*1acd0*/  F2FP.F16.F32.PACK_AB R26, R125, R124 ;  /* 0x0000007c7d1a723e */ /* 0x000fe400000000ff */
[----:B------:R-:W-:-:S02]  /*1ace0*/  F2FP.F16.F32.PACK_AB R27, R127, R126 ;  /* 0x0000007e7f1b723e */ /* 0x000fc400000000ff */
[----:B------:R-:W-:Y:S02]  /*1acf0*/  F2FP.F16.F32.PACK_AB R28, R129, R128 ;  /* 0x00000080811c723e */ /* 0x000fe400000000ff */
[----:B------:R-:W-:Y:S01]  /*1ad00*/  F2FP.F16.F32.PACK_AB R29, R131, R130 ;  /* 0x00000082831d723e */ /* 0x000fe200000000ff */
[----:B------:R-:W-:Y:S01]  /*1ad10*/  STSM.16.M88.4 [R44], R24 ;  /* 0x000000182c007844 */ /* 0x000fe20000000200 */
[----:B0-----:R-:W-:Y:S02]  /*1ad20*/  F2FP.F16.F32.PACK_AB R4, R145, R144 ;  /* 0x000000909104723e */ /* 0x001fe400000000ff */
[----:B------:R-:W-:Y:S01]  /*1ad30*/  F2FP.F16.F32.PACK_AB R5, R147, R146 ;  /* 0x000000929305723e */ /* 0x000fe200000000ff */
[----:B------:R-:W-:Y:S01]  /*1ad40*/  STSM.16.M88.4 [R40], R28 ;  /* 0x0000001c28007844 */ /* 0x000fe20000000200 */
[----:B------:R-:W-:Y:S02]  /*1ad50*/  F2FP.F16.F32.PACK_AB R6, R149, R148 ;  /* 0x000000949506723e */ /* 0x000fe400000000ff */
[----:B------:R-:W-:Y:S01]  /*1ad60*/  F2FP.F16.F32.PACK_AB R7, R151, R150 ;  /* 0x000000969707723e */ /* 0x000fe200000000ff */
[----:B------:R-:W-:Y:S04]  /*1ad70*/  STSM.16.M88.4 [R3], R32 ;  /* 0x0000002003007844 */ /* 0x000fe80000000200 */
[----:B------:R0:W-:Y:S01]  /*1ad80*/  STSM.16.M88.4 [R0], R4 ;  /* 0x0000000400007844 */ /* 0x0001e20000000200 */
[----:B------:R-:W-:Y:S01]  /*1ad90*/  BAR.SYNC.DEFER_BLOCKING 0x1, 0x100 ;  /* 0x0044000000007b1d */ /* 0x000fe20000010000 */
[----:B0-----:R-:W-:Y:S01]  /*1ada0*/  MOV R0, UR4 ;  /* 0x0000000400007c02 */ /* 0x001fe20008000f00 */
[----:B-1----:R-:W-:-:S04]  /*1adb0*/  @P2 IMAD.WIDE R4, R209, 0x4, R8 ;  /* 0x00000004d1042825 */ /* 0x002fc800078e0208 */
[----:B------:R0:W5:Y:S01]  /*1adc0*/  @P0 LDG.E R48, desc[UR54][R38.64] ;  /* 0x0000003626300981 */ /* 0x000162000c1e1900 */
[----:B----4-:R-:W-:Y:S01]  /*1add0*/  ISETP.NE.AND P1, PT, R55, 0x1, PT ;  /* 0x000000013700780c */ /* 0x010fe20003f25270 */
[----:B------:R-:W-:Y:S02]  /*1ade0*/  IMAD.IADD R13, R195, 0x1, R193 ;  /* 0x00000001c30d7824 */ /* 0x000fe400078e02c1 */
[----:B------:R0:W5:Y:S10]  /*1adf0*/  @P2 LDG.E R0, desc[UR54][R4.64] ;  /* 0x0000003604002981 */ /* 0x000174000c1e1900 */
[----:B------:R-:W1:Y:S08]  /*1ae00*/  @P1 LDC R10, c[0x0][0xbec] ;  /* 0x0002fb00ff0a1b82 */ /* 0x000e700000000800 */
[----:B------:R-:W2:Y:S01]  /*1ae10*/  @P1 LDC R11, c[0x0][0xbf0] ;  /* 0x0002fc00ff0b1b82 */ /* 0x000ea20000000800 */
[----:B0-----:R-:W-:Y:S05]  /*1ae20*/  @P2 BRA `(.L_x_1928) ;  /* 0x0000000000102947 */ /* 0x001fea0003800000 */
[----:B------:R-:W-:Y:S05]  /*1ae30*/  @!P0 BRA `(.L_x_1928) ;  /* 0x00000000000c8947 */ /* 0x000fea0003800000 */
[----:B------:R-:W3:Y:S04]  /*1ae40*/  LDG.E R3, desc[UR54][R38.64] ;  /* 0x0000003626037981 */ /* 0x000ee8000c1e1900 */
[----:B-----5:R-:W3:Y:S02]  /*1ae50*/  LDG.E R0, desc[UR54][R38.64+0x4] ;  /* 0x0000043626007981 */ /* 0x020ee4000c1e1900 */
[----:B---3--:R-:W-:-:S07]  /*1ae60*/  IMAD.IADD R0, R0, 0x1, -R3 ;  /* 0x0000000100007824 */ /* 0x008fce00078e0a03 */
.L_x_1928:
[----:B------:R-:W-:Y:S01]  /*1ae70*/  SHF.R.S32.HI R54, RZ, 0x1f, R208 ;  /* 0x0000001fff367819 */ /* 0x000fe200000114d0 */
[----:B-1----:R-:W-:Y:S01]  /*1ae80*/  @P1 IMAD.HI.U32 R4, R13, R10, RZ ;  /* 0x0000000a0d041227 */ /* 0x002fe200078e00ff */
[----:B------:R-:W-:Y:S01]  /*1ae90*/  ULDC.64 UR4, c[0x0][0xb90] ;  /* 0x0002e40000047ab9 */ /* 0x000fe20000000a00 */
[----:B-----5:R-:W-:Y:S02]  /*1aea0*/  SHF.R.S32.HI R49, RZ, 0x1f, R48 ;  /* 0x0000001fff317819 */ /* 0x020fe40000011430 */
[----:B------:R-:W-:Y:S01]  /*1aeb0*/  IMAD R7, R54, UR4, RZ ;  /* 0x0000000436077c24 */ /* 0x000fe2000f8e02ff */
[----:B------:R-:W-:Y:S01]  /*1aec0*/  SHF.R.S32.HI R6, RZ, 0x1f, R209 ;  /* 0x0000001fff067819 */ /* 0x000fe200000114d1 */
[----:B------:R-:W-:Y:S01]  /*1aed0*/  IMAD.MOV.U32 R3, RZ, RZ, R13 ;  /* 0x000000ffff037224 */ /* 0x000fe200078e000d */
[----:B--2---:R-:W-:Y:S01]  /*1aee0*/  @P1 SHF.R.U32.HI R3, RZ, R11, R4 ;  /* 0x0000000bff031219 */ /* 0x004fe20000011604 */
[----:B------:R-:W-:Y:S01]  /*1aef0*/  IMAD.WIDE.U32 R4, R208, UR4, R48 ;  /* 0x00000004d0047c25 */ /* 0x000fe2000f8e0030 */
[----:B------:R-:W-:-:S02]  /*1af00*/  SEL R40, R6, RZ, !P0 ;  /* 0x000000ff06287207 */ /* 0x000fc40004000000 */
[----:B------:R-:W-:Y:S01]  /*1af10*/  SEL R57, R209, RZ, !P0 ;  /* 0x000000ffd1397207 */ /* 0x000fe20004000000 */
[----:B------:R-:W-:Y:S01]  /*1af20*/  IMAD R7, R208, UR5, R7 ;  /* 0x00000005d0077c24 */ /* 0x000fe2000f8e0207 */
[----:B------:R-:W-:Y:S01]  /*1af30*/  ULDC.64 UR4, c[0x0][0xb98] ;  /* 0x0002e60000047ab9 */ /* 0x000fe20000000a00 */
[----:B------:R-:W-:Y:S02]  /*1af40*/  IMAD.MOV R8, RZ, RZ, -R3 ;  /* 0x000000ffff087224 */ /* 0x000fe400078e0a03 */
[----:B------:R-:W-:Y:S02]  /*1af50*/  IMAD.IADD R5, R5, 0x1, R7 ;  /* 0x0000000105057824 */ /* 0x000fe400078e0207 */
[----:B------:R-:W-:Y:S02]  /*1af60*/  IMAD.IADD R9, R16, 0x1, R222 ;  /* 0x0000000110097824 */ /* 0x000fe400078e02de */
[----:B------:R-:W-:Y:S02]  /*1af70*/  IMAD R7, R55, R8, R13 ;  /* 0x0000000837077224 */ /* 0x000fe400078e020d */
[----:B------:R-:W-:-:S02]  /*1af80*/  IMAD R6, R40, UR4, RZ ;  /* 0x0000000428067c24 */ /* 0x000fc4000f8e02ff */
[----:B------:R-:W-:-:S04]  /*1af90*/  IMAD.WIDE.U32 R4, R57, UR4, R4 ;  /* 0x0000000439047c25 */ /* 0x000fc8000f8e0004 */
[----:B------:R-:W-:Y:S01]  /*1afa0*/  IMAD.WIDE R36, R9, 0x2, R36 ;  /* 0x0000000209247825 */ /* 0x000fe200078e0224 */
[----:B------:R-:W-:Y:S02]  /*1afb0*/  SHF.R.S32.HI R9, RZ, 0x1f, R3 ;  /* 0x0000001fff097819 */ /* 0x000fe40000011403 */
[----:B------:R-:W-:Y:S01]  /*1afc0*/  IADD3 R4, P2, R3, R4, RZ ;  /* 0x0000000403047210 */ /* 0x000fe20007f5e0ff */
[----:B------:R-:W-:Y:S01]  /*1afd0*/  IMAD R8, R57, UR5, R6 ;  /* 0x0000000539087c24 */ /* 0x000fe2000f8e0206 */
[----:B------:R-:W-:Y:S01]  /*1afe0*/  SHF.R.S32.HI R6, RZ, 0x1f, R7 ;  /* 0x0000001fff067819 */ /* 0x000fe20000011407 */
[----:B------:R-:W-:Y:S01]  /*1aff0*/  ULDC.64 UR4, c[0x0][0xb88] ;  /* 0x0002e20000047ab9 */ /* 0x000fe20000000a00 */
[----:B------:R-:W-:Y:S01]  /*1b000*/  IADD3 R3, P0, R36, 0x1000, RZ ;  /* 0x0000100024037810 */ /* 0x000fe20007f1e0ff */
[----:B------:R-:W-:Y:S01]  /*1b010*/  IMAD.IADD R10, R219, 0x1, R193 ;  /* 0x00000001db0a7824 */ /* 0x000fe200078e02c1 */
[----:B------:R-:W-:Y:S01]  /*1b020*/  IADD3.X R5, R9, R5, R8, P2, !PT ;  /* 0x0000000509057210 */ /* 0x000fe200017fe408 */
[----:B------:R-:W-:Y:S01]  /*1b030*/  IMAD R6, R6, UR4, RZ ;  /* 0x0000000406067c24 */ /* 0x000fe2000f8e02ff */
[----:B------:R-:W-:Y:S01]  /*1b040*/  IADD3 R29, P3, R36, 0x4000, RZ ;  /* 0x00004000241d7810 */ /* 0x000fe20007f7e0ff */
[----:B------:R-:W-:Y:S01]  /*1b050*/  IMAD R59, R0, R55, RZ ;  /* 0x00000037003b7224 */ /* 0x000fe200078e02ff */
[----:B------:R-:W-:Y:S01]  /*1b060*/  LOP3.LUT R8, R3, 0x380, RZ, 0xc0, !PT ;  /* 0x0000038003087812 */ /* 0x000fe200078ec0ff */
[----:B------:R-:W-:Y:S01]  /*1b070*/  IMAD R9, R7, UR5, R6 ;  /* 0x0000000507097c24 */ /* 0x000fe2000f8e0206 */
[----:B------:R-:W-:Y:S01]  /*1b080*/  LOP3.LUT R28, R29, 0x380, RZ, 0xc0, !PT ;  /* 0x000003801d1c7812 */ /* 0x000fe200078ec0ff */
[----:B------:R-:W-:Y:S01]  /*1b090*/  IMAD.WIDE.U32 R4, R7, UR4, R4 ;  /* 0x0000000407047c25 */ /* 0x000fe2000f8e0004 */
[----:B------:R-:W-:Y:S01]  /*1b0a0*/  ULDC.64 UR4, c[0x0][0xb50] ;  /* 0x0002d40000047ab9 */ /* 0x000fe20000000a00 */
[----:B------:R-:W-:-:S02]  /*1b0b0*/  SHF.R.U64 R8, R8, 0x3, RZ ;  /* 0x0000000308087819 */ /* 0x000fc400000012ff */
[----:B------:R-:W-:Y:S01]  /*1b0c0*/  SHF.R.U64 R28, R28, 0x3, RZ ;  /* 0x000000031c1c7819 */ /* 0x000fe200000012ff */
[----:B------:R-:W-:Y:S01]  /*1b0d0*/  VIADD R0, R10, 0x8 ;  /* 0x000000080a007836 */ /* 0x000fe20000000000 */
[----:B------:R-:W-:Y:S01]  /*1b0e0*/  IADD3 R5, R5, R9, RZ ;  /* 0x0000000905057210 */ /* 0x000fe20007ffe0ff */
[----:B------:R-:W-:Y:S01]  /*1b0f0*/  IMAD.X R9, RZ, RZ, R37, P0 ;  /* 0x000000ffff097224 */ /* 0x000fe200000e0625 */
[C---:B------:R-:W-:Y:S02]  /*1b100*/  LEA R6, P2, R4.reuse, UR4, 0x2 ;  /* 0x0000000404067c11 */ /* 0x040fe4000f8410ff */
[----:B------:R-:W-:Y:S02]  /*1b110*/  LOP3.LUT P0, RZ, R211, 0x3, RZ, 0xc0, !PT ;  /* 0x00000003d3ff7812 */ /* 0x000fe4000780c0ff */
[----:B------:R-:W-:Y:S01]  /*1b120*/  LEA.HI.X R4, R4, UR5, R5, 0x2, P2 ;  /* 0x0000000504047c11 */ /* 0x000fe200090f1405 */
[----:B------:R-:W-:Y:S01]  /*1b130*/  SHFL.IDX PT, R50, R6, RZ, 0x1c1f ;  /* 0x001c1fff06327589 */ /* 0x000fe200000e0000 */
[----:B------:R-:W-:Y:S01]  /*1b140*/  IADD3 R25, P2, R36, 0x3000, RZ ;  /* 0x0000300024197810 */ /* 0x000fe20007f5e0ff */
[----:B------:R-:W-:Y:S01]  /*1b150*/  ULDC.64 UR4, c[0x0][0xaa0] ;  /* 0x0002a80000047ab9 */ /* 0x000fe20000000a00 */
[----:B------:R-:W-:Y:S01]  /*1b160*/  LOP3.LUT R28, R28, R29, RZ, 0x3c, !PT ;  /* 0x0000001d1c1c7212 */ /* 0x000fe200078e3cff */
[----:B------:R-:W0:Y:S01]  /*1b170*/  SHFL.IDX PT, R51, R4, RZ, 0x1c1f ;  /* 0x001c1fff04337589 */ /* 0x000e2200000e0000 */
[----:B------:R-:W-:Y:S01]  /*1b180*/  LOP3.LUT R24, R25, 0x380, RZ, 0xc0, !PT ;  /* 0x0000038019187812 */ /* 0x000fe200078ec0ff */
[----:B------:R-:W-:Y:S01]  /*1b190*/  IMAD.X R29, RZ, RZ, R37, P3 ;  /* 0x000000ffff1d7224 */ /* 0x000fe200018e0625 */
[----:B------:R-:W-:Y:S01]  /*1b1a0*/  LOP3.LUT R8, R8, R3, RZ, 0x3c, !PT ;  /* 0x0000000308087212 */ /* 0x000fe200078e3cff */
[----:B------:R-:W-:Y:S01]  /*1b1b0*/  SHFL.IDX PT, R52, R6, 0x1, 0x1c1f ;  /* 0x003c1f0006347f89 */ /* 0x000fe200000e0000 */
[----:B------:R-:W-:-:S02]  /*1b1c0*/  SHF.R.U64 R24, R24, 0x3, RZ ;  /* 0x0000000318187819 */ /* 0x000fc400000012ff */
[----:B------:R-:W-:Y:S01]  /*1b1d0*/  IADD3 R3, P3, R36, 0x7000, RZ ;  /* 0x0000700024037810 */ /* 0x000fe20007f7e0ff */
[----:B------:R-:W1:Y:S01]  /*1b1e0*/  SHFL.IDX PT, R53, R4, 0x1, 0x1c1f ;  /* 0x003c1f0004357f89 */ /* 0x000e6200000e0000 */
[----:B------:R-:W-:Y:S01]  /*1b1f0*/  LOP3.LUT R24, R24, R25, RZ, 0x3c, !PT ;  /* 0x0000001918187212 */ /* 0x000fe200078e3cff */
[--C-:B------:R-:W-:Y:S01]  /*1b200*/  IMAD.X R25, RZ, RZ, R37.reuse, P2 ;  /* 0x000000ffff197224 */ /* 0x100fe200010e0625 */
[-C--:B------:R-:W-:Y:S01]  /*1b210*/  ISETP.GE.OR P2, PT, R10, R59.reuse, P0 ;  /* 0x0000003b0a00720c */ /* 0x080fe20000746670 */
[----:B------:R-:W-:Y:S01]  /*1b220*/  IMAD.X R45, RZ, RZ, R37, P3 ;  /* 0x000000ffff2d7224 */ /* 0x000fe200018e0625 */
[----:B------:R-:W-:Y:S02]  /*1b230*/  ISETP.GE.OR P0, PT, R0, R59, P0 ;  /* 0x0000003b0000720c */ /* 0x000fe40000706670 */
[----:B------:R-:W-:Y:S02]  /*1b240*/  LOP3.LUT R0, R3, 0x380, RZ, 0xc0, !PT ;  /* 0x0000038003007812 */ /* 0x000fe400078ec0ff */
[----:B------:R-:W-:-:S02]  /*1b250*/  IADD3 R13, P4, R36, 0x2000, RZ ;  /* 0x00002000240d7810 */ /* 0x000fc40007f9e0ff */
[----:B------:R-:W-:Y:S02]  /*1b260*/  SHF.R.U64 R0, R0, 0x3, RZ ;  /* 0x0000000300007819 */ /* 0x000fe400000012ff */
[----:B------:R-:W-:Y:S02]  /*1b270*/  LOP3.LUT R12, R13, 0x380, RZ, 0xc0, !PT ;  /* 0x000003800d0c7812 */ /* 0x000fe400078ec0ff */
[----:B------:R-:W-:Y:S01]  /*1b280*/  LOP3.LUT R44, R0, R3, RZ, 0x3c, !PT ;  /* 0x00000003002c7212 */ /* 0x000fe200078e3cff */
[----:B0-----:R0:W-:Y:S01]  /*1b290*/  @!P2 ST.E desc[UR54][R50.64], R20 ;  /* 0x000000143200a985 */ /* 0x0011e2000c101936 */
[----:B------:R-:W-:Y:S01]  /*1b2a0*/  IMAD R3, R49, UR4, RZ ;  /* 0x0000000431037c24 */ /* 0x000fe2000f8e02ff */
[----:B------:R-:W-:Y:S01]  /*1b2b0*/  SHF.R.U64 R12, R12, 0x3, RZ ;  /* 0x000000030c0c7819 */ /* 0x000fe200000012ff */
[----:B------:R-:W2:Y:S01]  /*1b2c0*/  @P1 LDC R49, c[0x0][0xbf0] ;  /* 0x0002fc00ff311b82 */ /* 0x000ea20000000800 */
[C---:B------:R-:W-:Y:S02]  /*1b2d0*/  IADD3 R33, P5, R36.reuse, 0x5000, RZ ;  /* 0x0000500024217810 */ /* 0x040fe40007fbe0ff */
[----:B------:R-:W-:-:S05]  /*1b2e0*/  LOP3.LUT R5, R36, 0x380, RZ, 0xc0, !PT ;  /* 0x0000038024057812 */ /* 0x000fca00078ec0ff */
[----:B0-----:R-:W0:Y:S01]  /*1b2f0*/  @P1 LDC R51, c[0x0][0xbec] ;  /* 0x0002fb00ff331b82 */ /* 0x001e220000000800 */
[----:B-1----:R1:W-:Y:S01]  /*1b300*/  @!P0 ST.E desc[UR54][R52.64], R21 ;  /* 0x0000001534008985 */ /* 0x0023e2000c101936 */
[----:B------:R-:W-:Y:S01]  /*1b310*/  IMAD R3, R48, UR5, R3 ;  /* 0x0000000530037c24 */ /* 0x000fe2000f8e0203 */
[----:B------:R-:W-:Y:S01]  /*1b320*/  LOP3.LUT R12, R12, R13, RZ, 0x3c, !PT ;  /* 0x0000000d0c0c7212 */ /* 0x000fe200078e3cff */
[----:B------:R-:W-:Y:S01]  /*1b330*/  IMAD.X R13, RZ, RZ, R37, P4 ;  /* 0x000000ffff0d7224 */ /* 0x000fe200020e0625 */
[----:B------:R-:W-:Y:S01]  /*1b340*/  IADD3 R39, P4, R36, 0x6000, RZ ;  /* 0x0000600024277810 */ /* 0x000fe20007f9e0ff */
[----:B------:R-:W5:Y:S01]  /*1b350*/  LD.E.128 R8, desc[UR54][R8.64] ;  /* 0x0000003608087980 */ /* 0x000f62000c101d00 */
[----:B------:R-:W-:Y:S02]  /*1b360*/  LOP3.LUT R32, R33, 0x380, RZ, 0xc0, !PT ;  /* 0x0000038021207812 */ /* 0x000fe400078ec0ff */
[----:B------:R-:W-:Y:S01]  /*1b370*/  LOP3.LUT R38, R39, 0x380, RZ, 0xc0, !PT ;  /* 0x0000038027267812 */ /* 0x000fe200078ec0ff */
[----:B------:R-:W5:Y:S01]  /*1b380*/  LD.E.128 R12, desc[UR54][R12.64] ;  /* 0x000000360c0c7980 */ /* 0x000f62000c101d00 */
[----:B------:R-:W-:Y:S01]  /*1b390*/  SHF.R.U64 R32, R32, 0x3, RZ ;  /* 0x0000000320207819 */ /* 0x000fe200000012ff */
[----:B-1----:R-:W-:Y:S01]  /*1b3a0*/  IMAD.WIDE.U32 R20, R48, UR4, RZ ;  /* 0x0000000430147c25 */ /* 0x002fe2000f8e00ff */
[----:B------:R-:W-:Y:S01]  /*1b3b0*/  ULDC.64 UR4, c[0x0][0xae8] ;  /* 0x0002ba0000047ab9 */ /* 0x000fe20000000a00 */
[----:B------:R-:W-:Y:S01]  /*1b3c0*/  SHF.R.U64 R38, R38, 0x3, RZ ;  /* 0x0000000326267819 */ /* 0x000fe200000012ff */
[----:B------:R-:W5:Y:S01]  /*1b3d0*/  LD.E.128 R24, desc[UR54][R24.64] ;  /* 0x0000003618187980 */ /* 0x000f62000c101d00 */
[----:B------:R-:W-:Y:S01]  /*1b3e0*/  IMAD R48, R207, 0x20, R188 ;  /* 0x00000020cf307824 */ /* 0x000fe200078e02bc */
[----:B------:R-:W-:Y:S01]  /*1b3f0*/  SHF.R.U64 R5, R5, 0x3, RZ ;  /* 0x0000000305057819 */ /* 0x000fe200000012ff */
[----:B------:R-:W-:Y:S01]  /*1b400*/  IMAD.IADD R21, R21, 0x1, R3 ;  /* 0x0000000115157824 */ /* 0x000fe200078e0203 */
[----:B------:R-:W-:Y:S01]  /*1b410*/  LOP3.LUT R32, R32, R33, RZ, 0x3c, !PT ;  /* 0x0000002120207212 */ /* 0x000fe200078e3cff */
[----:B------:R-:W-:Y:S01]  /*1b420*/  IMAD R3, R54, UR4, RZ ;  /* 0x0000000436037c24 */ /* 0x000fe2000f8e02ff */
[----:B------:R-:W-:Y:S01]  /*1b430*/  LOP3.LUT R38, R38, R39, RZ, 0x3c, !PT ;  /* 0x0000002726267212 */ /* 0x000fe200078e3cff */
[----:B------:R-:W-:Y:S01]  /*1b440*/  IMAD.IADD R48, R193, 0x1, R48 ;  /* 0x00000001c1307824 */ /* 0x000fe200078e0230 */
[----:B------:R-:W-:Y:S01]  /*1b450*/  LOP3.LUT R4, R5, R36, RZ, 0x3c, !PT ;  /* 0x0000002405047212 */ /* 0x000fe200078e3cff */
[C---:B------:R-:W-:Y:S01]  /*1b460*/  IMAD R3, R208.reuse, UR5, R3 ;  /* 0x00000005d0037c24 */ /* 0x040fe2000f8e0203 */
[----:B------:R-:W-:Y:S01]  /*1b470*/  IADD3.X R33, RZ, R37, RZ, P5, !PT ;  /* 0x00000025ff217210 */ /* 0x000fe20002ffe4ff */
[----:B------:R-:W-:Y:S01]  /*1b480*/  IMAD.WIDE.U32 R20, R208, UR4, R20 ;  /* 0x00000004d0147c25 */ /* 0x000fe2000f8e0014 */
[----:B------:R-:W-:Y:S01]  /*1b490*/  ULDC.64 UR4, c[0x0][0xaf0] ;  /* 0x0002bc0000047ab9 */ /* 0x000fe20000000a00 */
[----:B------:R-:W5:Y:S02]  /*1b4a0*/  LD.E.128 R28, desc[UR54][R28.64] ;  /* 0x000000361c1c7980 */ /* 0x000f64000c101d00 */
[----:B0-----:R-:W-:Y:S01]  /*1b4b0*/  @P1 IMAD.HI.U32 R0, R48, R51, RZ ;  /* 0x0000003330001227 */ /* 0x001fe200078e00ff */
[----:B------:R-:W-:Y:S01]  /*1b4c0*/  IADD3 R21, R21, R3, RZ ;  /* 0x0000000315157210 */ /* 0x000fe20007ffe0ff */
[----:B------:R-:W5:Y:S02]  /*1b4d0*/  LD.E.128 R32, desc[UR54][R32.64] ;  /* 0x0000003620207980 */ /* 0x000f64000c101d00 */
[----:B------:R-:W-:Y:S01]  /*1b4e0*/  IMAD.MOV.U32 R3, RZ, RZ, R48 ;  /* 0x000000ffff037224 */ /* 0x000fe200078e0030 */
[----:B--2---:R-:W-:Y:S01]  /*1b4f0*/  @P1 SHF.R.U32.HI R3, RZ, R49, R0 ;  /* 0x00000031ff031219 */ /* 0x004fe20000011600 */
[----:B------:R-:W-:Y:S01]  /*1b500*/  IMAD R40, R40, UR4, RZ ;  /* 0x0000000428287c24 */ /* 0x000fe2000f8e02ff */
[----:B------:R-:W5:Y:S01]  /*1b510*/  LD.E.128 R44, desc[UR54][R44.64] ;  /* 0x000000362c2c7980 */ /* 0x000f62000c101d00 */
[----:B------:R-:W-:Y:S01]  /*1b520*/  IMAD.WIDE.U32 R20, R57, UR4, R20 ;  /* 0x0000000439147c25 */ /* 0x000fe2000f8e0014 */
[----:B------:R-:W-:-:S03]  /*1b530*/  SHF.R.S32.HI R0, RZ, 0x1f, R3 ;  /* 0x0000001fff007819 */ /* 0x000fc60000011403 */
[----:B------:R-:W-:Y:S01]  /*1b540*/  IMAD R49, R57, UR5, R40 ;  /* 0x0000000539317c24 */ /* 0x000fe2000f8e0228 */
[----:B------:R-:W-:Y:S01]  /*1b550*/  ULDC.64 UR4, c[0x0][0xae0] ;  /* 0x0002b80000047ab9 */ /* 0x000fe20000000a00 */
[----:B------:R-:W-:Y:S02]  /*1b560*/  IMAD.MOV R40, RZ, RZ, -R3 ;  /* 0x000000ffff287224 */ /* 0x000fe400078e0a03 */
[--C-:B------:R-:W-:Y:S02]  /*1b570*/  IMAD.X R39, RZ, RZ, R37.reuse, P4 ;  /* 0x000000ffff277224 */ /* 0x100fe400020e0625 */
[----:B------:R-:W-:Y:S02]  /*1b580*/  IMAD.MOV.U32 R5, RZ, RZ, R37 ;  /* 0x000000ffff057224 */ /* 0x000fe400078e0025 */
[----:B------:R-:W-:Y:S02]  /*1b590*/  IMAD.IADD R21, R21, 0x1, R49 ;  /* 0x0000000115157824 */ /* 0x000fe400078e0231 */
[----:B------:R-:W-:Y:S01]  /*1b5a0*/  IMAD R0, R0, UR4, RZ ;  /* 0x0000000400007c24 */ /* 0x000fe2000f8e02ff */
[----:B------:R-:W5:Y:S01]  /*1b5b0*/  LD.E.128 R36, desc[UR54][R38.64] ;  /* 0x0000003626247980 */ /* 0x000f62000c101d00 */
[----:B------:R-:W-:-:S02]  /*1b5c0*/  IMAD R49, R55, R40, R48 ;  /* 0x0000002837317224 */ /* 0x000fc400078e0230 */
[C---:B------:R-:W-:Y:S01]  /*1b5d0*/  IMAD R51, R3.reuse, UR5, R0 ;  /* 0x0000000503337c24 */ /* 0x040fe2000f8e0200 */
[----:B------:R-:W5:Y:S01]  /*1b5e0*/  LD.E.128 R4, desc[UR54][R4.64] ;  /* 0x0000003604047980 */ /* 0x000f62000c101d00 */
[----:B------:R-:W-:Y:S01]  /*1b5f0*/  IMAD.WIDE.U32 R20, R3, UR4, R20 ;  /* 0x0000000403147c25 */ /* 0x000fe2000f8e0014 */
[----:B------:R-:W-:Y:S01]  /*1b600*/  SHF.R.S32.HI R0, RZ, 0x1f, R49 ;  /* 0x0000001fff007819 */ /* 0x000fe20000011431 */
[----:B------:R-:W-:Y:S01]  /*1b610*/  ULDC.64 UR4, c[0x0][0xad8] ;  /* 0x0002b60000047ab9 */ /* 0x000fe20000000a00 */
[----:B------:R-:W-:Y:S01]  /*1b620*/  @!PT LDS RZ, [RZ] ;  /* 0x00000000fffff984 */ /* 0x000fe20000000800 */
[----:B------:R-:W-:Y:S01]  /*1b630*/  @!PT LDS RZ, [RZ] ;  /* 0x00000000fffff984 */ /* 0x000fe20000000800 */
[----:B------:R-:W-:Y:S01]  /*1b640*/  @!PT LDS RZ, [RZ] ;  /* 0x00000000fffff984 */ /* 0x000fe20000000800 */
[----:B------:R-:W-:Y:S01]  /*1b650*/  @!PT LDS RZ, [RZ] ;  /* 0x00000000fffff984 */ /* 0x000fe20000000800 */
[----:B------:R0:W-:Y:S06]  /*1b660*/  MEMBAR.ALL.CTA ;  /* 0x0000000000007992 */ /* 0x0001ec0000008000 */
[----:B0-----:R-:W0:Y:S01]  /*1b670*/  FENCE.VIEW.ASYNC.S ;  /* 0x00000000000073c6 */ /* 0x001e220000000000 */
[----:B------:R-:W-:-:S02]  /*1b680*/  IMAD.IADD R50, R188, 0x1, R193 ;  /* 0x00000001bc327824 */ /* 0x000fc400078e02c1 */
[----:B------:R-:W-:Y:S02]  /*1b690*/  IMAD.IADD R21, R21, 0x1, R51 ;  /* 0x0000000115157824 */ /* 0x000fe400078e0233 */
[----:B------:R-:W-:Y:S02]  /*1b6a0*/  IMAD R40, R0, UR4, RZ ;  /* 0x0000000400287c24 */ /* 0x000fe4000f8e02ff */
[C---:B------:R-:W-:Y:S02]  /*1b6b0*/  VIADD R0, R50.reuse, 0x20 ;  /* 0x0000002032007836 */ /* 0x040fe40000000000 */
[C---:B------:R-:W-:Y:S02]  /*1b6c0*/  IMAD R51, R49.reuse, UR5, R40 ;  /* 0x0000000531337c24 */ /* 0x040fe4000f8e0228 */
[----:B------:R-:W-:Y:S01]  /*1b6d0*/  IMAD.WIDE.U32 R20, R49, UR4, R20 ;  /* 0x0000000431147c25 */ /* 0x000fe2000f8e0014 */
[----:B------:R-:W-:Y:S01]  /*1b6e0*/  ISETP.GE.AND P2, PT, R50, R59, PT ;  /* 0x0000003b3200720c */ /* 0x000fe20003f46270 */
[----:B------:R-:W-:-:S02]  /*1b6f0*/  ULDC.64 UR4, c[0x0][0xa80] ;  /* 0x0002a00000047ab9 */ /* 0x000fc40000000a00 */
[----:B------:R-:W-:Y:S01]  /*1b700*/  VIADD R3, R50, 0x40 ;  /* 0x0000004032037836 */ /* 0x000fe20000000000 */
[-C--:B------:R-:W-:Y:S01]  /*1b710*/  ISETP.GE.AND P0, PT, R0, R59.reuse, PT ;  /* 0x0000003b0000720c */ /* 0x080fe20003f06270 */
[----:B------:R-:W-:Y:S01]  /*1b720*/  IMAD.IADD R21, R21, 0x1, R51 ;  /* 0x0000000115157824 */ /* 0x000fe200078e0233 */
[----:B------:R-:W-:Y:S02]  /*1b730*/  LEA R40, P3, R20, UR4, 0x1 ;  /* 0x0000000414287c11 */ /* 0x000fe4000f8608ff */
[----:B------:R-:W-:Y:S02]  /*1b740*/  IADD3 R0, R18, 0x28820, RZ ;  /* 0x0002882012007810 */ /* 0x000fe40007ffe0ff */
        /* <DEDUP_REMOVED lines=17> */
.L_x_1930:
[----:B------:R-:W-:Y:S05]  /*1b860*/  BSYNC B1 ;  /* 0x0000000000017941 */ /* 0x000fea0003800000 */
.L_x_1929:
[----:B---3-5:R3:W4:Y:S01]  /*1b870*/  SHFL.IDX PT, R7, R3, 0x1, 0x181f ;  /* 0x00381f0003077f89 */ /* 0x02872200000e0000 */
        /* <DEDUP_REMOVED lines=8> */
[-C--:B----4-:R-:W-:Y:S02]  /*1b900*/  @!P3 LEA.HI.X R5, R16, R7.reuse, R17, 0x1, P0 ;  /* 0x000000071005b211 */ /* 0x090fe400000f0c11 */
[----:B------:R-:W-:-:S03]  /*1b910*/  @!P4 LEA.HI.X R7, R2, R7, R185, 0x1, P2 ;  /* 0x000000070207c211 */ /* 0x000fc600010f0cb9 */
[----:B------:R0:W-:Y:S04]  /*1b920*/  @!P3 ST.E.128 desc[UR54][R4.64], R8 ;  /* 0x000000080400b985 */ /* 0x0001e8000c101d36 */
[----:B------:R0:W-:Y:S02]  /*1b930*/  @!P4 ST.E.128 desc[UR54][R6.64], R32 ;  /* 0x000000200600c985 */ /* 0x0001e4000c101d36 */
.L_x_1932:
[----:B------:R-:W-:Y:S05]  /*1b940*/  BSYNC B1 ;  /* 0x0000000000017941 */ /* 0x000fea0003800000 */
.L_x_1931:
[----:B0---4-:R0:W4:Y:S01]  /*1b950*/  SHFL.IDX PT, R7, R3, 0x2, 0x181f ;  /* 0x00581f0003077f89 */ /* 0x01112200000e0000 */
        /* <DEDUP_REMOVED lines=12> */
.L_x_1934:
[----:B------:R-:W-:Y:S05]  /*1ba20*/  BSYNC B1 ;  /* 0x0000000000017941 */ /* 0x000fea0003800000 */
.L_x_1933:
[----:B------:R-:W-:Y:S01]  /*1ba30*/  VIADD R0, R50, 0x60 ;  /* 0x0000006032007836 */ /* 0x000fe20000000000 */
[----:B0--3--:R-:W0:Y:S04]  /*1ba40*/  SHFL.IDX PT, R3, R3, 0x3, 0x181f ;  /* 0x00781f0003037f89 */ /* 0x009e2800000e0000 */
[----:B------:R-:W-:Y:S01]  /*1ba50*/  ISETP.GE.AND P0, PT, R0, R59, PT ;  /* 0x0000003b0000720c */ /* 0x000fe20003f06270 */
[----:B----4-:R3:W4:-:S12]  /*1ba60*/  SHFL.IDX PT, R7, R40, 0x3, 0x181f ;  /* 0x00781f0028077f89 */ /* 0x01071800000e0000 */
[----:B---3--:R-:W-:Y:S05]  /*1ba70*/  @P0 BRA `(.L_x_1935) ;  /* 0x0000000800fc0947 */ /* 0x008fea0003800000 */
[----:B------:R-:W-:Y:S02]  /*1ba80*/  ULDC UR4, c[0x0][0xac8] ;  /* 0x0002b20000047ab9 */ /* 0x000fe40000000800 */
[----:B------:R-:W-:-:S13]  /*1ba90*/  ISETP.GE.AND P1, PT, R16, UR4, PT ;  /* 0x0000000410007c0c */ /* 0x000fda000bf26270 */
[----:B----4-:R-:W-:-:S04]  /*1baa0*/  @!P1 LEA R4, P0, R16, R7, 0x1 ;  /* 0x0000000710049211 */ /* 0x010fc800078008ff */
[----:B0-----:R-:W-:Y:S02]  /*1bab0*/  @!P1 LEA.HI.X R5, R16, R3, R17, 0x1, P0 ;  /* 0x0000000310059211 */ /* 0x001fe400000f0c11 */
[----:B------:R-:W-:-:S03]  /*1bac0*/  ISETP.GE.AND P0, PT, R2, UR4, PT ;  /* 0x0000000402007c0c */ /* 0x000fc6000bf06270 */
[----:B------:R3:W-:Y:S10]  /*1bad0*/  @!P1 ST.E.128 desc[UR54][R4.64], R24 ;  /* 0x0000001804009985 */ /* 0x0007f4000c101d36 */
[----:B------:R-:W-:Y:S05]  /*1bae0*/  @P0 BRA `(.L_x_1935) ;  /* 0x0000000800e00947 */ /* 0x000fea0003800000 */
[----:B---3--:R-:W-:-:S04]  /*1baf0*/  LEA R4, P0, R2, R7, 0x1 ;  /* 0x0000000702047211 */ /* 0x008fc800078008ff */
[----:B------:R-:W-:-:S05]  /*1bb00*/  LEA.HI.X R5, R2, R3, R185, 0x1, P0 ;  /* 0x0000000302057211 */ /* 0x000fca00000f0cb9 */
[----:B------:R0:W-:Y:S01]  /*1bb10*/  ST.E.128 desc[UR54][R4.64], R44 ;  /* 0x0000002c04007985 */ /* 0x0001e2000c101d36 */
[----:B------:R-:W-:Y:S05]  /*1bb20*/  BRA `(.L_x_1935) ;  /* 0x0000000800d07947 */ /* 0x000fea0003800000 */
.L_x_1927:
[----:B------:R-:W-:Y:S01]  /*1bb30*/  ULDC.64 UR4, c[0x0][0xc00] ;  /* 0x0003000000047ab9 */ /* 0x000fe20000000a00 */
[----:B------:R-:W4:Y:S01]  /*1bb40*/  LDC.64 R4, c[0x0][0xc00] ;  /* 0x00030000ff047b82 */ /* 0x000f220000000a00 */
[----:B------:R-:W-:Y:S01]  /*1bb50*/  ISETP.NE.U32.AND P0, PT, RZ, UR4, PT ;  /* 0x00000004ff007c0c */ /* 0x000fe2000bf05070 */
[----:B------:R-:W-:-:S03]  /*1bb60*/  IMAD.MOV.U32 R0, RZ, RZ, RZ ;  /* 0x000000ffff007224 */ /* 0x000fc600078e00ff */
[----:B------:R-:W-:Y:S01]  /*1bb70*/  ISETP.NE.AND.EX P0, PT, RZ, UR5, PT, P0 ;  /* 0x00000005ff007c0c */ /* 0x000fe2000bf05300 */
[----:B------:R-:W-:Y:S02]  /*1bb80*/  ULDC.64 UR4, c[0x0][0xc08] ;  /* 0x0003020000047ab9 */ /* 0x000fe40000000a00 */
[----:B------:R-:W-:Y:S01]  /*1bb90*/  ISETP.NE.U32.AND P1, PT, RZ, UR4, PT ;  /* 0x00000004ff007c0c */ /* 0x000fe2000bf25070 */
[----:B------:R-:W1:Y:S03]  /*1bba0*/  LDC R25, c[0x0][0xbe8] ;  /* 0x0002fa00ff197b82 */ /* 0x000e660000000800 */
[----:B------:R-:W-:Y:S01]  /*1bbb0*/  ISETP.NE.AND.EX P1, PT, RZ, UR5, PT, P1 ;  /* 0x00000005ff007c0c */ /* 0x000fe2000bf25310 */
[----:B----4-:R-:W-:-:S12]  /*1bbc0*/  IMAD.WIDE R4, R209, 0x4, R4 ;  /* 0x00000004d1047825 */ /* 0x010fd800078e0204 */
[----:B------:R-:W4:Y:S01]  /*1bbd0*/  @P1 LDC.64 R6, c[0x0][0xc08] ;  /* 0x00030200ff061b82 */ /* 0x000f220000000a00 */
[----:B------:R-:W-:Y:S02]  /*1bbe0*/  ULDC UR4, c[0x0][0xa88] ;  /* 0x0002a20000047ab9 */ /* 0x000fe40000000800 */
[----:B------:R-:W-:Y:S01]  /*1bbf0*/  IMAD.U32 R8, RZ, RZ, UR4 ;  /* 0x00000004ff087e24 */ /* 0x000fe2000f8e00ff */
[----:B------:R0:W5:Y:S01]  /*1bc00*/  @P0 LDG.E R0, desc[UR54][R4.64] ;  /* 0x0000003604000981 */ /* 0x000162000c1e1900 */
[----:B----4-:R-:W-:-:S05]  /*1bc10*/  @P1 IMAD.WIDE R6, R209, 0x4, R6 ;  /* 0x00000004d1061825 */ /* 0x010fca00078e0206 */
[----:B------:R0:W5:Y:S01]  /*1bc20*/  @P1 LDG.E R8, desc[UR54][R6.64] ;  /* 0x0000003606081981 */ /* 0x000162000c1e1900 */
[----:B-1----:R-:W-:Y:S02]  /*1bc30*/  ISETP.NE.AND P2, PT, R25, 0x1, PT ;  /* 0x000000011900780c */ /* 0x002fe40003f45270 */
[----:B------:R-:W-:Y:S02]  /*1bc40*/  ISETP.GE.AND P3, PT, R226, 0x80, PT ;  /* 0x00000080e200780c */ /* 0x000fe40003f66270 */
[----:B------:R-:W-:-:S09]  /*1bc50*/  SHF.R.S32.HI R9, RZ, 0x1f, R209 ;  /* 0x0000001fff097819 */ /* 0x000fd200000114d1 */
[----:B------:R-:W1:Y:S08]  /*1bc60*/  @P2 LDC R20, c[0x0][0xbec] ;  /* 0x0002fb00ff142b82 */ /* 0x000e700000000800 */
[----:B------:R-:W4:Y:S01]  /*1bc70*/  @P2 LDC R27, c[0x0][0xbf0] ;  /* 0x0002fc00ff1b2b82 */ /* 0x000f220000000800 */
[----:B0-----:R-:W-:Y:S05]  /*1bc80*/  @P1 BRA `(.L_x_1936) ;  /* 0x0000000000101947 */ /* 0x001fea0003800000 */
[----:B------:R-:W-:Y:S05]  /*1bc90*/  @!P0 BRA `(.L_x_1936) ;  /* 0x00000000000c8947 */ /* 0x000fea0003800000 */
[----:B------:R-:W2:Y:S04]  /*1bca0*/  LDG.E R3, desc[UR54][R4.64] ;  /* 0x0000003604037981 */ /* 0x000ea8000c1e1900 */
[----:B-----5:R-:W2:Y:S02]  /*1bcb0*/  LDG.E R8, desc[UR54][R4.64+0x4] ;  /* 0x0000043604087981 */ /* 0x020ea4000c1e1900 */
[----:B--2---:R-:W-:-:S07]  /*1bcc0*/  IMAD.IADD R8, R8, 0x1, -R3 ;  /* 0x0000000108087824 */ /* 0x004fce00078e0a03 */
.L_x_1936:
[----:B------:R-:W-:Y:S01]  /*1bcd0*/  BSSY B1, `(.L_x_1937) ;  /* 0x000002d000017945 */ /* 0x000fe20003800000 */
[----:B------:R-:W-:Y:S02]  /*1bce0*/  SHF.R.S32.HI R12, RZ, 0x1f, R208 ;  /* 0x0000001fff0c7819 */ /* 0x000fe400000114d0 */
[----:B--2---:R-:W-:Y:S02]  /*1bcf0*/  SEL R13, R209, RZ, !P0 ;  /* 0x000000ffd10d7207 */ /* 0x004fe40004000000 */
[----:B------:R-:W-:Y:S02]  /*1bd00*/  SEL R14, R9, RZ, !P0 ;  /* 0x000000ff090e7207 */ /* 0x000fe40004000000 */
[----:B-----5:R-:W-:Y:S01]  /*1bd10*/  SHF.R.S32.HI R11, RZ, 0x1f, R0 ;  /* 0x0000001fff0b7819 */ /* 0x020fe20000011400 */
[----:B------:R-:W-:Y:S06]  /*1bd20*/  @P3 BRA `(.L_x_1938) ;  /* 0x00000000009c3947 */ /* 0x000fec0003800000 */
[----:B------:R-:W0:Y:S01]  /*1bd30*/  S2R R10, SR_TID.X ;  /* 0x00000000000a7919 */ /* 0x000e220000002100 */
[----:B------:R-:W2:Y:S02]  /*1bd40*/  LDC R9, c[0x0][0xbe8] ;  /* 0x0002fa00ff097b82 */ /* 0x000ea40000000800 */
[----:B--2---:R-:W-:Y:S01]  /*1bd50*/  IMAD R3, R8, R9, RZ ;  /* 0x0000000908037224 */ /* 0x004fe200078e02ff */
[----:B0-----:R-:W-:-:S04]  /*1bd60*/  IADD3 R10, R193, -0x80, R10 ;  /* 0xffffff80c10a7810 */ /* 0x001fc80007ffe00a */
[----:B------:R-:W-:-:S13]  /*1bd70*/  ISETP.GE.AND P0, PT, R10, R3, PT ;  /* 0x000000030a00720c */ /* 0x000fda0003f06270 */
[----:B------:R-:W-:Y:S05]  /*1bd80*/  @P0 BRA `(.L_x_1938) ;  /* 0x0000000000840947 */ /* 0x000fea0003800000 */
[----:B------:R-:W-:Y:S01]  /*1bd90*/  ISETP.NE.AND P0, PT, R9, 0x1, PT ;  /* 0x000000010900780c */ /* 0x000fe20003f05270 */
[----:B------:R-:W-:Y:S01]  /*1bda0*/  ULDC.64 UR4, c[0x0][0xb90] ;  /* 0x0002e40000047ab9 */ /* 0x000fe20000000a00 */
[----:B------:R-:W-:Y:S01]  /*1bdb0*/  IMAD.MOV.U32 R4, RZ, RZ, R0 ;  /* 0x000000ffff047224 */ /* 0x000fe200078e0000 */
[----:B------:R-:W-:Y:S01]  /*1bdc0*/  MOV R3, R10 ;  /* 0x0000000a00037202 */ /* 0x000fe20000000f00 */
[----:B------:R-:W-:Y:S02]  /*1bdd0*/  IMAD R7, R12, UR4, RZ ;  /* 0x000000040c077c24 */ /* 0x000fe4000f8e02ff */
[----:B------:R-:W-:Y:S02]  /*1bde0*/  IMAD.MOV.U32 R5, RZ, RZ, R11 ;  /* 0x000000ffff057224 */ /* 0x000fe400078e000b */
[C---:B------:R-:W-:Y:S02]  /*1bdf0*/  IMAD R7, R208.reuse, UR5, R7 ;  /* 0x00000005d0077c24 */ /* 0x040fe4000f8e0207 */
[----:B------:R-:W-:Y:S01]  /*1be00*/  IMAD.WIDE.U32 R4, R208, UR4, R4 ;  /* 0x00000004d0047c25 */ /* 0x000fe2000f8e0004 */
[----:B------:R-:W-:-:S02]  /*1be10*/  ULDC.64 UR4, c[0x0][0xb98] ;  /* 0x0002e60000047ab9 */ /* 0x000fc40000000a00 */
[----:B------:R-:W0:Y:S01]  /*1be20*/  @P0 LDC R15, c[0x0][0xbec] ;  /* 0x0002fb00ff0f0b82 */ /* 0x000e220000000800 */
[----:B------:R-:W-:Y:S02]  /*1be30*/  IMAD.IADD R5, R5, 0x1, R7 ;  /* 0x0000000105057824 */ /* 0x000fe400078e0207 */
[----:B------:R-:W-:-:S05]  /*1be40*/  IMAD.WIDE.U32 R4, R13, UR4, R4 ;  /* 0x000000040d047c25 */ /* 0x000fca000f8e0004 */
[----:B------:R-:W2:Y:S01]  /*1be50*/  @P0 LDC R21, c[0x0][0xbf0] ;  /* 0x0002fc00ff150b82 */ /* 0x000ea20000000800 */
[----:B0-----:R-:W-:-:S05]  /*1be60*/  @P0 IMAD.HI.U32 R6, R10, R15, RZ ;  /* 0x0000000f0a060227 */ /* 0x001fca00078e00ff */
[----:B--2---:R-:W-:Y:S01]  /*1be70*/  @P0 SHF.R.U32.HI R3, RZ, R21, R6 ;  /* 0x00000015ff030219 */ /* 0x004fe20000011606 */
[----:B------:R-:W-:-:S03]  /*1be80*/  IMAD R6, R14, UR4, RZ ;  /* 0x000000040e067c24 */ /* 0x000fc6000f8e02ff */
[----:B------:R-:W-:Y:S01]  /*1be90*/  IADD3 R4, P0, R3, R4, RZ ;  /* 0x0000000403047210 */ /* 0x000fe20007f1e0ff */
[--C-:B------:R-:W-:Y:S02]  /*1bea0*/  IMAD.MOV R7, RZ, RZ, -R3.reuse ;  /* 0x000000ffff077224 */ /* 0x100fe400078e0a03 */
        /* <DEDUP_REMOVED lines=10> */
[----:B------:R-:W-:Y:S01]  /*1bf50*/  LEA R6, P0, R4, UR4, 0x2 ;  /* 0x0000000404067c11 */ /* 0x000fe2000f8010ff */
[----:B------:R-:W-:-:S05]  /*1bf60*/  IMAD.IADD R3, R5, 0x1, R3 ;  /* 0x0000000105037824 */ /* 0x000fca00078e0203 */
[----:B------:R-:W-:Y:S01]  /*1bf70*/  LEA.HI.X R7, R4, UR5, R3, 0x2, P0 ;  /* 0x0000000504077c11 */ /* 0x000fe200080f1403 */
[----:B------:R-:W-:-:S05]  /*1bf80*/  IMAD.MOV.U32 R3, RZ, RZ, -0x800000 ;  /* 0xff800000ff037424 */ /* 0x000fca00078e00ff */
[----:B------:R0:W-:Y:S02]  /*1bf90*/  STG.E desc[UR54][R6.64], R3 ;  /* 0x0000000306007986 */ /* 0x0001e4000c101936 */
.L_x_1938:
[----:B------:R-:W-:Y:S05]  /*1bfa0*/  BSYNC B1 ;  /* 0x0000000000017941 */ /* 0x000fea0003800000 */
.L_x_1937:
[----:B------:R-:W-:Y:S02]  /*1bfb0*/  ULDC.64 UR4, c[0x0][0xaa0] ;  /* 0x0002a80000047ab9 */ /* 0x000fe40000000a00 */
[----:B0-----:R-:W-:Y:S02]  /*1bfc0*/  IMAD R3, R11, UR4, RZ ;  /* 0x000000040b037c24 */ /* 0x001fe4000f8e02ff */
[----:B------:R-:W-:-:S04]  /*1bfd0*/  IMAD.WIDE.U32 R4, R0, UR4, RZ ;  /* 0x0000000400047c25 */ /* 0x000fc8000f8e00ff */
[----:B------:R-:W-:Y:S01]  /*1bfe0*/  IMAD R3, R0, UR5, R3 ;  /* 0x0000000500037c24 */ /* 0x000fe2000f8e0203 */
[----:B------:R-:W-:Y:S01]  /*1bff0*/  LEA R0, R207, R188, 0x5 ;  /* 0x000000bccf007211 */ /* 0x000fe200078e28ff */
[----:B------:R-:W-:Y:S02]  /*1c000*/  ULDC.64 UR4, c[0x0][0xae8] ;  /* 0x0002ba0000047ab9 */ /* 0x000fe40000000a00 */
[----:B------:R-:W-:Y:S02]  /*1c010*/  IMAD.IADD R5, R5, 0x1, R3 ;  /* 0x0000000105057824 */ /* 0x000fe400078e0203 */
[----:B------:R-:W-:Y:S02]  /*1c020*/  IMAD.IADD R9, R193, 0x1, R0 ;  /* 0x00000001c1097824 */ /* 0x000fe400078e0200 */
[----:B------:R-:W-:Y:S02]  /*1c030*/  IMAD R7, R12, UR4, RZ ;  /* 0x000000040c077c24 */ /* 0x000fe4000f8e02ff */
[----:B-1----:R-:W-:-:S04]  /*1c040*/  @P2 IMAD.HI.U32 R0, R9, R20, RZ ;  /* 0x0000001409002227 */ /* 0x002fc800078e00ff */
[C---:B------:R-:W-:Y:S02]  /*1c050*/  IMAD R7, R208.reuse, UR5, R7 ;  /* 0x00000005d0077c24 */ /* 0x040fe4000f8e0207 */
[----:B------:R-:W-:Y:S01]  /*1c060*/  IMAD.WIDE.U32 R4, R208, UR4, R4 ;  /* 0x00000004d0047c25 */ /* 0x000fe2000f8e0004 */
[----:B------:R-:W-:-:S03]  /*1c070*/  ULDC.64 UR4, c[0x0][0xaf0] ;  /* 0x0002bc0000047ab9 */ /* 0x000fc60000000a00 */
[----:B------:R-:W-:Y:S01]  /*1c080*/  IMAD.MOV.U32 R3, RZ, RZ, R9 ;  /* 0x000000ffff037224 */ /* 0x000fe200078e0009 */
[----:B----4-:R-:W-:Y:S01]  /*1c090*/  @P2 SHF.R.U32.HI R3, RZ, R27, R0 ;  /* 0x0000001bff032219 */ /* 0x010fe20000011600 */
[----:B------:R-:W-:Y:S02]  /*1c0a0*/  IMAD R6, R14, UR4, RZ ;  /* 0x000000040e067c24 */ /* 0x000fe4000f8e02ff */
[----:B------:R-:W-:Y:S01]  /*1c0b0*/  IMAD.IADD R5, R5, 0x1, R7 ;  /* 0x0000000105057824 */ /* 0x000fe200078e0207 */
[----:B------:R-:W-:Y:S01]  /*1c0c0*/  SHF.R.S32.HI R0, RZ, 0x1f, R3 ;  /* 0x0000001fff007819 */ /* 0x000fe20000011403 */
[C---:B------:R-:W-:Y:S02]  /*1c0d0*/  IMAD R7, R13.reuse, UR5, R6 ;  /* 0x000000050d077c24 */ /* 0x040fe4000f8e0206 */
        /* <DEDUP_REMOVED lines=10> */
[----:B------:R-:W-:Y:S01]  /*1c180*/  IMAD.IADD R193, R188, 0x1, R193 ;  /* 0x00000001bcc17824 */ /* 0x000fe200078e02c1 */
        /* <DEDUP_REMOVED lines=10> */
[----:B------:R0:W1:Y:S04]  /*1c230*/  SHFL.IDX PT, R3, R4, RZ, 0x181f ;  /* 0x00181fff04037589 */ /* 0x00006800000e0000 */
[----:B------:R0:W2:Y:S02]  /*1c240*/  SHFL.IDX PT, R14, R0, RZ, 0x181f ;  /* 0x00181fff000e7589 */ /* 0x0000a400000e0000 */
.L_x_2189:
[----:B------:R-:W-:Y:S01]  /*1c250*/  IMAD R8, R8, R25, RZ ;  /* 0x0000001908087224 */ /* 0x000fe200078e02ff */
[----:B------:R-:W-:Y:S04]  /*1c260*/  BSSY B1, `(.L_x_1940) ;  /* 0x000000c000017945 */ /* 0x000fe80003800000 */
[----:B------:R-:W-:-:S13]  /*1c270*/  ISETP.GE.AND P0, PT, R193, R8, PT ;  /* 0x00000008c100720c */ /* 0x000fda0003f06270 */
[----:B------:R-:W-:Y:S05]  /*1c280*/  @P0 BRA `(.L_x_1941) ;  /* 0x0000000000240947 */ /* 0x000fea0003800000 */
[----:B------:R-:W-:Y:S02]  /*1c290*/  ULDC UR4, c[0x0][0xac8] ;  /* 0x0002b20000047ab9 */ /* 0x000fe40000000800 */
[----:B------:R-:W-:Y:S02]  /*1c2a0*/  ISETP.GE.AND P2, PT, R16, UR4, PT ;  /* 0x0000000410007c0c */ /* 0x000fe4000bf46270 */
[----:B------:R-:W-:-:S11]  /*1c2b0*/  ISETP.GE.AND P3, PT, R2, UR4, PT ;  /* 0x0000000402007c0c */ /* 0x000fd6000bf66270 */
[-C--:B--2---:R-:W-:Y:S02]  /*1c2c0*/  @!P2 LEA R6, P0, R16, R14.reuse, 0x1 ;  /* 0x0000000e1006a211 */ /* 0x084fe400078008ff */
[----:B------:R-:W-:Y:S02]  /*1c2d0*/  @!P3 LEA R14, P1, R2, R14, 0x1 ;  /* 0x0000000e020eb211 */ /* 0x000fe400078208ff */
[-C--:B-1----:R-:W-:Y:S02]  /*1c2e0*/  @!P2 LEA.HI.X R7, R16, R3.reuse, R17, 0x1, P0 ;  /* 0x000000031007a211 */ /* 0x082fe400000f0c11 */
[----:B------:R-:W-:-:S03]  /*1c2f0*/  @!P3 LEA.HI.X R15, R2, R3, R185, 0x1, P1 ;  /* 0x00000003020fb211 */ /* 0x000fc600008f0cb9 */
[----:B------:R4:W-:Y:S04]  /*1c300*/  @!P2 ST.E.128 desc[UR54][R6.64], RZ ;  /* 0x000000ff0600a985 */ /* 0x0009e8000c101d36 */
[----:B------:R4:W-:Y:S02]  /*1c310*/  @!P3 ST.E.128 desc[UR54][R14.64], RZ ;  /* 0x000000ff0e00b985 */ /* 0x0009e4000c101d36 */
.L_x_1941:
[----:B------:R-:W-:Y:S05]  /*1c320*/  BSYNC B1 ;  /* 0x0000000000017941 */ /* 0x000fea0003800000 */
.L_x_1940:
[----:B------:R-:W-:-:S03]  /*1c330*/  UMOV UR4, 0xffffffff ;  /* 0xffffffff00047882 */ /* 0x000fc60000000000 */
[----:B------:R-:W-:Y:S05]  /*1c340*/  BRA.DIV UR4, `(.L_x_1942) ;  /* 0x0000009e04247947 */ /* 0x000fea000b800000 */
[----:B-1----:R1:W0:Y:S04]  /*1c350*/  SHFL.IDX PT, R3, R4, 0x1, 0x181f ;  /* 0x00381f0004037f89 */ /* 0x00222800000e0000 */
[----:B--2-4-:R1:W2:Y:S02]  /*1c360*/  SHFL.IDX PT, R14, R0, 0x1, 0x181f ;  /* 0x00381f00000e7f89 */ /* 0x0142a400000e0000 */
.L_x_2193:
[----:B------:R-:W-:Y:S01]  /*1c370*/  VIADD R5, R193, 0x20 ;  /* 0x00000020c1057836 */ /* 0x000fe20000000000 */
        /* <DEDUP_REMOVED lines=12> */
.L_x_1944:
[----:B------:R-:W-:Y:S05]  /*1c440*/  BSYNC B1 ;  /* 0x0000000000017941 */ /* 0x000fea0003800000 */
.L_x_1943:
[----:B------:R-:W-:-:S03]  /*1c450*/  UMOV UR4, 0xffffffff ;  /* 0xffffffff00047882 */ /* 0x000fc60000000000 */
[----:B------:R-:W-:Y:S05]  /*1c460*/  BRA.DIV UR4, `(.L_x_1945) ;  /* 0x0000009e04247947 */ /* 0x000fea000b800000 */
[----:B0-----:R0:W0:Y:S04]  /*1c470*/  SHFL.IDX PT, R3, R4, 0x2, 0x181f ;  /* 0x00581f0004037f89 */ /* 0x00102800000e0000 */
[----:B--2-4-:R2:W4:Y:S02]  /*1c480*/  SHFL.IDX PT, R14, R0, 0x2, 0x181f ;  /* 0x00581f00000e7f89 */ /* 0x01452400000e0000 */
.L_x_2197:
        /* <DEDUP_REMOVED lines=13> */
.L_x_1947:
[----:B------:R-:W-:Y:S05]  /*1c560*/  BSYNC B1 ;  /* 0x0000000000017941 */ /* 0x000fea0003800000 */
.L_x_1946:
[----:B------:R-:W-:-:S03]  /*1c570*/  UMOV UR4, 0xffffffff ;  /* 0xffffffff00047882 */ /* 0x000fc60000000000 */
[----:B------:R-:W-:Y:S05]  /*1c580*/  BRA.DIV UR4, `(.L_x_1948) ;  /* 0x0000009e04247947 */ /* 0x000fea000b800000 */
[----:B0-----:R0:W0:Y:S04]  /*1c590*/  SHFL.IDX PT, R3, R4, 0x3, 0x181f ;  /* 0x00781f0004037f89 */ /* 0x00102800000e0000 */
[----:B----4-:R4:W0:Y:S02]  /*1c5a0*/  SHFL.IDX PT, R14, R0, 0x3, 0x181f ;  /* 0x00781f00000e7f89 */ /* 0x01082400000e0000 */
.L_x_2201:
[----:B-12-4-:R-:W-:-:S05]  /*1c5b0*/  VIADD R0, R193, 0x60 ;  /* 0x00000060c1007836 */ /* 0x016fca0000000000 */
        /* <DEDUP_REMOVED lines=11> */
.L_x_1935:
[----:B------:R-:W-:Y:S05]  /*1c670*/  BSYNC B0 ;  /* 0x0000000000007941 */ /* 0x000fea0003800000 */
.L_x_1926:
[----:B------:R-:W-:Y:S02]  /*1c680*/  ULDC UR4, c[0x0][0xc3c] ;  /* 0x00030f0000047ab9 */ /* 0x000fe40000000800 */
[----:B---3--:R-:W-:-:S13]  /*1c690*/  ISETP.GE.AND P0, PT, R43, UR4, PT ;  /* 0x000000042b007c0c */ /* 0x008fda000bf06270 */
[----:B------:R-:W-:Y:S05]  /*1c6a0*/  @!P0 BRA `(.L_x_1949) ;  /* 0xfffffe48009c8947 */ /* 0x000fea000383ffff */
[----:B------:R-:W-:Y:S05]  /*1c6b0*/  BRA `(.L_x_1667) ;  /* 0x0000007000c47947 */ /* 0x000fea0003800000 */
.L_x_1665:
[----:B------:R-:W-:-:S08]  /*1c6c0*/  NOP ;  /* 0x0000000000007918 */ /* 0x000fd00000000000 */
[----:B------:R-:W0:-:S00]  /*1c6d0*/  USETMAXREG.DEALLOC.CTAPOOL 0x28 ;  /* 0x00000028000079c8 */ /* 0x000e0000080e0500 */
[----:B0-----:R-:W-:Y:S01]  /*1c6e0*/  LOP3.LUT R2, R2, 0x3, RZ, 0xc0, !PT ;  /* 0x0000000302027812 */ /* 0x001fe200078ec0ff */
[----:B------:R-:W-:Y:S01]  /*1c6f0*/  IMAD.MOV.U32 R4, RZ, RZ, RZ ;  /* 0x000000ffff047224 */ /* 0x000fe200078e00ff */
[----:B------:R-:W-:-:S04]  /*1c700*/  LOP3.LUT R32, R32, 0xfffffff7, RZ, 0xc0, !PT ;  /* 0xfffffff720207812 */ /* 0x000fc800078ec0ff */
        /* <DEDUP_REMOVED lines=8> */
[----:B------:R-:W1:Y:S01]  /*1c790*/  LDS.128 R16, [UR4+0x288d0] ;  /* 0x0288d004ff107984 */ /* 0x000e620008000c00 */
[----:B------:R-:W-:Y:S06]  /*1c7a0*/  BAR.ARV 0x4, 0x180 ;  /* 0x0106000000007b1d */ /* 0x000fec0000002000 */
[----:B------:R-:W-:Y:S05]  /*1c7b0*/  BRA `(.L_x_1951) ;  /* 0x0000000800887947 */ /* 0x000fea0003800000 */
.L_x_1950:
        /* <DEDUP_REMOVED lines=16> */
[----:B--2---:R-:W1:Y:S02]  /*1c8c0*/  SHFL.UP PT, R6, R4, 0x1, RZ ;  /* 0x0420000004067989 */ /* 0x004e6400000e00ff */
        /* <DEDUP_REMOVED lines=20> */
[----:B------:R-:W-:Y:S01]  /*1ca10*/  MOV R6, R3 ;  /* 0x0000000300067202 */ /* 0x000fe20000000f00 */
[----:B------:R-:W-:Y:S01]  /*1ca20*/  UMOV UR4, URZ ;  /* 0x0000003f00047c82 */ /* 0x000fe20008000000 */
[----:B------:R-:W-:Y:S01]  /*1ca30*/  ULDC UR7, c[0x0][0xc3c] ;  /* 0x00030f0000077ab9 */ /* 0x000fe20000000800 */
[----:B------:R-:W-:-:S05]  /*1ca40*/  ULDC UR5, c[0x0][0xc38] ;  /* 0x00030e0000057ab9 */ /* 0x000fca0000000800 */
.L_x_1956:
[----:B------:R-:W-:Y:S01]  /*1ca50*/  UIADD3 UR4, UR4, 0x1f, URZ ;  /* 0x0000001f04047890 */ /* 0x000fe2000fffe03f */
[----:B------:R-:W-:-:S05]  /*1ca60*/  IMAD.U32 R19, RZ, RZ, UR7 ;  /* 0x00000007ff137e24 */ /* 0x000fca000f8e00ff */
        /* <DEDUP_REMOVED lines=10> */
.L_x_1955:
[----:B------:R-:W-:Y:S05]  /*1cb10*/  BSYNC B0 ;  /* 0x0000000000007941 */ /* 0x000fea0003800000 */
.L_x_1954:
        /* <DEDUP_REMOVED lines=20> */
.L_x_1952:
        /* <DEDUP_REMOVED lines=20> */
.L_x_1957:
[----:B---3--:R-:W-:Y:S01]  /*1cda0*/  IMAD R16, R16, UR5, R13 ;  /* 0x0000000510107c24 */ /* 0x008fe2000f8e020d */
[----:B------:R-:W-:Y:S02]  /*1cdb0*/  IABS R2, R6 ;  /* 0x0000000600027213 */ /* 0x000fe40000000000 */
[----:B01----:R-:W-:Y:S02]  /*1cdc0*/  IADD3 R11, RZ, -R3, RZ ;  /* 0x80000003ff0b7210 */ /* 0x003fe40007ffe0ff */
[----:B--2---:R-:W-:Y:S01]  /*1cdd0*/  IADD3 R9, -R16, UR6, RZ ;  /* 0x0000000610097c10 */ /* 0x004fe2000fffe1ff */
        /* <DEDUP_REMOVED lines=16> */
[----:B------:R-:W-:-:S06]  /*1cee0*/  @P0 IADD3 R2, R2, 0x1, RZ ;  /* 0x0000000102020810 */ /* 0x000fcc0007ffe0ff */
[----:B------:R-:W-:Y:S01]  /*1cef0*/  @!P2 IMAD.MOV R2, RZ, RZ, -R2 ;  /* 0x000000ffff02a224 */ /* 0x000fe200078e0a02 */
[----:B------:R-:W-:-:S05]  /*1cf00*/  @!P1 LOP3.LUT R2, RZ, R6, RZ, 0x33, !PT ;  /* 0x00000006ff029212 */ /* 0x000fca00078e33ff */
[----:B------:R-:W-:Y:S02]  /*1cf10*/  IMAD R13, R7, R2, RZ ;  /* 0x00000002070d7224 */ /* 0x000fe400078e02ff */
[----:B------:R-:W-:Y:S02]  /*1cf20*/  IMAD.MOV R2, RZ, RZ, -R2 ;  /* 0x000000ffff027224 */ /* 0x000fe400078e0a02 */
[----:B------:R-:W-:Y:S02]  /*1cf30*/  IMAD.MOV R8, RZ, RZ, -R13 ;  /* 0x000000ffff087224 */ /* 0x000fe400078e0a0d */
[----:B------:R-:W-:Y:S01]  /*1cf40*/  IMAD R6, R6, R2, R9 ;  /* 0x0000000206067224 */ /* 0x000fe200078e0209 */
[----:B------:R-:W-:Y:S02]  /*1cf50*/  MOV R2, RZ ;  /* 0x000000ff00027202 */ /* 0x000fe40000000f00 */
[----:B------:R-:W-:Y:S02]  /*1cf60*/  VIADDMNMX R15, R8, UR5, R7, PT ;  /* 0x00000005080f7c46 */ /* 0x000fe4000b800107 */
[----:B------:R-:W-:-:S02]  /*1cf70*/  IABS R11, R6 ;  /* 0x00000006000b7213 */ /* 0x000fc40000000000 */
[----:B------:R-:W-:Y:S02]  /*1cf80*/  IABS R8, R15 ;  /* 0x0000000f00087213 */ /* 0x000fe40000000000 */
[----:B------:R-:W-:Y:S02]  /*1cf90*/  IADD3 R18, -R15, RZ, RZ ;  /* 0x000000ff0f127210 */ /* 0x000fe40007ffe1ff */
[----:B------:R-:W0:Y:S08]  /*1cfa0*/  I2F.RP R7, R8 ;  /* 0x0000000800077306 */ /* 0x000e300000209400 */
[----:B0-----:R-:W0:Y:S02]  /*1cfb0*/  MUFU.RCP R7, R7 ;  /* 0x0000000700077308 */ /* 0x001e240000001000 */
[----:B0-----:R-:W-:-:S06]  /*1cfc0*/  VIADD R3, R7, 0xffffffe ;  /* 0x0ffffffe07037836 */ /* 0x001fcc0000000000 */
[----:B------:R-:W0:Y:S02]  /*1cfd0*/  F2I.FTZ.U32.TRUNC.NTZ R3, R3 ;  /* 0x0000000300037305 */ /* 0x000e24000021f000 */
[----:B0-----:R-:W-:-:S04]  /*1cfe0*/  IMAD.MOV R10, RZ, RZ, -R3 ;  /* 0x000000ffff0a7224 */ /* 0x001fc800078e0a03 */
[----:B------:R-:W-:Y:S01]  /*1cff0*/  IMAD.MOV.U32 R9, RZ, RZ, R10 ;  /* 0x000000ffff097224 */ /* 0x000fe200078e000a */
[----:B------:R-:W-:-:S03]  /*1d000*/  IABS R10, R15 ;  /* 0x0000000f000a7213 */ /* 0x000fc60000000000 */
        /* <DEDUP_REMOVED lines=20> */
.L_x_1953:
[----:B------:R-:W-:Y:S02]  /*1d150*/  IMAD.MOV.U32 R17, RZ, RZ, RZ ;  /* 0x000000ffff117224 */ /* 0x000fe400078e00ff */
[----:B------:R-:W-:Y:S02]  /*1d160*/  IMAD.U32 R16, RZ, RZ, UR6 ;  /* 0x00000006ff107e24 */ /* 0x000fe4000f8e00ff */
[----:B------:R-:W-:-:S07]  /*1d170*/  IMAD.MOV.U32 R18, RZ, RZ, RZ ;  /* 0x000000ffff127224 */ /* 0x000fce00078e00ff */
.L_x_1958:
[----:B------:R-:W-:-:S13]  /*1d180*/  ISETP.NE.AND P0, PT, R5, RZ, PT ;  /* 0x000000ff0500720c */ /* 0x000fda0003f05270 */
[----:B------:R-:W0:Y:S01]  /*1d190*/  @!P0 S2R R3, SR_CgaCtaId ;  /* 0x0000000000038919 */ /* 0x000e220000008800 */
[----:B------:R-:W-:-:S04]  /*1d1a0*/  @!P0 MOV R2, 0x400 ;  /* 0x0000040000028802 */ /* 0x000fc80000000f00 */
[----:B0-----:R-:W-:-:S05]  /*1d1b0*/  @!P0 LEA R2, R3, R2, 0x18 ;  /* 0x0000000203028211 */ /* 0x001fca00078ec0ff */
[----:B------:R0:W-:Y:S01]  /*1d1c0*/  @!P0 STS.128 [R2+0x288d0], R16 ;  /* 0x0288d01002008388 */ /* 0x0001e20000000c00 */
[----:B------:R-:W-:Y:S06]  /*1d1d0*/  BAR.ARV 0x5, 0x180 ;  /* 0x0146000000007b1d */ /* 0x000fec0000002000 */
.L_x_1951:
[----:B------:R2:W-:Y:S01]  /*1d1e0*/  STL [R1+0x20], RZ ;  /* 0x000020ff01007387 */ /* 0x0005e20000100800 */
[----:B------:R-:W-:Y:S01]  /*1d1f0*/  ULDC UR4, c[0x0][0xc3c] ;  /* 0x00030f0000047ab9 */ /* 0x000fe20000000800 */
[----:B------:R-:W-:Y:S01]  /*1d200*/  IMAD.MOV.U32 R28, RZ, RZ, 0x1 ;  /* 0x00000001ff1c7424 */ /* 0x000fe200078e00ff */
[----:B-1----:R-:W-:Y:S01]  /*1d210*/  ISETP.GE.AND P0, PT, R19, UR4, PT ;  /* 0x0000000413007c0c */ /* 0x002fe2000bf06270 */
[----:B------:R-:W-:-:S12]  /*1d220*/  IMAD.MOV.U32 R24, RZ, RZ, RZ ;  /* 0x000000ffff187224 */ /* 0x000fd800078e00ff */
[----:B--2---:R-:W-:Y:S05]  /*1d230*/  @P0 BRA `(.L_x_1959) ;  /* 0x0000006400080947 */ /* 0x004fea0003800000 */
[----:B------:R-:W1:Y:S01]  /*1d240*/  S2UR UR5, SR_CgaCtaId ;  /* 0x00000000000579c3 */ /* 0x000e620000008800 */
[C---:B------:R-:W-:Y:S01]  /*1d250*/  SHF.L.U32 R31, R0.reuse, 0x3, RZ ;  /* 0x00000003001f7819 */ /* 0x040fe200000006ff */
[----:B------:R-:W-:Y:S01]  /*1d260*/  UMOV UR4, 0x400 ;  /* 0x0000040000047882 */ /* 0x000fe20000000000 */
[----:B0-----:R-:W-:Y:S01]  /*1d270*/  LOP3.LUT R2, R0, 0x7f, RZ, 0xc0, !PT ;  /* 0x0000007f00027812 */ /* 0x001fe200078ec0ff */
[----:B------:R0:W-:Y:S01]  /*1d280*/  STL [R1+0x20], RZ ;  /* 0x000020ff01007387 */ /* 0x0001e20000100800 */
[C---:B------:R-:W-:Y:S01]  /*1d290*/  LOP3.LUT R3, R31.reuse, 0x1f8, RZ, 0xc0, !PT ;  /* 0x000001f81f037812 */ /* 0x040fe200078ec0ff */
[----:B------:R-:W-:Y:S01]  /*1d2a0*/  BSSY B8, `(.L_x_1959) ;  /* 0x000063b000087945 */ /* 0x000fe20003800000 */
[----:B------:R-:W-:Y:S01]  /*1d2b0*/  LOP3.LUT R31, R31, 0x38, RZ, 0xc0, !PT ;  /* 0x000000381f1f7812 */ /* 0x000fe200078ec0ff */
[----:B------:R-:W-:Y:S01]  /*1d2c0*/  IMAD.SHL.U32 R36, R2, 0x8, RZ ;  /* 0x0000000802247824 */ /* 0x000fe200078e00ff */
[----:B------:R-:W-:Y:S01]  /*1d2d0*/  LOP3.LUT R3, R3, 0x38, R0, 0x78, !PT ;  /* 0x0000003803037812 */ /* 0x000fe200078e7800 */
[----:B------:R-:W-:Y:S01]  /*1d2e0*/  IMAD.SHL.U32 R0, R0, 0x10, RZ ;  /* 0x0000001000007824 */ /* 0x000fe200078e00ff */
[----:B------:R-:W-:Y:S01]  /*1d2f0*/  SHF.R.U32.HI R2, RZ, 0x3, R2 ;  /* 0x00000003ff027819 */ /* 0x000fe20000011602 */
[----:B------:R-:W-:Y:S01]  /*1d300*/  IMAD.MOV.U32 R29, RZ, RZ, 0x1 ;  /* 0x00000001ff1d7424 */ /* 0x000fe200078e00ff */
[----:B------:R-:W-:Y:S01]  /*1d310*/  LOP3.LUT R36, R3, 0x200, R36, 0xf8, !PT ;  /* 0x0000020003247812 */ /* 0x000fe200078ef824 */
[----:B------:R-:W-:Y:S01]  /*1d320*/  IMAD.MOV.U32 R26, RZ, RZ, RZ ;  /* 0x000000ffff1a7224 */ /* 0x000fe200078e00ff */
[----:B------:R-:W-:Y:S01]  /*1d330*/  LOP3.LUT R0, R0, 0x70, RZ, 0xc0, !PT ;  /* 0x0000007000007812 */ /* 0x000fe200078ec0ff */
[----:B------:R-:W-:Y:S01]  /*1d340*/  IMAD.MOV.U32 R24, RZ, RZ, RZ ;  /* 0x000000ffff187224 */ /* 0x000fe200078e00ff */
[----:B------:R-:W-:Y:S01]  /*1d350*/  MOV R28, 0x1 ;  /* 0x00000001001c7802 */ /* 0x000fe20000000f00 */
[----:B------:R-:W-:Y:S01]  /*1d360*/  ULOP3.LUT UR38, UR36, 0x2, URZ, 0xfc, !UPT ;  /* 0x0000000224267892 */ /* 0x000fe2000f8efc3f */
[----:B------:R-:W-:Y:S01]  /*1d370*/  LOP3.LUT R2, R2, R0, RZ, 0xfc, !PT ;  /* 0x0000000002027212 */ /* 0x000fe200078efcff */
[----:B------:R-:W-:Y:S01]  /*1d380*/  ULDC.64 UR40, c[0x0][0x198] ;  /* 0x0000660000287ab9 */ /* 0x000fe20000000a00 */
[----:B------:R-:W-:Y:S01]  /*1d390*/  LOP3.LUT R30, R31, 0x40, RZ, 0xfc, !PT ;  /* 0x000000401f1e7812 */ /* 0x000fe200078efcff */
[----:B------:R-:W-:Y:S01]  /*1d3a0*/  ULDC UR37, c[0x0][0xc] ;  /* 0x0000030000257ab9 */ /* 0x000fe20000000800 */
[----:B-1----:R-:W-:-:S06]  /*1d3b0*/  ULEA UR4, UR5, UR4, 0x18 ;  /* 0x0000000405047291 */ /* 0x002fcc000f8ec03f */
[----:B------:R-:W-:-:S04]  /*1d3c0*/  IMAD.U32 R22, RZ, RZ, UR4 ;  /* 0x00000004ff167e24 */ /* 0x000fc8000f8e00ff */
[----:B------:R-:W-:-:S05]  /*1d3d0*/  IMAD R0, R36, 0x2, R22 ;  /* 0x0000000224007824 */ /* 0x000fca00078e0216 */
[----:B------:R0:W-:Y:S02]  /*1d3e0*/  STL [R1+0xc], R0 ;  /* 0x00000c0001007387 */ /* 0x0001e40000100800 */
.L_x_2074:
[----:B------:R-:W-:Y:S05]  /*1d3f0*/  YIELD ;  /* 0x0000000000007946 */ /* 0x000fea0003800000 */
[----:B------:R-:W-:Y:S01]  /*1d400*/  ULDC.64 UR4, c[0x0][0xa28] ;  /* 0x00028a0000047ab9 */ /* 0x000fe20000000a00 */
[----:B------:R-:W-:Y:S01]  /*1d410*/  IMAD.MOV.U32 R11, RZ, RZ, RZ ;  /* 0x000000ffff0b7224 */ /* 0x000fe200078e00ff */
[----:B------:R-:W-:Y:S01]  /*1d420*/  ISETP.NE.U32.AND P0, PT, RZ, UR4, PT ;  /* 0x00000004ff007c0c */ /* 0x000fe2000bf05070 */
[----:B-1----:R-:W1:Y:S01]  /*1d430*/  LDC.64 R4, c[0x0][0xa00] ;  /* 0x00028000ff047b82 */ /* 0x002e620000000a00 */
[----:B------:R-:W-:Y:S01]  /*1d440*/  IMAD.MOV.U32 R8, RZ, RZ, RZ ;  /* 0x000000ffff087224 */ /* 0x000fe200078e00ff */
[----:B------:R-:W-:Y:S01]  /*1d450*/  ULDC.64 UR6, c[0x0][0xa10] ;  /* 0x0002840000067ab9 */ /* 0x000fe20000000a00 */
[----:B------:R-:W-:Y:S01]  /*1d460*/  ISETP.NE.AND.EX P0, PT, RZ, UR5, PT, P0 ;  /* 0x00000005ff007c0c */ /* 0x000fe2000bf05300 */
[----:B------:R-:W-:-:S12]  /*1d470*/  ULDC.64 UR4, c[0x0][0xa18] ;  /* 0x0002860000047ab9 */ /* 0x000fd80000000a00 */
[----:B------:R-:W2:Y:S02]  /*1d480*/  @P0 LDC.64 R2, c[0x0][0xa28] ;  /* 0x00028a00ff020b82 */ /* 0x000ea40000000a00 */
[----:B--2---:R-:W-:-:S05]  /*1d490*/  @P0 IMAD.WIDE R2, R19, 0x4, R2 ;  /* 0x0000000413020825 */ /* 0x004fca00078e0202 */
[----:B---3--:R2:W3:Y:S01]  /*1d4a0*/  @P0 LDG.E R11, desc[UR54][R2.64] ;  /* 0x00000036020b0981 */ /* 0x0084e2000c1e1900 */
[----:B------:R-:W-:Y:S01]  /*1d4b0*/  ISETP.NE.U32.AND P0, PT, RZ, UR4, PT ;  /* 0x00000004ff007c0c */ /* 0x000fe2000bf05070 */
[----:B-1----:R-:W-:Y:S01]  /*1d4c0*/  IMAD.WIDE R4, R19, 0x4, R4 ;  /* 0x0000000413047825 */ /* 0x002fe200078e0204 */
[----:B------:R-:W-:Y:S02]  /*1d4d0*/  ISETP.NE.U32.AND P1, PT, RZ, UR6, PT ;  /* 0x00000006ff007c0c */ /* 0x000fe4000bf25070 */
[----:B------:R-:W-:Y:S01]  /*1d4e0*/  ISETP.NE.AND.EX P2, PT, RZ, UR5, PT, P0 ;  /* 0x00000005ff007c0c */ /* 0x000fe2000bf45300 */
[----:B------:R-:W-:Y:S01]  /*1d4f0*/  ULDC.64 UR4, c[0x0][0xa00] ;  /* 0x0002800000047ab9 */ /* 0x000fe20000000a00 */
[----:B------:R-:W-:Y:S01]  /*1d500*/  ISETP.NE.AND.EX P1, PT, RZ, UR7, PT, P1 ;  /* 0x00000007ff007c0c */ /* 0x000fe2000bf25310 */
[----:B0-----:R-:W-:Y:S01]  /*1d510*/  IMAD.MOV.U32 R0, RZ, RZ, RZ ;  /* 0x000000ffff007224 */ /* 0x001fe200078e00ff */
[----:B------:R-:W-:Y:S01]  /*1d520*/  ISETP.NE.U32.AND P0, PT, RZ, UR4, PT ;  /* 0x00000004ff007c0c */ /* 0x000fe2000bf05070 */
[----:B--2---:R-:W0:Y:S03]  /*1d530*/  LDC.64 R2, c[0x0][0xa10] ;  /* 0x00028400ff027b82 */ /* 0x004e260000000a00 */
[----:B------:R-:W-:-:S05]  /*1d540*/  ISETP.NE.AND.EX P0, PT, RZ, UR5, PT, P0 ;  /* 0x00000005ff007c0c */ /* 0x000fca000bf05300 */
[----:B------:R-:W1:Y:S08]  /*1d550*/  @P2 LDC.64 R6, c[0x0][0xa18] ;  /* 0x00028600ff062b82 */ /* 0x000e700000000a00 */
[----:B------:R-:W2:Y:S01]  /*1d560*/  @P0 LDG.E R8, desc[UR54][R4.64] ;  /* 0x0000003604080981 */ /* 0x000ea2000c1e1900 */
[----:B0-----:R-:W-:-:S05]  /*1d570*/  IMAD.WIDE R2, R19, 0x4, R2 ;  /* 0x0000000413027825 */ /* 0x001fca00078e0202 */
[----:B------:R-:W5:Y:S01]  /*1d580*/  @P1 LDG.E R0, desc[UR54][R2.64] ;  /* 0x0000003602001981 */ /* 0x000f62000c1e1900 */
[----:B------:R-:W-:Y:S02]  /*1d590*/  ULDC UR4, c[0x0][0x288] ;  /* 0x0000a20000047ab9 */ /* 0x000fe40000000800 */
[----:B------:R-:W-:Y:S01]  /*1d5a0*/  IMAD.U32 R33, RZ, RZ, UR4 ;  /* 0x00000004ff217e24 */ /* 0x000fe2000f8e00ff */
[----:B------:R-:W-:Y:S02]  /*1d5b0*/  ULDC.64 UR4, c[0x0][0x418] ;  /* 0x0001060000047ab9 */ /* 0x000fe40000000a00 */
[----:B------:R-:W-:-:S03]  /*1d5c0*/  UISETP.NE.U32.AND UP0, UPT, UR4, URZ, UPT ;  /* 0x0000003f0400728c */ /* 0x000fc6000bf05070 */
[----:B------:R-:W-:Y:S01]  /*1d5d0*/  ULDC UR4, c[0x0][0x424] ;  /* 0x0001090000047ab9 */ /* 0x000fe20000000800 */
[----:B------:R-:W-:Y:S01]  /*1d5e0*/  UISETP.NE.AND.EX UP0, UPT, UR5, URZ, UPT, UP0 ;  /* 0x0000003f0500728c */ /* 0x000fe2000bf05300 */
[----:B-1----:R-:W-:Y:S02]  /*1d5f0*/  @P2 IMAD.WIDE R6, R19, 0x4, R6 ;  /* 0x0000000413062825 */ /* 0x002fe400078e0206 */
[----:B------:R-:W-:Y:S01]  /*1d600*/  ULDC UR5, c[0x0][0x2f0] ;  /* 0x0000bc0000057ab9 */ /* 0x000fe20000000800 */
[----:B------:R-:W-:Y:S02]  /*1d610*/  USEL UR4, UR4, 0x1, UP0 ;  /* 0x0000000104047887 */ /* 0x000fe40008000000 */
[----:B------:R0:W5:Y:S02]  /*1d620*/  @P2 LDG.E R33, desc[UR54][R6.64] ;  /* 0x0000003606212981 */ /* 0x000164000c1e1900 */
[----:B------:R-:W-:-:S03]  /*1d630*/  UIMAD UR4, UR4, UR5, URZ ;  /* 0x00000005040472a4 */ /* 0x000fc6000f8e023f */
[----:B------:R-:W-:-:S03]  /*1d640*/  ULDC UR5, c[0x0][0x348] ;  /* 0x0000d20000057ab9 */ /* 0x000fc60000000800 */
[----:B------:R-:W-:Y:S01]  /*1d650*/  MOV R10, UR4 ;  /* 0x00000004000a7c02 */ /* 0x000fe20008000f00 */
[----:B0-----:R-:W-:Y:S01]  /*1d660*/  IMAD.U32 R6, RZ, RZ, UR5 ;  /* 0x00000005ff067e24 */ /* 0x001fe2000f8e00ff */
[----:B---3--:R0:W-:Y:S04]  /*1d670*/  STL [R1+0x4], R11 ;  /* 0x0000040b01007387 */ /* 0x0081e80000100800 */
[----:B--2---:R0:W-:Y:S01]  /*1d680*/  STL [R1+0x10], R8 ;  /* 0x0000100801007387 */ /* 0x0041e20000100800 */
[----:B------:R-:W-:Y:S05]  /*1d690*/  @P2 BRA `(.L_x_1960) ;  /* 0x0000000000102947 */ /* 0x000fea0003800000 */
[----:B------:R-:W-:Y:S05]  /*1d6a0*/  @!P0 BRA `(.L_x_1960) ;  /* 0x00000000000c8947 */ /* 0x000fea0003800000 */
[----:B0-----:R-:W2:Y:S04]  /*1d6b0*/  LDG.E R8, desc[UR54][R4.64] ;  /* 0x0000003604087981 */ /* 0x001ea8000c1e1900 */
[----:B-----5:R-:W2:Y:S02]  /*1d6c0*/  LDG.E R33, desc[UR54][R4.64+0x4] ;  /* 0x0000043604217981 */ /* 0x020ea4000c1e1900 */
[----:B--2---:R-:W-:-:S07]  /*1d6d0*/  IMAD.IADD R33, R33, 0x1, -R8 ;  /* 0x0000000121217824 */ /* 0x004fce00078e0a08 */
.L_x_1960:
[----:B------:R-:W-:Y:S02]  /*1d6e0*/  ULDC.64 UR4, c[0x0][0xa20] ;  /* 0x0002880000047ab9 */ /* 0x000fe40000000a00 */
[----:B------:R-:W-:-:S04]  /*1d6f0*/  ISETP.NE.U32.AND P0, PT, RZ, UR4, PT ;  /* 0x00000004ff007c0c */ /* 0x000fc8000bf05070 */
[----:B------:R-:W-:-:S13]  /*1d700*/  ISETP.NE.AND.EX P0, PT, RZ, UR5, PT, P0 ;  /* 0x00000005ff007c0c */ /* 0x000fda000bf05300 */
[----:B------:R-:W-:Y:S05]  /*1d710*/  @!P0 BRA `(.L_x_1961) ;  /* 0x0000000000108947 */ /* 0x000fea0003800000 */
[----:B------:R-:W1:Y:S02]  /*1d720*/  LDC.64 R4, c[0x0][0xa20] ;  /* 0x00028800ff047b82 */ /* 0x000e640000000a00 */
[----:B-1----:R-:W-:-:S05]  /*1d730*/  IMAD.WIDE R4, R19, 0x4, R4 ;  /* 0x0000000413047825 */ /* 0x002fca00078e0204 */
[----:B------:R1:W5:Y:S01]  /*1d740*/  LDG.E R10, desc[UR54][R4.64] ;  /* 0x00000036040a7981 */ /* 0x000362000c1e1900 */
[----:B------:R-:W-:Y:S05]  /*1d750*/  BRA `(.L_x_1962) ;  /* 0x0000000000247947 */ /* 0x000fea0003800000 */
.L_x_1961:
[----:B------:R-:W-:Y:S02]  /*1d760*/  ULDC.64 UR4, c[0x0][0xa08] ;  /* 0x0002820000047ab9 */ /* 0x000fe40000000a00 */
[----:B------:R-:W-:-:S04]  /*1d770*/  ISETP.NE.U32.AND P0, PT, RZ, UR4, PT ;  /* 0x00000004ff007c0c */ /* 0x000fc8000bf05070 */
[----:B------:R-:W-:-:S13]  /*1d780*/  ISETP.NE.AND.EX P0, PT, RZ, UR5, PT, P0 ;  /* 0x00000005ff007c0c */ /* 0x000fda000bf05300 */
[----:B------:R-:W-:Y:S05]  /*1d790*/  @!P0 BRA `(.L_x_1962) ;  /* 0x0000000000148947 */ /* 0x000fea0003800000 */
[----:B------:R-:W1:Y:S02]  /*1d7a0*/  LDC.64 R4, c[0x0][0xa08] ;  /* 0x00028200ff047b82 */ /* 0x000e640000000a00 */
[----:B-1----:R-:W-:-:S05]  /*1d7b0*/  IMAD.WIDE R4, R19, 0x4, R4 ;  /* 0x0000000413047825 */ /* 0x002fca00078e0204 */
[----:B------:R-:W2:Y:S04]  /*1d7c0*/  LDG.E R10, desc[UR54][R4.64] ;  /* 0x00000036040a7981 */ /* 0x000ea8000c1e1900 */
[----:B------:R-:W2:Y:S02]  /*1d7d0*/  LDG.E R7, desc[UR54][R4.64+0x4] ;  /* 0x0000043604077981 */ /* 0x000ea4000c1e1900 */
[----:B--2---:R-:W-:-:S07]  /*1d7e0*/  IMAD.IADD R10, R7, 0x1, -R10 ;  /* 0x00000001070a7824 */ /* 0x004fce00078e0a0a */
.L_x_1962:
[----:B-1----:R-:W2:Y:S01]  /*1d7f0*/  @P1 LDG.E R5, desc[UR54][R2.64] ;  /* 0x0000003602051981 */ /* 0x002ea2000c1e1900 */
[----:B------:R-:W1:Y:S03]  /*1d800*/  LDC R7, c[0x0][0x448] ;  /* 0x00011200ff077b82 */ /* 0x000e660000000800 */
[----:B------:R3:W2:Y:S01]  /*1d810*/  @P1 LDG.E R4, desc[UR54][R2.64+0x4] ;  /* 0x0000043602041981 */ /* 0x0006a2000c1e1900 */
[----:B------:R-:W-:Y:S02]  /*1d820*/  IMAD.SHL.U32 R27, R17, 0x80, RZ ;  /* 0x00000080111b7824 */ /* 0x000fe400078e00ff */
[----:B-----5:R-:W-:Y:S02]  /*1d830*/  IMAD.IADD R10, R10, 0x1, -R11 ;  /* 0x000000010a0a7824 */ /* 0x020fe400078e0a0b */
[----:B---3--:R-:W3:Y:S01]  /*1d840*/  LDC.64 R2, c[0x0][0x9e0] ;  /* 0x00027800ff027b82 */ /* 0x008ee20000000a00 */
[----:B-1----:R-:W-:Y:S01]  /*1d850*/  ISETP.NE.AND P2, PT, R7, 0x1, PT ;  /* 0x000000010700780c */ /* 0x002fe20003f45270 */
[----:B------:R-:W-:-:S12]  /*1d860*/  VIADD R7, R27, 0x7f ;  /* 0x0000007f1b077836 */ /* 0x000fd80000000000 */
[----:B0-----:R-:W0:Y:S01]  /*1d870*/  @P2 LDC R8, c[0x0][0x44c] ;  /* 0x00011300ff082b82 */ /* 0x001e220000000800 */
[----:B---3--:R-:W-:-:S07]  /*1d880*/  ISETP.GE.AND P3, PT, R3, 0x1, PT ;  /* 0x000000010300780c */ /* 0x008fce0003f66270 */
[----:B------:R-:W1:Y:S01]  /*1d890*/  @P2 LDC R9, c[0x0][0x450] ;  /* 0x00011400ff092b82 */ /* 0x000e620000000800 */
[----:B--2---:R-:W-:Y:S02]  /*1d8a0*/  @P1 IMAD.IADD R6, R4, 0x1, -R5 ;  /* 0x0000000104061824 */ /* 0x004fe400078e0a05 */
[----:B0-----:R-:W-:-:S03]  /*1d8b0*/  @P2 IMAD.HI.U32 R4, R7, R8, RZ ;  /* 0x0000000807042227 */ /* 0x001fc600078e00ff */
[----:B------:R-:W-:Y:S02]  /*1d8c0*/  IADD3 R37, R10, R6, RZ ;  /* 0x000000060a257210 */ /* 0x000fe40007ffe0ff */
[----:B-1----:R-:W-:Y:S02]  /*1d8d0*/  @P2 SHF.R.U32.HI R7, RZ, R9, R4 ;  /* 0x00000009ff072219 */ /* 0x002fe40000011604 */
[C---:B------:R-:W-:Y:S01]  /*1d8e0*/  IADD3 R8, R37.reuse, 0x1, -R33 ;  /* 0x0000000125087810 */ /* 0x040fe20007ffe821 */
[----:B------:R-:W-:-:S04]  /*1d8f0*/  VIADD R4, R37, 0x7f ;  /* 0x0000007f25047836 */ /* 0x000fc80000000000 */
[----:B------:R-:W-:Y:S01]  /*1d900*/  IMAD.IADD R7, R8, 0x1, R7 ;  /* 0x0000000108077824 */ /* 0x000fe200078e0207 */
[----:B------:R-:W-:-:S03]  /*1d910*/  SHF.R.S32.HI R5, RZ, 0x1f, R4 ;  /* 0x0000001fff057819 */ /* 0x000fc60000011404 */
[----:B------:R-:W-:Y:S01]  /*1d920*/  IMAD.IADD R2, R7, 0x1, R2 ;  /* 0x0000000107027824 */ /* 0x000fe200078e0202 */
[----:B------:R-:W-:-:S04]  /*1d930*/  LEA.HI R5, R5, R4, RZ, 0x7 ;  /* 0x0000000405057211 */ /* 0x000fc800078f38ff */
        /* <DEDUP_REMOVED lines=13> */
.L_x_1965:
[----:B------:R-:W-:-:S13]  /*1da10*/  ISETP.NE.AND P0, PT, R3, 0x1, PT ;  /* 0x000000010300780c */ /* 0x000fda0003f05270 */
[----:B------:R-:W0:Y:S02]  /*1da20*/  @P0 LDC.64 R4, c[0x0][0x9e8] ;  /* 0x00027a00ff040b82 */ /* 0x000e240000000a00 */
[----:B0-----:R-:W-:-:S05]  /*1da30*/  @P0 IMAD.HI.U32 R4, R11, R4, RZ ;  /* 0x000000040b040227 */ /* 0x001fca00078e00ff */
[----:B------:R-:W-:-:S07]  /*1da40*/  @P0 SHF.R.U32.HI R11, RZ, R5, R4 ;  /* 0x00000005ff0b0219 */ /* 0x000fce0000011604 */
.L_x_1966:
[----:B------:R-:W-:Y:S05]  /*1da50*/  BSYNC B0 ;  /* 0x0000000000007941 */ /* 0x000fea0003800000 */
.L_x_1964:
[----:B------:R-:W-:-:S05]  /*1da60*/  IMAD R11, R11, R3, R3 ;  /* 0x000000030b0b7224 */ /* 0x000fca00078e0203 */
[----:B------:R-:W-:-:S07]  /*1da70*/  VIMNMX R2, R2, R11, PT ;  /* 0x0000000b02027248 */ /* 0x000fce0003fe0100 */
.L_x_1963:
[----:B------:R-:W0:Y:S01]  /*1da80*/  @P2 LDC R4, c[0x0][0x44c] ;  /* 0x00011300ff042b82 */ /* 0x000e220000000800 */
[----:B------:R-:W-:Y:S01]  /*1da90*/  IADD3 R7, R37, -R33, RZ ;  /* 0x8000002125077210 */ /* 0x000fe20007ffe0ff */
        /* <DEDUP_REMOVED lines=18> */
.L_x_1969:
[----:B------:R-:W-:-:S13]  /*1dbc0*/  ISETP.NE.AND P0, PT, R3, 0x1, PT ;  /* 0x000000010300780c */ /* 0x000fda0003f05270 */
[----:B------:R-:W0:Y:S02]  /*1dbd0*/  @P0 LDC.64 R4, c[0x0][0x9e8] ;  /* 0x00027a00ff040b82 */ /* 0x000e240000000a00 */
[----:B0-----:R-:W-:-:S05]  /*1dbe0*/  @P0 IMAD.HI.U32 R4, R12, R4, RZ ;  /* 0x000000040c040227 */ /* 0x001fca00078e00ff */
[----:B------:R-:W-:-:S07]  /*1dbf0*/  @P0 SHF.R.U32.HI R12, RZ, R5, R4 ;  /* 0x00000005ff0c0219 */ /* 0x000fce0000011604 */
.L_x_1970:
[----:B------:R-:W-:Y:S05]  /*1dc00*/  BSYNC B0 ;  /* 0x0000000000007941 */ /* 0x000fea0003800000 */
.L_x_1968:
[----:B------:R-:W-:-:S05]  /*1dc10*/  IMAD R12, R12, R3, RZ ;  /* 0x000000030c0c7224 */ /* 0x000fca00078e02ff */
[----:B------:R-:W-:-:S07]  /*1dc20*/  VIMNMX R11, R11, R12, !PT ;  /* 0x0000000c0b0b7248 */ /* 0x000fce0007fe0100 */
.L_x_1967:
[----:B------:R-:W-:Y:S01]  /*1dc30*/  VIADD R2, R2, 0x7f ;  /* 0x0000007f02027836 */ /* 0x000fe20000000000 */
[----:B------:R-:W-:Y:S04]  /*1dc40*/  BSSY B0, `(.L_x_1971) ;  /* 0x000011b000007945 */ /* 0x000fe80003800000 */
[----:B------:R-:W-:-:S04]  /*1dc50*/  SHF.R.S32.HI R3, RZ, 0x1f, R2 ;  /* 0x0000001fff037819 */ /* 0x000fc80000011402 */
[----:B------:R-:W-:Y:S02]  /*1dc60*/  LEA.HI R3, R3, R2, RZ, 0x7 ;  /* 0x0000000203037211 */ /* 0x000fe400078f38ff */
[----:B------:R-:W-:-:S04]  /*1dc70*/  SHF.R.S32.HI R2, RZ, 0x1f, R11 ;  /* 0x0000001fff027819 */ /* 0x000fc8000001140b */
[----:B------:R-:W-:Y:S02]  /*1dc80*/  LEA.HI R11, R2, R11, RZ, 0x7 ;  /* 0x0000000b020b7211 */ /* 0x000fe400078f38ff */
[----:B------:R-:W-:Y:S02]  /*1dc90*/  SHF.R.S32.HI R2, RZ, 0x7, R3 ;  /* 0x00000007ff027819 */ /* 0x000fe40000011403 */
[----:B------:R-:W-:Y:S02]  /*1dca0*/  SHF.R.S32.HI R11, RZ, 0x7, R11 ;  /* 0x00000007ff0b7819 */ /* 0x000fe4000001140b */
[----:B------:R-:W-:Y:S02]  /*1dcb0*/  VIMNMX R3, R9, R2, PT ;  /* 0x0000000209037248 */ /* 0x000fe40003fe0100 */
[----:B------:R-:W-:-:S03]  /*1dcc0*/  VIMNMX R11, RZ, R11, !PT ;  /* 0x0000000bff0b7248 */ /* 0x000fc60007fe0100 */
[--C-:B------:R-:W-:Y:S02]  /*1dcd0*/  IMAD R3, R3, 0x80, -R10.reuse ;  /* 0x0000008003037824 */ /* 0x100fe400078e0a0a */
[----:B------:R-:W-:-:S03]  /*1dce0*/  IMAD R11, R11, 0x80, -R10 ;  /* 0x000000800b0b7824 */ /* 0x000fc600078e0a0a */
[----:B------:R-:W-:Y:S02]  /*1dcf0*/  VIMNMX R2, R3, R6, PT ;  /* 0x0000000603027248 */ /* 0x000fe40003fe0100 */
[----:B------:R-:W-:-:S04]  /*1dd00*/  VIMNMX R11, RZ, R11, !PT ;  /* 0x0000000bff0b7248 */ /* 0x000fc80007fe0100 */
[----:B------:R-:W-:Y:S02]  /*1dd10*/  ISETP.GT.AND P0, PT, R2, R11, PT ;  /* 0x0000000b0200720c */ /* 0x000fe40003f04270 */
[----:B------:R-:W-:-:S04]  /*1dd20*/  SHF.R.U32.HI R5, RZ, 0x7, R11 ;  /* 0x00000007ff057819 */ /* 0x000fc8000001160b */
[----:B------:R-:W-:-:S07]  /*1dd30*/  MOV R6, R5 ;  /* 0x0000000500067202 */ /* 0x000fce0000000f00 */
[----:B------:R-:W-:-:S05]  /*1dd40*/  @P0 VIADD R2, R2, 0x7f ;  /* 0x0000007f02020836 */ /* 0x000fca0000000000 */
[----:B------:R-:W-:-:S04]  /*1dd50*/  @P0 SHF.R.S32.HI R3, RZ, 0x1f, R2 ;  /* 0x0000001fff030819 */ /* 0x000fc80000011402 */
[----:B------:R-:W-:-:S04]  /*1dd60*/  @P0 LEA.HI R3, R3, R2, RZ, 0x7 ;  /* 0x0000000203030211 */ /* 0x000fc800078f38ff */
        /* <DEDUP_REMOVED lines=11> */
.L_x_2204:
[----:B-1----:R-:W-:Y:S02]  /*1de20*/  ISETP.NE.AND P0, PT, R14, RZ, PT ;  /* 0x000000ff0e00720c */ /* 0x002fe40003f05270 */
[----:B------:R-:W-:-:S11]  /*1de30*/  PLOP3.LUT P6, PT, PT, PT, PT, 0x8, 0x0 ;  /* 0x000000000000781c */ /* 0x000fd60003fce170 */
[----:B------:R-:W-:Y:S05]  /*1de40*/  @P0 BRA `(.L_x_1974) ;  /* 0x00000000000c0947 */ /* 0x000fea0003800000 */
[----:B------:R-:W-:-:S03]  /*1de50*/  UMOV UR4, 0xffffffff ;  /* 0xffffffff00047882 */ /* 0x000fc60000000000 */
[----:B------:R-:W-:Y:S05]  /*1de60*/  BRA.DIV UR4, `(.L_x_1975) ;  /* 0x0000008604687947 */ /* 0x000fea000b800000 */
[----:B------:R-:W-:-:S13]  /*1de70*/  ELECT P6, URZ, PT ;  /* 0x00000000003f782f */ /* 0x000fda00038c0000 */
.L_x_1974:
        /* <DEDUP_REMOVED lines=9> */
.L_x_2207:
[----:B------:R-:W-:Y:S05]  /*1df10*/  BSYNC B1 ;  /* 0x0000000000017941 */ /* 0x000fea0003800000 */
.L_x_1976:
        /* <DEDUP_REMOVED lines=10> */
.L_x_2208:
[----:B------:R-:W-:Y:S05]  /*1dfc0*/  BSYNC B2 ;  /* 0x0000000000027941 */ /* 0x000fea0003800000 */
.L_x_1980:
[----:B------:R-:W-:Y:S04]  /*1dfd0*/  BSSY B2, `(.L_x_1982) ;  /* 0x0000009000027945 */ /* 0x000fe80003800000 */
[----:B------:R-:W-:Y:S05]  /*1dfe0*/  @P1 BRA `(.L_x_1983) ;  /* 0x00000000001c1947 */ /* 0x000fea0003800000 */
[----:B0-----:R-:W0:Y:S01]  /*1dff0*/  S2R R3, SR_TID.X ;  /* 0x0000000000037919 */ /* 0x001e220000002100 */
[----:B------:R-:W-:-:S04]  /*1e000*/  IMAD.MOV.U32 R2, RZ, RZ, 0x8000 ;  /* 0x00008000ff027424 */ /* 0x000fc800078e00ff */
[----:B------:R2:W-:Y:S01]  /*1e010*/  SYNCS.ARRIVE.TRANS64 RZ, [R11+URZ+0x28890], R2 ;  /* 0x028890020bff79a7 */ /* 0x0005e2000800003f */
[----:B0-----:R-:W-:-:S04]  /*1e020*/  LOP3.LUT R3, R3, 0x1f, RZ, 0xc0, !PT ;  /* 0x0000001f03037812 */ /* 0x001fc800078ec0ff */
[----:B------:R-:W-:-:S13]  /*1e030*/  ISETP.NE.AND P0, PT, R3, RZ, PT ;  /* 0x000000ff0300720c */ /* 0x000fda0003f05270 */
[----:B--2---:R-:W-:Y:S05]  /*1e040*/  @!P0 BRA `(.L_x_1983) ;  /* 0x0000000000048947 */ /* 0x004fea0003800000 */
[----:B------:R-:W-:Y:S01]  /*1e050*/  BPT.TRAP 0x1 ;  /* 0x000000040000795c */ /* 0x000fe20000300000 */
.L_x_1983:
[----:B------:R-:W-:Y:S05]  /*1e060*/  BSYNC B2 ;  /* 0x0000000000027941 */ /* 0x000fea0003800000 */
.L_x_1982:
[----:B------:R-:W-:Y:S01]  /*1e070*/  IMAD.MOV.U32 R15, RZ, RZ, RZ ;  /* 0x000000ffff0f7224 */ /* 0x000fe200078e00ff */
[----:B------:R-:W-:Y:S01]  /*1e080*/  UIADD3 UR4, UP0, UR40, 0x570, URZ ;  /* 0x0000057028047890 */ /* 0x000fe2000ff1e03f */
[----:B------:R-:W-:Y:S01]  /*1e090*/  IMAD R10, R6, 0x80, R0 ;  /* 0x00000080060a7824 */ /* 0x000fe200078e0200 */
[----:B------:R-:W-:Y:S01]  /*1e0a0*/  PLOP3.LUT P0, PT, PT, PT, PT, 0x80, 0x0 ;  /* 0x000000000000781c */ /* 0x000fe20003f0f070 */
[C---:B0-----:R-:W-:Y:S01]  /*1e0b0*/  IMAD R3, R26.reuse, 0x8000, R22 ;  /* 0x000080001a037824 */ /* 0x041fe200078e0216 */
[----:B------:R-:W-:Y:S01]  /*1e0c0*/  R2UR UR10, R15 ;  /* 0x000000000f0a72ca */ /* 0x000fe200000e0000 */
[----:B------:R-:W-:Y:S01]  /*1e0d0*/  IMAD.SHL.U32 R12, R26, 0x4000, RZ ;  /* 0x000040001a0c7824 */ /* 0x000fe200078e00ff */
[----:B------:R-:W-:Y:S01]  /*1e0e0*/  IADD3 R10, R10, -0x80, RZ ;  /* 0xffffff800a0a7810 */ /* 0x000fe20007ffe0ff */
[----:B------:R-:W-:Y:S01]  /*1e0f0*/  VIADD R2, R11, 0x28890 ;  /* 0x000288900b027836 */ /* 0x000fe20000000000 */
[----:B------:R-:W-:Y:S01]  /*1e100*/  UIADD3.X UR5, URZ, UR41, URZ, UP0, !UPT ;  /* 0x000000293f057290 */ /* 0x000fe200087fe43f */
[----:B------:R-:W-:Y:S01]  /*1e110*/  VIADD R13, R3, 0x18400 ;  /* 0x00018400030d7836 */ /* 0x000fe20000000000 */
[----:B------:R-:W-:Y:S01]  /*1e120*/  UMOV UR6, 0x0 ;  /* 0x0000000000067882 */ /* 0x000fe20000000000 */
[----:B------:R-:W-:-:S09]  /*1e130*/  UMOV UR7, 0x12f00000 ;  /* 0x12f0000000077882 */ /* 0x000fd20000000000 */
.L_x_1984:
        /* <DEDUP_REMOVED lines=10> */
[----:B------:R-:W-:Y:S01]  /*1e1e0*/  IMAD.MOV.U32 R13, RZ, RZ, 0x40 ;  /* 0x00000040ff0d7424 */ /* 0x000fe200078e00ff */
[----:B------:R-:W-:Y:S01]  /*1e1f0*/  PLOP3.LUT P0, PT, PT, PT, PT, 0x80, 0x0 ;  /* 0x000000000000781c */ /* 0x000fe20003f0f070 */
[----:B------:R-:W-:Y:S01]  /*1e200*/  VIADD R3, R3, 0x1c400 ;  /* 0x0001c40003037836 */ /* 0x000fe20000000000 */
[----:B------:R-:W-:Y:S01]  /*1e210*/  UMOV UR6, 0x0 ;  /* 0x0000000000067882 */ /* 0x000fe20000000000 */
[----:B------:R-:W-:Y:S01]  /*1e220*/  UMOV UR7, 0x12f00000 ;  /* 0x12f0000000077882 */ /* 0x000fe20000000000 */
[----:B------:R-:W-:-:S15]  /*1e230*/  R2UR UR10, R13 ;  /* 0x000000000d0a72ca */ /* 0x000fde00000e0000 */
.L_x_1985:
        /* <DEDUP_REMOVED lines=13> */
.L_x_2209:
[----:B------:R-:W-:Y:S05]  /*1e310*/  BSYNC B2 ;  /* 0x0000000000027941 */ /* 0x000fea0003800000 */
.L_x_1986:
[----:B------:R-:W-:Y:S01]  /*1e320*/  BSSY B2, `(.L_x_1988) ;  /* 0x000000b000027945 */ /* 0x000fe20003800000 */
[----:B------:R-:W-:Y:S01]  /*1e330*/  MOV R2, 0x0 ;  /* 0x0000000000027802 */ /* 0x000fe20000000f00 */
[----:B------:R-:W-:Y:S02]  /*1e340*/  IMAD.MOV.U32 R3, RZ, RZ, 0x12f00000 ;  /* 0x12f00000ff037424 */ /* 0x000fe400078e00ff */
        /* <DEDUP_REMOVED lines=8> */
.L_x_1989:
[----:B------:R-:W-:Y:S05]  /*1e3d0*/  BSYNC B2 ;  /* 0x0000000000027941 */ /* 0x000fea0003800000 */
.L_x_1988:
[----:B------:R-:W-:Y:S01]  /*1e3e0*/  R2UR UR10, R15 ;  /* 0x000000000f0a72ca */ /* 0x000fe200000e0000 */
[----:B------:R-:W-:Y:S01]  /*1e3f0*/  IMAD R12, R12, 0x2, R22 ;  /* 0x000000020c0c7824 */ /* 0x000fe200078e0216 */
[----:B------:R-:W-:Y:S01]  /*1e400*/  R2UR UR6, R2 ;  /* 0x00000000020672ca */ /* 0x000fe200000e0000 */
[----:B------:R-:W-:Y:S01]  /*1e410*/  UIADD3 UR4, UP0, UR40, 0x670, URZ ;  /* 0x0000067028047890 */ /* 0x000fe2000ff1e03f */
[----:B------:R-:W-:Y:S01]  /*1e420*/  R2UR UR7, R3 ;  /* 0x00000000030772ca */ /* 0x000fe200000e0000 */
[----:B01----:R-:W-:Y:S01]  /*1e430*/  VIADD R11, R11, 0x288b0 ;  /* 0x000288b00b0b7836 */ /* 0x003fe20000000000 */
[----:B------:R-:W-:Y:S01]  /*1e440*/  PLOP3.LUT P0, PT, PT, PT, PT, 0x80, 0x0 ;  /* 0x000000000000781c */ /* 0x000fe20003f0f070 */
[----:B------:R-:W-:Y:S01]  /*1e450*/  VIADD R14, R12, 0x400 ;  /* 0x000004000c0e7836 */ /* 0x000fe20000000000 */
[----:B------:R-:W-:-:S12]  /*1e460*/  UIADD3.X UR5, URZ, UR41, URZ, UP0, !UPT ;  /* 0x000000293f057290 */ /* 0x000fd800087fe43f */
.L_x_1990:
        /* <DEDUP_REMOVED lines=15> */
.L_x_1991:
        /* <DEDUP_REMOVED lines=10> */
.L_x_1979:
[----:B------:R-:W-:Y:S05]  /*1e600*/  BSYNC B1 ;  /* 0x0000000000017941 */ /* 0x000fea0003800000 */
.L_x_1978:
        /* <DEDUP_REMOVED lines=9> */
.L_x_2006:
[----:B------:R-:W-:Y:S05]  /*1e6a0*/  YIELD ;  /* 0x0000000000007946 */ /* 0x000fea0003800000 */
[----:B------:R-:W-:Y:S04]  /*1e6b0*/  BSSY B1, `(.L_x_1992) ;  /* 0x000006b000017945 */ /* 0x000fe80003800000 */
[----:B------:R-:W-:Y:S05]  /*1e6c0*/  @!P6 BRA `(.L_x_1993) ;  /* 0x0000000400a4e947 */ /* 0x000fea0003800000 */
[----:B------:R-:W-:Y:S01]  /*1e6d0*/  IMAD R12, R26, 0x8, R22 ;  /* 0x000000081a0c7824 */ /* 0x000fe200078e0216 */
[----:B------:R-:W-:Y:S01]  /*1e6e0*/  SHF.L.U32 R2, R29, 0x1f, RZ ;  /* 0x0000001f1d027819 */ /* 0x000fe200000006ff */
[----:B0-----:R-:W0:Y:S01]  /*1e6f0*/  S2R R3, SR_TID.X ;  /* 0x0000000000037919 */ /* 0x001e220000002100 */
[----:B------:R-:W-:Y:S02]  /*1e700*/  BSSY B2, `(.L_x_1994) ;  /* 0x0000005000027945 */ /* 0x000fe40003800000 */
[----:B------:R-:W1:Y:S01]  /*1e710*/  SYNCS.PHASECHK.TRANS64.TRYWAIT P1, [R12+URZ+0x288a0], R2 ;  /* 0x0288a0020c0075a7 */ /* 0x000e62000802017f */
[----:B0-----:R-:W-:-:S04]  /*1e720*/  LOP3.LUT R3, R3, 0x7f, RZ, 0xc0, !PT ;  /* 0x0000007f03037812 */ /* 0x001fc800078ec0ff */
[----:B------:R-:W-:Y:S01]  /*1e730*/  ISETP.NE.AND P2, PT, R3, RZ, PT ;  /* 0x000000ff0300720c */ /* 0x000fe20003f45270 */
[----:B-1----:R-:W-:-:S12]  /*1e740*/  @!P1 BRA `(.L_x_1995) ;  /* 0x0000007c008c9947 */ /* 0x002fd80003800000 */
.L_x_2210:
[----:B------:R-:W-:Y:S05]  /*1e750*/  BSYNC B2 ;  /* 0x0000000000027941 */ /* 0x000fea0003800000 */
.L_x_1994:
        /* <DEDUP_REMOVED lines=9> */
.L_x_1997:
[----:B------:R-:W-:Y:S05]  /*1e7f0*/  BSYNC B2 ;  /* 0x0000000000027941 */ /* 0x000fea0003800000 */
.L_x_1996:
[----:B------:R-:W-:Y:S01]  /*1e800*/  IMAD.MOV.U32 R11, RZ, RZ, RZ ;  /* 0x000000ffff0b7224 */ /* 0x000fe200078e00ff */
[----:B------:R-:W-:Y:S01]  /*1e810*/  UIADD3 UR4, UP0, UR40, 0x570, URZ ;  /* 0x0000057028047890 */ /* 0x000fe2000ff1e03f */
[----:B------:R-:W-:Y:S01]  /*1e820*/  IMAD R10, R26, 0x8000, R22 ;  /* 0x000080001a0a7824 */ /* 0x000fe200078e0216 */
[----:B------:R-:W-:Y:S01]  /*1e830*/  PLOP3.LUT P1, PT, PT, PT, PT, 0x80, 0x0 ;  /* 0x000000000000781c */ /* 0x000fe20003f2f070 */
[----:B------:R-:W-:Y:S01]  /*1e840*/  IMAD R6, R13, 0x80, R0 ;  /* 0x000000800d067824 */ /* 0x000fe200078e0200 */
[----:B------:R-:W-:Y:S01]  /*1e850*/  R2UR UR10, R11 ;  /* 0x000000000b0a72ca */ /* 0x000fe200000e0000 */
[----:B------:R-:W-:Y:S01]  /*1e860*/  VIADD R14, R10, 0x18400 ;  /* 0x000184000a0e7836 */ /* 0x000fe20000000000 */
[----:B------:R-:W-:Y:S01]  /*1e870*/  IADD3 R3, R12, 0x28890, RZ ;  /* 0x000288900c037810 */ /* 0x000fe20007ffe0ff */
[----:B------:R-:W-:Y:S01]  /*1e880*/  UIADD3.X UR5, URZ, UR41, URZ, UP0, !UPT ;  /* 0x000000293f057290 */ /* 0x000fe200087fe43f */
[----:B------:R-:W-:Y:S01]  /*1e890*/  UMOV UR6, 0x0 ;  /* 0x0000000000067882 */ /* 0x000fe20000000000 */
[----:B------:R-:W-:-:S10]  /*1e8a0*/  UMOV UR7, 0x12f00000 ;  /* 0x12f0000000077882 */ /* 0x000fd40000000000 */
.L_x_1998:
        /* <DEDUP_REMOVED lines=10> */
[----:B------:R-:W-:Y:S01]  /*1e950*/  IMAD.MOV.U32 R14, RZ, RZ, 0x40 ;  /* 0x00000040ff0e7424 */ /* 0x000fe200078e00ff */
[----:B------:R-:W-:Y:S01]  /*1e960*/  PLOP3.LUT P1, PT, PT, PT, PT, 0x80, 0x0 ;  /* 0x000000000000781c */ /* 0x000fe20003f2f070 */
[----:B------:R-:W-:Y:S01]  /*1e970*/  VIADD R15, R10, 0x1c400 ;  /* 0x0001c4000a0f7836 */ /* 0x000fe20000000000 */
[----:B------:R-:W-:Y:S01]  /*1e980*/  UMOV UR6, 0x0 ;  /* 0x0000000000067882 */ /* 0x000fe20000000000 */
[----:B------:R-:W-:Y:S01]  /*1e990*/  UMOV UR7, 0x12f00000 ;  /* 0x12f0000000077882 */ /* 0x000fe20000000000 */
[----:B------:R-:W-:-:S15]  /*1e9a0*/  R2UR UR10, R14 ;  /* 0x000000000e0a72ca */ /* 0x000fde00000e0000 */
.L_x_1999:
        /* <DEDUP_REMOVED lines=13> */
.L_x_2211:
[----:B------:R-:W-:Y:S05]  /*1ea80*/  BSYNC B2 ;  /* 0x0000000000027941 */ /* 0x000fea0003800000 */
.L_x_2000:
[----:B------:R-:W-:Y:S01]  /*1ea90*/  BSSY B2, `(.L_x_2002) ;  /* 0x000000b000027945 */ /* 0x000fe20003800000 */
[----:B01----:R-:W-:Y:S02]  /*1eaa0*/  IMAD.MOV.U32 R2, RZ, RZ, 0x0 ;  /* 0x00000000ff027424 */ /* 0x003fe400078e00ff */
[----:B------:R-:W-:Y:S01]  /*1eab0*/  IMAD.MOV.U32 R3, RZ, RZ, 0x12f00000 ;  /* 0x12f00000ff037424 */ /* 0x000fe200078e00ff */
[----:B------:R-:W-:Y:S06]  /*1eac0*/  @P2 BRA `(.L_x_2003) ;  /* 0x00000000001c2947 */ /* 0x000fec0003800000 */
[----:B------:R-:W0:Y:S01]  /*1ead0*/  S2R R17, SR_TID.X ;  /* 0x0000000000117919 */ /* 0x000e220000002100 */
[----:B------:R-:W-:-:S04]  /*1eae0*/  IMAD.MOV.U32 R15, RZ, RZ, 0x8000 ;  /* 0x00008000ff0f7424 */ /* 0x000fc800078e00ff */
[----:B------:R1:W-:Y:S01]  /*1eaf0*/  SYNCS.ARRIVE.TRANS64 RZ, [R12+URZ+0x288b0], R15 ;  /* 0x0288b00f0cff79a7 */ /* 0x0003e2000800003f */
[----:B0-----:R-:W-:-:S04]  /*1eb00*/  LOP3.LUT R17, R17, 0x1f, RZ, 0xc0, !PT ;  /* 0x0000001f11117812 */ /* 0x001fc800078ec0ff */
[----:B------:R-:W-:-:S13]  /*1eb10*/  ISETP.NE.AND P1, PT, R17, RZ, PT ;  /* 0x000000ff1100720c */ /* 0x000fda0003f25270 */
[----:B-1----:R-:W-:Y:S05]  /*1eb20*/  @!P1 BRA `(.L_x_2003) ;  /* 0x0000000000049947 */ /* 0x002fea0003800000 */
[----:B------:R-:W-:Y:S01]  /*1eb30*/  BPT.TRAP 0x1 ;  /* 0x000000040000795c */ /* 0x000fe20000300000 */
.L_x_2003:
[----:B------:R-:W-:Y:S05]  /*1eb40*/  BSYNC B2 ;  /* 0x0000000000027941 */ /* 0x000fea0003800000 */
.L_x_2002:
[----:B------:R-:W-:Y:S01]  /*1eb50*/  R2UR UR6, R2 ;  /* 0x00000000020672ca */ /* 0x000fe200000e0000 */
[----:B------:R-:W-:Y:S01]  /*1eb60*/  UIADD3 UR4, UP0, UR40, 0x670, URZ ;  /* 0x0000067028047890 */ /* 0x000fe2000ff1e03f */
[----:B------:R-:W-:Y:S02]  /*1eb70*/  R2UR UR7, R3 ;  /* 0x00000000030772ca */ /* 0x000fe400000e0000 */
[----:B------:R-:W-:Y:S01]  /*1eb80*/  R2UR UR10, R11 ;  /* 0x000000000b0a72ca */ /* 0x000fe200000e0000 */
[----:B------:R-:W-:Y:S01]  /*1eb90*/  VIADD R11, R10, 0x400 ;  /* 0x000004000a0b7836 */ /* 0x000fe20000000000 */
[----:B------:R-:W-:Y:S01]  /*1eba0*/  PLOP3.LUT P1, PT, PT, PT, PT, 0x80, 0x0 ;  /* 0x000000000000781c */ /* 0x000fe20003f2f070 */
[----:B------:R-:W-:Y:S01]  /*1ebb0*/  UIADD3.X UR5, URZ, UR41, URZ, UP0, !UPT ;  /* 0x000000293f057290 */ /* 0x000fe200087fe43f */
[----:B------:R-:W-:-:S11]  /*1ebc0*/  IADD3 R12, R12, 0x288b0, RZ ;  /* 0x000288b00c0c7810 */ /* 0x000fd60007ffe0ff */
.L_x_2004:
        /* <DEDUP_REMOVED lines=15> */
.L_x_2005:
        /* <DEDUP_REMOVED lines=10> */
.L_x_1993:
[----:B------:R-:W-:Y:S05]  /*1ed60*/  BSYNC B1 ;  /* 0x0000000000017941 */ /* 0x000fea0003800000 */
.L_x_1992:
[C---:B------:R-:W-:Y:S01]  /*1ed70*/  ISETP.GT.AND P2, PT, R13.reuse, R5, PT ;  /* 0x000000050d00720c */ /* 0x040fe20003f44270 */
[----:B------:R-:W-:Y:S02]  /*1ed80*/  VIADD R26, R26, 0x1 ;  /* 0x000000011a1a7836 */ /* 0x000fe40000000000 */
[----:B------:R-:W-:-:S03]  /*1ed90*/  VIADD R13, R13, 0xffffffff ;  /* 0xffffffff0d0d7836 */ /* 0x000fc60000000000 */
[----:B------:R-:W-:-:S04]  /*1eda0*/  ISETP.NE.AND P1, PT, R26, 0x2, PT ;  /* 0x000000021a00780c */ /* 0x000fc80003f25270 */
[----:B------:R-:W-:Y:S02]  /*1edb0*/  SEL R2, RZ, 0x1, P1 ;  /* 0x00000001ff027807 */ /* 0x000fe40000800000 */
[----:B------:R-:W-:Y:S02]  /*1edc0*/  SEL R26, R26, RZ, P1 ;  /* 0x000000ff1a1a7207 */ /* 0x000fe40000800000 */
[----:B------:R-:W-:Y:S01]  /*1edd0*/  LOP3.LUT R29, R29, R2, RZ, 0x3c, !PT ;  /* 0x000000021d1d7212 */ /* 0x000fe200078e3cff */
[----:B------:R-:W-:Y:S06]  /*1ede0*/  @P2 BRA `(.L_x_2006) ;  /* 0xfffffff8002c2947 */ /* 0x000fec000383ffff */
.L_x_1972:
[----:B------:R-:W-:Y:S05]  /*1edf0*/  BSYNC B0 ;  /* 0x0000000000007941 */ /* 0x000fea0003800000 */
.L_x_1971:
[----:B------:R-:W1:Y:S01]  /*1ee00*/  LDC R0, c[0x0][0x448] ;  /* 0x00011200ff007b82 */ /* 0x000e620000000800 */
[----:B------:R-:W-:Y:S01]  /*1ee10*/  VIADD R5, R27, 0x7f ;  /* 0x0000007f1b057836 */ /* 0x000fe20000000000 */
[----:B------:R-:W-:Y:S06]  /*1ee20*/  @!P0 WARPSYNC.ALL ;  /* 0x0000000000008948 */ /* 0x000fec0003800000 */
[----:B0-----:R-:W0:Y:S08]  /*1ee30*/  LDC.64 R2, c[0x0][0x9e0] ;  /* 0x00027800ff027b82 */ /* 0x001e300000000a00 */
[----:B------:R-:W-:Y:S01]  /*1ee40*/  @!P0 BAR.SYNC.DEFER_BLOCKING 0xc, 0x180 ;  /* 0x0306000000008b1d */ /* 0x000fe20000010000 */
[----:B-1----:R-:W-:-:S02]  /*1ee50*/  ISETP.NE.AND P1, PT, R0, 0x1, PT ;  /* 0x000000010000780c */ /* 0x002fc40003f25270 */
[----:B0-----:R-:W-:-:S11]  /*1ee60*/  ISETP.GE.AND P2, PT, R3, 0x1, PT ;  /* 0x000000010300780c */ /* 0x001fd60003f46270 */
[----:B------:R-:W0:Y:S08]  /*1ee70*/  @P1 LDC R0, c[0x0][0x44c] ;  /* 0x00011300ff001b82 */ /* 0x000e300000000800 */
[----:B------:R-:W1:Y:S01]  /*1ee80*/  @P1 LDC R11, c[0x0][0x450] ;  /* 0x00011400ff0b1b82 */ /* 0x000e620000000800 */
[----:B0-----:R-:W-:-:S05]  /*1ee90*/  @P1 IMAD.HI.U32 R0, R5, R0, RZ ;  /* 0x0000000005001227 */ /* 0x001fca00078e00ff */
[----:B-1----:R-:W-:-:S05]  /*1eea0*/  @P1 SHF.R.U32.HI R5, RZ, R11, R0 ;  /* 0x0000000bff051219 */ /* 0x002fca0000011600 */
[----:B------:R-:W-:-:S05]  /*1eeb0*/  IMAD.IADD R11, R8, 0x1, R5 ;  /* 0x00000001080b7824 */ /* 0x000fca00078e0205 */
[----:B------:R-:W-:Y:S01]  /*1eec0*/  IADD3 R2, R11, R2, RZ ;  /* 0x000000020b027210 */ /* 0x000fe20007ffe0ff */
        /* <DEDUP_REMOVED lines=12> */
.L_x_2009:
[----:B------:R-:W-:-:S13]  /*1ef90*/  ISETP.NE.AND P0, PT, R3, 0x1, PT ;  /* 0x000000010300780c */ /* 0x000fda0003f05270 */
[----:B------:R-:W0:Y:S02]  /*1efa0*/  @P0 LDC.64 R4, c[0x0][0x9e8] ;  /* 0x00027a00ff040b82 */ /* 0x000e240000000a00 */
[----:B0-----:R-:W-:-:S05]  /*1efb0*/  @P0 IMAD.HI.U32 R4, R0, R4, RZ ;  /* 0x0000000400040227 */ /* 0x001fca00078e00ff */
[----:B------:R-:W-:-:S07]  /*1efc0*/  @P0 SHF.R.U32.HI R0, RZ, R5, R4 ;  /* 0x00000005ff000219 */ /* 0x000fce0000011604 */
.L_x_2010:
[----:B------:R-:W-:Y:S05]  /*1efd0*/  BSYNC B0 ;  /* 0x0000000000007941 */ /* 0x000fea0003800000 */
.L_x_2008:
[----:B------:R-:W-:-:S05]  /*1efe0*/  IMAD R5, R0, R3, R3 ;  /* 0x0000000300057224 */ /* 0x000fca00078e0203 */
[----:B------:R-:W-:-:S07]  /*1eff0*/  VIMNMX R2, R2, R5, PT ;  /* 0x0000000502027248 */ /* 0x000fce0003fe0100 */
.L_x_2007:
[----:B------:R-:W0:Y:S01]  /*1f000*/  @P1 LDC R0, c[0x0][0x44c] ;  /* 0x00011300ff001b82 */ /* 0x000e220000000800 */
[----:B------:R-:W-:Y:S01]  /*1f010*/  VIADD R2, R2, 0x7f ;  /* 0x0000007f02027836 */ /* 0x000fe20000000000 */
[----:B------:R-:W-:-:S04]  /*1f020*/  ULDC UR4, c[0x0][0x9dc] ;  /* 0x0002770000047ab9 */ /* 0x000fc80000000800 */
[----:B------:R-:W-:Y:S02]  /*1f030*/  SHF.R.S32.HI R5, RZ, 0x1f, R2 ;  /* 0x0000001fff057819 */ /* 0x000fe40000011402 */
[----:B------:R-:W1:Y:S02]  /*1f040*/  @P1 LDC R11, c[0x0][0x450] ;  /* 0x00011400ff0b1b82 */ /* 0x000e640000000800 */
[----:B------:R-:W-:Y:S01]  /*1f050*/  LEA.HI R5, R5, R2, RZ, 0x7 ;  /* 0x0000000205057211 */ /* 0x000fe200078f38ff */
[----:B------:R-:W-:Y:S02]  /*1f060*/  IMAD.MOV.U32 R2, RZ, RZ, R27 ;  /* 0x000000ffff027224 */ /* 0x000fe400078e001b */
[----:B0-----:R-:W-:-:S05]  /*1f070*/  @P1 IMAD.HI.U32 R0, R27, R0, RZ ;  /* 0x000000001b001227 */ /* 0x001fca00078e00ff */
[----:B-1----:R-:W-:Y:S02]  /*1f080*/  @P1 SHF.R.U32.HI R2, RZ, R11, R0 ;  /* 0x0000000bff021219 */ /* 0x002fe40000011600 */
[----:B------:R-:W-:-:S03]  /*1f090*/  SHF.R.S32.HI R0, RZ, 0x7, R5 ;  /* 0x00000007ff007819 */ /* 0x000fc60000011405 */
[----:B------:R-:W-:Y:S01]  /*1f0a0*/  IMAD.IADD R7, R7, 0x1, R2 ;  /* 0x0000000107077824 */ /* 0x000fe200078e0202 */
[----:B------:R-:W-:-:S03]  /*1f0b0*/  VIMNMX R23, R9, R0, PT ;  /* 0x0000000009177248 */ /* 0x000fc60003fe0100 */
[----:B------:R-:W-:Y:S02]  /*1f0c0*/  VIADD R0, R7, -UR4 ;  /* 0x8000000407007c36 */ /* 0x000fe40008000000 */
        /* <DEDUP_REMOVED lines=12> */
.L_x_2013:
[----:B------:R-:W-:-:S13]  /*1f190*/  ISETP.NE.AND P0, PT, R3, 0x1, PT ;  /* 0x000000010300780c */ /* 0x000fda0003f05270 */
[----:B------:R-:W1:Y:S02]  /*1f1a0*/  @P0 LDC.64 R4, c[0x0][0x9e8] ;  /* 0x00027a00ff040b82 */ /* 0x000e640000000a00 */
[----:B-1----:R-:W-:-:S05]  /*1f1b0*/  @P0 IMAD.HI.U32 R4, R7, R4, RZ ;  /* 0x0000000407040227 */ /* 0x002fca00078e00ff */
[----:B------:R-:W-:-:S07]  /*1f1c0*/  @P0 SHF.R.U32.HI R7, RZ, R5, R4 ;  /* 0x00000005ff070219 */ /* 0x000fce0000011604 */
.L_x_2014:
[----:B------:R-:W-:Y:S05]  /*1f1d0*/  BSYNC B0 ;  /* 0x0000000000007941 */ /* 0x000fea0003800000 */
.L_x_2012:
[----:B------:R-:W-:-:S05]  /*1f1e0*/  IMAD R3, R7, R3, RZ ;  /* 0x0000000307037224 */ /* 0x000fca00078e02ff */
[----:B------:R-:W-:-:S07]  /*1f1f0*/  VIMNMX R0, R0, R3, !PT ;  /* 0x0000000300007248 */ /* 0x000fce0007fe0100 */
.L_x_2011:
[----:B------:R-:W-:Y:S01]  /*1f200*/  SHF.R.S32.HI R3, RZ, 0x1f, R0 ;  /* 0x0000001fff037819 */ /* 0x000fe20000011400 */
[----:B------:R-:W-:Y:S03]  /*1f210*/  BSSY B7, `(.L_x_2015) ;  /* 0x0000382000077945 */ /* 0x000fe60003800000 */
[----:B------:R-:W-:-:S04]  /*1f220*/  LEA.HI R3, R3, R0, RZ, 0x7 ;  /* 0x0000000003037211 */ /* 0x000fc800078f38ff */
[----:B------:R-:W-:-:S04]  /*1f230*/  SHF.R.S32.HI R3, RZ, 0x7, R3 ;  /* 0x00000007ff037819 */ /* 0x000fc80000011403 */
[----:B------:R-:W-:-:S04]  /*1f240*/  VIMNMX R2, RZ, R3, !PT ;  /* 0x00000003ff027248 */ /* 0x000fc80007fe0100 */
[----:B------:R-:W-:Y:S01]  /*1f250*/  ISETP.GT.AND P0, PT, R23, R2, PT ;  /* 0x000000021700720c */ /* 0x000fe20003f04270 */
[----:B------:R1:W-:-:S12]  /*1f260*/  STL [R1], R2 ;  /* 0x0000000201007387 */ /* 0x0003d80000100800 */
[----:B-1----:R-:W-:Y:S05]  /*1f270*/  @P0 BRA `(.L_x_2016) ;  /* 0x0000000000440947 */ /* 0x002fea0003800000 */
[----:B------:R-:W1:Y:S02]  /*1f280*/  S2R R2, SR_TID.X ;  /* 0x0000000000027919 */ /* 0x000e640000002100 */
[----:B-1----:R-:W-:-:S04]  /*1f290*/  LOP3.LUT R2, R2, 0x7f, RZ, 0xc0, !PT ;  /* 0x0000007f02027812 */ /* 0x002fc800078ec0ff */
[----:B------:R-:W-:-:S13]  /*1f2a0*/  ISETP.NE.AND P0, PT, R2, RZ, PT ;  /* 0x000000ff0200720c */ /* 0x000fda0003f05270 */
[----:B------:R-:W-:Y:S05]  /*1f2b0*/  @P0 BRA `(.L_x_2017) ;  /* 0x0000003400dc0947 */ /* 0x000fea0003800000 */
[----:B------:R-:W1:Y:S01]  /*1f2c0*/  S2R R5, SR_LANEID ;  /* 0x0000000000057919 */ /* 0x000e620000000000 */
[----:B------:R-:W-:Y:S01]  /*1f2d0*/  VOTEU.ANY UR4, UPT, PT ;  /* 0x0000000000047886 */ /* 0x000fe200038e0100 */
[----:B------:R-:W2:Y:S01]  /*1f2e0*/  LDC.64 R2, c[0x0][0xc60] ;  /* 0x00031800ff027b82 */ /* 0x000ea20000000a00 */
[----:B------:R-:W1:Y:S02]  /*1f2f0*/  FLO.U32 R0, UR4 ;  /* 0x0000000400007d00 */ /* 0x000e6400080e0000 */
[----:B-1----:R-:W-:-:S06]  /*1f300*/  ISETP.EQ.U32.AND P0, PT, R0, R5, PT ;  /* 0x000000050000720c */ /* 0x002fcc0003f02070 */
[----:B------:R-:W2:Y:S07]  /*1f310*/  POPC R5, UR4 ;  /* 0x0000000400057d09 */ /* 0x000eae0008000000 */
[----:B--2---:R-:W2:Y:S01]  /*1f320*/  @P0 ATOMG.E.ADD.STRONG.GPU PT, R3, desc[UR54][R2.64], R5 ;  /* 0x00000005020309a8 */ /* 0x004ea200081ee1f6 */
[----:B------:R-:W1:Y:S02]  /*1f330*/  S2R R4, SR_LTMASK ;  /* 0x0000000000047919 */ /* 0x000e640000003900 */
[----:B-1----:R-:W-:-:S04]  /*1f340*/  LOP3.LUT R4, R4, UR4, RZ, 0xc0, !PT ;  /* 0x0000000404047c12 */ /* 0x002fc8000f8ec0ff */
[----:B------:R-:W1:Y:S01]  /*1f350*/  POPC R7, R4 ;  /* 0x0000000400077309 */ /* 0x000e620000000000 */
[----:B--2---:R-:W1:Y:S02]  /*1f360*/  SHFL.IDX PT, R0, R3, R0, 0x1f ;  /* 0x00001f0003007589 */ /* 0x004e6400000e0000 */
[----:B-1----:R-:W-:Y:S01]  /*1f370*/  IADD3 R16, R0, UR37, R7 ;  /* 0x0000002500107c10 */ /* 0x002fe2000fffe007 */
[----:B------:R-:W-:Y:S06]  /*1f380*/  BRA `(.L_x_2017) ;  /* 0x0000003400a87947 */ /* 0x000fec0003800000 */
.L_x_2016:
[----:B------:R-:W-:Y:S01]  /*1f390*/  IADD3 R0, R22, 0x18400, RZ ;  /* 0x0001840016007810 */ /* 0x000fe20007ffe0ff */
[----:B------:R-:W-:Y:S03]  /*1f3a0*/  BSSY B6, `(.L_x_2018) ;  /* 0x0000013000067945 */ /* 0x000fe60003800000 */
[----:B------:R-:W-:-:S13]  /*1f3b0*/  LOP3.LUT P0, RZ, R0, 0x3ff, RZ, 0xc0, !PT ;  /* 0x000003ff00ff7812 */ /* 0x000fda000780c0ff */
[----:B------:R-:W-:Y:S05]  /*1f3c0*/  @!P0 BRA `(.L_x_2019) ;  /* 0x0000000000408947 */ /* 0x000fea0003800000 */
[----:B------:R-:W-:Y:S01]  /*1f3d0*/  MOV R2, 0x0 ;  /* 0x0000000000027802 */ /* 0x000fe20000000f00 */
[----:B------:R-:W-:Y:S01]  /*1f3e0*/  ULDC.64 UR6, c[0x4][0x80] ;  /* 0x0100200000067ab9 */ /* 0x000fe20000000a00 */
[----:B------:R-:W-:Y:S01]  /*1f3f0*/  ULDC.64 UR8, c[0x4][0x88] ;  /* 0x0100220000087ab9 */ /* 0x000fe20000000a00 */
[----:B------:R-:W-:Y:S01]  /*1f400*/  ULDC.64 UR4, c[0x4][0x8] ;  /* 0x0100020000047ab9 */ /* 0x000fe20000000a00 */
[----:B------:R-:W-:Y:S01]  /*1f410*/  IMAD.U32 R4, RZ, RZ, UR6 ;  /* 0x00000006ff047e24 */ /* 0x000fe2000f8e00ff */
[----:B------:R-:W-:Y:S01]  /*1f420*/  MOV R8, 0x70 ;  /* 0x0000007000087802 */ /* 0x000fe20000000f00 */
[----:B------:R-:W1:Y:S01]  /*1f430*/  LDC.64 R2, c[0x4][R2] ;  /* 0x0100000002027b82 */ /* 0x000e620000000a00 */
[----:B------:R-:W-:Y:S02]  /*1f440*/  IMAD.U32 R5, RZ, RZ, UR7 ;  /* 0x00000007ff057e24 */ /* 0x000fe4000f8e00ff */
[----:B------:R-:W-:Y:S02]  /*1f450*/  IMAD.U32 R6, RZ, RZ, UR8 ;  /* 0x00000008ff067e24 */ /* 0x000fe4000f8e00ff */
[----:B------:R-:W-:-:S02]  /*1f460*/  IMAD.U32 R7, RZ, RZ, UR9 ;  /* 0x00000009ff077e24 */ /* 0x000fc4000f8e00ff */
[----:B------:R-:W-:Y:S02]  /*1f470*/  IMAD.U32 R10, RZ, RZ, UR4 ;  /* 0x00000004ff0a7e24 */ /* 0x000fe4000f8e00ff */
[----:B------:R-:W-:Y:S02]  /*1f480*/  IMAD.U32 R11, RZ, RZ, UR5 ;  /* 0x00000005ff0b7e24 */ /* 0x000fe4000f8e00ff */
[----:B------:R-:W-:Y:S02]  /*1f490*/  IMAD.MOV.U32 R12, RZ, RZ, 0x1 ;  /* 0x00000001ff0c7424 */ /* 0x000fe400078e00ff */
[----:B------:R-:W-:-:S07]  /*1f4a0*/  IMAD.MOV.U32 R13, RZ, RZ, RZ ;  /* 0x000000ffff0d7224 */ /* 0x000fce00078e00ff */
[----:B------:R-:W-:-:S07]  /*1f4b0*/  LEPC R20, `(.L_x_2019) ;  /* 0x000000001014794e */ /* 0x000fce0000000000 */
[----:B01----:R-:W-:Y:S05]  /*1f4c0*/  CALL.ABS.NOINC R2 ;  /* 0x0000000002007343 */ /* 0x003fea0003c00000 */
.L_x_2019:
[----:B------:R-:W-:Y:S05]  /*1f4d0*/  BSYNC B6 ;  /* 0x0000000000067941 */ /* 0x000fea0003800000 */
.L_x_2018:
        /* <DEDUP_REMOVED lines=20> */
.L_x_2022:
[----:B------:R0:W1:Y:S01]  /*1f620*/  LDC.64 R2, c[0x4][R17] ;  /* 0x0100000011027b82 */ /* 0x0000620000000a00 */
[----:B------:R-:W-:Y:S01]  /*1f630*/  ULDC.64 UR4, c[0x4][0x80] ;  /* 0x0100200000047ab9 */ /* 0x000fe20000000a00 */
[----:B------:R-:W-:Y:S01]  /*1f640*/  ULDC.64 UR6, c[0x4][0x88] ;  /* 0x0100220000067ab9 */ /* 0x000fe20000000a00 */
[----:B------:R-:W-:Y:S01]  /*1f650*/  ULDC.64 UR8, c[0x4][0x18] ;  /* 0x0100060000087ab9 */ /* 0x000fe20000000a00 */
[----:B------:R-:W-:Y:S01]  /*1f660*/  IMAD.U32 R4, RZ, RZ, UR4 ;  /* 0x00000004ff047e24 */ /* 0x000fe2000f8e00ff */
[----:B------:R-:W-:Y:S01]  /*1f670*/  MOV R5, UR5 ;  /* 0x0000000500057c02 */ /* 0x000fe20008000f00 */
        /* <DEDUP_REMOVED lines=8> */
[----:B-1----:R-:W-:Y:S05]  /*1f700*/  CALL.ABS.NOINC R2 ;  /* 0x0000000002007343 */ /* 0x002fea0003c00000 */
.L_x_2021:
[----:B------:R-:W-:Y:S05]  /*1f710*/  BSYNC B6 ;  /* 0x0000000000067941 */ /* 0x000fea0003800000 */
.L_x_2020:
[----:B------:R-:W-:Y:S01]  /*1f720*/  ULDC.64 UR4, c[0x0][0x9f8] ;  /* 0x00027e0000047ab9 */ /* 0x000fe20000000a00 */
[----:B------:R-:W2:Y:S01]  /*1f730*/  LDL R17, [R1+0x4] ;  /* 0x0000040001117983 */ /* 0x000ea20000100800 */
[----:B------:R-:W-:Y:S01]  /*1f740*/  ISETP.NE.U32.AND P0, PT, RZ, UR4, PT ;  /* 0x00000004ff007c0c */ /* 0x000fe2000bf05070 */
[----:B------:R-:W-:Y:S01]  /*1f750*/  IMAD.MOV.U32 R35, RZ, RZ, R19 ;  /* 0x000000ffff237224 */ /* 0x000fe200078e0013 */
[----:B------:R-:W1:Y:S01]  /*1f760*/  LDC R0, c[0x0][0x430] ;  /* 0x00010c00ff007b82 */ /* 0x000e620000000800 */
[----:B------:R-:W3:Y:S01]  /*1f770*/  S2R R21, SR_TID.X ;  /* 0x0000000000157919 */ /* 0x000ee20000002100 */
[----:B------:R-:W-:Y:S01]  /*1f780*/  ISETP.NE.AND.EX P0, PT, RZ, UR5, PT, P0 ;  /* 0x00000005ff007c0c */ /* 0x000fe2000bf05300 */
[----:B------:R-:W4:Y:S01]  /*1f790*/  S2R R20, SR_TID.X ;  /* 0x0000000000147919 */ /* 0x000f220000002100 */
[----:B------:R-:W-:Y:S01]  /*1f7a0*/  VIADD R25, R23, 0xffffffff ;  /* 0xffffffff17197836 */ /* 0x000fe20000000000 */
[----:B------:R-:W-:-:S10]  /*1f7b0*/  ULDC UR4, c[0x0][0x2f4] ;  /* 0x0000bd0000047ab9 */ /* 0x000fd40000000800 */
[----:B------:R-:W0:Y:S01]  /*1f7c0*/  @P0 LDC.64 R2, c[0x0][0x9f8] ;  /* 0x00027e00ff020b82 */ /* 0x000e220000000a00 */
[----:B-1----:R-:W-:Y:S01]  /*1f7d0*/  ISETP.NE.AND P1, PT, R0, 0x1, PT ;  /* 0x000000010000780c */ /* 0x002fe20003f25270 */
[----:B------:R-:W-:Y:S02]  /*1f7e0*/  IMAD.SHL.U32 R8, R25, 0x80, RZ ;  /* 0x0000008019087824 */ /* 0x000fe400078e00ff */
[----:B---3--:R-:W-:Y:S01]  /*1f7f0*/  IMAD.SHL.U32 R21, R21, 0x10, RZ ;  /* 0x0000001015157824 */ /* 0x008fe200078e00ff */
[----:B----4-:R-:W-:-:S09]  /*1f800*/  LOP3.LUT R20, R20, 0x7f, RZ, 0xc0, !PT ;  /* 0x0000007f14147812 */ /* 0x010fd200078ec0ff */
[----:B------:R-:W1:Y:S01]  /*1f810*/  @P1 LDC R10, c[0x0][0x434] ;  /* 0x00010d00ff0a1b82 */ /* 0x000e620000000800 */
[----:B0-----:R-:W-:-:S05]  /*1f820*/  @P0 IMAD.WIDE R2, R19, 0x4, R2 ;  /* 0x0000000413020825 */ /* 0x001fca00078e0202 */
[----:B------:R0:W3:Y:S01]  /*1f830*/  @P0 LDG.E R35, desc[UR54][R2.64] ;  /* 0x0000003602230981 */ /* 0x0000e2000c1e1900 */
[----:B------:R-:W-:Y:S01]  /*1f840*/  SHF.R.U32.HI R20, RZ, 0x3, R20 ;  /* 0x00000003ff147819 */ /* 0x000fe20000011614 */
[----:B------:R-:W4:Y:S01]  /*1f850*/  @P1 LDC R6, c[0x0][0x438] ;  /* 0x00010e00ff061b82 */ /* 0x000f220000000800 */
[----:B------:R-:W-:-:S04]  /*1f860*/  LOP3.LUT R21, R21, 0x70, RZ, 0xc0, !PT ;  /* 0x0000007015157812 */ /* 0x000fc800078ec0ff */
[----:B------:R-:W-:-:S04]  /*1f870*/  LOP3.LUT R4, R8, R20, R21, 0xfe, !PT ;  /* 0x0000001408047212 */ /* 0x000fc800078efe15 */
[----:B------:R-:W-:-:S13]  /*1f880*/  ISETP.GE.AND P0, PT, R4, R37, PT ;  /* 0x000000250400720c */ /* 0x000fda0003f06270 */
[----:B0-----:R-:W0:Y:S01]  /*1f890*/  @!P0 LDC.64 R2, c[0x0][0x428] ;  /* 0x00010a00ff028b82 */ /* 0x001e220000000a00 */
[----:B------:R-:W-:Y:S01]  /*1f8a0*/  LOP3.LUT R32, R32, 0xfffffffb, RZ, 0xc0, !PT ;  /* 0xfffffffb20207812 */ /* 0x000fe200078ec0ff */
[----:B------:R-:W-:Y:S01]  /*1f8b0*/  UMOV UR5, 0xffffffff ;  /* 0xffffffff00057882 */ /* 0x000fe20000000000 */
[----:B--2---:R-:W-:-:S04]  /*1f8c0*/  IMAD.IADD R5, R4, 0x1, R17 ;  /* 0x0000000104057824 */ /* 0x004fc800078e0211 */
[----:B-1----:R-:W-:-:S04]  /*1f8d0*/  @P1 IMAD.HI.U32 R7, R5, R10, RZ ;  /* 0x0000000a05071227 */ /* 0x002fc800078e00ff */
[----:B------:R-:W-:Y:S01]  /*1f8e0*/  IMAD.MOV.U32 R4, RZ, RZ, R5 ;  /* 0x000000ffff047224 */ /* 0x000fe200078e0005 */
[----:B----4-:R-:W-:-:S04]  /*1f8f0*/  @P1 SHF.R.U32.HI R4, RZ, R6, R7 ;  /* 0x00000006ff041219 */ /* 0x010fc80000011607 */
[----:B------:R-:W-:-:S05]  /*1f900*/  IADD3 R6, -R4, RZ, RZ ;  /* 0x000000ff04067210 */ /* 0x000fca0007ffe1ff */
[----:B------:R-:W-:Y:S01]  /*1f910*/  IMAD R0, R0, R6, R5 ;  /* 0x0000000600007224 */ /* 0x000fe200078e0205 */
[--C-:B------:R-:W-:Y:S02]  /*1f920*/  @!P0 SHF.R.S32.HI R5, RZ, 0x1f, R4.reuse ;  /* 0x0000001fff058819 */ /* 0x100fe40000011404 */
[----:B---3--:R-:W-:Y:S01]  /*1f930*/  SHF.R.S32.HI R9, RZ, 0x1f, R35 ;  /* 0x0000001fff097819 */ /* 0x008fe20000011423 */
[----:B0-----:R-:W-:-:S04]  /*1f940*/  @!P0 IMAD.WIDE.U32 R4, R35, R2, R4 ;  /* 0x0000000223048225 */ /* 0x001fc800078e0004 */
[----:B------:R-:W-:Y:S01]  /*1f950*/  @!P0 IMAD R6, R9, R2, RZ ;  /* 0x0000000209068224 */ /* 0x000fe200078e02ff */
[----:B------:R0:W-:Y:S03]  /*1f960*/  STL [R1+0x8], R9 ;  /* 0x0000080901007387 */ /* 0x0001e60000100800 */
[----:B------:R-:W-:Y:S02]  /*1f970*/  @!P0 IMAD R7, R35, R3, R6 ;  /* 0x0000000323078224 */ /* 0x000fe400078e0206 */
[----:B------:R-:W1:Y:S02]  /*1f980*/  @!P0 LDC.64 R2, c[0x0][0x418] ;  /* 0x00010600ff028b82 */ /* 0x000e640000000a00 */
[----:B------:R-:W-:Y:S02]  /*1f990*/  @!P0 IMAD.IADD R5, R5, 0x1, R7 ;  /* 0x0000000105058824 */ /* 0x000fe400078e0207 */
[----:B0-----:R-:W-:-:S05]  /*1f9a0*/  IMAD.U32 R9, RZ, RZ, UR38 ;  /* 0x00000026ff097e24 */ /* 0x001fca000f8e00ff */
[----:B------:R-:W-:Y:S02]  /*1f9b0*/  ISETP.NE.AND P2, PT, R9, 0x3, PT ;  /* 0x000000030900780c */ /* 0x000fe40003f45270 */
[----:B-1----:R-:W-:-:S04]  /*1f9c0*/  @!P0 LEA R2, P1, R4, R2, 0x2 ;  /* 0x0000000204028211 */ /* 0x002fc800078210ff */
[----:B------:R-:W-:Y:S01]  /*1f9d0*/  @!P0 LEA.HI.X R3, R4, R3, R5, 0x2, P1 ;  /* 0x0000000304038211 */ /* 0x000fe200008f1405 */
[----:B------:R-:W-:-:S06]  /*1f9e0*/  IMAD.MOV.U32 R4, RZ, RZ, RZ ;  /* 0x000000ffff047224 */ /* 0x000fcc00078e00ff */
        /* <DEDUP_REMOVED lines=8> */
[----:B0-----:R-:W-:Y:S06]  /*1fa70*/  BRA.DIV UR5, `(.L_x_2023) ;  /* 0x0000006a05e87947 */ /* 0x001fec000b800000 */
.L_x_2214:
[----:B------:R-:W-:Y:S01]  /*1fa80*/  SHF.R.S32.HI R34, RZ, 0x1f, R18 ;  /* 0x0000001fff227819 */ /* 0x000fe20000011412 */
[----:B------:R-:W-:Y:S06]  /*1fa90*/  @!P2 BRA `(.L_x_2024) ;  /* 0x000000000004a947 */ /* 0x000fec0003800000 */
[----:B------:R-:W-:Y:S01]  /*1faa0*/  BPT.TRAP 0x1 ;  /* 0x000000040000795c */ /* 0x000fe20000300000 */
.L_x_2024:
        /* <DEDUP_REMOVED lines=20> */
[----:B------:R-:W-:Y:S02]  /*1fbf0*/  LEA.HI.X R23, R2, UR5, R7, 0x1, P0 ;  /* 0x0000000502177c11 */ /* 0x000fe400080f0c07 */
[----:B------:R-:W-:Y:S02]  /*1fc00*/  LEA R7, R24, R22, 0x3 ;  /* 0x0000001618077211 */ /* 0x000fe400078e18ff */
[----:B------:R-:W-:-:S04]  /*1fc10*/  SHF.L.U32 R2, R28, 0x1f, RZ ;  /* 0x0000001f1c027819 */ /* 0x000fc800000006ff */
[----:B------:R-:W0:Y:S02]  /*1fc20*/  SYNCS.PHASECHK.TRANS64.TRYWAIT P0, [R7+URZ+0x28840], R2 ;  /* 0x02884002070075a7 */ /* 0x000e24000800017f */
[----:B0-----:R-:W-:Y:S05]  /*1fc30*/  @!P0 BRA `(.L_x_2026) ;  /* 0x0000006800ac8947 */ /* 0x001fea0003800000 */
.L_x_2215:
[----:B------:R-:W-:Y:S05]  /*1fc40*/  BSYNC B0 ;  /* 0x0000000000007941 */ /* 0x000fea0003800000 */
.L_x_2025:
        /* <DEDUP_REMOVED lines=32> */
[----:B-1----:R-:W-:-:S05]  /*1fe50*/  @P0 IMAD.X R2, RZ, RZ, R2, P1 ;  /* 0x000000ffff020224 */ /* 0x002fca00008e0602 */
        /* <DEDUP_REMOVED lines=74> */
.L_x_2233:
        /* <DEDUP_REMOVED lines=11> */
.L_x_2028:
[----:B------:R-:W-:Y:S02]  /*203b0*/  PLOP3.LUT P1, PT, P1, P0, PT, 0xa2, 0x0 ;  /* 0x000000000000781c */ /* 0x000fe40000f21472 */
[----:B------:R-:W-:-:S08]  /*203c0*/  @P0 R2UR P1, UR4, R7 ;  /* 0x00000000070402ca */ /* 0x000fd00000020000 */
[----:B------:R-:W-:-:S05]  /*203d0*/  @P0 PLOP3.LUT P0, PT, P1, PT, PT, 0x80, 0x0 ;  /* 0x000000000000081c */ /* 0x000fca0000f0f070 */
[----:B------:R-:W-:Y:S01]  /*203e0*/  @!P1 SYNCS.ARRIVE.TRANS64.RED.A0T1 RZ, [UR4+0x28830], RZ ;  /* 0x028830ffffff99a7 */ /* 0x000fe20008200404 */
[----:B------:R-:W-:Y:S07]  /*203f0*/  @!P1 ARRIVES.LDGSTSBAR.64.TRANSCNT [UR4+0x28830] ;  /* 0x02883000ff0099b0 */ /* 0x000fee0008000a84 */
[----:B------:R-:W-:Y:S05]  /*20400*/  @P0 BRA.U.ANY `(.L_x_2028) ;  /* 0xfffffffd00e80947 */ /* 0x000fea000393ffff */
[----:B------:R-:W-:Y:S01]  /*20410*/  NOP ;  /* 0x0000000000007918 */ /* 0x000fe20000000000 */
[----:B------:R-:W-:-:S04]  /*20420*/  MOV R0, UR38 ;  /* 0x0000002600007c02 */ /* 0x000fc80008000f00 */
[----:B------:R-:W-:-:S13]  /*20430*/  ISETP.NE.AND P2, PT, R0, 0x3, PT ;  /* 0x000000030000780c */ /* 0x000fda0003f45270 */
[----:B------:R-:W-:Y:S05]  /*20440*/  @!P2 BRA `(.L_x_2029) ;  /* 0x000000000004a947 */ /* 0x000fea0003800000 */
[----:B------:R-:W-:Y:S01]  /*20450*/  BPT.TRAP 0x1 ;  /* 0x000000040000795c */ /* 0x000fe20000300000 */
.L_x_2029:
[----:B-1----:R1:W5:Y:S01]  /*20460*/  LDL.LU R3, [R1+0x10] ;  /* 0x0000100001037983 */ /* 0x0023620000300800 */
[----:B------:R1:W-:Y:S02]  /*20470*/  SYNCS.ARRIVE.TRANS64.A1T0 RZ, [R7+URZ+0x28830], RZ ;  /* 0x028830ff07ff79a7 */ /* 0x0003e4000810003f */
        /* <DEDUP_REMOVED lines=8> */
[----:B------:R-:W-:Y:S01]  /*20500*/  BSSY B6, `(.L_x_2030) ;  /* 0x000001e000067945 */ /* 0x000fe20003800000 */
[----:B------:R-:W-:-:S04]  /*20510*/  SHF.R.S32.HI R2, RZ, 0x1f, R19 ;  /* 0x0000001fff027819 */ /* 0x000fc80000011413 */
[----:B------:R-:W-:Y:S02]  /*20520*/  SEL R2, R2, RZ, !P0 ;  /* 0x000000ff02027207 */ /* 0x000fe40004000000 */
[----:B-----5:R-:W-:Y:S01]  /*20530*/  SHF.R.S32.HI R0, RZ, 0x1f, R3 ;  /* 0x0000001fff007819 */ /* 0x020fe20000011403 */
[----:B0-----:R-:W-:-:S04]  /*20540*/  IMAD.WIDE.U32 R4, R3, UR4, RZ ;  /* 0x0000000403047c25 */ /* 0x001fc8000f8e00ff */
[----:B------:R-:W-:Y:S01]  /*20550*/  IMAD R0, R0, UR4, RZ ;  /* 0x0000000400007c24 */ /* 0x000fe2000f8e02ff */
[----:B------:R0:W-:Y:S03]  /*20560*/  STL.64 [R1+0x10], R4 ;  /* 0x0000100401007387 */ /* 0x0001e60000100a00 */
[----:B------:R-:W-:-:S04]  /*20570*/  IMAD R0, R3, UR5, R0 ;  /* 0x0000000503007c24 */ /* 0x000fc8000f8e0200 */
[----:B------:R-:W-:Y:S01]  /*20580*/  IMAD.IADD R3, R5, 0x1, R0 ;  /* 0x0000000105037824 */ /* 0x000fe200078e0200 */
[----:B------:R-:W-:-:S04]  /*20590*/  SEL R0, R19, RZ, !P0 ;  /* 0x000000ff13007207 */ /* 0x000fc80004000000 */
[----:B------:R0:W-:Y:S04]  /*205a0*/  STL [R1+0x24], R3 ;  /* 0x0000240301007387 */ /* 0x0001e80000100800 */
        /* <DEDUP_REMOVED lines=19> */
.L_x_2031:
[----:B------:R-:W-:Y:S05]  /*206e0*/  BSYNC B6 ;  /* 0x0000000000067941 */ /* 0x000fea0003800000 */
.L_x_2030:
[----:B------:R-:W2:Y:S01]  /*206f0*/  LDL.LU R20, [R1+0x24] ;  /* 0x0000240001147983 */ /* 0x000ea20000300800 */
[----:B------:R-:W-:Y:S01]  /*20700*/  ULDC.64 UR4, c[0x0][0x2d8] ;  /* 0x0000b60000047ab9 */ /* 0x000fe20000000a00 */
[----:B-1----:R-:W1:Y:S01]  /*20710*/  LDC R7, c[0x0][0x448] ;  /* 0x00011200ff077b82 */ /* 0x002e620000000800 */
[----:B------:R-:W-:Y:S01]  /*20720*/  ULDC.64 UR6, c[0x0][0x280] ;  /* 0x0000a00000067ab9 */ /* 0x000fe20000000a00 */
[----:B0-----:R-:W2:Y:S04]  /*20730*/  LDL.LU.64 R2, [R1+0x10] ;  /* 0x0000100001027983 */ /* 0x001ea80000300a00 */
[----:B------:R-:W3:Y:S04]  /*20740*/  LDL.LU R4, [R1+0x28] ;  /* 0x0000280001047983 */ /* 0x000ee80000300800 */
[----:B------:R-:W4:Y:S01]  /*20750*/  LDL.LU R21, [R1+0x18] ;  /* 0x0000180001157983 */ /* 0x000f220000300800 */
[----:B------:R-:W-:-:S03]  /*20760*/  IMAD R0, R34, UR4, RZ ;  /* 0x0000000422007c24 */ /* 0x000fc6000f8e02ff */
[----:B------:R0:W5:Y:S01]  /*20770*/  LDL R8, [R1+0xc] ;  /* 0x00000c0001087983 */ /* 0x0001620000100800 */
[----:B------:R-:W-:Y:S01]  /*20780*/  IMAD R0, R18, UR5, R0 ;  /* 0x0000000512007c24 */ /* 0x000fe2000f8e0200 */
[----:B-1----:R-:W-:-:S13]  /*20790*/  ISETP.NE.AND P0, PT, R7, 0x1, PT ;  /* 0x000000010700780c */ /* 0x002fda0003f05270 */
[----:B------:R-:W1:Y:S01]  /*207a0*/  @P0 LDC R6, c[0x0][0x44c] ;  /* 0x00011300ff060b82 */ /* 0x000e620000000800 */
[----:B--2---:R-:W-:Y:S02]  /*207b0*/  IMAD.MOV.U32 R3, RZ, RZ, R20 ;  /* 0x000000ffff037224 */ /* 0x004fe400078e0014 */
[----:B------:R-:W2:Y:S01]  /*207c0*/  S2R R20, SR_TID.X ;  /* 0x0000000000147919 */ /* 0x000ea20000002100 */
[----:B------:R-:W-:Y:S01]  /*207d0*/  IMAD.WIDE.U32 R2, R18, UR4, R2 ;  /* 0x0000000412027c25 */ /* 0x000fe2000f8e0002 */
[----:B------:R-:W-:-:S03]  /*207e0*/  ULDC.64 UR4, c[0x0][0x2e0] ;  /* 0x0000b80000047ab9 */ /* 0x000fc60000000a00 */
[----:B------:R-:W-:Y:S02]  /*207f0*/  IMAD.IADD R3, R3, 0x1, R0 ;  /* 0x0000000103037824 */ /* 0x000fe400078e0200 */
[----:B---3--:R-:W-:Y:S02]  /*20800*/  IMAD R0, R4, UR4, RZ ;  /* 0x0000000404007c24 */ /* 0x008fe4000f8e02ff */
[----:B----4-:R-:W-:-:S04]  /*20810*/  IMAD.WIDE.U32 R2, R21, UR4, R2 ;  /* 0x0000000415027c25 */ /* 0x010fc8000f8e0002 */
[----:B------:R-:W-:Y:S01]  /*20820*/  IMAD R0, R21, UR5, R0 ;  /* 0x0000000515007c24 */ /* 0x000fe2000f8e0200 */
[----:B------:R-:W-:Y:S01]  /*20830*/  ULDC.64 UR4, c[0x0][0x2d0] ;  /* 0x0000b40000047ab9 */ /* 0x000fe20000000a00 */
[----:B------:R-:W3:Y:S02]  /*20840*/  S2R R21, SR_TID.X ;  /* 0x0000000000157919 */ /* 0x000ee40000002100 */
[----:B------:R-:W-:Y:S02]  /*20850*/  IMAD.IADD R3, R3, 0x1, R0 ;  /* 0x0000000103037824 */ /* 0x000fe400078e0200 */
[----:B------:R-:W4:Y:S01]  /*20860*/  @P0 LDC R0, c[0x0][0x450] ;  /* 0x00011400ff000b82 */ /* 0x000f220000000800 */
[----:B--2---:R-:W-:-:S04]  /*20870*/  LOP3.LUT R20, R20, 0x7f, RZ, 0xc0, !PT ;  /* 0x0000007f14147812 */ /* 0x004fc800078ec0ff */
[----:B------:R-:W-:Y:S02]  /*20880*/  SHF.R.U32.HI R20, RZ, 0x3, R20 ;  /* 0x00000003ff147819 */ /* 0x000fe40000011614 */
[----:B---3--:R-:W-:-:S04]  /*20890*/  SHF.L.U32 R21, R21, 0x4, RZ ;  /* 0x0000000415157819 */ /* 0x008fc800000006ff */
[----:B------:R-:W-:-:S04]  /*208a0*/  LOP3.LUT R21, R21, 0x70, RZ, 0xc0, !PT ;  /* 0x0000007015157812 */ /* 0x000fc800078ec0ff */
[----:B------:R-:W-:-:S05]  /*208b0*/  LOP3.LUT R20, R20, R21, RZ, 0xfc, !PT ;  /* 0x0000001514147212 */ /* 0x000fca00078efcff */
[----:B------:R-:W-:-:S04]  /*208c0*/  IMAD.IADD R5, R20, 0x1, R27 ;  /* 0x0000000114057824 */ /* 0x000fc800078e021b */
[----:B-1----:R-:W-:-:S04]  /*208d0*/  @P0 IMAD.HI.U32 R6, R5, R6, RZ ;  /* 0x0000000605060227 */ /* 0x002fc800078e00ff */
[----:B------:R-:W-:Y:S01]  /*208e0*/  IMAD.MOV.U32 R4, RZ, RZ, R5 ;  /* 0x000000ffff047224 */ /* 0x000fe200078e0005 */
[----:B----4-:R-:W-:Y:S01]  /*208f0*/  @P0 SHF.R.U32.HI R4, RZ, R0, R6 ;  /* 0x00000000ff040219 */ /* 0x010fe20000011606 */
[----:B------:R-:W1:Y:S04]  /*20900*/  S2R R20, SR_TID.X ;  /* 0x0000000000147919 */ /* 0x000e680000002100 */
[----:B------:R-:W-:-:S04]  /*20910*/  IMAD.MOV R0, RZ, RZ, -R4 ;  /* 0x000000ffff007224 */ /* 0x000fc800078e0a04 */
[----:B------:R-:W-:Y:S01]  /*20920*/  IMAD R0, R7, R0, R5 ;  /* 0x0000000007007224 */ /* 0x000fe200078e0205 */
[----:B------:R-:W-:Y:S01]  /*20930*/  SHF.R.S32.HI R5, RZ, 0x1f, R4 ;  /* 0x0000001fff057819 */ /* 0x000fe20000011404 */
[----:B------:R-:W-:-:S04]  /*20940*/  IMAD.WIDE.U32 R2, R4, UR4, R2 ;  /* 0x0000000404027c25 */ /* 0x000fc8000f8e0002 */
[----:B------:R-:W-:-:S04]  /*20950*/  IMAD R5, R5, UR4, RZ ;  /* 0x0000000405057c24 */ /* 0x000fc8000f8e02ff */
[----:B------:R-:W-:Y:S01]  /*20960*/  IMAD R5, R4, UR5, R5 ;  /* 0x0000000504057c24 */ /* 0x000fe2000f8e0205 */
[----:B------:R-:W-:Y:S01]  /*20970*/  SHF.R.S32.HI R4, RZ, 0x1f, R0 ;  /* 0x0000001fff047819 */ /* 0x000fe20000011400 */
[----:B------:R-:W-:Y:S02]  /*20980*/  ULDC.64 UR4, c[0x0][0x2c8] ;  /* 0x0000b20000047ab9 */ /* 0x000fe40000000a00 */
[----:B------:R-:W-:Y:S02]  /*20990*/  IMAD.IADD R3, R3, 0x1, R5 ;  /* 0x0000000103037824 */ /* 0x000fe400078e0205 */
        /* <DEDUP_REMOVED lines=9> */
[----:B-1----:R-:W-:Y:S02]  /*20a30*/  LOP3.LUT R20, R20, 0x7f, RZ, 0xc0, !PT ;  /* 0x0000007f14147812 */ /* 0x002fe400078ec0ff */
[----:B------:R-:W-:Y:S02]  /*20a40*/  LEA.HI.X R4, R2, UR7, R4, 0x1, P2 ;  /* 0x0000000702047c11 */ /* 0x000fe400090f0c04 */
[----:B------:R-:W-:Y:S01]  /*20a50*/  SHF.R.U32.HI R9, RZ, 0x3, R20 ;  /* 0x00000003ff097819 */ /* 0x000fe20000011614 */
[----:B0-----:R-:W-:Y:S06]  /*20a60*/  BRA.DIV UR4, `(.L_x_2032) ;  /* 0x0000006a040c7947 */ /* 0x001fec000b800000 */
[----:B------:R-:W0:Y:S01]  /*20a70*/  SHFL.IDX PT, R3, R0, RZ, 0x181f ;  /* 0x00181fff00037589 */ /* 0x000e2200000e0000 */
[----:B------:R-:W-:Y:S01]  /*20a80*/  IMAD R33, R33, R7, RZ ;  /* 0x0000000721217224 */ /* 0x000fe200078e02ff */
[----:B------:R-:W-:Y:S02]  /*20a90*/  IADD3 R27, R9, R27, RZ ;  /* 0x0000001b091b7210 */ /* 0x000fe40007ffe0ff */
[----:B------:R-:W1:Y:S02]  /*20aa0*/  SHFL.IDX PT, R2, R4, RZ, 0x181f ;  /* 0x00181fff04027589 */ /* 0x000e6400000e0000 */
[C---:B------:R-:W-:Y:S01]  /*20ab0*/  ISETP.GE.AND P3, PT, R27.reuse, R33, PT ;  /* 0x000000211b00720c */ /* 0x040fe20003f66270 */
[----:B------:R-:W-:Y:S01]  /*20ac0*/  VIADD R6, R27, 0x10 ;  /* 0x000000101b067836 */ /* 0x000fe20000000000 */
[----:B------:R-:W2:Y:S11]  /*20ad0*/  SHFL.IDX PT, R14, R0, 0x1, 0x181f ;  /* 0x00381f00000e7f89 */ /* 0x000eb600000e0000 */
[----:B0-----:R-:W-:-:S05]  /*20ae0*/  @!P3 LEA R5, P2, R31, R3, 0x1 ;  /* 0x000000031f05b211 */ /* 0x001fca00078408ff */
[----:B-1----:R-:W-:Y:S02]  /*20af0*/  @!P3 IMAD.X R3, RZ, RZ, R2, P2 ;  /* 0x000000ffff03b224 */ /* 0x002fe400010e0602 */
[----:B------:R-:W-:-:S05]  /*20b00*/  @!P3 IMAD.MOV.U32 R2, RZ, RZ, R5 ;  /* 0x000000ffff02b224 */ /* 0x000fca00078e0005 */
[----:B-----5:R-:W-:Y:S04]  /*20b10*/  @!P3 LDGSTS.E.BYPASS.LTC128B.128 [R8+0x10400], desc[UR54][R2.64], !P0 ;  /* 0x104000000208bfae */ /* 0x020fe8000c101d76 */
[----:B------:R0:W-:Y:S01]  /*20b20*/  @!P3 LDGSTS.E.BYPASS.LTC128B.128 [R8+0x14400], desc[UR54][R2.64+0x80], !P1 ;  /* 0x144000800208bfae */ /* 0x0001e2000c901d76 */
[----:B------:R-:W-:-:S03]  /*20b30*/  ISETP.GE.AND P3, PT, R6, R33, PT ;  /* 0x000000210600720c */ /* 0x000fc60003f66270 */
[----:B0-----:R-:W0:Y:S10]  /*20b40*/  SHFL.IDX PT, R2, R4, 0x1, 0x181f ;  /* 0x00381f0004027f89 */ /* 0x001e3400000e0000 */
[----:B--2---:R-:W-:-:S02]  /*20b50*/  @!P3 LEA R5, P2, R31, R14, 0x1 ;  /* 0x0000000e1f05b211 */ /* 0x004fc400078408ff */
[----:B------:R-:W1:Y:S03]  /*20b60*/  SHFL.IDX PT, R14, R0, 0x2, 0x181f ;  /* 0x00581f00000e7f89 */ /* 0x000e6600000e0000 */
[----:B0-----:R-:W-:Y:S02]  /*20b70*/  @!P3 IMAD.X R6, RZ, RZ, R2, P2 ;  /* 0x000000ffff06b224 */ /* 0x001fe400010e0602 */
[----:B------:R-:W-:Y:S02]  /*20b80*/  @!P3 IMAD.MOV.U32 R2, RZ, RZ, R5 ;  /* 0x000000ffff02b224 */ /* 0x000fe400078e0005 */
[----:B------:R-:W-:Y:S01]  /*20b90*/  @!P3 IMAD.MOV.U32 R3, RZ, RZ, R6 ;  /* 0x000000ffff03b224 */ /* 0x000fe200078e0006 */
[----:B------:R-:W-:-:S04]  /*20ba0*/  IADD3 R6, R27, 0x20, RZ ;  /* 0x000000201b067810 */ /* 0x000fc80007ffe0ff */
[----:B------:R-:W-:Y:S04]  /*20bb0*/  @!P3 LDGSTS.E.BYPASS.LTC128B.128 [R8+0x10c00], desc[UR54][R2.64], !P0 ;  /* 0x10c000000208bfae */ /* 0x000fe8000c101d76 */
[----:B------:R0:W-:Y:S01]  /*20bc0*/  @!P3 LDGSTS.E.BYPASS.LTC128B.128 [R8+0x14c00], desc[UR54][R2.64+0x80], !P1 ;  /* 0x14c000800208bfae */ /* 0x0001e2000c901d76 */
[----:B------:R-:W-:-:S03]  /*20bd0*/  ISETP.GE.AND P3, PT, R6, R33, PT ;  /* 0x000000210600720c */ /* 0x000fc60003f66270 */
[----:B0-----:R-:W0:Y:S10]  /*20be0*/  SHFL.IDX PT, R2, R4, 0x2, 0x181f ;  /* 0x00581f0004027f89 */ /* 0x001e3400000e0000 */
[----:B-1----:R-:W-:-:S02]  /*20bf0*/  @!P3 LEA R5, P2, R31, R14, 0x1 ;  /* 0x0000000e1f05b211 */ /* 0x002fc400078408ff */
[----:B------:R-:W1:Y:S03]  /*20c00*/  SHFL.IDX PT, R14, R0, 0x3, 0x181f ;  /* 0x00781f00000e7f89 */ /* 0x000e6600000e0000 */
[----:B0-----:R-:W-:Y:S02]  /*20c10*/  @!P3 IMAD.X R6, RZ, RZ, R2, P2 ;  /* 0x000000ffff06b224 */ /* 0x001fe400010e0602 */
[----:B------:R-:W-:Y:S02]  /*20c20*/  @!P3 IMAD.MOV.U32 R2, RZ, RZ, R5 ;  /* 0x000000ffff02b224 */ /* 0x000fe400078e0005 */
[----:B------:R-:W-:Y:S02]  /*20c30*/  @!P3 IMAD.MOV.U32 R3, RZ, RZ, R6 ;  /* 0x000000ffff03b224 */ /* 0x000fe400078e0006 */
[----:B------:R-:W-:-:S03]  /*20c40*/  VIADD R6, R27, 0x30 ;  /* 0x000000301b067836 */ /* 0x000fc60000000000 */
[----:B------:R-:W-:Y:S04]  /*20c50*/  @!P3 LDGSTS.E.BYPASS.LTC128B.128 [R8+0x11400], desc[UR54][R2.64], !P0 ;  /* 0x114000000208bfae */ /* 0x000fe8000c101d76 */
[----:B------:R0:W-:Y:S01]  /*20c60*/  @!P3 LDGSTS.E.BYPASS.LTC128B.128 [R8+0x15400], desc[UR54][R2.64+0x80], !P1 ;  /* 0x154000800208bfae */ /* 0x0001e2000c901d76 */
[----:B------:R-:W-:-:S03]  /*20c70*/  ISETP.GE.AND P3, PT, R6, R33, PT ;  /* 0x000000210600720c */ /* 0x000fc60003f66270 */
[----:B0-----:R-:W0:Y:S10]  /*20c80*/  SHFL.IDX PT, R2, R4, 0x3, 0x181f ;  /* 0x00781f0004027f89 */ /* 0x001e3400000e0000 */
[----:B-1----:R-:W-:-:S02]  /*20c90*/  @!P3 LEA R5, P2, R31, R14, 0x1 ;  /* 0x0000000e1f05b211 */ /* 0x002fc400078408ff */
[----:B------:R-:W1:Y:S03]  /*20ca0*/  SHFL.IDX PT, R14, R0, 0x4, 0x181f ;  /* 0x00981f00000e7f89 */ /* 0x000e6600000e0000 */
[----:B0-----:R-:W-:Y:S02]  /*20cb0*/  @!P3 IMAD.X R6, RZ, RZ, R2, P2 ;  /* 0x000000ffff06b224 */ /* 0x001fe400010e0602 */
[----:B------:R-:W-:-:S03]  /*20cc0*/  @!P3 IMAD.MOV.U32 R2, RZ, RZ, R5 ;  /* 0x000000ffff02b224 */ /* 0x000fc600078e0005 */
[----:B------:R-:W-:Y:S01]  /*20cd0*/  @!P3 MOV R3, R6 ;  /* 0x000000060003b202 */ /* 0x000fe20000000f00 */
[----:B------:R-:W-:-:S04]  /*20ce0*/  VIADD R6, R27, 0x40 ;  /* 0x000000401b067836 */ /* 0x000fc80000000000 */
        /* <DEDUP_REMOVED lines=15> */
[----:B------:R-:W-:Y:S03]  /*20de0*/  SHFL.IDX PT, R14, R0, 0x7, 0x181f ;  /* 0x00f81f00000e7f89 */ /* 0x000fe600000e0000 */
[----:B0-----:R-:W-:Y:S01]  /*20df0*/  @!P3 IMAD.X R6, RZ, RZ, R2, P2 ;  /* 0x000000ffff06b224 */ /* 0x001fe200010e0602 */
[----:B------:R-:W-:-:S03]  /*20e00*/  @!P3 MOV R2, R5 ;  /* 0x000000050002b202 */ /* 0x000fc60000000f00 */
[----:B------:R-:W-:Y:S02]  /*20e10*/  @!P3 IMAD.MOV.U32 R3, RZ, RZ, R6 ;  /* 0x000000ffff03b224 */ /* 0x000fe400078e0006 */
[----:B------:R-:W-:-:S03]  /*20e20*/  VIADD R6, R27, 0x60 ;  /* 0x000000601b067836 */ /* 0x000fc60000000000 */
[----:B------:R-:W-:Y:S04]  /*20e30*/  @!P3 LDGSTS.E.BYPASS.LTC128B.128 [R8+0x12c00], desc[UR54][R2.64], !P0 ;  /* 0x12c000000208bfae */ /* 0x000fe8000c101d76 */
[----:B------:R0:W-:Y:S01]  /*20e40*/  @!P3 LDGSTS.E.BYPASS.LTC128B.128 [R8+0x16c00], desc[UR54][R2.64+0x80], !P1 ;  /* 0x16c000800208bfae */ /* 0x0001e2000c901d76 */
[----:B------:R-:W-:-:S03]  /*20e50*/  ISETP.GE.AND P3, PT, R6, R33, PT ;  /* 0x000000210600720c */ /* 0x000fc60003f66270 */
[----:B0-----:R-:W0:Y:S04]  /*20e60*/  SHFL.IDX PT, R3, R0, 0x6, 0x181f ;  /* 0x00d81f0000037f89 */ /* 0x001e2800000e0000 */
[----:B------:R-:W1:Y:S04]  /*20e70*/  SHFL.IDX PT, R2, R4, 0x6, 0x181f ;  /* 0x00d81f0004027f89 */ /* 0x000e6800000e0000 */
[----:B------:R-:W2:Y:S02]  /*20e80*/  SHFL.IDX PT, R4, R4, 0x7, 0x181f ;  /* 0x00f81f0004047f89 */ /* 0x000ea400000e0000 */
[----:B0-----:R-:W-:-:S05]  /*20e90*/  @!P3 LEA R5, P2, R31, R3, 0x1 ;  /* 0x000000031f05b211 */ /* 0x001fca00078408ff */
[----:B-1----:R-:W-:Y:S02]  /*20ea0*/  @!P3 IMAD.X R6, RZ, RZ, R2, P2 ;  /* 0x000000ffff06b224 */ /* 0x002fe400010e0602 */
[----:B------:R-:W-:Y:S02]  /*20eb0*/  @!P3 IMAD.MOV.U32 R2, RZ, RZ, R5 ;  /* 0x000000ffff02b224 */ /* 0x000fe400078e0005 */
[----:B------:R-:W-:-:S05]  /*20ec0*/  @!P3 IMAD.MOV.U32 R3, RZ, RZ, R6 ;  /* 0x000000ffff03b224 */ /* 0x000fca00078e0006 */
[----:B------:R0:W-:Y:S04]  /*20ed0*/  @!P3 LDGSTS.E.BYPASS.LTC128B.128 [R8+0x13400], desc[UR54][R2.64], !P0 ;  /* 0x134000000208bfae */ /* 0x0001e8000c101d76 */
[----:B--2---:R0:W-:Y:S02]  /*20ee0*/  @!P3 LDGSTS.E.BYPASS.LTC128B.128 [R8+0x17400], desc[UR54][R2.64+0x80], !P1 ;  /* 0x174000800208bfae */ /* 0x0041e4000c901d76 */
.L_x_2250:
[----:B------:R-:W-:Y:S01]  /*20ef0*/  VIADD R0, R27, 0x70 ;  /* 0x000000701b007836 */ /* 0x000fe20000000000 */
[----:B------:R-:W-:Y:S04]  /*20f00*/  BSSY B0, `(.L_x_2033) ;  /* 0x000000a000007945 */ /* 0x000fe80003800000 */
[----:B------:R-:W-:-:S13]  /*20f10*/  ISETP.GE.AND P2, PT, R0, R33, PT ;  /* 0x000000210000720c */ /* 0x000fda0003f46270 */
[----:B------:R-:W-:Y:S05]  /*20f20*/  @P2 BRA `(.L_x_2034) ;  /* 0x00000000001c2947 */ /* 0x000fea0003800000 */
[----:B0-----:R-:W-:-:S04]  /*20f30*/  LEA R2, P2, R31, R14, 0x1 ;  /* 0x0000000e1f027211 */ /* 0x001fc800078408ff */
[----:B------:R-:W-:-:S05]  /*20f40*/  IADD3.X R3, RZ, R4, RZ, P2, !PT ;  /* 0x00000004ff037210 */ /* 0x000fca00017fe4ff */
[----:B------:R-:W-:Y:S01]  /*20f50*/  @!PT LDS RZ, [RZ] ;  /* 0x00000000fffff984 */ /* 0x000fe20000000800 */
[----:B------:R-:W-:Y:S01]  /*20f60*/  @!PT LDS RZ, [RZ] ;  /* 0x00000000fffff984 */ /* 0x000fe20000000800 */
[----:B------:R-:W-:Y:S01]  /*20f70*/  @!PT LDS RZ, [RZ] ;  /* 0x00000000fffff984 */ /* 0x000fe20000000800 */
[----:B------:R1:W-:Y:S04]  /*20f80*/  LDGSTS.E.BYPASS.LTC128B.128 [R8+0x13c00], desc[UR54][R2.64], !P0 ;  /* 0x13c0000002087fae */ /* 0x0003e8000c101d76 */
[----:B------:R1:W-:Y:S02]  /*20f90*/  LDGSTS.E.BYPASS.LTC128B.128 [R8+0x17c00], desc[UR54][R2.64+0x80], !P1 ;  /* 0x17c0008002087fae */ /* 0x0003e4000c901d76 */
.L_x_2034:
[----:B------:R-:W-:Y:S05]  /*20fa0*/  BSYNC B0 ;  /* 0x0000000000007941 */ /* 0x000fea0003800000 */
.L_x_2033:
[----:B------:R-:W-:Y:S01]  /*20fb0*/  NOP ;  /* 0x0000000000007918 */ /* 0x000fe20000000000 */
[----:B------:R-:W-:-:S13]  /*20fc0*/  PLOP3.LUT P0, PT, PT, PT, PT, 0x80, 0x0 ;  /* 0x000000000000781c */ /* 0x000fda0003f0f070 */
.L_x_2035:
[----:B------:R-:W-:Y:S02]  /*20fd0*/  PLOP3.LUT P1, PT, P1, P0, PT, 0xa2, 0x0 ;  /* 0x000000000000781c */ /* 0x000fe40000f21472 */
[----:B------:R-:W-:-:S08]  /*20fe0*/  @P0 R2UR P1, UR4, R22 ;  /* 0x00000000160402ca */ /* 0x000fd00000020000 */
[----:B------:R-:W-:-:S05]  /*20ff0*/  @P0 PLOP3.LUT P0, PT, P1, PT, PT, 0x80, 0x0 ;  /* 0x000000000000081c */ /* 0x000fca0000f0f070 */
[----:B------:R-:W-:Y:S01]  /*21000*/  @!P1 SYNCS.ARRIVE.TRANS64.RED.A0T1 RZ, [UR4+0x28800], RZ ;  /* 0x028800ffffff99a7 */ /* 0x000fe20008200404 */
[----:B------:R-:W-:Y:S07]  /*21010*/  @!P1 ARRIVES.LDGSTSBAR.64.TRANSCNT [UR4+0x28800] ;  /* 0x02880000ff0099b0 */ /* 0x000fee0008000a84 */
[----:B------:R-:W-:Y:S05]  /*21020*/  @P0 BRA.U.ANY `(.L_x_2035) ;  /* 0xfffffffd00e80947 */ /* 0x000fea000393ffff */
[----:B01----:R-:W2:Y:S02]  /*21030*/  LDL.LU R2, [R1+0x20] ;  /* 0x0000200001027983 */ /* 0x003ea40000300800 */
[----:B--2---:R-:W-:-:S05]  /*21040*/  VIADD R2, R2, 0x1 ;  /* 0x0000000102027836 */ /* 0x004fca0000000000 */
[----:B------:R0:W-:Y:S01]  /*21050*/  STL [R1+0x20], R2 ;  /* 0x0000200201007387 */ /* 0x0001e20000100800 */
[----:B------:R-:W-:-:S04]  /*21060*/  LEA.HI R0, R2, R2, RZ, 0x1 ;  /* 0x0000000202007211 */ /* 0x000fc800078f08ff */
[----:B------:R-:W-:-:S05]  /*21070*/  LOP3.LUT R0, R0, 0xfffffffe, RZ, 0xc0, !PT ;  /* 0xfffffffe00007812 */ /* 0x000fca00078ec0ff */
[----:B------:R-:W-:-:S05]  /*21080*/  IMAD.IADD R0, R2, 0x1, -R0 ;  /* 0x0000000102007824 */ /* 0x000fca00078e0a00 */
[----:B------:R-:W-:Y:S01]  /*21090*/  SHF.L.U32 R3, R0, 0x1f, RZ ;  /* 0x0000001f00037819 */ /* 0x000fe200000006ff */
[----:B------:R-:W-:Y:S01]  /*210a0*/  NOP ;  /* 0x0000000000007918 */ /* 0x000fe20000000000 */
[----:B------:R-:W2:Y:S01]  /*210b0*/  LDL.LU R4, [R1+0x1c] ;  /* 0x00001c0001047983 */ /* 0x000ea20000300800 */
[----:B------:R1:W-:Y:S03]  /*210c0*/  SYNCS.ARRIVE.TRANS64.A1T0 RZ, [R22+URZ+0x28800], RZ ;  /* 0x028800ff16ff79a7 */ /* 0x0003e6000810003f */
[----:B0-----:R-:W3:Y:S01]  /*210d0*/  LDL R2, [R1] ;  /* 0x0000000001027983 */ /* 0x001ee20000100800 */
[----:B------:R-:W-:Y:S01]  /*210e0*/  BSSY B0, `(.L_x_2036) ;  /* 0x0000005000007945 */ /* 0x000fe20003800000 */
[----:B------:R-:W0:Y:S01]  /*210f0*/  SYNCS.PHASECHK.TRANS64.TRYWAIT P0, [R22+URZ+0x28820], R3 ;  /* 0x02882003160075a7 */ /* 0x000e22000800017f */
[----:B--2---:R-:W-:-:S05]  /*21100*/  VIADD R6, R4, 0xfffffffe ;  /* 0xfffffffe04067836 */ /* 0x004fca0000000000 */
[----:B---3--:R-:W-:Y:S01]  /*21110*/  ISETP.GE.AND P1, PT, R6, R2, PT ;  /* 0x000000020600720c */ /* 0x008fe20003f26270 */
[----:B01----:R-:W-:-:S12]  /*21120*/  @!P0 BRA `(.L_x_2037) ;  /* 0x0000006800e48947 */ /* 0x003fd80003800000 */
.L_x_2251:
[----:B------:R-:W-:Y:S05]  /*21130*/  BSYNC B0 ;  /* 0x0000000000007941 */ /* 0x000fea0003800000 */
.L_x_2036:
        /* <DEDUP_REMOVED lines=8> */
.L_x_2052:
[----:B------:R-:W2:Y:S01]  /*211c0*/  LDL R8, [R1+0x4] ;  /* 0x0000040001087983 */ /* 0x000ea20000100800 */
[----:B------:R-:W1:Y:S03]  /*211d0*/  LDC R0, c[0x0][0x430] ;  /* 0x00010c00ff007b82 */ /* 0x000e660000000800 */
[----:B------:R-:W3:Y:S01]  /*211e0*/  LDL R7, [R1+0x8] ;  /* 0x0000080001077983 */ /* 0x000ee20000100800 */
[----:B------:R-:W-:Y:S05]  /*211f0*/  YIELD ;  /* 0x0000000000007946 */ /* 0x000fea0003800000 */
[----:B0-----:R-:W0:Y:S01]  /*21200*/  S2R R3, SR_TID.X ;  /* 0x0000000000037919 */ /* 0x001e220000002100 */
[----:B------:R-:W-:Y:S01]  /*21210*/  ULDC.64 UR4, c[0x0][0x428] ;  /* 0x00010a0000047ab9 */ /* 0x000fe20000000a00 */
[----:B------:R-:W4:Y:S01]  /*21220*/  S2R R2, SR_TID.X ;  /* 0x0000000000027919 */ /* 0x000f220000002100 */
[----:B-1----:R-:W-:-:S13]  /*21230*/  ISETP.NE.AND P0, PT, R0, 0x1, PT ;  /* 0x000000010000780c */ /* 0x002fda0003f05270 */
[----:B------:R-:W1:Y:S01]  /*21240*/  @P0 LDC R4, c[0x0][0x434] ;  /* 0x00010d00ff040b82 */ /* 0x000e620000000800 */
[----:B0-----:R-:W-:-:S04]  /*21250*/  LOP3.LUT R3, R3, 0x7f, RZ, 0xc0, !PT ;  /* 0x0000007f03037812 */ /* 0x001fc800078ec0ff */
[----:B------:R-:W-:-:S03]  /*21260*/  SHF.R.U32.HI R5, RZ, 0x3, R3 ;  /* 0x00000003ff057819 */ /* 0x000fc60000011603 */
[----:B------:R-:W0:Y:S01]  /*21270*/  @P0 LDC R3, c[0x0][0x438] ;  /* 0x00010e00ff030b82 */ /* 0x000e220000000800 */
[----:B----4-:R-:W-:Y:S01]  /*21280*/  SHF.L.U32 R2, R2, 0x4, RZ ;  /* 0x0000000402027819 */ /* 0x010fe200000006ff */
[----:B------:R-:W-:-:S03]  /*21290*/  IMAD R5, R6, 0x80, R5 ;  /* 0x0000008006057824 */ /* 0x000fc600078e0205 */
[----:B------:R-:W-:-:S04]  /*212a0*/  LOP3.LUT R2, R2, 0x70, RZ, 0xc0, !PT ;  /* 0x0000007002027812 */ /* 0x000fc800078ec0ff */
[----:B--2---:R-:W-:-:S05]  /*212b0*/  IADD3 R5, R2, R5, R8 ;  /* 0x0000000502057210 */ /* 0x004fca0007ffe008 */
[----:B-1----:R-:W-:-:S04]  /*212c0*/  @P0 IMAD.HI.U32 R4, R5, R4, RZ ;  /* 0x0000000405040227 */ /* 0x002fc800078e00ff */
[----:B------:R-:W-:Y:S01]  /*212d0*/  IMAD.MOV.U32 R2, RZ, RZ, R5 ;  /* 0x000000ffff027224 */ /* 0x000fe200078e0005 */
[----:B0-----:R-:W-:Y:S01]  /*212e0*/  @P0 SHF.R.U32.HI R2, RZ, R3, R4 ;  /* 0x00000003ff020219 */ /* 0x001fe20000011604 */
[----:B---3--:R-:W-:-:S04]  /*212f0*/  IMAD R4, R7, UR4, RZ ;  /* 0x0000000407047c24 */ /* 0x008fc8000f8e02ff */
[----:B------:R-:W-:-:S04]  /*21300*/  IMAD.MOV R3, RZ, RZ, -R2 ;  /* 0x000000ffff037224 */ /* 0x000fc800078e0a02 */
[----:B------:R-:W-:Y:S01]  /*21310*/  IMAD R0, R0, R3, R5 ;  /* 0x0000000300007224 */ /* 0x000fe200078e0205 */
[----:B------:R-:W-:Y:S01]  /*21320*/  SHF.R.S32.HI R3, RZ, 0x1f, R2 ;  /* 0x0000001fff037819 */ /* 0x000fe20000011402 */
[C---:B------:R-:W-:Y:S02]  /*21330*/  IMAD R5, R35.reuse, UR5, R4 ;  /* 0x0000000523057c24 */ /* 0x040fe4000f8e0204 */
[----:B------:R-:W-:Y:S01]  /*21340*/  IMAD.WIDE.U32 R2, R35, UR4, R2 ;  /* 0x0000000423027c25 */ /* 0x000fe2000f8e0002 */
[----:B------:R-:W-:-:S03]  /*21350*/  ULDC.64 UR4, c[0x0][0x418] ;  /* 0x0001060000047ab9 */ /* 0x000fc60000000a00 */
[----:B------:R-:W-:Y:S01]  /*21360*/  IMAD.IADD R5, R5, 0x1, R3 ;  /* 0x0000000105057824 */ /* 0x000fe200078e0203 */
[----:B------:R-:W-:-:S04]  /*21370*/  LEA R4, P0, R2, UR4, 0x2 ;  /* 0x0000000402047c11 */ /* 0x000fc8000f8010ff */
[----:B------:R-:W-:-:S05]  /*21380*/  LEA.HI.X R5, R2, UR5, R5, 0x2, P0 ;  /* 0x0000000502057c11 */ /* 0x000fca00080f1405 */
[----:B------:R-:W2:Y:S01]  /*21390*/  LDG.E R4, desc[UR54][R4.64] ;  /* 0x0000003604047981 */ /* 0x000ea2000c1e1900 */
[----:B------:R-:W-:Y:S01]  /*213a0*/  IMAD.U32 R7, RZ, RZ, UR38 ;  /* 0x00000026ff077e24 */ /* 0x000fe2000f8e00ff */
[----:B------:R-:W-:Y:S01]  /*213b0*/  MOV R25, R6 ;  /* 0x0000000600197202 */ /* 0x000fe20000000f00 */
[----:B------:R-:W-:-:S03]  /*213c0*/  VIADD R24, R10, 0x1 ;  /* 0x000000010a187836 */ /* 0x000fc60000000000 */
[----:B------:R-:W-:Y:S02]  /*213d0*/  ISETP.NE.AND P3, PT, R7, 0x3, PT ;  /* 0x000000030700780c */ /* 0x000fe40003f65270 */
[----:B------:R-:W-:-:S04]  /*213e0*/  ISETP.NE.AND P0, PT, R24, 0x2, PT ;  /* 0x000000021800780c */ /* 0x000fc80003f05270 */
[----:B------:R-:W-:Y:S02]  /*213f0*/  SEL R3, RZ, 0x1, P0 ;  /* 0x00000001ff037807 */ /* 0x000fe40000000000 */
[----:B------:R-:W-:Y:S02]  /*21400*/  SEL R24, R24, RZ, P0 ;  /* 0x000000ff18187207 */ /* 0x000fe40000000000 */
[----:B------:R-:W-:Y:S02]  /*21410*/  LOP3.LUT R28, R20, R3, RZ, 0x3c, !PT ;  /* 0x00000003141c7212 */ /* 0x000fe400078e3cff */
[----:B--2---:R-:W-:Y:S01]  /*21420*/  SHF.R.S32.HI R27, RZ, 0x1f, R4 ;  /* 0x0000001fff1b7819 */ /* 0x004fe20000011404 */
[----:B------:R-:W-:Y:S06]  /*21430*/  @!P3 BRA `(.L_x_2040) ;  /* 0x000000000004b947 */ /* 0x000fec0003800000 */
[----:B------:R-:W-:Y:S01]  /*21440*/  BPT.TRAP 0x1 ;  /* 0x000000040000795c */ /* 0x000fe20000300000 */
.L_x_2040:
[----:B------:R-:W-:Y:S01]  /*21450*/  IMAD R6, R24, 0x8, R22 ;  /* 0x0000000818067824 */ /* 0x000fe200078e0216 */
[----:B------:R-:W-:Y:S01]  /*21460*/  SHF.L.U32 R2, R28, 0x1f, RZ ;  /* 0x0000001f1c027819 */ /* 0x000fe200000006ff */
[----:B------:R-:W-:Y:S03]  /*21470*/  BSSY B1, `(.L_x_2041) ;  /* 0x0000003000017945 */ /* 0x000fe60003800000 */
[----:B------:R-:W0:Y:S02]  /*21480*/  SYNCS.PHASECHK.TRANS64.TRYWAIT P0, [R6+URZ+0x28840], R2 ;  /* 0x02884002060075a7 */ /* 0x000e24000800017f */
[----:B0-----:R-:W-:Y:S05]  /*21490*/  @!P0 BRA `(.L_x_2042) ;  /* 0x00000068001c8947 */ /* 0x001fea0003800000 */
.L_x_2252:
[----:B------:R-:W-:Y:S05]  /*214a0*/  BSYNC B1 ;  /* 0x0000000000017941 */ /* 0x000fea0003800000 */
.L_x_2041:
        /* <DEDUP_REMOVED lines=71> */
.L_x_2270:
        /* <DEDUP_REMOVED lines=9> */
.L_x_2044:
        /* <DEDUP_REMOVED lines=11> */
.L_x_2045:
[----:B------:R1:W-:Y:S01]  /*21a60*/  SYNCS.ARRIVE.TRANS64.A1T0 RZ, [R6+URZ+0x28830], RZ ;  /* 0x028830ff06ff79a7 */ /* 0x0003e2000810003f */
[----:B------:R-:W-:Y:S05]  /*21a70*/  @!P4 BRA `(.L_x_2046) ;  /* 0x000000000004c947 */ /* 0x000fea0003800000 */
[----:B------:R-:W-:Y:S01]  /*21a80*/  BPT.TRAP 0x1 ;  /* 0x000000040000795c */ /* 0x000fe20000300000 */
.L_x_2046:
[----:B------:R-:W-:Y:S01]  /*21a90*/  SHF.L.U32 R2, R20, 0x1f, RZ ;  /* 0x0000001f14027819 */ /* 0x000fe200000006ff */
[----:B-1----:R-:W-:Y:S01]  /*21aa0*/  IMAD R6, R10, 0x8, R22 ;  /* 0x000000080a067824 */ /* 0x002fe200078e0216 */
[----:B------:R-:W-:Y:S03]  /*21ab0*/  BSSY B1, `(.L_x_2047) ;  /* 0x0000003000017945 */ /* 0x000fe60003800000 */
[----:B------:R-:W1:Y:S02]  /*21ac0*/  SYNCS.PHASECHK.TRANS64.TRYWAIT P0, [R6+URZ+0x28860], R2 ;  /* 0x02886002060075a7 */ /* 0x000e64000800017f */
[----:B-1----:R-:W-:Y:S05]  /*21ad0*/  @!P0 BRA `(.L_x_2048) ;  /* 0x0000006800ec8947 */ /* 0x002fea0003800000 */
.L_x_2271:
[----:B------:R-:W-:Y:S05]  /*21ae0*/  BSYNC B1 ;  /* 0x0000000000017941 */ /* 0x000fea0003800000 */
.L_x_2047:
[----:B------:R-:W2:Y:S01]  /*21af0*/  S2R R3, SR_TID.X ;  /* 0x0000000000037919 */ /* 0x000ea20000002100 */
[----:B------:R-:W-:Y:S01]  /*21b00*/  UMOV UR4, 0xffffffff ;  /* 0xffffffff00047882 */ /* 0x000fe20000000000 */
[----:B------:R-:W-:Y:S02]  /*21b10*/  IMAD R8, R33, -0x80, R37 ;  /* 0xffffff8021087824 */ /* 0x000fe400078e0225 */
[----:B0-----:R-:W-:Y:S01]  /*21b20*/  IMAD R7, R10, 0x4000, R36 ;  /* 0x000040000a077824 */ /* 0x001fe200078e0224 */
[----:B--2---:R-:W-:-:S04]  /*21b30*/  LOP3.LUT R3, R3, 0x7f, RZ, 0xc0, !PT ;  /* 0x0000007f03037812 */ /* 0x004fc800078ec0ff */
[----:B------:R-:W-:-:S05]  /*21b40*/  SHF.R.U32.HI R3, RZ, 0x3, R3 ;  /* 0x00000003ff037819 */ /* 0x000fca0000011603 */
[----:B------:R-:W-:Y:S01]  /*21b50*/  IMAD.IADD R8, R8, 0x1, -R3 ;  /* 0x0000000108087824 */ /* 0x000fe200078e0a03 */
[----:B------:R-:W-:Y:S06]  /*21b60*/  BRA.DIV UR4, `(.L_x_2049) ;  /* 0x0000006a04dc7947 */ /* 0x000fec000b800000 */
[----:B-1----:R-:W0:Y:S01]  /*21b70*/  SHFL.IDX PT, R2, R17, RZ, 0x181f ;  /* 0x00181fff11027589 */ /* 0x002e2200000e0000 */
[----:B------:R-:W-:-:S03]  /*21b80*/  LEA R7, R7, R22, 0x1 ;  /* 0x0000001607077211 */ /* 0x000fc600078e08ff */
[----:B------:R-:W1:Y:S01]  /*21b90*/  SHFL.IDX PT, R3, R23, RZ, 0x181f ;  /* 0x00181fff17037589 */ /* 0x000e6200000e0000 */
[----:B0-----:R-:W-:-:S05]  /*21ba0*/  IADD3 R2, P0, R2, R5, RZ ;  /* 0x0000000502027210 */ /* 0x001fca0007f1e0ff */
[----:B-1----:R-:W-:Y:S01]  /*21bb0*/  IMAD.X R3, RZ, RZ, R3, P0 ;  /* 0x000000ffff037224 */ /* 0x002fe200000e0603 */
[----:B------:R-:W-:-:S13]  /*21bc0*/  ISETP.LT.OR P0, PT, R8, 0x1, P2 ;  /* 0x000000010800780c */ /* 0x000fda0001701670 */
[----:B------:R-:W-:Y:S01]  /*21bd0*/  @!PT LDS RZ, [RZ] ;  /* 0x00000000fffff984 */ /* 0x000fe20000000800 */
        /* <DEDUP_REMOVED lines=49> */
[----:B------:R-:W-:Y:S01]  /*21ef0*/  LDGSTS.E.BYPASS.LTC128B.128 [R7+0x3400], desc[UR54][R2.64], !P0 ;  /* 0x0340000002077fae */ /* 0x000fe2000c101d76 */
[----:B------:R-:W-:-:S13]  /*21f00*/  ISETP.LT.OR P0, PT, R8, 0x61, P1 ;  /* 0x000000610800780c */ /* 0x000fda0000f01670 */
[----:B------:R0:W-:Y:S04]  /*21f10*/  LDGSTS.E.BYPASS.LTC128B.128 [R7+0x7400], desc[UR54][R2.64+0x80], !P0 ;  /* 0x0740008002077fae */ /* 0x0001e8000c101d76 */
[----:B0-2---:R0:W1:Y:S02]  /*21f20*/  SHFL.IDX PT, R2, R17, 0x7, 0x181f ;  /* 0x00f81f0011027f89 */ /* 0x00506400000e0000 */
.L_x_2289:
[----:B-1----:R-:W-:Y:S01]  /*21f30*/  IADD3 R2, P0, R2, R5, RZ ;  /* 0x0000000502027210 */ /* 0x002fe20007f1e0ff */
        /* <DEDUP_REMOVED lines=11> */
[----:B-1----:R-:W-:Y:S01]  /*21ff0*/  IMAD.WIDE.U32 R2, R0, UR4, RZ ;  /* 0x0000000400027c25 */ /* 0x002fe2000f8e00ff */
        /* <DEDUP_REMOVED lines=13> */
[----:B0-----:R-:W-:-:S04]  /*220d0*/  LEA R17, P0, R2, UR4, 0x1 ;  /* 0x0000000402117c11 */ /* 0x001fc8000f8008ff */
[----:B------:R-:W-:Y:S02]  /*220e0*/  LEA.HI.X R23, R2, UR5, R3, 0x1, P0 ;  /* 0x0000000502177c11 */ /* 0x000fe400080f0c03 */
[----:B------:R-:W-:-:S13]  /*220f0*/  PLOP3.LUT P0, PT, PT, PT, PT, 0x80, 0x0 ;  /* 0x000000000000781c */ /* 0x000fda0003f0f070 */
.L_x_2050:
        /* <DEDUP_REMOVED lines=11> */
.L_x_2051:
[----:B------:R-:W2:Y:S01]  /*221b0*/  LDL R0, [R1] ;  /* 0x0000000001007983 */ /* 0x000ea20000100800 */
[----:B------:R0:W-:Y:S01]  /*221c0*/  SYNCS.ARRIVE.TRANS64.A1T0 RZ, [R6+URZ+0x28850], RZ ;  /* 0x028850ff06ff79a7 */ /* 0x0001e2000810003f */
[----:B------:R-:W-:Y:S01]  /*221d0*/  IMAD.MOV.U32 R10, RZ, RZ, R24 ;  /* 0x000000ffff0a7224 */ /* 0x000fe200078e0018 */
[----:B------:R-:W-:Y:S01]  /*221e0*/  MOV R20, R28 ;  /* 0x0000001c00147202 */ /* 0x000fe20000000f00 */
[----:B------:R-:W-:Y:S02]  /*221f0*/  IMAD.MOV.U32 R33, RZ, RZ, R25 ;  /* 0x000000ffff217224 */ /* 0x000fe400078e0019 */
[C---:B0-----:R-:W-:Y:S01]  /*22200*/  VIADD R6, R25.reuse, 0xffffffff ;  /* 0xffffffff19067836 */ /* 0x041fe20000000000 */
[----:B--2---:R-:W-:-:S13]  /*22210*/  ISETP.GT.AND P0, PT, R25, R0, PT ;  /* 0x000000001900720c */ /* 0x004fda0003f04270 */
[----:B------:R-:W-:Y:S05]  /*22220*/  @P0 BRA `(.L_x_2052) ;  /* 0xffffffec00e40947 */ /* 0x000fea000383ffff */
.L_x_2039:
[----:B------:R-:W-:Y:S05]  /*22230*/  BSYNC B0 ;  /* 0x0000000000007941 */ /* 0x000fea0003800000 */
.L_x_2038:
        /* <DEDUP_REMOVED lines=11> */
[----:B0-----:R-:W2:Y:S01]  /*222f0*/  @P0 ATOMG.E.ADD.STRONG.GPU PT, R3, desc[UR54][R2.64], R5 ;  /* 0x00000005020309a8 */ /* 0x001ea200081ee1f6 */
[----:B------:R-:W0:Y:S02]  /*22300*/  S2R R4, SR_LTMASK ;  /* 0x0000000000047919 */ /* 0x000e240000003900 */
[----:B0-----:R-:W-:-:S04]  /*22310*/  LOP3.LUT R4, R4, UR4, RZ, 0xc0, !PT ;  /* 0x0000000404047c12 */ /* 0x001fc8000f8ec0ff */
[----:B------:R-:W0:Y:S01]  /*22320*/  POPC R7, R4 ;  /* 0x0000000400077309 */ /* 0x000e220000000000 */
[----:B--2---:R-:W0:Y:S02]  /*22330*/  SHFL.IDX PT, R0, R3, R0, 0x1f ;  /* 0x00001f0003007589 */ /* 0x004e2400000e0000 */
[----:B0-----:R-:W-:-:S07]  /*22340*/  IADD3 R16, R0, UR37, R7 ;  /* 0x0000002500107c10 */ /* 0x001fce000fffe007 */
.L_x_2054:
[----:B------:R-:W-:Y:S05]  /*22350*/  BSYNC B0 ;  /* 0x0000000000007941 */ /* 0x000fea0003800000 */
.L_x_2053:
[----:B------:R-:W-:-:S05]  /*22360*/  IMAD.U32 R0, RZ, RZ, UR38 ;  /* 0x00000026ff007e24 */ /* 0x000fca000f8e00ff */
[----:B------:R-:W-:-:S13]  /*22370*/  ISETP.NE.AND P0, PT, R0, 0x3, PT ;  /* 0x000000030000780c */ /* 0x000fda0003f05270 */
[----:B------:R-:W-:Y:S05]  /*22380*/  @!P0 BRA `(.L_x_2055) ;  /* 0x0000000000048947 */ /* 0x000fea0003800000 */
[----:B------:R-:W-:Y:S01]  /*22390*/  BPT.TRAP 0x1 ;  /* 0x000000040000795c */ /* 0x000fe20000300000 */
.L_x_2055:
[----:B------:R-:W-:Y:S01]  /*223a0*/  IMAD R0, R24, 0x8, R22 ;  /* 0x0000000818007824 */ /* 0x000fe200078e0216 */
[----:B0-----:R-:W-:Y:S01]  /*223b0*/  SHF.L.U32 R3, R28, 0x1f, RZ ;  /* 0x0000001f1c037819 */ /* 0x001fe200000006ff */
[----:B------:R-:W-:Y:S01]  /*223c0*/  BSSY B0, `(.L_x_2056) ;  /* 0x0000004000007945 */ /* 0x000fe20003800000 */
[----:B------:R-:W-:Y:S02]  /*223d0*/  IMAD R6, R25, -0x80, R37 ;  /* 0xffffff8019067824 */ /* 0x000fe400078e0225 */
[----:B------:R-:W0:Y:S02]  /*223e0*/  SYNCS.PHASECHK.TRANS64.TRYWAIT P0, [R0+URZ+0x28860], R3 ;  /* 0x02886003000075a7 */ /* 0x000e24000800017f */
[----:B0-----:R-:W-:Y:S05]  /*223f0*/  @!P0 BRA `(.L_x_2057) ;  /* 0x0000006c00448947 */ /* 0x001fea0003800000 */
.L_x_2290:
[----:B------:R-:W-:Y:S05]  /*22400*/  BSYNC B0 ;  /* 0x0000000000007941 */ /* 0x000fea0003800000 */
.L_x_2056:
[----:B------:R-:W1:Y:S01]  /*22410*/  S2R R2, SR_TID.X ;  /* 0x0000000000027919 */ /* 0x000e620000002100 */
[----:B------:R-:W-:Y:S01]  /*22420*/  UMOV UR4, 0xffffffff ;  /* 0xffffffff00047882 */ /* 0x000fe20000000000 */
[----:B------:R-:W-:Y:S01]  /*22430*/  IMAD R9, R24, 0x4000, R36 ;  /* 0x0000400018097824 */ /* 0x000fe200078e0224 */
[----:B-1----:R-:W-:-:S04]  /*22440*/  LOP3.LUT R2, R2, 0x7f, RZ, 0xc0, !PT ;  /* 0x0000007f02027812 */ /* 0x002fc800078ec0ff */
[----:B------:R-:W-:-:S05]  /*22450*/  SHF.R.U32.HI R2, RZ, 0x3, R2 ;  /* 0x00000003ff027819 */ /* 0x000fca0000011602 */
[----:B------:R-:W-:Y:S01]  /*22460*/  IMAD.IADD R6, R6, 0x1, -R2 ;  /* 0x0000000106067824 */ /* 0x000fe200078e0a02 */
[----:B------:R-:W-:Y:S06]  /*22470*/  BRA.DIV UR4, `(.L_x_2058) ;  /* 0x0000006e04387947 */ /* 0x000fec000b800000 */
[----:B------:R-:W1:Y:S01]  /*22480*/  SHFL.IDX PT, R14, R17, RZ, 0x181f ;  /* 0x00181fff110e7589 */ /* 0x000e6200000e0000 */
[----:B------:R-:W-:Y:S01]  /*22490*/  ULDC UR4, c[0x0][0x2f4] ;  /* 0x0000bd0000047ab9 */ /* 0x000fe20000000800 */
[C---:B------:R-:W-:Y:S01]  /*224a0*/  IMAD.SHL.U32 R5, R31.reuse, 0x2, RZ ;  /* 0x000000021f057824 */ /* 0x040fe200078e00ff */
[----:B------:R-:W-:Y:S01]  /*224b0*/  ISETP.GE.AND P1, PT, R31, UR4, PT ;  /* 0x000000041f007c0c */ /* 0x000fe2000bf26270 */
[----:B0-----:R-:W0:Y:S01]  /*224c0*/  SHFL.IDX PT, R3, R23, RZ, 0x181f ;  /* 0x00181fff17037589 */ /* 0x001e2200000e0000 */
[----:B------:R-:W-:Y:S02]  /*224d0*/  ISETP.GE.AND P0, PT, R30, UR4, PT ;  /* 0x000000041e007c0c */ /* 0x000fe4000bf06270 */
[C---:B------:R-:W-:Y:S01]  /*224e0*/  ISETP.LT.OR P2, PT, R6.reuse, 0x1, P1 ;  /* 0x000000010600780c */ /* 0x040fe20000f41670 */
[----:B------:R-:W2:Y:S01]  /*224f0*/  SHFL.IDX PT, R10, R17, 0x1, 0x181f ;  /* 0x00381f00110a7f89 */ /* 0x000ea200000e0000 */
[----:B------:R-:W-:Y:S02]  /*22500*/  ISETP.LT.OR P3, PT, R6, 0x1, P0 ;  /* 0x000000010600780c */ /* 0x000fe40000761670 */
[----:B------:R-:W-:Y:S01]  /*22510*/  LEA R4, R9, R22, 0x1 ;  /* 0x0000001609047211 */ /* 0x000fe200078e08ff */
        /* <DEDUP_REMOVED lines=49> */
[----:B---3--:R-:W-:-:S04]  /*22830*/  IADD3 R2, P4, R10, R5, RZ ;  /* 0x000000050a027210 */ /* 0x008fc80007f9e0ff */
[----:B-1----:R-:W-:-:S05]  /*22840*/  IADD3.X R3, RZ, R8, RZ, P4, !PT ;  /* 0x00000008ff037210 */ /* 0x002fca00027fe4ff */
[----:B------:R1:W-:Y:S04]  /*22850*/  LDGSTS.E.BYPASS.LTC128B.128 [R4+0x3400], desc[UR54][R2.64], !P2 ;  /* 0x0340000002047fae */ /* 0x0003e8000d101d76 */
[----:B0---4-:R1:W-:Y:S02]  /*22860*/  LDGSTS.E.BYPASS.LTC128B.128 [R4+0x7400], desc[UR54][R2.64+0x80], !P3 ;  /* 0x0740008002047fae */ /* 0x0113e4000d901d76 */
.L_x_2308:
        /* <DEDUP_REMOVED lines=11> */
.L_x_2059:
        /* <DEDUP_REMOVED lines=11> */
.L_x_2060:
[----:B------:R1:W-:Y:S01]  /*229d0*/  SYNCS.ARRIVE.TRANS64.A1T0 RZ, [R0+URZ+0x28850], RZ ;  /* 0x028850ff00ff79a7 */ /* 0x0003e2000810003f */
[----:B------:R-:W-:-:S05]  /*229e0*/  VIADD R24, R24, 0x1 ;  /* 0x0000000118187836 */ /* 0x000fca0000000000 */
[----:B------:R-:W-:-:S04]  /*229f0*/  ISETP.NE.AND P0, PT, R24, 0x2, PT ;  /* 0x000000021800780c */ /* 0x000fc80003f05270 */
[----:B------:R-:W-:Y:S02]  /*22a00*/  SEL R3, RZ, 0x1, P0 ;  /* 0x00000001ff037807 */ /* 0x000fe40000000000 */
[----:B------:R-:W-:Y:S02]  /*22a10*/  SEL R24, R24, RZ, P0 ;  /* 0x000000ff18187207 */ /* 0x000fe40000000000 */
[----:B-1----:R-:W-:-:S07]  /*22a20*/  LOP3.LUT R28, R28, R3, RZ, 0x3c, !PT ;  /* 0x000000031c1c7212 */ /* 0x002fce00078e3cff */
.L_x_2017:
[----:B------:R-:W-:Y:S05]  /*22a30*/  BSYNC B7 ;  /* 0x0000000000077941 */ /* 0x000fea0003800000 */
.L_x_2015:
        /* <DEDUP_REMOVED lines=11> */
.L_x_2061:
        /* <DEDUP_REMOVED lines=14> */
[----:B------:R-:W-:Y:S01]  /*22bd0*/  SHFL.IDX PT, R0, R16, RZ, 0x1f ;  /* 0x00001fff10007589 */ /* 0x000fe200000e0000 */
[C---:B------:R-:W-:Y:S02]  /*22be0*/  ISETP.GE.U32.AND P4, PT, R8.reuse, 0x8, PT ;  /* 0x000000080800780c */ /* 0x040fe40003f86070 */
[----:B------:R-:W-:Y:S01]  /*22bf0*/  ISETP.GE.U32.AND P5, PT, R8, 0x10, PT ;  /* 0x000000100800780c */ /* 0x000fe20003fa6070 */
[----:B------:R-:W-:Y:S01]  /*22c00*/  SHFL.IDX PT, R4, R16, 0x1, 0x1f ;  /* 0x00201f0010047f89 */ /* 0x000fe200000e0000 */
[----:B--2---:R-:W-:-:S02]  /*22c10*/  @!P1 MOV R5, R2 ;  /* 0x0000000200059202 */ /* 0x004fc40000000f00 */
[----:B------:R-:W-:-:S03]  /*22c20*/  ISETP.NE.AND P1, PT, R8, RZ, PT ;  /* 0x000000ff0800720c */ /* 0x000fc60003f25270 */
        /* <DEDUP_REMOVED lines=16> */
.L_x_2318:
[----:B------:R-:W-:Y:S02]  /*22d30*/  ULDC UR4, c[0x0][0xc38] ;  /* 0x00030e0000047ab9 */ /* 0x000fe40000000800 */
[----:B------:R-:W-:-:S04]  /*22d40*/  IMAD.U32 R7, RZ, RZ, UR4 ;  /* 0x00000004ff077e24 */ /* 0x000fc8000f8e00ff */
[----:B--2---:R-:W-:-:S05]  /*22d50*/  IMAD R14, R14, R7, RZ ;  /* 0x000000070e0e7224 */ /* 0x004fca00078e02ff */
[----:B------:R-:W-:-:S04]  /*22d60*/  IADD3 R9, R4, R14, RZ ;  /* 0x0000000e04097210 */ /* 0x000fc80007ffe0ff */
[----:B------:R-:W-:-:S13]  /*22d70*/  ISETP.GT.AND P6, PT, R9, R0, PT ;  /* 0x000000000900720c */ /* 0x000fda0003fc4270 */
[----:B------:R-:W-:Y:S05]  /*22d80*/  @P6 BRA `(.L_x_2064) ;  /* 0x00000000009c6947 */ /* 0x000fea0003800000 */
.L_x_2069:
        /* <DEDUP_REMOVED lines=14> */
.L_x_2067:
[----:B------:R-:W-:Y:S05]  /*22e70*/  BSYNC B0 ;  /* 0x0000000000007941 */ /* 0x000fea0003800000 */
.L_x_2066:
[----:B------:R-:W-:-:S03]  /*22e80*/  UMOV UR4, 0xffffffff ;  /* 0xffffffff00047882 */ /* 0x000fc60000000000 */
[----:B------:R-:W-:Y:S05]  /*22e90*/  BRA.DIV UR4, `(.L_x_2068) ;  /* 0x0000007204507947 */ /* 0x000fea000b800000 */
[----:B-----5:R-:W3:Y:S02]  /*22ea0*/  SHFL.UP PT, R14, R5, 0x1, RZ ;  /* 0x04200000050e7989 */ /* 0x020ee400000e00ff */
        /* <DEDUP_REMOVED lines=8> */
[----:B------:R-:W2:Y:S02]  /*22f30*/  SHFL.UP PT, R14, R3, 0x8, RZ ;  /* 0x05000000030e7989 */ /* 0x000ea400000e00ff */
[----:B--2---:R-:W-:-:S04]  /*22f40*/  SEL R4, R14, RZ, P4 ;  /* 0x000000ff0e047207 */ /* 0x004fc80002000000 */
[----:B------:R-:W-:-:S05]  /*22f50*/  IADD3 R4, R3, R4, RZ ;  /* 0x0000000403047210 */ /* 0x000fca0007ffe0ff */
[----:B------:R-:W2:Y:S02]  /*22f60*/  SHFL.UP PT, R14, R4, 0x10, RZ ;  /* 0x06000000040e7989 */ /* 0x000ea400000e00ff */
[----:B--2---:R-:W-:-:S05]  /*22f70*/  SEL R7, R14, RZ, P5 ;  /* 0x000000ff0e077207 */ /* 0x004fca0002800000 */
[----:B-1----:R-:W-:-:S05]  /*22f80*/  IMAD.IADD R6, R4, 0x1, R7 ;  /* 0x0000000104067824 */ /* 0x002fca00078e0207 */
[----:B------:R1:W2:Y:S02]  /*22f90*/  SHFL.IDX PT, R14, R6, 0x1f, 0x1f ;  /* 0x03e01f00060e7f89 */ /* 0x0002a400000e0000 */
.L_x_2326:
[----:B------:R-:W-:Y:S02]  /*22fa0*/  ULDC UR4, c[0x0][0xc38] ;  /* 0x00030e0000047ab9 */ /* 0x000fe40000000800 */
[----:B------:R-:W-:-:S04]  /*22fb0*/  IMAD.U32 R7, RZ, RZ, UR4 ;  /* 0x00000004ff077e24 */ /* 0x000fc8000f8e00ff */
[----:B--2---:R-:W-:-:S04]  /*22fc0*/  IMAD R14, R14, R7, RZ ;  /* 0x000000070e0e7224 */ /* 0x004fc800078e02ff */
[----:B------:R-:W-:-:S05]  /*22fd0*/  IMAD.IADD R9, R14, 0x1, R9 ;  /* 0x000000010e097824 */ /* 0x000fca00078e0209 */
[----:B------:R-:W-:-:S13]  /*22fe0*/  ISETP.GT.AND P6, PT, R9, R0, PT ;  /* 0x000000000900720c */ /* 0x000fda0003fc4270 */
[----:B------:R-:W-:Y:S05]  /*22ff0*/  @!P6 BRA `(.L_x_2069) ;  /* 0xfffffffc0064e947 */ /* 0x000fea000383ffff */
.L_x_2064:
        /* <DEDUP_REMOVED lines=8> */
.L_x_2330:
[----:B------:R-:W-:Y:S01]  /*23080*/  ISETP.NE.AND P0, PT, R2, RZ, PT ;  /* 0x000000ff0200720c */ /* 0x000fe20003f05270 */
[----:B------:R-:W-:-:S12]  /*23090*/  IMAD.MOV.U32 R14, RZ, RZ, RZ ;  /* 0x000000ffff0e7224 */ /* 0x000fd800078e00ff */
[----:B------:R-:W-:Y:S05]  /*230a0*/  @!P0 BRA `(.L_x_2071) ;  /* 0x0000000000108947 */ /* 0x000fea0003800000 */
[----:B------:R-:W-:Y:S01]  /*230b0*/  UMOV UR4, 0xffffffff ;  /* 0xffffffff00047882 */ /* 0x000fe20000000000 */
[----:B------:R-:W-:Y:S02]  /*230c0*/  VIADD R12, R4, 0xffffffff ;  /* 0xffffffff040c7836 */ /* 0x000fe40000000000 */
[----:B------:R-:W-:Y:S05]  /*230d0*/  BRA.DIV UR4, `(.L_x_2072) ;  /* 0x0000007204c47947 */ /* 0x000fea000b800000 */
[----:B------:R4:W0:Y:S02]  /*230e0*/  SHFL.IDX PT, R14, R6, R12, 0x1f ;  /* 0x00001f0c060e7589 */ /* 0x00082400000e0000 */
.L_x_2071:
[----:B------:R-:W5:Y:S01]  /*230f0*/  LDC.64 R2, c[0x0][0xc90] ;  /* 0x00032400ff027b82 */ /* 0x000f620000000a00 */
[----:B------:R-:W-:-:S05]  /*23100*/  IADD3 R19, R4, R19, RZ ;  /* 0x0000001304137210 */ /* 0x000fca0007ffe0ff */
[----:B-----5:R-:W-:-:S05]  /*23110*/  IMAD.WIDE R2, R19, 0x4, R2 ;  /* 0x0000000413027825 */ /* 0x020fca00078e0202 */
[----:B-1--4-:R1:W2:Y:S01]  /*23120*/  LDG.E R6, desc[UR54][R2.64] ;  /* 0x0000003602067981 */ /* 0x0122a2000c1e1900 */
[----:B0-----:R-:W-:Y:S02]  /*23130*/  IMAD R16, R14, R7, R16 ;  /* 0x000000070e107224 */ /* 0x001fe400078e0210 */
[----:B-1----:R-:W-:Y:S02]  /*23140*/  IMAD.MOV.U32 R2, RZ, RZ, RZ ;  /* 0x000000ffff027224 */ /* 0x002fe400078e00ff */
[----:B--23--:R-:W-:-:S05]  /*23150*/  IMAD R4, R5, R6, RZ ;  /* 0x0000000605047224 */ /* 0x00cfca00078e02ff */
[----:B------:R-:W-:-:S04]  /*23160*/  IABS R8, R4 ;  /* 0x0000000400087213 */ /* 0x000fc80000000000 */
[----:B------:R-:W0:Y:S08]  /*23170*/  I2F.RP R10, R8 ;  /* 0x00000008000a7306 */ /* 0x000e300000209400 */
[----:B0-----:R-:W0:Y:S02]  /*23180*/  MUFU.RCP R10, R10 ;  /* 0x0000000a000a7308 */ /* 0x001e240000001000 */
[----:B0-----:R-:W-:-:S06]  /*23190*/  VIADD R11, R10, 0xffffffe ;  /* 0x0ffffffe0a0b7836 */ /* 0x001fcc0000000000 */
[----:B------:R-:W0:Y:S02]  /*231a0*/  F2I.FTZ.U32.TRUNC.NTZ R3, R11 ;  /* 0x0000000b00037305 */ /* 0x000e24000021f000 */
[----:B0-----:R-:W-:-:S04]  /*231b0*/  IMAD.MOV R9, RZ, RZ, -R3 ;  /* 0x000000ffff097224 */ /* 0x001fc800078e0a03 */
        /* <DEDUP_REMOVED lines=18> */
[----:B------:R-:W-:Y:S02]  /*232e0*/  IMAD R0, R6, R2, RZ ;  /* 0x0000000206007224 */ /* 0x000fe400078e02ff */
[----:B------:R-:W-:Y:S02]  /*232f0*/  IMAD.MOV R2, RZ, RZ, -R2 ;  /* 0x000000ffff027224 */ /* 0x000fe400078e0a02 */
[----:B------:R-:W-:Y:S02]  /*23300*/  IMAD.MOV R3, RZ, RZ, -R0 ;  /* 0x000000ffff037224 */ /* 0x000fe400078e0a00 */
[----:B------:R-:W-:-:S03]  /*23310*/  IMAD R9, R4, R2, R9 ;  /* 0x0000000204097224 */ /* 0x000fc600078e0209 */
[----:B------:R-:W-:-:S04]  /*23320*/  VIADDMNMX R6, R3, R7, R6, PT ;  /* 0x0000000703067246 */ /* 0x000fc80003800106 */
[-C--:B------:R-:W-:Y:S02]  /*23330*/  IABS R7, R6.reuse ;  /* 0x0000000600077213 */ /* 0x080fe40000000000 */
[----:B------:R-:W-:Y:S02]  /*23340*/  IABS R4, R6 ;  /* 0x0000000600047213 */ /* 0x000fe40000000000 */
[----:B------:R-:W0:Y:S03]  /*23350*/  I2F.RP R8, R7 ;  /* 0x0000000700087306 */ /* 0x000e260000209400 */
[----:B------:R-:W-:-:S05]  /*23360*/  IMAD.MOV R4, RZ, RZ, -R4 ;  /* 0x000000ffff047224 */ /* 0x000fca00078e0a04 */
[----:B0-----:R-:W0:Y:S02]  /*23370*/  MUFU.RCP R8, R8 ;  /* 0x0000000800087308 */ /* 0x001e240000001000 */
[----:B0-----:R-:W-:-:S06]  /*23380*/  VIADD R3, R8, 0xffffffe ;  /* 0x0ffffffe08037836 */ /* 0x001fcc0000000000 */
[----:B------:R-:W0:Y:S02]  /*23390*/  F2I.FTZ.U32.TRUNC.NTZ R3, R3 ;  /* 0x0000000300037305 */ /* 0x000e24000021f000 */
[----:B0-----:R-:W-:-:S04]  /*233a0*/  IMAD.MOV R2, RZ, RZ, -R3 ;  /* 0x000000ffff027224 */ /* 0x001fc800078e0a03 */
[----:B------:R-:W-:Y:S01]  /*233b0*/  IMAD R11, R2, R7, RZ ;  /* 0x00000007020b7224 */ /* 0x000fe200078e02ff */
[----:B------:R-:W-:-:S05]  /*233c0*/  MOV R2, RZ ;  /* 0x000000ff00027202 */ /* 0x000fca0000000f00 */
[----:B------:R-:W-:Y:S01]  /*233d0*/  IMAD.HI.U32 R2, R3, R11, R2 ;  /* 0x0000000b03027227 */ /* 0x000fe200078e0002 */
[----:B------:R-:W-:Y:S02]  /*233e0*/  IABS R11, R9 ;  /* 0x00000009000b7213 */ /* 0x000fe40000000000 */
[C---:B------:R-:W-:Y:S01]  /*233f0*/  LOP3.LUT R3, R9.reuse, R6, RZ, 0x3c, !PT ;  /* 0x0000000609037212 */ /* 0x040fe200078e3cff */
[----:B------:R-:W-:Y:S02]  /*23400*/  IMAD.IADD R9, R9, 0x1, R0 ;  /* 0x0000000109097824 */ /* 0x000fe400078e0200 */
[----:B------:R-:W-:Y:S01]  /*23410*/  IMAD.HI.U32 R2, R2, R11, RZ ;  /* 0x0000000b02027227 */ /* 0x000fe200078e00ff */
[----:B------:R-:W-:-:S03]  /*23420*/  ISETP.GE.AND P2, PT, R3, RZ, PT ;  /* 0x000000ff0300720c */ /* 0x000fc60003f46270 */
[----:B------:R-:W-:-:S05]  /*23430*/  IMAD R4, R2, R4, R11 ;  /* 0x0000000402047224 */ /* 0x000fca00078e020b */
[----:B------:R-:W-:-:S13]  /*23440*/  ISETP.GT.U32.AND P1, PT, R7, R4, PT ;  /* 0x000000040700720c */ /* 0x000fda0003f24070 */
[----:B------:R-:W-:Y:S02]  /*23450*/  @!P1 IMAD.IADD R4, R4, 0x1, -R7 ;  /* 0x0000000104049824 */ /* 0x000fe400078e0a07 */
[----:B------:R-:W-:Y:S01]  /*23460*/  @!P1 VIADD R2, R2, 0x1 ;  /* 0x0000000102029836 */ /* 0x000fe20000000000 */
[----:B------:R-:W-:Y:S02]  /*23470*/  ISETP.NE.AND P1, PT, R6, RZ, PT ;  /* 0x000000ff0600720c */ /* 0x000fe40003f25270 */
[----:B------:R-:W-:-:S13]  /*23480*/  ISETP.GE.U32.AND P0, PT, R4, R7, PT ;  /* 0x000000070400720c */ /* 0x000fda0003f06070 */
[----:B------:R-:W-:-:S04]  /*23490*/  @P0 VIADD R2, R2, 0x1 ;  /* 0x0000000102020836 */ /* 0x000fc80000000000 */
[----:B------:R-:W-:Y:S01]  /*234a0*/  @!P2 IMAD.MOV R2, RZ, RZ, -R2 ;  /* 0x000000ffff02a224 */ /* 0x000fe200078e0a02 */
[----:B------:R-:W-:Y:S02]  /*234b0*/  @!P1 LOP3.LUT R2, RZ, R6, RZ, 0x33, !PT ;  /* 0x00000006ff029212 */ /* 0x000fe400078e33ff */
[----:B------:R-:W-:-:S05]  /*234c0*/  IADD3 R6, -R6, RZ, RZ ;  /* 0x000000ff06067210 */ /* 0x000fca0007ffe1ff */
[----:B------:R-:W-:Y:S01]  /*234d0*/  IMAD R18, R2, R6, R9 ;  /* 0x0000000602127224 */ /* 0x000fe200078e0209 */
[----:B------:R-:W-:-:S05]  /*234e0*/  LOP3.LUT R2, RZ, R2, RZ, 0x33, !PT ;  /* 0x00000002ff027212 */ /* 0x000fca00078e33ff */
[----:B------:R-:W-:Y:S01]  /*234f0*/  IMAD.IADD R17, R5, 0x1, R2 ;  /* 0x0000000105117824 */ /* 0x000fe200078e0202 */
[----:B------:R-:W-:Y:S06]  /*23500*/  BRA `(.L_x_2073) ;  /* 0x00000000001c7947 */ /* 0x000fec0003800000 */
.L_x_2065:
[----:B------:R-:W-:Y:S01]  /*23510*/  UMOV UR4, URZ ;  /* 0x0000003f00047c82 */ /* 0x000fe20008000000 */
[----:B------:R-:W-:Y:S01]  /*23520*/  UMOV UR5, URZ ;  /* 0x0000003f00057c82 */ /* 0x000fe20008000000 */
[----:B------:R-:W-:Y:S01]  /*23530*/  ULDC UR6, c[0x0][0xc3c] ;  /* 0x00030f0000067ab9 */ /* 0x000fe20000000800 */
[----:B------:R-:W-:Y:S02]  /*23540*/  IMAD.MOV.U32 R16, RZ, RZ, R0 ;  /* 0x000000ffff107224 */ /* 0x000fe400078e0000 */
[----:B------:R-:W-:Y:S02]  /*23550*/  IMAD.U32 R17, RZ, RZ, UR4 ;  /* 0x00000004ff117e24 */ /* 0x000fe4000f8e00ff */
[----:B------:R-:W-:Y:S02]  /*23560*/  IMAD.U32 R18, RZ, RZ, UR5 ;  /* 0x00000005ff127e24 */ /* 0x000fe4000f8e00ff */
[----:B------:R-:W-:-:S07]  /*23570*/  IMAD.U32 R19, RZ, RZ, UR6 ;  /* 0x00000006ff137e24 */ /* 0x000fce000f8e00ff */
.L_x_2073:
        /* <DEDUP_REMOVED lines=10> */
.L_x_2062:
[----:B------:R-:W-:Y:S02]  /*23620*/  ULDC UR4, c[0x0][0xc3c] ;  /* 0x00030f0000047ab9 */ /* 0x000fe40000000800 */
[----:B--2---:R-:W-:-:S13]  /*23630*/  ISETP.GE.AND P0, PT, R19, UR4, PT ;  /* 0x0000000413007c0c */ /* 0x004fda000bf06270 */
[----:B------:R-:W-:Y:S05]  /*23640*/  @!P0 BRA `(.L_x_2074) ;  /* 0xffffff9c00688947 */ /* 0x000fea000383ffff */
[----:B------:R-:W-:Y:S05]  /*23650*/  BSYNC B8 ;  /* 0x0000000000087941 */ /* 0x000fea0003800000 */
.L_x_1959:
[----:B------:R-:W2:Y:S01]  /*23660*/  LDL.LU R0, [R1+0x20] ;  /* 0x0000200001007983 */ /* 0x000ea20000300800 */
[----:B------:R-:W-:Y:S01]  /*23670*/  BSSY B0, `(.L_x_2075) ;  /* 0x000000b000007945 */ /* 0x000fe20003800000 */
[----:B------:R-:W4:Y:S01]  /*23680*/  S2R R5, SR_CgaCtaId ;  /* 0x0000000000057919 */ /* 0x000f220000008800 */
[----:B--2---:R-:W-:-:S05]  /*23690*/  VIADD R0, R0, 0x1 ;  /* 0x0000000100007836 */ /* 0x004fca0000000000 */
[----:B0-----:R-:W-:-:S04]  /*236a0*/  LEA.HI R2, R0, R0, RZ, 0x1 ;  /* 0x0000000000027211 */ /* 0x001fc800078f08ff */
[----:B------:R-:W-:Y:S02]  /*236b0*/  LOP3.LUT R3, R2, 0xfffffffe, RZ, 0xc0, !PT ;  /* 0xfffffffe02037812 */ /* 0x000fe400078ec0ff */
[----:B------:R-:W-:Y:S02]  /*236c0*/  MOV R2, 0x400 ;  /* 0x0000040000027802 */ /* 0x000fe40000000f00 */
[----:B------:R-:W-:Y:S02]  /*236d0*/  IADD3 R0, R0, -R3, RZ ;  /* 0x8000000300007210 */ /* 0x000fe40007ffe0ff */
[----:B----4-:R-:W-:Y:S02]  /*236e0*/  LEA R7, R5, R2, 0x18 ;  /* 0x0000000205077211 */ /* 0x010fe400078ec0ff */
[----:B------:R-:W-:-:S04]  /*236f0*/  SHF.L.U32 R0, R0, 0x1f, RZ ;  /* 0x0000001f00007819 */ /* 0x000fc800000006ff */
[----:B------:R-:W0:Y:S02]  /*23700*/  SYNCS.PHASECHK.TRANS64.TRYWAIT P0, [R7+URZ+0x28820], R0 ;  /* 0x02882000070075a7 */ /* 0x000e24000800017f */
[----:B0-----:R-:W-:Y:S05]  /*23710*/  @!P0 BRA `(.L_x_2076) ;  /* 0x0000006c00588947 */ /* 0x001fea0003800000 */
.L_x_2333:
[----:B------:R-:W-:Y:S05]  /*23720*/  BSYNC B0 ;  /* 0x0000000000007941 */ /* 0x000fea0003800000 */
.L_x_2075:
[----:B------:R-:W-:-:S03]  /*23730*/  UMOV UR4, 0xffffffff ;  /* 0xffffffff00047882 */ /* 0x000fc60000000000 */
[----:B------:R-:W-:Y:S05]  /*23740*/  BRA.DIV UR4, `(.L_x_2077) ;  /* 0x0000006e04607947 */ /* 0x000fea000b800000 */
[----:B0-----:R-:W0:Y:S02]  /*23750*/  S2R R0, SR_TID.X ;  /* 0x0000000000007919 */ /* 0x001e240000002100 */
[----:B0-----:R-:W-:-:S04]  /*23760*/  SHF.R.U32.HI R0, RZ, 0x5, R0 ;  /* 0x00000005ff007819 */ /* 0x001fc80000011600 */
[----:B------:R-:W-:-:S05]  /*23770*/  LOP3.LUT R0, R0, 0x3, RZ, 0xc0, !PT ;  /* 0x0000000300007812 */ /* 0x000fca00078ec0ff */
[----:B------:R0:W2:Y:S02]  /*23780*/  SHFL.IDX PT, R14, R0, RZ, 0x1f ;  /* 0x00001fff000e7589 */ /* 0x0000a400000e0000 */
.L_x_2336:
[----:B--2---:R-:W-:-:S13]  /*23790*/  ISETP.NE.AND P0, PT, R14, RZ, PT ;  /* 0x000000ff0e00720c */ /* 0x004fda0003f05270 */
[----:B------:R-:W-:Y:S05]  /*237a0*/  @P0 BRA `(.L_x_1667) ;  /* 0x0000000000880947 */ /* 0x000fea0003800000 */
[----:B------:R-:W-:-:S03]  /*237b0*/  UMOV UR4, 0xffffffff ;  /* 0xffffffff00047882 */ /* 0x000fc60000000000 */
[----:B------:R-:W-:Y:S05]  /*237c0*/  BRA.DIV UR4, `(.L_x_2078) ;  /* 0x0000006e04747947 */ /* 0x000fea000b800000 */
[----:B------:R-:W-:-:S13]  /*237d0*/  ELECT P6, URZ, PT ;  /* 0x00000000003f782f */ /* 0x000fda00038c0000 */
.L_x_2339:
[----:B------:R-:W-:Y:S05]  /*237e0*/  @!P6 BRA `(.L_x_1667) ;  /* 0x000000000078e947 */ /* 0x000fea0003800000 */
[----:B------:R-:W-:-:S06]  /*237f0*/  ULOP3.LUT UR4, UR36, 0x2, URZ, 0xfc, !UPT ;  /* 0x0000000224047892 */ /* 0x000fcc000f8efc3f */
[----:B0-----:R-:W-:-:S05]  /*23800*/  IMAD.U32 R0, RZ, RZ, UR4 ;  /* 0x00000004ff007e24 */ /* 0x001fca000f8e00ff */
[----:B------:R-:W-:-:S13]  /*23810*/  ISETP.NE.AND P0, PT, R0, 0x3, PT ;  /* 0x000000030000780c */ /* 0x000fda0003f05270 */
[----:B------:R-:W-:Y:S05]  /*23820*/  @!P0 BRA `(.L_x_2079) ;  /* 0x0000000000048947 */ /* 0x000fea0003800000 */
[----:B------:R-:W-:Y:S01]  /*23830*/  BPT.TRAP 0x1 ;  /* 0x000000040000795c */ /* 0x000fe20000300000 */
.L_x_2079:
[----:B------:R-:W-:Y:S01]  /*23840*/  IMAD R5, R24, 0x8, R7 ;  /* 0x0000000818057824 */ /* 0x000fe200078e0207 */
[----:B------:R-:W-:Y:S01]  /*23850*/  SHF.L.U32 R0, R28, 0x1f, RZ ;  /* 0x0000001f1c007819 */ /* 0x000fe200000006ff */
[----:B------:R-:W-:-:S03]  /*23860*/  VIADD R24, R24, 0x1 ;  /* 0x0000000118187836 */ /* 0x000fc60000000000 */
[----:B------:R-:W0:Y:S02]  /*23870*/  SYNCS.PHASECHK.TRANS64.TRYWAIT P1, [R5+URZ+0x28840], R0 ;  /* 0x02884000050075a7 */ /* 0x000e24000802017f */
[----:B------:R-:W-:-:S04]  /*23880*/  ISETP.NE.AND P2, PT, R24, 0x2, PT ;  /* 0x000000021800780c */ /* 0x000fc80003f45270 */
[----:B------:R-:W-:Y:S01]  /*23890*/  SEL R3, RZ, 0x1, P2 ;  /* 0x00000001ff037807 */ /* 0x000fe20001000000 */
[----:B0-----:R-:W-:Y:S08]  /*238a0*/  @!P1 BRA `(.L_x_2080) ;  /* 0x0000006c005c9947 */ /* 0x001ff00003800000 */
.L_x_2340:
[----:B------:R-:W-:Y:S02]  /*238b0*/  SEL R24, R24, RZ, P2 ;  /* 0x000000ff18187207 */ /* 0x000fe40001000000 */
[----:B------:R-:W-:Y:S01]  /*238c0*/  LOP3.LUT R2, R28, R3, RZ, 0x3c, !PT ;  /* 0x000000031c027212 */ /* 0x000fe200078e3cff */
[----:B------:R-:W-:Y:S06]  /*238d0*/  @!P0 BRA `(.L_x_2081) ;  /* 0x0000000000048947 */ /* 0x000fec0003800000 */
[----:B------:R-:W-:Y:S01]  /*238e0*/  BPT.TRAP 0x1 ;  /* 0x000000040000795c */ /* 0x000fe20000300000 */
.L_x_2081:
[----:B------:R-:W-:Y:S01]  /*238f0*/  IMAD R3, R24, 0x8, R7 ;  /* 0x0000000818037824 */ /* 0x000fe200078e0207 */
[----:B------:R-:W-:-:S04]  /*23900*/  SHF.L.U32 R2, R2, 0x1f, RZ ;  /* 0x0000001f02027819 */ /* 0x000fc800000006ff */
[----:B------:R-:W2:Y:S02]  /*23910*/  SYNCS.PHASECHK.TRANS64.TRYWAIT P1, [R3+URZ+0x28840], R2 ;  /* 0x02884002030075a7 */ /* 0x000ea4000802017f */
[----:B--2---:R-:W-:Y:S05]  /*23920*/  @!P1 BRA `(.L_x_2082) ;  /* 0x0000006c00509947 */ /* 0x004fea0003800000 */
.L_x_2341:
[----:B------:R-:W-:Y:S05]  /*23930*/  @!P0 BRA `(.L_x_2083) ;  /* 0x0000000000048947 */ /* 0x000fea0003800000 */
[----:B------:R-:W-:Y:S01]  /*23940*/  BPT.TRAP 0x1 ;  /* 0x000000040000795c */ /* 0x000fe20000300000 */
.L_x_2083:
[----:B------:R-:W4:Y:S02]  /*23950*/  SYNCS.PHASECHK.TRANS64.TRYWAIT P1, [R5+URZ+0x28860], R0 ;  /* 0x02886000050075a7 */ /* 0x000f24000802017f */
[----:B----4-:R-:W-:Y:S05]  /*23960*/  @!P1 BRA `(.L_x_2084) ;  /* 0x0000006c00549947 */ /* 0x010fea0003800000 */
.L_x_2342:
[----:B------:R-:W-:Y:S05]  /*23970*/  @!P0 BRA `(.L_x_2085) ;  /* 0x0000000000048947 */ /* 0x000fea0003800000 */
[----:B------:R-:W-:Y:S01]  /*23980*/  BPT.TRAP 0x1 ;  /* 0x000000040000795c */ /* 0x000fe20000300000 */
.L_x_2085:
[----:B------:R0:W0:Y:S02]  /*23990*/  SYNCS.PHASECHK.TRANS64.TRYWAIT P0, [R3+URZ+0x28860], R2 ;  /* 0x02886002030075a7 */ /* 0x000024000800017f */
[----:B0-----:R-:W-:Y:S05]  /*239a0*/  @!P0 NANOSLEEP.SYNCS 0x989680 ;  /* 0x009896800000895d */ /* 0x001fea0003900000 */
[----:B------:R-:W0:Y:S02]  /*239b0*/  @!P0 SYNCS.PHASECHK.TRANS64 P0, [R3+URZ+0x28860], R2 ;  /* 0x02886002030085a7 */ /* 0x000e24000800007f */
[----:B0-----:R-:W-:Y:S05]  /*239c0*/  @!P0 BRA `(.L_x_2085) ;  /* 0xfffffffc00f08947 */ /* 0x001fea000383ffff */
.L_x_1667:
[----:B------:R-:W-:Y:S05]  /*239d0*/  BSYNC B9 ;  /* 0x0000000000097941 */ /* 0x000fea0003800000 */
.L_x_1664:
[----:B------:R-:W-:Y:S05]  /*239e0*/  EXIT ;  /* 0x000000000000794d */ /* 0x000fea0003800000 */
.L_x_1697:
[----:B0-----:R0:W1:Y:S02]  /*239f0*/  SYNCS.PHASECHK.TRANS64.TRYWAIT P6, [R91+URZ+0x28890], R102 ;  /* 0x028890665b0075a7 */ /* 0x00106400080c017f */
[----:B-1----:R-:W-:Y:S05]  /*23a00*/  @!P6 NANOSLEEP.SYNCS 0x989680 ;  /* 0x009896800000e95d */ /* 0x002fea0003900000 */
[----:B------:R-:W1:Y:S02]  /*23a10*/  @!P6 SYNCS.PHASECHK.TRANS64 P6, [R91+URZ+0x28890], R102 ;  /* 0x028890665b00e5a7 */ /* 0x000e6400080c007f */
[----:B-1----:R-:W-:Y:S05]  /*23a20*/  @!P6 BRA `(.L_x_1697) ;  /* 0xfffffffc00f0e947 */ /* 0x002fea000383ffff */
[----:B------:R-:W-:Y:S05]  /*23a30*/  BRA `(.L_x_2086) ;  /* 0xfffffdf800307947 */ /* 0x000fea000383ffff */
.L_x_1698:
        /* <DEDUP_REMOVED lines=8> */
.L_x_2088:
[----:B------:R-:W-:Y:S05]  /*23ac0*/  BSYNC B1 ;  /* 0x0000000000017941 */ /* 0x000fea0003800000 */
.L_x_2087:
[----:B------:R-:W-:Y:S02]  /*23ad0*/  IMAD.MOV.U32 R13, RZ, RZ, R108 ;  /* 0x000000ffff0d7224 */ /* 0x000fe400078e006c */
[----:B------:R-:W-:Y:S02]  /*23ae0*/  IMAD.MOV.U32 R12, RZ, RZ, RZ ;  /* 0x000000ffff0c7224 */ /* 0x000fe400078e00ff */
[----:B------:R-:W-:Y:S02]  /*23af0*/  IMAD.MOV.U32 R11, RZ, RZ, 0x181f ;  /* 0x0000181fff0b7424 */ /* 0x000fe400078e00ff */
[----:B------:R-:W-:Y:S02]  /*23b00*/  IMAD.MOV.U32 R15, RZ, RZ, -0x1 ;  /* 0xffffffffff0f7424 */ /* 0x000fe400078e00ff */
[----:B------:R-:W-:-:S07]  /*23b10*/  IMAD.MOV.U32 R79, RZ, RZ, R14 ;  /* 0x000000ffff4f7224 */ /* 0x000fce00078e000e */
[----:B------:R-:W-:Y:S05]  /*23b20*/  WARPSYNC.COLLECTIVE R15, `(.L_x_2089) ;  /* 0x000000000f087348 */ /* 0x000fea0003c00000 */
[----:B------:R0:W1:Y:S02]  /*23b30*/  SHFL.IDX P6, R14, R13, R12, R11 ;  /* 0x0000000c0d0e7389 */ /* 0x00006400000c000b */
[----:B01----:R-:W-:Y:S01]  /*23b40*/  ENDCOLLECTIVE ;  /* 0x000000000000791b */ /* 0x003fe20003800000 */
.L_x_2089:
[----:B------:R-:W-:Y:S01]  /*23b50*/  MOV R105, R14 ;  /* 0x0000000e00697202 */ /* 0x000fe20000000f00 */
[----:B------:R-:W-:Y:S06]  /*23b60*/  BRA `(.L_x_2090) ;  /* 0xfffffdf400f87947 */ /* 0x000fec000383ffff */
.L_x_1707:
[----:B------:R-:W-:Y:S01]  /*23b70*/  BSSY B1, `(.L_x_2091) ;  /* 0x0000008000017945 */ /* 0x000fe20003800000 */
[----:B0---4-:R-:W-:Y:S02]  /*23b80*/  IMAD.MOV.U32 R13, RZ, RZ, R103 ;  /* 0x000000ffff0d7224 */ /* 0x011fe400078e0067 */
[----:B------:R-:W-:Y:S02]  /*23b90*/  IMAD.MOV.U32 R12, RZ, RZ, 0x1 ;  /* 0x00000001ff0c7424 */ /* 0x000fe400078e00ff */
[----:B------:R-:W-:Y:S02]  /*23ba0*/  IMAD.MOV.U32 R11, RZ, RZ, 0x181f ;  /* 0x0000181fff0b7424 */ /* 0x000fe400078e00ff */
[----:B------:R-:W-:-:S07]  /*23bb0*/  IMAD.MOV.U32 R15, RZ, RZ, -0x1 ;  /* 0xffffffffff0f7424 */ /* 0x000fce00078e00ff */
[----:B-123--:R-:W-:Y:S05]  /*23bc0*/  WARPSYNC.COLLECTIVE R15, `(.L_x_2092) ;  /* 0x000000000f087348 */ /* 0x00efea0003c00000 */
[----:B------:R0:W4:Y:S02]  /*23bd0*/  SHFL.IDX P6, R14, R13, R12, R11 ;  /* 0x0000000c0d0e7389 */ /* 0x00012400000c000b */
[----:B01234-:R-:W-:Y:S01]  /*23be0*/  ENDCOLLECTIVE ;  /* 0x000000000000791b */ /* 0x01ffe20003800000 */
.L_x_2092:
[----:B------:R-:W-:Y:S05]  /*23bf0*/  BSYNC B1 ;  /* 0x0000000000017941 */ /* 0x000fea0003800000 */
.L_x_2091:
        /* <DEDUP_REMOVED lines=8> */
.L_x_2093:
[----:B------:R-:W-:Y:S01]  /*23c80*/  IMAD.MOV.U32 R73, RZ, RZ, R14 ;  /* 0x000000ffff497224 */ /* 0x000fe200078e000e */
[----:B------:R-:W-:Y:S06]  /*23c90*/  BRA `(.L_x_2094) ;  /* 0xfffffdfc005c7947 */ /* 0x000fec000383ffff */
.L_x_1716:
[----:B------:R-:W-:Y:S01]  /*23ca0*/  BSSY B1, `(.L_x_2095) ;  /* 0x0000008000017945 */ /* 0x000fe20003800000 */
[----:B0---4-:R-:W-:Y:S01]  /*23cb0*/  IMAD.MOV.U32 R13, RZ, RZ, R103 ;  /* 0x000000ffff0d7224 */ /* 0x011fe200078e0067 */
[----:B------:R-:W-:Y:S01]  /*23cc0*/  MOV R15, 0xffffffff ;  /* 0xffffffff000f7802 */ /* 0x000fe20000000f00 */
[----:B------:R-:W-:Y:S02]  /*23cd0*/  IMAD.MOV.U32 R12, RZ, RZ, 0x2 ;  /* 0x00000002ff0c7424 */ /* 0x000fe400078e00ff */
[----:B------:R-:W-:-:S07]  /*23ce0*/  IMAD.MOV.U32 R11, RZ, RZ, 0x181f ;  /* 0x0000181fff0b7424 */ /* 0x000fce00078e00ff */
[----:B-123--:R-:W-:Y:S05]  /*23cf0*/  WARPSYNC.COLLECTIVE R15, `(.L_x_2096) ;  /* 0x000000000f087348 */ /* 0x00efea0003c00000 */
[----:B------:R0:W4:Y:S02]  /*23d00*/  SHFL.IDX P6, R14, R13, R12, R11 ;  /* 0x0000000c0d0e7389 */ /* 0x00012400000c000b */
[----:B01234-:R-:W-:Y:S01]  /*23d10*/  ENDCOLLECTIVE ;  /* 0x000000000000791b */ /* 0x01ffe20003800000 */
.L_x_2096:
[----:B------:R-:W-:Y:S05]  /*23d20*/  BSYNC B1 ;  /* 0x0000000000017941 */ /* 0x000fea0003800000 */
.L_x_2095:
[----:B------:R-:W-:Y:S02]  /*23d30*/  IMAD.MOV.U32 R13, RZ, RZ, R108 ;  /* 0x000000ffff0d7224 */ /* 0x000fe400078e006c */
[----:B------:R-:W-:Y:S02]  /*23d40*/  IMAD.MOV.U32 R12, RZ, RZ, 0x2 ;  /* 0x00000002ff0c7424 */ /* 0x000fe400078e00ff */
[----:B------:R-:W-:Y:S02]  /*23d50*/  IMAD.MOV.U32 R11, RZ, RZ, 0x181f ;  /* 0x0000181fff0b7424 */ /* 0x000fe400078e00ff */
[----:B------:R-:W-:Y:S02]  /*23d60*/  IMAD.MOV.U32 R15, RZ, RZ, -0x1 ;  /* 0xffffffffff0f7424 */ /* 0x000fe400078e00ff */
[----:B------:R-:W-:-:S07]  /*23d70*/  IMAD.MOV.U32 R61, RZ, RZ, R14 ;  /* 0x000000ffff3d7224 */ /* 0x000fce00078e000e */
[----:B------:R-:W-:Y:S05]  /*23d80*/  WARPSYNC.COLLECTIVE R15, `(.L_x_2097) ;  /* 0x000000000f087348 */ /* 0x000fea0003c00000 */
[----:B------:R0:W1:Y:S02]  /*23d90*/  SHFL.IDX P6, R14, R13, R12, R11 ;  /* 0x0000000c0d0e7389 */ /* 0x00006400000c000b */
[----:B01----:R-:W-:Y:S01]  /*23da0*/  ENDCOLLECTIVE ;  /* 0x000000000000791b */ /* 0x003fe20003800000 */
.L_x_2097:
[----:B------:R-:W-:Y:S01]  /*23db0*/  IMAD.MOV.U32 R63, RZ, RZ, R14 ;  /* 0x000000ffff3f7224 */ /* 0x000fe200078e000e */
[----:B------:R-:W-:Y:S06]  /*23dc0*/  BRA `(.L_x_2098) ;  /* 0xfffffe0000c07947 */ /* 0x000fec000383ffff */
.L_x_1725:
[----:B------:R-:W-:Y:S01]  /*23dd0*/  BSSY B1, `(.L_x_2099) ;  /* 0x0000008000017945 */ /* 0x000fe20003800000 */
[----:B0---4-:R-:W-:Y:S01]  /*23de0*/  MOV R13, R103 ;  /* 0x00000067000d7202 */ /* 0x011fe20000000f00 */
[----:B------:R-:W-:Y:S02]  /*23df0*/  IMAD.MOV.U32 R12, RZ, RZ, 0x3 ;  /* 0x00000003ff0c7424 */ /* 0x000fe400078e00ff */
[----:B------:R-:W-:Y:S02]  /*23e00*/  IMAD.MOV.U32 R11, RZ, RZ, 0x181f ;  /* 0x0000181fff0b7424 */ /* 0x000fe400078e00ff */
[----:B------:R-:W-:-:S07]  /*23e10*/  IMAD.MOV.U32 R15, RZ, RZ, -0x1 ;  /* 0xffffffffff0f7424 */ /* 0x000fce00078e00ff */
[----:B-123--:R-:W-:Y:S05]  /*23e20*/  WARPSYNC.COLLECTIVE R15, `(.L_x_2100) ;  /* 0x000000000f087348 */ /* 0x00efea0003c00000 */
[----:B------:R0:W4:Y:S02]  /*23e30*/  SHFL.IDX P6, R14, R13, R12, R11 ;  /* 0x0000000c0d0e7389 */ /* 0x00012400000c000b */
[----:B01234-:R-:W-:Y:S01]  /*23e40*/  ENDCOLLECTIVE ;  /* 0x000000000000791b */ /* 0x01ffe20003800000 */
.L_x_2100:
[----:B------:R-:W-:Y:S05]  /*23e50*/  BSYNC B1 ;  /* 0x0000000000017941 */ /* 0x000fea0003800000 */
.L_x_2099:
        /* <DEDUP_REMOVED lines=8> */
.L_x_2101:
[----:B------:R-:W-:Y:S01]  /*23ee0*/  IMAD.MOV.U32 R53, RZ, RZ, R14 ;  /* 0x000000ffff357224 */ /* 0x000fe200078e000e */
[----:B------:R-:W-:Y:S06]  /*23ef0*/  BRA `(.L_x_2102) ;  /* 0xfffffe0800207947 */ /* 0x000fec000383ffff */
.L_x_1737:
[----:B--2---:R2:W3:Y:S02]  /*23f00*/  SYNCS.PHASECHK.TRANS64.TRYWAIT P4, [R91+URZ+0x28890], R102 ;  /* 0x028890665b0075a7 */ /* 0x0044e4000808017f */
[----:B---3--:R-:W-:Y:S05]  /*23f10*/  @!P4 NANOSLEEP.SYNCS 0x989680 ;  /* 0x009896800000c95d */ /* 0x008fea0003900000 */
[----:B------:R-:W3:Y:S02]  /*23f20*/  @!P4 SYNCS.PHASECHK.TRANS64 P4, [R91+URZ+0x28890], R102 ;  /* 0x028890665b00c5a7 */ /* 0x000ee4000808007f */
[----:B---3--:R-:W-:Y:S05]  /*23f30*/  @!P4 BRA `(.L_x_1737) ;  /* 0xfffffffc00f0c947 */ /* 0x008fea000383ffff */
[----:B------:R-:W-:Y:S05]  /*23f40*/  BRA `(.L_x_2103) ;  /* 0xfffffe1400ec7947 */ /* 0x000fea000383ffff */
.L_x_1738:
[----:B------:R-:W-:Y:S01]  /*23f50*/  BSSY B1, `(.L_x_2104) ;  /* 0x0000008000017945 */ /* 0x000fe20003800000 */
[----:B------:R-:W-:Y:S02]  /*23f60*/  IMAD.MOV.U32 R13, RZ, RZ, R103 ;  /* 0x000000ffff0d7224 */ /* 0x000fe400078e0067 */
[----:B------:R-:W-:Y:S02]  /*23f70*/  IMAD.MOV.U32 R12, RZ, RZ, RZ ;  /* 0x000000ffff0c7224 */ /* 0x000fe400078e00ff */
[----:B------:R-:W-:Y:S02]  /*23f80*/  IMAD.MOV.U32 R11, RZ, RZ, 0x181f ;  /* 0x0000181fff0b7424 */ /* 0x000fe400078e00ff */
[----:B------:R-:W-:-:S07]  /*23f90*/  IMAD.MOV.U32 R15, RZ, RZ, -0x1 ;  /* 0xffffffffff0f7424 */ /* 0x000fce00078e00ff */
[----:B0-2---:R-:W-:Y:S05]  /*23fa0*/  WARPSYNC.COLLECTIVE R15, `(.L_x_2105) ;  /* 0x000000000f087348 */ /* 0x005fea0003c00000 */
[----:B------:R1:W3:Y:S02]  /*23fb0*/  SHFL.IDX P6, R14, R13, R12, R11 ;  /* 0x0000000c0d0e7389 */ /* 0x0002e400000c000b */
[----:B0123--:R-:W-:Y:S01]  /*23fc0*/  ENDCOLLECTIVE ;  /* 0x000000000000791b */ /* 0x00ffe20003800000 */
.L_x_2105:
[----:B------:R-:W-:Y:S05]  /*23fd0*/  BSYNC B1 ;  /* 0x0000000000017941 */ /* 0x000fea0003800000 */
.L_x_2104:
[----:B------:R-:W-:Y:S01]  /*23fe0*/  IMAD.MOV.U32 R13, RZ, RZ, R108 ;  /* 0x000000ffff0d7224 */ /* 0x000fe200078e006c */
[----:B------:R-:W-:Y:S01]  /*23ff0*/  MOV R107, R14 ;  /* 0x0000000e006b7202 */ /* 0x000fe20000000f00 */
[----:B------:R-:W-:Y:S02]  /*24000*/  IMAD.MOV.U32 R12, RZ, RZ, RZ ;  /* 0x000000ffff0c7224 */ /* 0x000fe400078e00ff */
[----:B------:R-:W-:Y:S02]  /*24010*/  IMAD.MOV.U32 R11, RZ, RZ, 0x181f ;  /* 0x0000181fff0b7424 */ /* 0x000fe400078e00ff */
[----:B------:R-:W-:-:S07]  /*24020*/  IMAD.MOV.U32 R15, RZ, RZ, -0x1 ;  /* 0xffffffffff0f7424 */ /* 0x000fce00078e00ff */
[----:B------:R-:W-:Y:S05]  /*24030*/  WARPSYNC.COLLECTIVE R15, `(.L_x_2106) ;  /* 0x000000000f087348 */ /* 0x000fea0003c00000 */
[----:B------:R0:W1:Y:S02]  /*24040*/  SHFL.IDX P6, R14, R13, R12, R11 ;  /* 0x0000000c0d0e7389 */ /* 0x00006400000c000b */
[----:B01----:R-:W-:Y:S01]  /*24050*/  ENDCOLLECTIVE ;  /* 0x000000000000791b */ /* 0x003fe20003800000 */
.L_x_2106:
[----:B------:R-:W-:Y:S01]  /*24060*/  IMAD.MOV.U32 R106, RZ, RZ, R14 ;  /* 0x000000ffff6a7224 */ /* 0x000fe200078e000e */
[----:B------:R-:W-:Y:S06]  /*24070*/  BRA `(.L_x_2107) ;  /* 0xfffffe1400b87947 */ /* 0x000fec000383ffff */
.L_x_1743:
[----:B------:R-:W-:Y:S01]  /*24080*/  BSSY B1, `(.L_x_2108) ;  /* 0x0000008000017945 */ /* 0x000fe20003800000 */
[----:B0-----:R-:W-:Y:S01]  /*24090*/  IMAD.MOV.U32 R13, RZ, RZ, R103 ;  /* 0x000000ffff0d7224 */ /* 0x001fe200078e0067 */
[----:B------:R-:W-:Y:S01]  /*240a0*/  MOV R12, 0x1 ;  /* 0x00000001000c7802 */ /* 0x000fe20000000f00 */
[----:B------:R-:W-:Y:S02]  /*240b0*/  IMAD.MOV.U32 R11, RZ, RZ, 0x181f ;  /* 0x0000181fff0b7424 */ /* 0x000fe400078e00ff */
[----:B------:R-:W-:-:S07]  /*240c0*/  IMAD.MOV.U32 R15, RZ, RZ, -0x1 ;  /* 0xffffffffff0f7424 */ /* 0x000fce00078e00ff */
[----:B-1234-:R-:W-:Y:S05]  /*240d0*/  WARPSYNC.COLLECTIVE R15, `(.L_x_2109) ;  /* 0x000000000f087348 */ /* 0x01efea0003c00000 */
[----:B------:R0:W0:Y:S02]  /*240e0*/  SHFL.IDX P6, R14, R13, R12, R11 ;  /* 0x0000000c0d0e7389 */ /* 0x00002400000c000b */
[----:B01234-:R-:W-:Y:S01]  /*240f0*/  ENDCOLLECTIVE ;  /* 0x000000000000791b */ /* 0x01ffe20003800000 */
.L_x_2109:
[----:B------:R-:W-:Y:S05]  /*24100*/  BSYNC B1 ;  /* 0x0000000000017941 */ /* 0x000fea0003800000 */
.L_x_2108:
[----:B------:R-:W-:Y:S01]  /*24110*/  IMAD.MOV.U32 R13, RZ, RZ, R108 ;  /* 0x000000ffff0d7224 */ /* 0x000fe200078e006c */
[----:B------:R-:W-:Y:S01]  /*24120*/  MOV R15, 0xffffffff ;  /* 0xffffffff000f7802 */ /* 0x000fe20000000f00 */
[----:B------:R-:W-:Y:S02]  /*24130*/  IMAD.MOV.U32 R12, RZ, RZ, 0x1 ;  /* 0x00000001ff0c7424 */ /* 0x000fe400078e00ff */
[----:B------:R-:W-:Y:S02]  /*24140*/  IMAD.MOV.U32 R11, RZ, RZ, 0x181f ;  /* 0x0000181fff0b7424 */ /* 0x000fe400078e00ff */
[----:B------:R-:W-:-:S07]  /*24150*/  IMAD.MOV.U32 R51, RZ, RZ, R14 ;  /* 0x000000ffff337224 */ /* 0x000fce00078e000e */
[----:B------:R-:W-:Y:S05]  /*24160*/  WARPSYNC.COLLECTIVE R15, `(.L_x_2110) ;  /* 0x000000000f087348 */ /* 0x000fea0003c00000 */
[----:B------:R0:W1:Y:S02]  /*24170*/  SHFL.IDX P6, R14, R13, R12, R11 ;  /* 0x0000000c0d0e7389 */ /* 0x00006400000c000b */
[----:B01----:R-:W-:Y:S01]  /*24180*/  ENDCOLLECTIVE ;  /* 0x000000000000791b */ /* 0x003fe20003800000 */
.L_x_2110:
[----:B------:R-:W-:Y:S01]  /*24190*/  IMAD.MOV.U32 R50, RZ, RZ, R14 ;  /* 0x000000ffff327224 */ /* 0x000fe200078e000e */
[----:B------:R-:W-:Y:S06]  /*241a0*/  BRA `(.L_x_2111) ;  /* 0xfffffe1c00547947 */ /* 0x000fec000383ffff */
.L_x_1748:
[----:B------:R-:W-:Y:S01]  /*241b0*/  BSSY B1, `(.L_x_2112) ;  /* 0x0000008000017945 */ /* 0x000fe20003800000 */
[----:B0-----:R-:W-:Y:S02]  /*241c0*/  IMAD.MOV.U32 R13, RZ, RZ, R103 ;  /* 0x000000ffff0d7224 */ /* 0x001fe400078e0067 */
[----:B------:R-:W-:Y:S02]  /*241d0*/  IMAD.MOV.U32 R12, RZ, RZ, 0x2 ;  /* 0x00000002ff0c7424 */ /* 0x000fe400078e00ff */
[----:B------:R-:W-:Y:S02]  /*241e0*/  IMAD.MOV.U32 R11, RZ, RZ, 0x181f ;  /* 0x0000181fff0b7424 */ /* 0x000fe400078e00ff */
[----:B------:R-:W-:-:S07]  /*241f0*/  IMAD.MOV.U32 R15, RZ, RZ, -0x1 ;  /* 0xffffffffff0f7424 */ /* 0x000fce00078e00ff */
[----:B-1234-:R-:W-:Y:S05]  /*24200*/  WARPSYNC.COLLECTIVE R15, `(.L_x_2113) ;  /* 0x000000000f087348 */ /* 0x01efea0003c00000 */
[----:B------:R0:W0:Y:S02]  /*24210*/  SHFL.IDX P6, R14, R13, R12, R11 ;  /* 0x0000000c0d0e7389 */ /* 0x00002400000c000b */
[----:B01234-:R-:W-:Y:S01]  /*24220*/  ENDCOLLECTIVE ;  /* 0x000000000000791b */ /* 0x01ffe20003800000 */
.L_x_2113:
[----:B------:R-:W-:Y:S05]  /*24230*/  BSYNC B1 ;  /* 0x0000000000017941 */ /* 0x000fea0003800000 */
.L_x_2112:
[----:B------:R-:W-:Y:S01]  /*24240*/  MOV R13, R108 ;  /* 0x0000006c000d7202 */ /* 0x000fe20000000f00 */
[----:B------:R-:W-:Y:S02]  /*24250*/  IMAD.MOV.U32 R12, RZ, RZ, 0x2 ;  /* 0x00000002ff0c7424 */ /* 0x000fe400078e00ff */
[----:B------:R-:W-:Y:S02]  /*24260*/  IMAD.MOV.U32 R11, RZ, RZ, 0x181f ;  /* 0x0000181fff0b7424 */ /* 0x000fe400078e00ff */
[----:B------:R-:W-:Y:S02]  /*24270*/  IMAD.MOV.U32 R15, RZ, RZ, -0x1 ;  /* 0xffffffffff0f7424 */ /* 0x000fe400078e00ff */
[----:B------:R-:W-:-:S07]  /*24280*/  IMAD.MOV.U32 R45, RZ, RZ, R14 ;  /* 0x000000ffff2d7224 */ /* 0x000fce00078e000e */
[----:B------:R-:W-:Y:S05]  /*24290*/  WARPSYNC.COLLECTIVE R15, `(.L_x_2114) ;  /* 0x000000000f087348 */ /* 0x000fea0003c00000 */
[----:B------:R0:W1:Y:S02]  /*242a0*/  SHFL.IDX P6, R14, R13, R12, R11 ;  /* 0x0000000c0d0e7389 */ /* 0x00006400000c000b */
[----:B01----:R-:W-:Y:S01]  /*242b0*/  ENDCOLLECTIVE ;  /* 0x000000000000791b */ /* 0x003fe20003800000 */
.L_x_2114:
[----:B------:R-:W-:Y:S05]  /*242c0*/  BRA `(.L_x_2115) ;  /* 0xfffffe2000f87947 */ /* 0x000fea000383ffff */
.L_x_1753:
[----:B------:R-:W-:Y:S01]  /*242d0*/  BSSY B1, `(.L_x_2116) ;  /* 0x0000008000017945 */ /* 0x000fe20003800000 */
[----:B0-----:R-:W-:Y:S01]  /*242e0*/  IMAD.MOV.U32 R13, RZ, RZ, R103 ;  /* 0x000000ffff0d7224 */ /* 0x001fe200078e0067 */
[----:B------:R-:W-:Y:S01]  /*242f0*/  MOV R15, 0xffffffff ;  /* 0xffffffff000f7802 */ /* 0x000fe20000000f00 */
[----:B------:R-:W-:Y:S02]  /*24300*/  IMAD.MOV.U32 R12, RZ, RZ, 0x3 ;  /* 0x00000003ff0c7424 */ /* 0x000fe400078e00ff */
[----:B------:R-:W-:-:S07]  /*24310*/  IMAD.MOV.U32 R11, RZ, RZ, 0x181f ;  /* 0x0000181fff0b7424 */ /* 0x000fce00078e00ff */
[----:B-1234-:R-:W-:Y:S05]  /*24320*/  WARPSYNC.COLLECTIVE R15, `(.L_x_2117) ;  /* 0x000000000f087348 */ /* 0x01efea0003c00000 */
[----:B------:R0:W0:Y:S02]  /*24330*/  SHFL.IDX P6, R14, R13, R12, R11 ;  /* 0x0000000c0d0e7389 */ /* 0x00002400000c000b */
[----:B01234-:R-:W-:Y:S01]  /*24340*/  ENDCOLLECTIVE ;  /* 0x000000000000791b */ /* 0x01ffe20003800000 */
.L_x_2117:
[----:B------:R-:W-:Y:S05]  /*24350*/  BSYNC B1 ;  /* 0x0000000000017941 */ /* 0x000fea0003800000 */
.L_x_2116:
        /* <DEDUP_REMOVED lines=8> */
.L_x_2118:
[----:B------:R-:W-:Y:S01]  /*243e0*/  IMAD.MOV.U32 R108, RZ, RZ, R14 ;  /* 0x000000ffff6c7224 */ /* 0x000fe200078e000e */
[----:B------:R-:W-:Y:S06]  /*243f0*/  BRA `(.L_x_2119) ;  /* 0xfffffe2800987947 */ /* 0x000fec000383ffff */
.L_x_1758:
[----:B0-----:R0:W1:Y:S02]  /*24400*/  SYNCS.PHASECHK.TRANS64.TRYWAIT P3, [R91+URZ+0x28890], R102 ;  /* 0x028890665b0075a7 */ /* 0x001064000806017f */
[----:B-1----:R-:W-:Y:S05]  /*24410*/  @!P3 NANOSLEEP.SYNCS 0x989680 ;  /* 0x009896800000b95d */ /* 0x002fea0003900000 */
[----:B------:R-:W1:Y:S02]  /*24420*/  @!P3 SYNCS.PHASECHK.TRANS64 P3, [R91+URZ+0x28890], R102 ;  /* 0x028890665b00b5a7 */ /* 0x000e64000806007f */
[----:B-1----:R-:W-:Y:S05]  /*24430*/  @!P3 BRA `(.L_x_1758) ;  /* 0xfffffffc00f0b947 */ /* 0x002fea000383ffff */
[----:B------:R-:W-:Y:S05]  /*24440*/  BRA `(.L_x_2120) ;  /* 0xfffffe3000847947 */ /* 0x000fea000383ffff */
.L_x_1759:
        /* <DEDUP_REMOVED lines=8> */
.L_x_2122:
[----:B------:R-:W-:Y:S05]  /*244d0*/  BSYNC B1 ;  /* 0x0000000000017941 */ /* 0x000fea0003800000 */
.L_x_2121:
[----:B------:R-:W-:Y:S01]  /*244e0*/  IMAD.MOV.U32 R13, RZ, RZ, R44 ;  /* 0x000000ffff0d7224 */ /* 0x000fe200078e002c */
[----:B------:R-:W-:Y:S01]  /*244f0*/  MOV R11, 0x181f ;  /* 0x0000181f000b7802 */ /* 0x000fe20000000f00 */
[----:B------:R-:W-:Y:S02]  /*24500*/  IMAD.MOV.U32 R12, RZ, RZ, RZ ;  /* 0x000000ffff0c7224 */ /* 0x000fe400078e00ff */
[----:B------:R-:W-:Y:S02]  /*24510*/  IMAD.MOV.U32 R15, RZ, RZ, -0x1 ;  /* 0xffffffffff0f7424 */ /* 0x000fe400078e00ff */
[----:B------:R-:W-:-:S07]  /*24520*/  IMAD.MOV.U32 R45, RZ, RZ, R14 ;  /* 0x000000ffff2d7224 */ /* 0x000fce00078e000e */
[----:B------:R-:W-:Y:S05]  /*24530*/  WARPSYNC.COLLECTIVE R15, `(.L_x_2123) ;  /* 0x000000000f087348 */ /* 0x000fea0003c00000 */
[----:B------:R0:W1:Y:S02]  /*24540*/  SHFL.IDX P6, R14, R13, R12, R11 ;  /* 0x0000000c0d0e7389 */ /* 0x00006400000c000b */
[----:B01----:R-:W-:Y:S01]  /*24550*/  ENDCOLLECTIVE ;  /* 0x000000000000791b */ /* 0x003fe20003800000 */
.L_x_2123:
[----:B------:R-:W-:Y:S05]  /*24560*/  BRA `(.L_x_2124) ;  /* 0xfffffe3000ac7947 */ /* 0x000fea000383ffff */
.L_x_1762:
[----:B------:R-:W-:Y:S01]  /*24570*/  BSSY B1, `(.L_x_2125) ;  /* 0x0000008000017945 */ /* 0x000fe20003800000 */
[----:B----4-:R-:W-:Y:S02]  /*24580*/  IMAD.MOV.U32 R13, RZ, RZ, R46 ;  /* 0x000000ffff0d7224 */ /* 0x010fe400078e002e */
[----:B------:R-:W-:Y:S02]  /*24590*/  IMAD.MOV.U32 R12, RZ, RZ, 0x1 ;  /* 0x00000001ff0c7424 */ /* 0x000fe400078e00ff */
[----:B------:R-:W-:Y:S02]  /*245a0*/  IMAD.MOV.U32 R11, RZ, RZ, 0x181f ;  /* 0x0000181fff0b7424 */ /* 0x000fe400078e00ff */
[----:B------:R-:W-:-:S07]  /*245b0*/  IMAD.MOV.U32 R15, RZ, RZ, -0x1 ;  /* 0xffffffffff0f7424 */ /* 0x000fce00078e00ff */
[----:B0123--:R-:W-:Y:S05]  /*245c0*/  WARPSYNC.COLLECTIVE R15, `(.L_x_2126) ;  /* 0x000000000f087348 */ /* 0x00ffea0003c00000 */
[----:B---3--:R3:W4:Y:S02]  /*245d0*/  SHFL.IDX P6, R14, R13, R12, R11 ;  /* 0x0000000c0d0e7389 */ /* 0x00872400000c000b */
[----:B01234-:R-:W-:Y:S01]  /*245e0*/  ENDCOLLECTIVE ;  /* 0x000000000000791b */ /* 0x01ffe20003800000 */
.L_x_2126:
[----:B------:R-:W-:Y:S05]  /*245f0*/  BSYNC B1 ;  /* 0x0000000000017941 */ /* 0x000fea0003800000 */
.L_x_2125:
        /* <DEDUP_REMOVED lines=8> */
.L_x_2127:
[----:B------:R-:W-:Y:S05]  /*24680*/  BRA `(.L_x_2128) ;  /* 0xfffffe3000ac7947 */ /* 0x000fea000383ffff */
.L_x_1765:
[----:B------:R-:W-:Y:S01]  /*24690*/  BSSY B1, `(.L_x_2129) ;  /* 0x0000008000017945 */ /* 0x000fe20003800000 */
[----:B----4-:R-:W-:Y:S01]  /*246a0*/  IMAD.MOV.U32 R13, RZ, RZ, R46 ;  /* 0x000000ffff0d7224 */ /* 0x010fe200078e002e */
[----:B------:R-:W-:Y:S01]  /*246b0*/  MOV R15, 0xffffffff ;  /* 0xffffffff000f7802 */ /* 0x000fe20000000f00 */
[----:B------:R-:W-:Y:S02]  /*246c0*/  IMAD.MOV.U32 R12, RZ, RZ, 0x2 ;  /* 0x00000002ff0c7424 */ /* 0x000fe400078e00ff */
[----:B------:R-:W-:-:S07]  /*246d0*/  IMAD.MOV.U32 R11, RZ, RZ, 0x181f ;  /* 0x0000181fff0b7424 */ /* 0x000fce00078e00ff */
[----:B0123--:R-:W-:Y:S05]  /*246e0*/  WARPSYNC.COLLECTIVE R15, `(.L_x_2130) ;  /* 0x000000000f087348 */ /* 0x00ffea0003c00000 */
[----:B---3--:R3:W4:Y:S02]  /*246f0*/  SHFL.IDX P6, R14, R13, R12, R11 ;  /* 0x0000000c0d0e7389 */ /* 0x00872400000c000b */
[----:B01234-:R-:W-:Y:S01]  /*24700*/  ENDCOLLECTIVE ;  /* 0x000000000000791b */ /* 0x01ffe20003800000 */
.L_x_2130:
[----:B------:R-:W-:Y:S05]  /*24710*/  BSYNC B1 ;  /* 0x0000000000017941 */ /* 0x000fea0003800000 */
.L_x_2129:
        /* <DEDUP_REMOVED lines=8> */
.L_x_2131:
[----:B------:R-:W-:Y:S05]  /*247a0*/  BRA `(.L_x_2132) ;  /* 0xfffffe3000b07947 */ /* 0x000fea000383ffff */
.L_x_1768:
        /* <DEDUP_REMOVED lines=8> */
.L_x_2134:
[----:B------:R-:W-:Y:S05]  /*24830*/  BSYNC B1 ;  /* 0x0000000000017941 */ /* 0x000fea0003800000 */
.L_x_2133:
        /* <DEDUP_REMOVED lines=8> */
.L_x_2135:
[----:B------:R-:W-:Y:S05]  /*248c0*/  BRA `(.L_x_2136) ;  /* 0xfffffe3000b47947 */ /* 0x000fea000383ffff */
.L_x_1772:
[----:B------:R0:W0:Y:S02]  /*248d0*/  SYNCS.PHASECHK.TRANS64.TRYWAIT P4, [R91+URZ+0x288b0], R102 ;  /* 0x0288b0665b0075a7 */ /* 0x000024000808017f */
[----:B0-----:R-:W-:Y:S05]  /*248e0*/  @!P4 NANOSLEEP.SYNCS 0x989680 ;  /* 0x009896800000c95d */ /* 0x001fea0003900000 */
[----:B------:R-:W0:Y:S02]  /*248f0*/  @!P4 SYNCS.PHASECHK.TRANS64 P4, [R91+URZ+0x288b0], R102 ;  /* 0x0288b0665b00c5a7 */ /* 0x000e24000808007f */
[----:B0-----:R-:W-:Y:S05]  /*24900*/  @!P4 BRA `(.L_x_1772) ;  /* 0xfffffffc00f0c947 */ /* 0x001fea000383ffff */
[----:B------:R-:W-:Y:S05]  /*24910*/  BRA `(.L_x_2137) ;  /* 0xfffffe3400307947 */ /* 0x000fea000383ffff */
.L_x_1792:
[----:B------:R-:W-:Y:S01]  /*24920*/  BSSY B0, `(.L_x_2138) ;  /* 0x0000008000007945 */ /* 0x000fe20003800000 */
[----:B--2---:R-:W-:Y:S02]  /*24930*/  IMAD.MOV.U32 R13, RZ, RZ, R218 ;  /* 0x000000ffff0d7224 */ /* 0x004fe400078e00da */
[----:B------:R-:W-:Y:S02]  /*24940*/  IMAD.MOV.U32 R12, RZ, RZ, RZ ;  /* 0x000000ffff0c7224 */ /* 0x000fe400078e00ff */
[----:B------:R-:W-:Y:S02]  /*24950*/  IMAD.MOV.U32 R11, RZ, RZ, 0x1f ;  /* 0x0000001fff0b7424 */ /* 0x000fe400078e00ff */
[----:B------:R-:W-:-:S07]  /*24960*/  IMAD.MOV.U32 R15, RZ, RZ, -0x1 ;  /* 0xffffffffff0f7424 */ /* 0x000fce00078e00ff */
[----:B-1---5:R-:W-:Y:S05]  /*24970*/  WARPSYNC.COLLECTIVE R15, `(.L_x_2139) ;  /* 0x000000000f087348 */ /* 0x022fea0003c00000 */
[----:B------:R0:W2:Y:S02]  /*24980*/  SHFL.IDX P6, R14, R13, R12, R11 ;  /* 0x0000000c0d0e7389 */ /* 0x0000a400000c000b */
[----:B012--5:R-:W-:Y:S01]  /*24990*/  ENDCOLLECTIVE ;  /* 0x000000000000791b */ /* 0x027fe20003800000 */
.L_x_2139:
[----:B------:R-:W-:Y:S05]  /*249a0*/  BSYNC B0 ;  /* 0x0000000000007941 */ /* 0x000fea0003800000 */
.L_x_2138:
[----:B------:R-:W-:Y:S01]  /*249b0*/  IMAD.MOV.U32 R194, RZ, RZ, R14 ;  /* 0x000000ffffc27224 */ /* 0x000fe200078e000e */
[----:B------:R-:W-:Y:S06]  /*249c0*/  BRA `(.L_x_2140) ;  /* 0xfffffe4000747947 */ /* 0x000fec000383ffff */
.L_x_1802:
[----:B------:R-:W-:Y:S01]  /*249d0*/  BSSY B1, `(.L_x_2141) ;  /* 0x0000008000017945 */ /* 0x000fe20003800000 */
[----:B------:R-:W-:Y:S01]  /*249e0*/  IMAD.MOV.U32 R13, RZ, RZ, R6 ;  /* 0x000000ffff0d7224 */ /* 0x000fe200078e0006 */
[----:B------:R-:W-:Y:S01]  /*249f0*/  MOV R12, RZ ;  /* 0x000000ff000c7202 */ /* 0x000fe20000000f00 */
[----:B------:R-:W-:Y:S02]  /*24a00*/  IMAD.MOV.U32 R11, RZ, RZ, 0x181f ;  /* 0x0000181fff0b7424 */ /* 0x000fe400078e00ff */
[----:B------:R-:W-:-:S07]  /*24a10*/  IMAD.MOV.U32 R15, RZ, RZ, -0x1 ;  /* 0xffffffffff0f7424 */ /* 0x000fce00078e00ff */
[----:B01----:R-:W-:Y:S05]  /*24a20*/  WARPSYNC.COLLECTIVE R15, `(.L_x_2142) ;  /* 0x000000000f087348 */ /* 0x003fea0003c00000 */
[----:B------:R2:W3:Y:S02]  /*24a30*/  SHFL.IDX P6, R14, R13, R12, R11 ;  /* 0x0000000c0d0e7389 */ /* 0x0004e400000c000b */
[----:B0123--:R-:W-:Y:S01]  /*24a40*/  ENDCOLLECTIVE ;  /* 0x000000000000791b */ /* 0x00ffe20003800000 */
.L_x_2142:
[----:B------:R-:W-:Y:S05]  /*24a50*/  BSYNC B1 ;  /* 0x0000000000017941 */ /* 0x000fea0003800000 */
.L_x_2141:
[----:B------:R-:W-:Y:S01]  /*24a60*/  IMAD.MOV.U32 R13, RZ, RZ, R5 ;  /* 0x000000ffff0d7224 */ /* 0x000fe200078e0005 */
[----:B------:R-:W-:Y:S01]  /*24a70*/  MOV R15, 0xffffffff ;  /* 0xffffffff000f7802 */ /* 0x000fe20000000f00 */
[----:B------:R-:W-:Y:S02]  /*24a80*/  IMAD.MOV.U32 R12, RZ, RZ, RZ ;  /* 0x000000ffff0c7224 */ /* 0x000fe400078e00ff */
[----:B------:R-:W-:Y:S02]  /*24a90*/  IMAD.MOV.U32 R11, RZ, RZ, 0x181f ;  /* 0x0000181fff0b7424 */ /* 0x000fe400078e00ff */
[----:B------:R-:W-:-:S07]  /*24aa0*/  IMAD.MOV.U32 R0, RZ, RZ, R14 ;  /* 0x000000ffff007224 */ /* 0x000fce00078e000e */
[----:B------:R-:W-:Y:S05]  /*24ab0*/  WARPSYNC.COLLECTIVE R15, `(.L_x_2143) ;  /* 0x000000000f087348 */ /* 0x000fea0003c00000 */
[----:B------:R0:W1:Y:S02]  /*24ac0*/  SHFL.IDX P6, R14, R13, R12, R11 ;  /* 0x0000000c0d0e7389 */ /* 0x00006400000c000b */
[----:B01----:R-:W-:Y:S01]  /*24ad0*/  ENDCOLLECTIVE ;  /* 0x000000000000791b */ /* 0x003fe20003800000 */
.L_x_2143:
[----:B------:R-:W-:Y:S02]  /*24ae0*/  IMAD.MOV.U32 R13, RZ, RZ, R8 ;  /* 0x000000ffff0d7224 */ /* 0x000fe400078e0008 */
[----:B------:R-:W-:-:S07]  /*24af0*/  IMAD.MOV.U32 R3, RZ, RZ, R14 ;  /* 0x000000ffff037224 */ /* 0x000fce00078e000e */
[----:B------:R-:W-:Y:S05]  /*24b00*/  WARPSYNC.COLLECTIVE R15, `(.L_x_2144) ;  /* 0x000000000f087348 */ /* 0x000fea0003c00000 */
[----:B------:R0:W1:Y:S02]  /*24b10*/  SHFL.IDX P6, R14, R13, R12, R11 ;  /* 0x0000000c0d0e7389 */ /* 0x00006400000c000b */
[----:B01----:R-:W-:Y:S01]  /*24b20*/  ENDCOLLECTIVE ;  /* 0x000000000000791b */ /* 0x003fe20003800000 */
.L_x_2144:
[----:B------:R-:W-:Y:S02]  /*24b30*/  IMAD.MOV.U32 R13, RZ, RZ, R7 ;  /* 0x000000ffff0d7224 */ /* 0x000fe400078e0007 */
[----:B------:R-:W-:-:S07]  /*24b40*/  IMAD.MOV.U32 R4, RZ, RZ, R14 ;  /* 0x000000ffff047224 */ /* 0x000fce00078e000e */
[----:B------:R-:W-:Y:S05]  /*24b50*/  WARPSYNC.COLLECTIVE R15, `(.L_x_2145) ;  /* 0x000000000f087348 */ /* 0x000fea0003c00000 */
[----:B------:R0:W1:Y:S02]  /*24b60*/  SHFL.IDX P6, R14, R13, R12, R11 ;  /* 0x0000000c0d0e7389 */ /* 0x00006400000c000b */
[----:B01----:R-:W-:Y:S01]  /*24b70*/  ENDCOLLECTIVE ;  /* 0x000000000000791b */ /* 0x003fe20003800000 */
.L_x_2145:
[----:B------:R-:W-:Y:S05]  /*24b80*/  BRA `(.L_x_2146) ;  /* 0xfffffe4400c87947 */ /* 0x000fea000383ffff */
.L_x_1805:
[----:B------:R-:W-:Y:S01]  /*24b90*/  BSSY B1, `(.L_x_2147) ;  /* 0x0000008000017945 */ /* 0x000fe20003800000 */
[----:B-1----:R-:W-:Y:S01]  /*24ba0*/  IMAD.MOV.U32 R13, RZ, RZ, R6 ;  /* 0x000000ffff0d7224 */ /* 0x002fe200078e0006 */
[----:B------:R-:W-:Y:S01]  /*24bb0*/  MOV R11, 0x181f ;  /* 0x0000181f000b7802 */ /* 0x000fe20000000f00 */
[----:B------:R-:W-:Y:S02]  /*24bc0*/  IMAD.MOV.U32 R12, RZ, RZ, 0x1 ;  /* 0x00000001ff0c7424 */ /* 0x000fe400078e00ff */
[----:B------:R-:W-:-:S07]  /*24bd0*/  IMAD.MOV.U32 R15, RZ, RZ, -0x1 ;  /* 0xffffffffff0f7424 */ /* 0x000fce00078e00ff */
[----:B--2---:R-:W-:Y:S05]  /*24be0*/  WARPSYNC.COLLECTIVE R15, `(.L_x_2148) ;  /* 0x000000000f087348 */ /* 0x004fea0003c00000 */
[----:B------:R0:W1:Y:S02]  /*24bf0*/  SHFL.IDX P6, R14, R13, R12, R11 ;  /* 0x0000000c0d0e7389 */ /* 0x00006400000c000b */
[----:B012---:R-:W-:Y:S01]  /*24c00*/  ENDCOLLECTIVE ;  /* 0x000000000000791b */ /* 0x007fe20003800000 */
.L_x_2148:
[----:B------:R-:W-:Y:S05]  /*24c10*/  BSYNC B1 ;  /* 0x0000000000017941 */ /* 0x000fea0003800000 */
.L_x_2147:
        /* <DEDUP_REMOVED lines=8> */
.L_x_2149:
[----:B------:R-:W-:Y:S01]  /*24ca0*/  IMAD.MOV.U32 R13, RZ, RZ, R8 ;  /* 0x000000ffff0d7224 */ /* 0x000fe200078e0008 */
[----:B------:R-:W-:-:S07]  /*24cb0*/  MOV R3, R14 ;  /* 0x0000000e00037202 */ /* 0x000fce0000000f00 */
[----:B------:R-:W-:Y:S05]  /*24cc0*/  WARPSYNC.COLLECTIVE R15, `(.L_x_2150) ;  /* 0x000000000f087348 */ /* 0x000fea0003c00000 */
[----:B------:R0:W1:Y:S02]  /*24cd0*/  SHFL.IDX P6, R14, R13, R12, R11 ;  /* 0x0000000c0d0e7389 */ /* 0x00006400000c000b */
[----:B01----:R-:W-:Y:S01]  /*24ce0*/  ENDCOLLECTIVE ;  /* 0x000000000000791b */ /* 0x003fe20003800000 */
.L_x_2150:
[----:B------:R-:W-:Y:S02]  /*24cf0*/  IMAD.MOV.U32 R13, RZ, RZ, R7 ;  /* 0x000000ffff0d7224 */ /* 0x000fe400078e0007 */
[----:B------:R-:W-:-:S07]  /*24d00*/  IMAD.MOV.U32 R4, RZ, RZ, R14 ;  /* 0x000000ffff047224 */ /* 0x000fce00078e000e */
[----:B------:R-:W-:Y:S05]  /*24d10*/  WARPSYNC.COLLECTIVE R15, `(.L_x_2151) ;  /* 0x000000000f087348 */ /* 0x000fea0003c00000 */
[----:B------:R0:W1:Y:S02]  /*24d20*/  SHFL.IDX P6, R14, R13, R12, R11 ;  /* 0x0000000c0d0e7389 */ /* 0x00006400000c000b */
[----:B01----:R-:W-:Y:S01]  /*24d30*/  ENDCOLLECTIVE ;  /* 0x000000000000791b */ /* 0x003fe20003800000 */
.L_x_2151:
[----:B------:R-:W-:Y:S05]  /*24d40*/  BRA `(.L_x_2152) ;  /* 0xfffffe4800347947 */ /* 0x000fea000383ffff */
.L_x_1808:
[----:B------:R-:W-:Y:S01]  /*24d50*/  BSSY B1, `(.L_x_2153) ;  /* 0x0000008000017945 */ /* 0x000fe20003800000 */
[----:B------:R-:W-:Y:S01]  /*24d60*/  IMAD.MOV.U32 R13, RZ, RZ, R6 ;  /* 0x000000ffff0d7224 */ /* 0x000fe200078e0006 */
[----:B------:R-:W-:Y:S01]  /*24d70*/  MOV R15, 0xffffffff ;  /* 0xffffffff000f7802 */ /* 0x000fe20000000f00 */
[----:B------:R-:W-:Y:S02]  /*24d80*/  IMAD.MOV.U32 R12, RZ, RZ, 0x2 ;  /* 0x00000002ff0c7424 */ /* 0x000fe400078e00ff */
[----:B------:R-:W-:-:S07]  /*24d90*/  IMAD.MOV.U32 R11, RZ, RZ, 0x181f ;  /* 0x0000181fff0b7424 */ /* 0x000fce00078e00ff */
[----:B-12---:R-:W-:Y:S05]  /*24da0*/  WARPSYNC.COLLECTIVE R15, `(.L_x_2154) ;  /* 0x000000000f087348 */ /* 0x006fea0003c00000 */
[----:B------:R0:W3:Y:S02]  /*24db0*/  SHFL.IDX P6, R14, R13, R12, R11 ;  /* 0x0000000c0d0e7389 */ /* 0x0000e400000c000b */
[----:B0123--:R-:W-:Y:S01]  /*24dc0*/  ENDCOLLECTIVE ;  /* 0x000000000000791b */ /* 0x00ffe20003800000 */
.L_x_2154:
[----:B------:R-:W-:Y:S05]  /*24dd0*/  BSYNC B1 ;  /* 0x0000000000017941 */ /* 0x000fea0003800000 */
.L_x_2153:
        /* <DEDUP_REMOVED lines=8> */
.L_x_2155:
[----:B------:R-:W-:Y:S01]  /*24e60*/  MOV R13, R8 ;  /* 0x00000008000d7202 */ /* 0x000fe20000000f00 */
[----:B------:R-:W-:-:S07]  /*24e70*/  IMAD.MOV.U32 R3, RZ, RZ, R14 ;  /* 0x000000ffff037224 */ /* 0x000fce00078e000e */
[----:B------:R-:W-:Y:S05]  /*24e80*/  WARPSYNC.COLLECTIVE R15, `(.L_x_2156) ;  /* 0x000000000f087348 */ /* 0x000fea0003c00000 */
[----:B------:R0:W1:Y:S02]  /*24e90*/  SHFL.IDX P6, R14, R13, R12, R11 ;  /* 0x0000000c0d0e7389 */ /* 0x00006400000c000b */
[----:B01----:R-:W-:Y:S01]  /*24ea0*/  ENDCOLLECTIVE ;  /* 0x000000000000791b */ /* 0x003fe20003800000 */
.L_x_2156:
[----:B------:R-:W-:Y:S02]  /*24eb0*/  IMAD.MOV.U32 R13, RZ, RZ, R7 ;  /* 0x000000ffff0d7224 */ /* 0x000fe400078e0007 */
[----:B------:R-:W-:-:S07]  /*24ec0*/  IMAD.MOV.U32 R4, RZ, RZ, R14 ;  /* 0x000000ffff047224 */ /* 0x000fce00078e000e */
[----:B------:R-:W-:Y:S05]  /*24ed0*/  WARPSYNC.COLLECTIVE R15, `(.L_x_2157) ;  /* 0x000000000f087348 */ /* 0x000fea0003c00000 */
[----:B------:R0:W1:Y:S02]  /*24ee0*/  SHFL.IDX P6, R14, R13, R12, R11 ;  /* 0x0000000c0d0e7389 */ /* 0x00006400000c000b */
[----:B01----:R-:W-:Y:S01]  /*24ef0*/  ENDCOLLECTIVE ;  /* 0x000000000000791b */ /* 0x003fe20003800000 */
.L_x_2157:
[----:B------:R-:W-:Y:S05]  /*24f00*/  BRA `(.L_x_2158) ;  /* 0xfffffe4800907947 */ /* 0x000fea000383ffff */
.L_x_1811:
[----:B------:R-:W-:Y:S01]  /*24f10*/  BSSY B1, `(.L_x_2159) ;  /* 0x0000008000017945 */ /* 0x000fe20003800000 */
[----:B------:R-:W-:Y:S02]  /*24f20*/  IMAD.MOV.U32 R13, RZ, RZ, R6 ;  /* 0x000000ffff0d7224 */ /* 0x000fe400078e0006 */
[----:B------:R-:W-:Y:S02]  /*24f30*/  IMAD.MOV.U32 R12, RZ, RZ, 0x3 ;  /* 0x00000003ff0c7424 */ /* 0x000fe400078e00ff */
[----:B------:R-:W-:Y:S02]  /*24f40*/  IMAD.MOV.U32 R11, RZ, RZ, 0x181f ;  /* 0x0000181fff0b7424 */ /* 0x000fe400078e00ff */
[----:B------:R-:W-:-:S07]  /*24f50*/  IMAD.MOV.U32 R15, RZ, RZ, -0x1 ;  /* 0xffffffffff0f7424 */ /* 0x000fce00078e00ff */
[----:B-12---:R-:W-:Y:S05]  /*24f60*/  WARPSYNC.COLLECTIVE R15, `(.L_x_2160) ;  /* 0x000000000f087348 */ /* 0x006fea0003c00000 */
[----:B------:R0:W3:Y:S02]  /*24f70*/  SHFL.IDX P6, R14, R13, R12, R11 ;  /* 0x0000000c0d0e7389 */ /* 0x0000e400000c000b */
[----:B0123--:R-:W-:Y:S01]  /*24f80*/  ENDCOLLECTIVE ;  /* 0x000000000000791b */ /* 0x00ffe20003800000 */
.L_x_2160:
[----:B------:R-:W-:Y:S05]  /*24f90*/  BSYNC B1 ;  /* 0x0000000000017941 */ /* 0x000fea0003800000 */
.L_x_2159:
[----:B------:R-:W-:Y:S01]  /*24fa0*/  IMAD.MOV.U32 R13, RZ, RZ, R5 ;  /* 0x000000ffff0d7224 */ /* 0x000fe200078e0005 */
[----:B------:R-:W-:Y:S01]  /*24fb0*/  MOV R0, R14 ;  /* 0x0000000e00007202 */ /* 0x000fe20000000f00 */
[----:B------:R-:W-:Y:S02]  /*24fc0*/  IMAD.MOV.U32 R12, RZ, RZ, 0x3 ;  /* 0x00000003ff0c7424 */ /* 0x000fe400078e00ff */
[----:B------:R-:W-:Y:S02]  /*24fd0*/  IMAD.MOV.U32 R11, RZ, RZ, 0x181f ;  /* 0x0000181fff0b7424 */ /* 0x000fe400078e00ff */
[----:B------:R-:W-:-:S07]  /*24fe0*/  IMAD.MOV.U32 R15, RZ, RZ, -0x1 ;  /* 0xffffffffff0f7424 */ /* 0x000fce00078e00ff */
[----:B------:R-:W-:Y:S05]  /*24ff0*/  WARPSYNC.COLLECTIVE R15, `(.L_x_2161) ;  /* 0x000000000f087348 */ /* 0x000fea0003c00000 */
[----:B------:R0:W1:Y:S02]  /*25000*/  SHFL.IDX P6, R14, R13, R12, R11 ;  /* 0x0000000c0d0e7389 */ /* 0x00006400000c000b */
[----:B01----:R-:W-:Y:S01]  /*25010*/  ENDCOLLECTIVE ;  /* 0x000000000000791b */ /* 0x003fe20003800000 */
.L_x_2161:
[----:B------:R-:W-:Y:S02]  /*25020*/  IMAD.MOV.U32 R13, RZ, RZ, R8 ;  /* 0x000000ffff0d7224 */ /* 0x000fe400078e0008 */
[----:B------:R-:W-:-:S07]  /*25030*/  IMAD.MOV.U32 R3, RZ, RZ, R14 ;  /* 0x000000ffff037224 */ /* 0x000fce00078e000e */
[----:B------:R-:W-:Y:S05]  /*25040*/  WARPSYNC.COLLECTIVE R15, `(.L_x_2162) ;  /* 0x000000000f087348 */ /* 0x000fea0003c00000 */
[----:B------:R0:W1:Y:S02]  /*25050*/  SHFL.IDX P6, R14, R13, R12, R11 ;  /* 0x0000000c0d0e7389 */ /* 0x00006400000c000b */
[----:B01----:R-:W-:Y:S01]  /*25060*/  ENDCOLLECTIVE ;  /* 0x000000000000791b */ /* 0x003fe20003800000 */
.L_x_2162:
[----:B------:R-:W-:Y:S01]  /*25070*/  IMAD.MOV.U32 R13, RZ, RZ, R7 ;  /* 0x000000ffff0d7224 */ /* 0x000fe200078e0007 */
[----:B------:R-:W-:-:S07]  /*25080*/  MOV R4, R14 ;  /* 0x0000000e00047202 */ /* 0x000fce0000000f00 */
[----:B------:R-:W-:Y:S05]  /*25090*/  WARPSYNC.COLLECTIVE R15, `(.L_x_2163) ;  /* 0x000000000f087348 */ /* 0x000fea0003c00000 */
[----:B------:R0:W1:Y:S02]  /*250a0*/  SHFL.IDX P6, R14, R13, R12, R11 ;  /* 0x0000000c0d0e7389 */ /* 0x00006400000c000b */
[----:B01----:R-:W-:Y:S01]  /*250b0*/  ENDCOLLECTIVE ;  /* 0x000000000000791b */ /* 0x003fe20003800000 */
.L_x_2163:
[----:B------:R-:W-:Y:S05]  /*250c0*/  BRA `(.L_x_2164) ;  /* 0xfffffe4800ec7947 */ /* 0x000fea000383ffff */
.L_x_1815:
[----:B0-----:R0:W1:Y:S02]  /*250d0*/  SYNCS.PHASECHK.TRANS64.TRYWAIT P0, [R18+URZ+0x28800], R5 ;  /* 0x02880005120075a7 */ /* 0x001064000800017f */
[----:B-1----:R-:W-:Y:S05]  /*250e0*/  @!P0 NANOSLEEP.SYNCS 0x989680 ;  /* 0x009896800000895d */ /* 0x002fea0003900000 */
[----:B------:R-:W1:Y:S02]  /*250f0*/  @!P0 SYNCS.PHASECHK.TRANS64 P0, [R18+URZ+0x28800], R5 ;  /* 0x02880005120085a7 */ /* 0x000e64000800007f */
[----:B-1----:R-:W-:Y:S05]  /*25100*/  @!P0 BRA `(.L_x_1815) ;  /* 0xfffffffc00f08947 */ /* 0x002fea000383ffff */
[----:B------:R-:W-:Y:S05]  /*25110*/  BRA `(.L_x_2165) ;  /* 0xfffffe4c00a87947 */ /* 0x000fea000383ffff */
.L_x_1831:
[----:B------:R-:W3:Y:S01]  /*25120*/  LDC R56, c[0x0][0x3f4] ;  /* 0x0000fd00ff387b82 */ /* 0x000ee20000000800 */
[----:B------:R-:W-:Y:S01]  /*25130*/  BSSY B1, `(.L_x_2166) ;  /* 0x0000008000017945 */ /* 0x000fe20003800000 */
[----:B--2---:R-:W-:Y:S02]  /*25140*/  IMAD.MOV.U32 R13, RZ, RZ, R43 ;  /* 0x000000ffff0d7224 */ /* 0x004fe400078e002b */
[----:B------:R-:W-:Y:S02]  /*25150*/  IMAD.MOV.U32 R12, RZ, RZ, RZ ;  /* 0x000000ffff0c7224 */ /* 0x000fe400078e00ff */
[----:B------:R-:W-:Y:S02]  /*25160*/  IMAD.MOV.U32 R11, RZ, RZ, 0x181f ;  /* 0x0000181fff0b7424 */ /* 0x000fe400078e00ff */
[----:B------:R-:W-:-:S07]  /*25170*/  IMAD.MOV.U32 R15, RZ, RZ, -0x1 ;  /* 0xffffffffff0f7424 */ /* 0x000fce00078e00ff */
[----:B01-3--:R-:W-:Y:S05]  /*25180*/  WARPSYNC.COLLECTIVE R15, `(.L_x_2167) ;  /* 0x000000000f087348 */ /* 0x00bfea0003c00000 */
[----:B------:R2:W4:Y:S02]  /*25190*/  SHFL.IDX P6, R14, R13, R12, R11 ;  /* 0x0000000c0d0e7389 */ /* 0x00052400000c000b */
[----:B01234-:R-:W-:Y:S01]  /*251a0*/  ENDCOLLECTIVE ;  /* 0x000000000000791b */ /* 0x01ffe20003800000 */
.L_x_2167:
[----:B------:R-:W-:Y:S05]  /*251b0*/  BSYNC B1 ;  /* 0x0000000000017941 */ /* 0x000fea0003800000 */
.L_x_2166:
[----:B------:R-:W-:Y:S01]  /*251c0*/  MOV R13, R10 ;  /* 0x0000000a000d7202 */ /* 0x000fe20000000f00 */
[----:B------:R-:W-:Y:S01]  /*251d0*/  IMAD.MOV.U32 R12, RZ, RZ, RZ ;  /* 0x000000ffff0c7224 */ /* 0x000fe200078e00ff */
[----:B------:R-:W-:Y:S01]  /*251e0*/  ISETP.GE.AND P0, PT, R16, R56, PT ;  /* 0x000000381000720c */ /* 0x000fe20003f06270 */
[----:B------:R-:W-:Y:S02]  /*251f0*/  IMAD.MOV.U32 R11, RZ, RZ, 0x181f ;  /* 0x0000181fff0b7424 */ /* 0x000fe400078e00ff */
[----:B------:R-:W-:Y:S02]  /*25200*/  IMAD.MOV.U32 R15, RZ, RZ, -0x1 ;  /* 0xffffffffff0f7424 */ /* 0x000fe400078e00ff */
[----:B------:R-:W-:Y:S02]  /*25210*/  IMAD.MOV.U32 R3, RZ, RZ, R14 ;  /* 0x000000ffff037224 */ /* 0x000fe400078e000e */
[----:B------:R-:W-:-:S07]  /*25220*/  IMAD R0, R189, R0, RZ ;  /* 0x00000000bd007224 */ /* 0x000fce00078e02ff */
[----:B------:R-:W-:Y:S05]  /*25230*/  WARPSYNC.COLLECTIVE R15, `(.L_x_2168) ;  /* 0x000000000f087348 */ /* 0x000fea0003c00000 */
[----:B------:R0:W1:Y:S02]  /*25240*/  SHFL.IDX P6, R14, R13, R12, R11 ;  /* 0x0000000c0d0e7389 */ /* 0x00006400000c000b */
[----:B01----:R-:W-:Y:S01]  /*25250*/  ENDCOLLECTIVE ;  /* 0x000000000000791b */ /* 0x003fe20003800000 */
.L_x_2168:
[----:B------:R-:W-:Y:S01]  /*25260*/  ISETP.GE.OR P1, PT, R57, R0, P0 ;  /* 0x000000003900720c */ /* 0x000fe20000726670 */
[----:B------:R-:W-:-:S12]  /*25270*/  IMAD.MOV.U32 R13, RZ, RZ, R45 ;  /* 0x000000ffff0d7224 */ /* 0x000fd800078e002d */
[C---:B------:R-:W-:Y:S01]  /*25280*/  @!P1 IMAD.SHL.U32 R7, R16.reuse, 0x2, RZ ;  /* 0x0000000210079824 */ /* 0x040fe200078e00ff */
[----:B------:R-:W-:Y:S01]  /*25290*/  @!P1 SHF.L.U64.HI R6, R16, 0x1, R17 ;  /* 0x0000000110069819 */ /* 0x000fe20000010211 */
[----:B------:R-:W-:-:S07]  /*252a0*/  IMAD.MOV.U32 R4, RZ, RZ, R14 ;  /* 0x000000ffff047224 */ /* 0x000fce00078e000e */
[----:B------:R-:W-:Y:S05]  /*252b0*/  WARPSYNC.COLLECTIVE R15, `(.L_x_2169) ;  /* 0x000000000f087348 */ /* 0x000fea0003c00000 */
[----:B------:R0:W1:Y:S02]  /*252c0*/  SHFL.IDX P6, R14, R13, R12, R11 ;  /* 0x0000000c0d0e7389 */ /* 0x00006400000c000b */
[----:B01----:R-:W-:Y:S01]  /*252d0*/  ENDCOLLECTIVE ;  /* 0x000000000000791b */ /* 0x003fe20003800000 */
.L_x_2169:
[----:B------:R-:W-:-:S05]  /*252e0*/  @!P1 IADD3 R4, P2, R4, R7, RZ ;  /* 0x0000000704049210 */ /* 0x000fca0007f5e0ff */
[----:B------:R-:W-:Y:S02]  /*252f0*/  @!P1 IMAD.X R3, R3, 0x1, R6, P2 ;  /* 0x0000000103039824 */ /* 0x000fe400010e0606 */
[----:B------:R-:W-:Y:S02]  /*25300*/  @!P1 IMAD.MOV.U32 R24, RZ, RZ, R4 ;  /* 0x000000ffff189224 */ /* 0x000fe400078e0004 */
[----:B------:R-:W-:Y:S01]  /*25310*/  @!P1 IMAD.MOV.U32 R25, RZ, RZ, R3 ;  /* 0x000000ffff199224 */ /* 0x000fe200078e0003 */
[----:B------:R-:W-:-:S05]  /*25320*/  MOV R13, R44 ;  /* 0x0000002c000d7202 */ /* 0x000fca0000000f00 */
[----:B------:R-:W5:Y:S01]  /*25330*/  @!P1 LD.E.128 R24, desc[UR54][R24.64] ;  /* 0x0000003618189980 */ /* 0x000f62000c101d00 */
[----:B------:R-:W-:-:S07]  /*25340*/  IMAD.MOV.U32 R5, RZ, RZ, R14 ;  /* 0x000000ffff057224 */ /* 0x000fce00078e000e */
[----:B-----5:R-:W-:Y:S05]  /*25350*/  WARPSYNC.COLLECTIVE R15, `(.L_x_2170) ;  /* 0x000000000f087348 */ /* 0x020fea0003c00000 */
[----:B------:R0:W1:Y:S02]  /*25360*/  SHFL.IDX P6, R14, R13, R12, R11 ;  /* 0x0000000c0d0e7389 */ /* 0x00006400000c000b */
[----:B01---5:R-:W-:Y:S01]  /*25370*/  ENDCOLLECTIVE ;  /* 0x000000000000791b */ /* 0x023fe20003800000 */
.L_x_2170:
[----:B------:R-:W-:-:S05]  /*25380*/  @!P1 IADD3 R14, P2, R14, R7, RZ ;  /* 0x000000070e0e9210 */ /* 0x000fca0007f5e0ff */
[----:B------:R-:W-:Y:S02]  /*25390*/  @!P1 IMAD.X R5, R5, 0x1, R6, P2 ;  /* 0x0000000105059824 */ /* 0x000fe400010e0606 */
[----:B------:R-:W-:-:S06]  /*253a0*/  @!P1 IMAD.MOV.U32 R4, RZ, RZ, R14 ;  /* 0x000000ffff049224 */ /* 0x000fcc00078e000e */
[----:B------:R-:W5:Y:S01]  /*253b0*/  @!P1 LD.E.128 R4, desc[UR54][R4.64] ;  /* 0x0000003604049980 */ /* 0x000f62000c101d00 */
[----:B------:R-:W-:Y:S01]  /*253c0*/  IMAD.MOV.U32 R13, RZ, RZ, R43 ;  /* 0x000000ffff0d7224 */ /* 0x000fe200078e002b */
[----:B------:R-:W-:-:S07]  /*253d0*/  MOV R12, 0x1 ;  /* 0x00000001000c7802 */ /* 0x000fce0000000f00 */
[----:B-----5:R-:W-:Y:S05]  /*253e0*/  WARPSYNC.COLLECTIVE R15, `(.L_x_2171) ;  /* 0x000000000f087348 */ /* 0x020fea0003c00000 */
[----:B------:R0:W1:Y:S02]  /*253f0*/  SHFL.IDX P6, R14, R13, R12, R11 ;  /* 0x0000000c0d0e7389 */ /* 0x00006400000c000b */
[----:B01---5:R-:W-:Y:S01]  /*25400*/  ENDCOLLECTIVE ;  /* 0x000000000000791b */ /* 0x023fe20003800000 */
.L_x_2171:
[----:B------:R-:W-:Y:S01]  /*25410*/  CS2R R48, SRZ ;  /* 0x0000000000307805 */ /* 0x000fe2000001ff00 */
[----:B------:R-:W-:Y:S01]  /*25420*/  IMAD.MOV.U32 R13, RZ, RZ, R10 ;  /* 0x000000ffff0d7224 */ /* 0x000fe200078e000a */
[----:B------:R-:W-:Y:S02]  /*25430*/  CS2R R50, SRZ ;  /* 0x0000000000327805 */ /* 0x000fe4000001ff00 */
[----:B------:R-:W-:Y:S02]  /*25440*/  CS2R R20, SRZ ;  /* 0x0000000000147805 */ /* 0x000fe4000001ff00 */
[----:B------:R-:W-:Y:S02]  /*25450*/  CS2R R36, SRZ ;  /* 0x0000000000247805 */ /* 0x000fe4000001ff00 */
[----:B------:R-:W-:-:S05]  /*25460*/  @!P1 MOV R48, R24 ;  /* 0x0000001800309202 */ /* 0x000fca0000000f00 */
[----:B------:R-:W-:-:S05]  /*25470*/  IMAD.MOV.U32 R3, RZ, RZ, R48 ;  /* 0x000000ffff037224 */ /* 0x000fca00078e0030 */
[----:B------:R-:W-:Y:S01]  /*25480*/  PRMT R65, R65, 0x5410, R3 ;  /* 0x0000541041417816 */ /* 0x000fe20000000003 */
[----:B------:R-:W-:-:S07]  /*25490*/  IMAD.MOV.U32 R3, RZ, RZ, R14 ;  /* 0x000000ffff037224 */ /* 0x000fce00078e000e */
[----:B------:R-:W-:Y:S05]  /*254a0*/  WARPSYNC.COLLECTIVE R15, `(.L_x_2172) ;  /* 0x000000000f087348 */ /* 0x000fea0003c00000 */
[----:B------:R0:W1:Y:S02]  /*254b0*/  SHFL.IDX P6, R14, R13, R12, R11 ;  /* 0x0000000c0d0e7389 */ /* 0x00006400000c000b */
[----:B01----:R-:W-:Y:S01]  /*254c0*/  ENDCOLLECTIVE ;  /* 0x000000000000791b */ /* 0x003fe20003800000 */
.L_x_2172:
[----:B------:R-:W-:-:S04]  /*254d0*/  @!P1 IMAD.MOV.U32 R49, RZ, RZ, R25 ;  /* 0x000000ffff319224 */ /* 0x000fc800078e0019 */
[----:B------:R-:W-:-:S05]  /*254e0*/  IMAD.MOV.U32 R8, RZ, RZ, R49 ;  /* 0x000000ffff087224 */ /* 0x000fca00078e0031 */
[----:B------:R-:W-:Y:S01]  /*254f0*/  PRMT R67, R8, 0x7610, R67 ;  /* 0x0000761008437816 */ /* 0x000fe20000000043 */
[----:B------:R-:W-:Y:S02]  /*25500*/  IMAD.MOV.U32 R13, RZ, RZ, R45 ;  /* 0x000000ffff0d7224 */ /* 0x000fe400078e002d */
[----:B------:R-:W-:-:S07]  /*25510*/  IMAD.MOV.U32 R8, RZ, RZ, R14 ;  /* 0x000000ffff087224 */ /* 0x000fce00078e000e */
[----:B------:R-:W-:Y:S05]  /*25520*/  WARPSYNC.COLLECTIVE R15, `(.L_x_2173) ;  /* 0x000000000f087348 */ /* 0x000fea0003c00000 */
[----:B------:R0:W1:Y:S02]  /*25530*/  SHFL.IDX P6, R14, R13, R12, R11 ;  /* 0x0000000c0d0e7389 */ /* 0x00006400000c000b */
[----:B01----:R-:W-:Y:S01]  /*25540*/  ENDCOLLECTIVE ;  /* 0x000000000000791b */ /* 0x003fe20003800000 */
.L_x_2173:
[----:B------:R-:W-:Y:S02]  /*25550*/  IMAD.MOV.U32 R13, RZ, RZ, R44 ;  /* 0x000000ffff0d7224 */ /* 0x000fe400078e002c */
[----:B------:R-:W-:-:S07]  /*25560*/  IMAD.MOV.U32 R9, RZ, RZ, R14 ;  /* 0x000000ffff097224 */ /* 0x000fce00078e000e */
[----:B------:R-:W-:Y:S05]  /*25570*/  WARPSYNC.COLLECTIVE R15, `(.L_x_2174) ;  /* 0x000000000f087348 */ /* 0x000fea0003c00000 */
[----:B------:R0:W1:Y:S02]  /*25580*/  SHFL.IDX P6, R14, R13, R12, R11 ;  /* 0x0000000c0d0e7389 */ /* 0x00006400000c000b */
[----:B01----:R-:W-:Y:S01]  /*25590*/  ENDCOLLECTIVE ;  /* 0x000000000000791b */ /* 0x003fe20003800000 */
.L_x_2174:
[----:B------:R-:W-:Y:S02]  /*255a0*/  @!P1 IMAD.MOV.U32 R50, RZ, RZ, R26 ;  /* 0x000000ffff329224 */ /* 0x000fe400078e001a */
[----:B------:R-:W-:Y:S02]  /*255b0*/  @!P1 IMAD.MOV.U32 R51, RZ, RZ, R27 ;  /* 0x000000ffff339224 */ /* 0x000fe400078e001b */
[----:B------:R-:W-:Y:S02]  /*255c0*/  @!P1 IMAD.MOV.U32 R20, RZ, RZ, R4 ;  /* 0x000000ffff149224 */ /* 0x000fe400078e0004 */
[----:B------:R-:W-:Y:S02]  /*255d0*/  @!P1 IMAD.MOV.U32 R21, RZ, RZ, R5 ;  /* 0x000000ffff159224 */ /* 0x000fe400078e0005 */
[----:B------:R-:W-:Y:S02]  /*255e0*/  @!P1 IMAD.MOV.U32 R36, RZ, RZ, R6 ;  /* 0x000000ffff249224 */ /* 0x000fe400078e0006 */
[----:B------:R-:W-:Y:S01]  /*255f0*/  @!P1 IMAD.MOV.U32 R37, RZ, RZ, R7 ;  /* 0x000000ffff259224 */ /* 0x000fe200078e0007 */
[----:B------:R-:W-:Y:S01]  /*25600*/  MOV R24, R50 ;  /* 0x0000003200187202 */ /* 0x000fe20000000f00 */
[----:B------:R-:W-:Y:S01]  /*25610*/  IMAD.MOV.U32 R25, RZ, RZ, R51 ;  /* 0x000000ffff197224 */ /* 0x000fe200078e0033 */
[----:B------:R-:W-:Y:S01]  /*25620*/  MOV R5, R21 ;  /* 0x0000001500057202 */ /* 0x000fe20000000f00 */
[----:B------:R-:W-:-:S02]  /*25630*/  IMAD.MOV.U32 R4, RZ, RZ, R20 ;  /* 0x000000ffff047224 */ /* 0x000fc400078e0014 */
[----:B------:R-:W-:Y:S02]  /*25640*/  IMAD.MOV.U32 R6, RZ, RZ, R36 ;  /* 0x000000ffff067224 */ /* 0x000fe400078e0024 */
[----:B------:R-:W-:Y:S01]  /*25650*/  IMAD.MOV.U32 R7, RZ, RZ, R37 ;  /* 0x000000ffff077224 */ /* 0x000fe200078e0025 */
[----:B------:R-:W-:Y:S02]  /*25660*/  PRMT R46, R24, 0x5410, R25 ;  /* 0x00005410182e7816 */ /* 0x000fe40000000019 */
[----:B------:R-:W-:Y:S02]  /*25670*/  CS2R R24, SRZ ;  /* 0x0000000000187805 */ /* 0x000fe4000001ff00 */
[----:B------:R-:W-:Y:S02]  /*25680*/  PRMT R66, R6, 0x5410, R4 ;  /* 0x0000541006427816 */ /* 0x000fe40000000004 */
[----:B------:R-:W-:Y:S02]  /*25690*/  PRMT R67, R67, 0x5410, R5 ;  /* 0x0000541043437816 */ /* 0x000fe40000000005 */
[----:B------:R-:W-:Y:S01]  /*256a0*/  PRMT R65, R7, 0x7610, R65 ;  /* 0x0000761007417816 */ /* 0x000fe20000000041 */
[----:B------:R-:W-:Y:S06]  /*256b0*/  BRA `(.L_x_2175) ;  /* 0xfffffe6400647947 */ /* 0x000fec000383ffff */
.L_x_1834:
[----:B------:R-:W-:Y:S01]  /*256c0*/  BSSY B1, `(.L_x_2176) ;  /* 0x0000008000017945 */ /* 0x000fe20003800000 */
[----:B--2---:R-:W-:Y:S02]  /*256d0*/  IMAD.MOV.U32 R13, RZ, RZ, R43 ;  /* 0x000000ffff0d7224 */ /* 0x004fe400078e002b */
[----:B------:R-:W-:Y:S02]  /*256e0*/  IMAD.MOV.U32 R12, RZ, RZ, 0x2 ;  /* 0x00000002ff0c7424 */ /* 0x000fe400078e00ff */
[----:B------:R-:W-:Y:S02]  /*256f0*/  IMAD.MOV.U32 R11, RZ, RZ, 0x181f ;  /* 0x0000181fff0b7424 */ /* 0x000fe400078e00ff */
[----:B-1----:R-:W-:-:S07]  /*25700*/  IMAD.MOV.U32 R15, RZ, RZ, -0x1 ;  /* 0xffffffffff0f7424 */ /* 0x002fce00078e00ff */
[----:B------:R-:W-:Y:S05]  /*25710*/  WARPSYNC.COLLECTIVE R15, `(.L_x_2177) ;  /* 0x000000000f087348 */ /* 0x000fea0003c00000 */
[----:B------:R0:W1:Y:S02]  /*25720*/  SHFL.IDX P6, R14, R13, R12, R11 ;  /* 0x0000000c0d0e7389 */ /* 0x00006400000c000b */
[----:B01----:R-:W-:Y:S01]  /*25730*/  ENDCOLLECTIVE ;  /* 0x000000000000791b */ /* 0x003fe20003800000 */
.L_x_2177:
[----:B------:R-:W-:Y:S05]  /*25740*/  BSYNC B1 ;  /* 0x0000000000017941 */ /* 0x000fea0003800000 */
.L_x_2176:
[----:B------:R-:W-:Y:S01]  /*25750*/  IMAD.MOV.U32 R13, RZ, RZ, R10 ;  /* 0x000000ffff0d7224 */ /* 0x000fe200078e000a */
[----:B------:R-:W-:Y:S01]  /*25760*/  MOV R3, R14 ;  /* 0x0000000e00037202 */ /* 0x000fe20000000f00 */
[----:B------:R-:W-:Y:S02]  /*25770*/  IMAD.MOV.U32 R12, RZ, RZ, 0x2 ;  /* 0x00000002ff0c7424 */ /* 0x000fe400078e00ff */
[----:B------:R-:W-:Y:S02]  /*25780*/  IMAD.MOV.U32 R11, RZ, RZ, 0x181f ;  /* 0x0000181fff0b7424 */ /* 0x000fe400078e00ff */
[----:B------:R-:W-:Y:S02]  /*25790*/  IMAD.MOV.U32 R15, RZ, RZ, -0x1 ;  /* 0xffffffffff0f7424 */ /* 0x000fe400078e00ff */
[----:B------:R-:W-:-:S07]  /*257a0*/  VIADD R9, R57, 0x40 ;  /* 0x0000004039097836 */ /* 0x000fce0000000000 */
[----:B------:R-:W-:Y:S05]  /*257b0*/  WARPSYNC.COLLECTIVE R15, `(.L_x_2178) ;  /* 0x000000000f087348 */ /* 0x000fea0003c00000 */
[----:B------:R0:W1:Y:S02]  /*257c0*/  SHFL.IDX P6, R14, R13, R12, R11 ;  /* 0x0000000c0d0e7389 */ /* 0x00006400000c000b */
[----:B01----:R-:W-:Y:S01]  /*257d0*/  ENDCOLLECTIVE ;  /* 0x000000000000791b */ /* 0x003fe20003800000 */
.L_x_2178:
[----:B------:R-:W-:Y:S02]  /*257e0*/  ISETP.GE.OR P1, PT, R9, R0, P0 ;  /* 0x000000000900720c */ /* 0x000fe40000726670 */
[----:B------:R-:W-:-:S11]  /*257f0*/  MOV R13, R45 ;  /* 0x0000002d000d7202 */ /* 0x000fd60000000f00 */
[C---:B------:R-:W-:Y:S01]  /*25800*/  @!P1 IMAD.SHL.U32 R29, R16.reuse, 0x2, RZ ;  /* 0x00000002101d9824 */ /* 0x040fe200078e00ff */
[----:B------:R-:W-:Y:S01]  /*25810*/  @!P1 SHF.L.U64.HI R28, R16, 0x1, R17 ;  /* 0x00000001101c9819 */ /* 0x000fe20000010211 */
[----:B------:R-:W-:-:S07]  /*25820*/  IMAD.MOV.U32 R8, RZ, RZ, R14 ;  /* 0x000000ffff087224 */ /* 0x000fce00078e000e */
[----:B------:R-:W-:Y:S05]  /*25830*/  WARPSYNC.COLLECTIVE R15, `(.L_x_2179) ;  /* 0x000000000f087348 */ /* 0x000fea0003c00000 */
[----:B------:R0:W1:Y:S02]  /*25840*/  SHFL.IDX P6, R14, R13, R12, R11 ;  /* 0x0000000c0d0e7389 */ /* 0x00006400000c000b */
[----:B01----:R-:W-:Y:S01]  /*25850*/  ENDCOLLECTIVE ;  /* 0x000000000000791b */ /* 0x003fe20003800000 */
.L_x_2179:
[----:B------:R-:W-:-:S05]  /*25860*/  @!P1 IADD3 R8, P2, R8, R29, RZ ;  /* 0x0000001d08089210 */ /* 0x000fca0007f5e0ff */
[----:B------:R-:W-:Y:S02]  /*25870*/  @!P1 IMAD.X R3, R3, 0x1, R28, P2 ;  /* 0x0000000103039824 */ /* 0x000fe400010e061c */
[----:B------:R-:W-:Y:S02]  /*25880*/  @!P1 IMAD.MOV.U32 R32, RZ, RZ, R8 ;  /* 0x000000ffff209224 */ /* 0x000fe400078e0008 */
[----:B------:R-:W-:Y:S02]  /*25890*/  @!P1 IMAD.MOV.U32 R33, RZ, RZ, R3 ;  /* 0x000000ffff219224 */ /* 0x000fe400078e0003 */
[----:B------:R-:W-:-:S04]  /*258a0*/  IMAD.MOV.U32 R13, RZ, RZ, R44 ;  /* 0x000000ffff0d7224 */ /* 0x000fc800078e002c */
[----:B------:R-:W5:Y:S01]  /*258b0*/  @!P1 LD.E.128 R32, desc[UR54][R32.64] ;  /* 0x0000003620209980 */ /* 0x000f62000c101d00 */
[----:B------:R-:W-:-:S07]  /*258c0*/  IMAD.MOV.U32 R9, RZ, RZ, R14 ;  /* 0x000000ffff097224 */ /* 0x000fce00078e000e */
[----:B-----5:R-:W-:Y:S05]  /*258d0*/  WARPSYNC.COLLECTIVE R15, `(.L_x_2180) ;  /* 0x000000000f087348 */ /* 0x020fea0003c00000 */
[----:B------:R0:W1:Y:S02]  /*258e0*/  SHFL.IDX P6, R14, R13, R12, R11 ;  /* 0x0000000c0d0e7389 */ /* 0x00006400000c000b */
[----:B01---5:R-:W-:Y:S01]  /*258f0*/  ENDCOLLECTIVE ;  /* 0x000000000000791b */ /* 0x023fe20003800000 */
.L_x_2180:
[----:B------:R-:W-:-:S04]  /*25900*/  @!P1 IADD3 R14, P2, R14, R29, RZ ;  /* 0x0000001d0e0e9210 */ /* 0x000fc80007f5e0ff */
[----:B------:R-:W-:-:S05]  /*25910*/  @!P1 IADD3.X R9, R9, R28, RZ, P2, !PT ;  /* 0x0000001c09099210 */ /* 0x000fca00017fe4ff */
[----:B------:R-:W-:-:S05]  /*25920*/  @!P1 IMAD.MOV.U32 R15, RZ, RZ, R9 ;  /* 0x000000ffff0f9224 */ /* 0x000fca00078e0009 */
[----:B------:R0:W5:Y:S01]  /*25930*/  @!P1 LD.E.128 R28, desc[UR54][R14.64] ;  /* 0x000000360e1c9980 */ /* 0x000162000c101d00 */
[----:B------:R-:W-:Y:S02]  /*25940*/  IMAD.MOV.U32 R13, RZ, RZ, R43 ;  /* 0x000000ffff0d7224 */ /* 0x000fe400078e002b */
[----:B------:R-:W-:Y:S02]  /*25950*/  IMAD.MOV.U32 R12, RZ, RZ, 0x3 ;  /* 0x00000003ff0c7424 */ /* 0x000fe400078e00ff */
[----:B0-----:R-:W-:-:S07]  /*25960*/  IMAD.MOV.U32 R15, RZ, RZ, -0x1 ;  /* 0xffffffffff0f7424 */ /* 0x001fce00078e00ff */
[----:B-----5:R-:W-:Y:S05]  /*25970*/  WARPSYNC.COLLECTIVE R15, `(.L_x_2181) ;  /* 0x000000000f087348 */ /* 0x020fea0003c00000 */
[----:B------:R0:W1:Y:S02]  /*25980*/  SHFL.IDX P6, R14, R13, R12, R11 ;  /* 0x0000000c0d0e7389 */ /* 0x00006400000c000b */
[----:B01---5:R-:W-:Y:S01]  /*25990*/  ENDCOLLECTIVE ;  /* 0x000000000000791b */ /* 0x023fe20003800000 */
.L_x_2181:
[----:B------:R-:W-:Y:S01]  /*259a0*/  CS2R R52, SRZ ;  /* 0x0000000000347805 */ /* 0x000fe2000001ff00 */
[----:B------:R-:W-:Y:S01]  /*259b0*/  IMAD.MOV.U32 R13, RZ, RZ, R10 ;  /* 0x000000ffff0d7224 */ /* 0x000fe200078e000a */
[----:B------:R-:W-:Y:S02]  /*259c0*/  CS2R R54, SRZ ;  /* 0x0000000000367805 */ /* 0x000fe4000001ff00 */
[----:B------:R-:W-:Y:S02]  /*259d0*/  CS2R R38, SRZ ;  /* 0x0000000000267805 */ /* 0x000fe4000001ff00 */
[----:B------:R-:W-:Y:S01]  /*259e0*/  CS2R R40, SRZ ;  /* 0x0000000000287805 */ /* 0x000fe2000001ff00 */
[----:B------:R-:W-:Y:S02]  /*259f0*/  @!P1 IMAD.MOV.U32 R52, RZ, RZ, R32 ;  /* 0x000000ffff349224 */ /* 0x000fe400078e0020 */
[----:B------:R-:W-:Y:S02]  /*25a00*/  @!P1 IMAD.MOV.U32 R53, RZ, RZ, R33 ;  /* 0x000000ffff359224 */ /* 0x000fe400078e0021 */
[----:B------:R-:W-:-:S02]  /*25a10*/  IMAD.MOV.U32 R3, RZ, RZ, R52 ;  /* 0x000000ffff037224 */ /* 0x000fc400078e0034 */
[----:B------:R-:W-:-:S05]  /*25a20*/  IMAD.MOV.U32 R8, RZ, RZ, R53 ;  /* 0x000000ffff087224 */ /* 0x000fca00078e0035 */
[----:B------:R-:W-:Y:S01]  /*25a30*/  PRMT R62, R3, 0x5410, R8 ;  /* 0x00005410033e7816 */ /* 0x000fe20000000008 */
[----:B------:R-:W-:-:S07]  /*25a40*/  IMAD.MOV.U32 R3, RZ, RZ, R14 ;  /* 0x000000ffff037224 */ /* 0x000fce00078e000e */
[----:B------:R-:W-:Y:S05]  /*25a50*/  WARPSYNC.COLLECTIVE R15, `(.L_x_2182) ;  /* 0x000000000f087348 */ /* 0x000fea0003c00000 */
[----:B------:R0:W1:Y:S02]  /*25a60*/  SHFL.IDX P6, R14, R13, R12, R11 ;  /* 0x0000000c0d0e7389 */ /* 0x00006400000c000b */
[----:B01----:R-:W-:Y:S01]  /*25a70*/  ENDCOLLECTIVE ;  /* 0x000000000000791b */ /* 0x003fe20003800000 */
.L_x_2182:
[----:B------:R-:W-:Y:S01]  /*25a80*/  MOV R13, R45 ;  /* 0x0000002d000d7202 */ /* 0x000fe20000000f00 */
[----:B------:R-:W-:-:S07]  /*25a90*/  IMAD.MOV.U32 R32, RZ, RZ, R14 ;  /* 0x000000ffff207224 */ /* 0x000fce00078e000e */
[----:B------:R-:W-:Y:S05]  /*25aa0*/  WARPSYNC.COLLECTIVE R15, `(.L_x_2183) ;  /* 0x000000000f087348 */ /* 0x000fea0003c00000 */
[----:B------:R0:W1:Y:S02]  /*25ab0*/  SHFL.IDX P6, R14, R13, R12, R11 ;  /* 0x0000000c0d0e7389 */ /* 0x00006400000c000b */
[----:B01----:R-:W-:Y:S01]  /*25ac0*/  ENDCOLLECTIVE ;  /* 0x000000000000791b */ /* 0x003fe20003800000 */
.L_x_2183:
[----:B------:R-:W-:Y:S01]  /*25ad0*/  @!P1 MOV R55, R35 ;  /* 0x0000002300379202 */ /* 0x000fe20000000f00 */
[----:B------:R-:W-:Y:S02]  /*25ae0*/  IMAD.MOV.U32 R13, RZ, RZ, R44 ;  /* 0x000000ffff0d7224 */ /* 0x000fe400078e002c */
[----:B------:R-:W-:-:S07]  /*25af0*/  IMAD.MOV.U32 R33, RZ, RZ, R14 ;  /* 0x000000ffff217224 */ /* 0x000fce00078e000e */
[----:B------:R-:W-:Y:S05]  /*25b00*/  WARPSYNC.COLLECTIVE R15, `(.L_x_2184) ;  /* 0x000000000f087348 */ /* 0x000fea0003c00000 */
[----:B------:R0:W1:Y:S02]  /*25b10*/  SHFL.IDX P6, R14, R13, R12, R11 ;  /* 0x0000000c0d0e7389 */ /* 0x00006400000c000b */
[----:B01----:R-:W-:Y:S01]  /*25b20*/  ENDCOLLECTIVE ;  /* 0x000000000000791b */ /* 0x003fe20003800000 */
.L_x_2184:
[----:B------:R-:W-:Y:S01]  /*25b30*/  @!P1 IMAD.MOV.U32 R54, RZ, RZ, R34 ;  /* 0x000000ffff369224 */ /* 0x000fe200078e0022 */
[----:B------:R-:W-:Y:S01]  /*25b40*/  @!P1 MOV R39, R29 ;  /* 0x0000001d00279202 */ /* 0x000fe20000000f00 */
[----:B------:R-:W-:Y:S02]  /*25b50*/  IMAD.MOV.U32 R9, RZ, RZ, R55 ;  /* 0x000000ffff097224 */ /* 0x000fe400078e0037 */
[----:B------:R-:W-:Y:S02]  /*25b60*/  IMAD.MOV.U32 R8, RZ, RZ, R54 ;  /* 0x000000ffff087224 */ /* 0x000fe400078e0036 */
[----:B------:R-:W-:Y:S02]  /*25b70*/  @!P1 IMAD.MOV.U32 R38, RZ, RZ, R28 ;  /* 0x000000ffff269224 */ /* 0x000fe400078e001c */
[----:B------:R-:W-:Y:S02]  /*25b80*/  @!P1 IMAD.MOV.U32 R40, RZ, RZ, R30 ;  /* 0x000000ffff289224 */ /* 0x000fe400078e001e */
[----:B------:R-:W-:Y:S01]  /*25b90*/  @!P1 IMAD.MOV.U32 R41, RZ, RZ, R31 ;  /* 0x000000ffff299224 */ /* 0x000fe200078e001f */
[----:B------:R-:W-:Y:S01]  /*25ba0*/  PRMT R47, R8, 0x5410, R9 ;  /* 0x00005410082f7816 */ /* 0x000fe20000000009 */
[----:B------:R-:W-:-:S02]  /*25bb0*/  IMAD.MOV.U32 R8, RZ, RZ, R38 ;  /* 0x000000ffff087224 */ /* 0x000fc400078e0026 */
[----:B------:R-:W-:Y:S02]  /*25bc0*/  IMAD.MOV.U32 R9, RZ, RZ, R39 ;  /* 0x000000ffff097224 */ /* 0x000fe400078e0027 */
[----:B------:R-:W-:Y:S02]  /*25bd0*/  IMAD.MOV.U32 R10, RZ, RZ, R40 ;  /* 0x000000ffff0a7224 */ /* 0x000fe400078e0028 */
[----:B------:R-:W-:Y:S01]  /*25be0*/  IMAD.MOV.U32 R11, RZ, RZ, R41 ;  /* 0x000000ffff0b7224 */ /* 0x000fe200078e0029 */
[----:B------:R-:W-:Y:S02]  /*25bf0*/  PRMT R63, R8, 0x5410, R9 ;  /* 0x00005410083f7816 */ /* 0x000fe40000000009 */
[----:B------:R-:W-:Y:S01]  /*25c00*/  CS2R R8, SRZ ;  /* 0x0000000000087805 */ /* 0x000fe2000001ff00 */
[----:B------:R-:W-:Y:S01]  /*25c10*/  IMAD.MOV.U32 R34, RZ, RZ, R14 ;  /* 0x000000ffff227224 */ /* 0x000fe200078e000e */
[----:B------:R-:W-:Y:S01]  /*25c20*/  PRMT R64, R10, 0x5410, R11 ;  /* 0x000054100a407816 */ /* 0x000fe2000000000b */
[----:B------:R-:W-:Y:S06]  /*25c30*/  BRA `(.L_x_2185) ;  /* 0xfffffe6400447947 */ /* 0x000fec000383ffff */
.L_x_1838:
[----:B-1----:R1:W2:Y:S02]  /*25c40*/  SYNCS.PHASECHK.TRANS64.TRYWAIT P4, [R18+URZ+0x28800], R29 ;  /* 0x0288001d120075a7 */ /* 0x0022a4000808017f */
[----:B--2---:R-:W-:Y:S05]  /*25c50*/  @!P4 NANOSLEEP.SYNCS 0x989680 ;  /* 0x009896800000c95d */ /* 0x004fea0003900000 */
[----:B------:R-:W2:Y:S02]  /*25c60*/  @!P4 SYNCS.PHASECHK.TRANS64 P4, [R18+URZ+0x28800], R29 ;  /* 0x0288001d1200c5a7 */ /* 0x000ea4000808007f */
[----:B--2---:R-:W-:Y:S05]  /*25c70*/  @!P4 BRA `(.L_x_1838) ;  /* 0xfffffffc00f0c947 */ /* 0x004fea000383ffff */
[----:B------:R-:W-:Y:S05]  /*25c80*/  BRA `(.L_x_2186) ;  /* 0xfffffe6400e07947 */ /* 0x000fea000383ffff */
.L_x_1848:
[----:B------:R0:W0:Y:S02]  /*25c90*/  SYNCS.PHASECHK.TRANS64.TRYWAIT P1, [R11+URZ+0x28830], R0 ;  /* 0x028830000b0075a7 */ /* 0x000024000802017f */
[----:B0-----:R-:W-:Y:S05]  /*25ca0*/  @!P1 NANOSLEEP.SYNCS 0x989680 ;  /* 0x009896800000995d */ /* 0x001fea0003900000 */
[----:B------:R-:W0:Y:S02]  /*25cb0*/  @!P1 SYNCS.PHASECHK.TRANS64 P1, [R11+URZ+0x28830], R0 ;  /* 0x028830000b0095a7 */ /* 0x000e24000802007f */
[----:B0-----:R-:W-:Y:S05]  /*25cc0*/  @!P1 BRA `(.L_x_1848) ;  /* 0xfffffffc00f09947 */ /* 0x001fea000383ffff */
[----:B------:R-:W-:Y:S05]  /*25cd0*/  BRA `(.L_x_1847) ;  /* 0xfffffe8000347947 */ /* 0x000fea000383ffff */
.L_x_1867:
[----:B-1----:R1:W2:Y:S02]  /*25ce0*/  SYNCS.PHASECHK.TRANS64.TRYWAIT P4, [R9+URZ+0x28830], R8 ;  /* 0x02883008090075a7 */ /* 0x0022a4000808017f */
[----:B--2---:R-:W-:Y:S05]  /*25cf0*/  @!P4 NANOSLEEP.SYNCS 0x989680 ;  /* 0x009896800000c95d */ /* 0x004fea0003900000 */
[----:B------:R-:W2:Y:S02]  /*25d00*/  @!P4 SYNCS.PHASECHK.TRANS64 P4, [R9+URZ+0x28830], R8 ;  /* 0x028830080900c5a7 */ /* 0x000ea4000808007f */
[----:B--2---:R-:W-:Y:S05]  /*25d10*/  @!P4 BRA `(.L_x_1867) ;  /* 0xfffffffc00f0c947 */ /* 0x004fea000383ffff */
[----:B------:R-:W-:Y:S05]  /*25d20*/  BRA `(.L_x_1866) ;  /* 0xfffffeb400147947 */ /* 0x000fea000383ffff */
.L_x_1871:
[----:B-1----:R1:W2:Y:S02]  /*25d30*/  SYNCS.PHASECHK.TRANS64.TRYWAIT P3, [R9+URZ+0x28850], R8 ;  /* 0x02885008090075a7 */ /* 0x0022a4000806017f */
[----:B--2---:R-:W-:Y:S05]  /*25d40*/  @!P3 NANOSLEEP.SYNCS 0x989680 ;  /* 0x009896800000b95d */ /* 0x004fea0003900000 */
[----:B------:R-:W2:Y:S02]  /*25d50*/  @!P3 SYNCS.PHASECHK.TRANS64 P3, [R9+URZ+0x28850], R8 ;  /* 0x028850080900b5a7 */ /* 0x000ea4000806007f */
[----:B--2---:R-:W-:Y:S05]  /*25d60*/  @!P3 BRA `(.L_x_1871) ;  /* 0xfffffffc00f0b947 */ /* 0x004fea000383ffff */
[----:B------:R-:W-:Y:S05]  /*25d70*/  BRA `(.L_x_1868) ;  /* 0xfffffeb800247947 */ /* 0x000fea000383ffff */
.L_x_1892:
[----:B-1----:R1:W2:Y:S02]  /*25d80*/  SYNCS.PHASECHK.TRANS64.TRYWAIT P2, [R3+URZ+0x28830], R0 ;  /* 0x02883000030075a7 */ /* 0x0022a4000804017f */
[----:B--2---:R-:W-:Y:S05]  /*25d90*/  @!P2 NANOSLEEP.SYNCS 0x989680 ;  /* 0x009896800000a95d */ /* 0x004fea0003900000 */
[----:B------:R-:W2:Y:S02]  /*25da0*/  @!P2 SYNCS.PHASECHK.TRANS64 P2, [R3+URZ+0x28830], R0 ;  /* 0x028830000300a5a7 */ /* 0x000ea4000804007f */
[----:B--2---:R-:W-:Y:S05]  /*25db0*/  @!P2 BRA `(.L_x_1892) ;  /* 0xfffffffc00f0a947 */ /* 0x004fea000383ffff */
[----:B------:R-:W-:Y:S05]  /*25dc0*/  BRA `(.L_x_1891) ;  /* 0xfffffee800507947 */ /* 0x000fea000383ffff */
.L_x_1896:
[----:B-1----:R1:W2:Y:S02]  /*25dd0*/  SYNCS.PHASECHK.TRANS64.TRYWAIT P1, [R3+URZ+0x28850], R0 ;  /* 0x02885000030075a7 */ /* 0x0022a4000802017f */
[----:B--2---:R-:W-:Y:S05]  /*25de0*/  @!P1 NANOSLEEP.SYNCS 0x989680 ;  /* 0x009896800000995d */ /* 0x004fea0003900000 */
[----:B------:R-:W2:Y:S02]  /*25df0*/  @!P1 SYNCS.PHASECHK.TRANS64 P1, [R3+URZ+0x28850], R0 ;  /* 0x02885000030095a7 */ /* 0x000ea4000802007f */
[----:B--2---:R-:W-:Y:S05]  /*25e00*/  @!P1 BRA `(.L_x_1896) ;  /* 0xfffffffc00f09947 */ /* 0x004fea000383ffff */
[----:B------:R-:W-:Y:S05]  /*25e10*/  BRA `(.L_x_1893) ;  /* 0xfffffeec006c7947 */ /* 0x000fea000383ffff */
.L_x_1905:
[----:B-1----:R1:W2:Y:S02]  /*25e20*/  SYNCS.PHASECHK.TRANS64.TRYWAIT P2, [R3+URZ+0x28830], R0 ;  /* 0x02883000030075a7 */ /* 0x0022a4000804017f */
[----:B--2---:R-:W-:Y:S05]  /*25e30*/  @!P2 NANOSLEEP.SYNCS 0x989680 ;  /* 0x009896800000a95d */ /* 0x004fea0003900000 */
[----:B------:R-:W2:Y:S02]  /*25e40*/  @!P2 SYNCS.PHASECHK.TRANS64 P2, [R3+URZ+0x28830], R0 ;  /* 0x028830000300a5a7 */ /* 0x000ea4000804007f */
[----:B--2---:R-:W-:Y:S05]  /*25e50*/  @!P2 BRA `(.L_x_1905) ;  /* 0xfffffffc00f0a947 */ /* 0x004fea000383ffff */
[----:B------:R-:W-:Y:S05]  /*25e60*/  BRA `(.L_x_1904) ;  /* 0xffffff0800dc7947 */ /* 0x000fea000383ffff */
.L_x_1909:
[----:B-1----:R1:W2:Y:S02]  /*25e70*/  SYNCS.PHASECHK.TRANS64.TRYWAIT P1, [R3+URZ+0x28850], R0 ;  /* 0x02885000030075a7 */ /* 0x0022a4000802017f */
[----:B--2---:R-:W-:Y:S05]  /*25e80*/  @!P1 NANOSLEEP.SYNCS 0x989680 ;  /* 0x009896800000995d */ /* 0x004fea0003900000 */
[----:B------:R-:W2:Y:S02]  /*25e90*/  @!P1 SYNCS.PHASECHK.TRANS64 P1, [R3+URZ+0x28850], R0 ;  /* 0x02885000030095a7 */ /* 0x000ea4000802007f */
[----:B--2---:R-:W-:Y:S05]  /*25ea0*/  @!P1 BRA `(.L_x_1909) ;  /* 0xfffffffc00f09947 */ /* 0x004fea000383ffff */
[----:B------:R-:W-:Y:S05]  /*25eb0*/  BRA `(.L_x_1906) ;  /* 0xffffff0c00f87947 */ /* 0x000fea000383ffff */
.L_x_1924:
[----:B-1----:R1:W2:Y:S02]  /*25ec0*/  SYNCS.PHASECHK.TRANS64.TRYWAIT P1, [R11+URZ+0x28850], R4 ;  /* 0x028850040b0075a7 */ /* 0x0022a4000802017f */
[----:B--2---:R-:W-:Y:S05]  /*25ed0*/  @!P1 NANOSLEEP.SYNCS 0x989680 ;  /* 0x009896800000995d */ /* 0x004fea0003900000 */
[----:B------:R-:W2:Y:S02]  /*25ee0*/  @!P1 SYNCS.PHASECHK.TRANS64 P1, [R11+URZ+0x28850], R4 ;  /* 0x028850040b0095a7 */ /* 0x000ea4000802007f */
[----:B--2---:R-:W-:Y:S05]  /*25ef0*/  @!P1 BRA `(.L_x_1924) ;  /* 0xfffffffc00f09947 */ /* 0x004fea000383ffff */
[----:B------:R-:W-:Y:S05]  /*25f00*/  BRA `(.L_x_1923) ;  /* 0xffffff3c005c7947 */ /* 0x000fea000383ffff */
.L_x_1939:
[----:B------:R-:W-:Y:S01]  /*25f10*/  MOV R13, R4 ;  /* 0x00000004000d7202 */ /* 0x000fe20000000f00 */
[----:B------:R-:W-:Y:S02]  /*25f20*/  IMAD.MOV.U32 R12, RZ, RZ, RZ ;  /* 0x000000ffff0c7224 */ /* 0x000fe400078e00ff */
[----:B------:R-:W-:Y:S02]  /*25f30*/  IMAD.MOV.U32 R11, RZ, RZ, 0x181f ;  /* 0x0000181fff0b7424 */ /* 0x000fe400078e00ff */
[----:B------:R-:W-:-:S07]  /*25f40*/  IMAD.MOV.U32 R15, RZ, RZ, -0x1 ;  /* 0xffffffffff0f7424 */ /* 0x000fce00078e00ff */
[----:B---3--:R-:W-:Y:S05]  /*25f50*/  WARPSYNC.COLLECTIVE R15, `(.L_x_2187) ;  /* 0x000000000f087348 */ /* 0x008fea0003c00000 */
[----:B------:R0:W1:Y:S02]  /*25f60*/  SHFL.IDX P6, R14, R13, R12, R11 ;  /* 0x0000000c0d0e7389 */ /* 0x00006400000c000b */
[----:B01-3--:R-:W-:Y:S01]  /*25f70*/  ENDCOLLECTIVE ;  /* 0x000000000000791b */ /* 0x00bfe20003800000 */
.L_x_2187:
[----:B------:R-:W-:Y:S02]  /*25f80*/  IMAD.MOV.U32 R13, RZ, RZ, R0 ;  /* 0x000000ffff0d7224 */ /* 0x000fe400078e0000 */
[----:B------:R-:W-:-:S07]  /*25f90*/  IMAD.MOV.U32 R3, RZ, RZ, R14 ;  /* 0x000000ffff037224 */ /* 0x000fce00078e000e */
[----:B------:R-:W-:Y:S05]  /*25fa0*/  WARPSYNC.COLLECTIVE R15, `(.L_x_2188) ;  /* 0x000000000f087348 */ /* 0x000fea0003c00000 */
[----:B------:R0:W1:Y:S02]  /*25fb0*/  SHFL.IDX P6, R14, R13, R12, R11 ;  /* 0x0000000c0d0e7389 */ /* 0x00006400000c000b */
[----:B01----:R-:W-:Y:S01]  /*25fc0*/  ENDCOLLECTIVE ;  /* 0x000000000000791b */ /* 0x003fe20003800000 */
.L_x_2188:
[----:B------:R-:W-:Y:S05]  /*25fd0*/  BRA `(.L_x_2189) ;  /* 0xffffff60009c7947 */ /* 0x000fea000383ffff */
.L_x_1942:
[----:B------:R-:W-:Y:S01]  /*25fe0*/  BSSY B1, `(.L_x_2190) ;  /* 0x0000008000017945 */ /* 0x000fe20003800000 */
[----:B------:R-:W-:Y:S01]  /*25ff0*/  IMAD.MOV.U32 R13, RZ, RZ, R4 ;  /* 0x000000ffff0d7224 */ /* 0x000fe200078e0004 */
[----:B------:R-:W-:Y:S01]  /*26000*/  MOV R12, 0x1 ;  /* 0x00000001000c7802 */ /* 0x000fe20000000f00 */
[----:B------:R-:W-:Y:S02]  /*26010*/  IMAD.MOV.U32 R11, RZ, RZ, 0x181f ;  /* 0x0000181fff0b7424 */ /* 0x000fe400078e00ff */
[----:B----4-:R-:W-:-:S07]  /*26020*/  IMAD.MOV.U32 R15, RZ, RZ, -0x1 ;  /* 0xffffffffff0f7424 */ /* 0x010fce00078e00ff */
[----:B0123--:R-:W-:Y:S05]  /*26030*/  WARPSYNC.COLLECTIVE R15, `(.L_x_2191) ;  /* 0x000000000f087348 */ /* 0x00ffea0003c00000 */
[----:B--2---:R2:W4:Y:S02]  /*26040*/  SHFL.IDX P6, R14, R13, R12, R11 ;  /* 0x0000000c0d0e7389 */ /* 0x00452400000c000b */
[----:B01234-:R-:W-:Y:S01]  /*26050*/  ENDCOLLECTIVE ;  /* 0x000000000000791b */ /* 0x01ffe20003800000 */
.L_x_2191:
[----:B------:R-:W-:Y:S05]  /*26060*/  BSYNC B1 ;  /* 0x0000000000017941 */ /* 0x000fea0003800000 */
.L_x_2190:
        /* <DEDUP_REMOVED lines=8> */
.L_x_2192:
[----:B------:R-:W-:Y:S05]  /*260f0*/  BRA `(.L_x_2193) ;  /* 0xffffff60009c7947 */ /* 0x000fea000383ffff */
.L_x_1945:
[----:B------:R-:W-:Y:S01]  /*26100*/  BSSY B1, `(.L_x_2194) ;  /* 0x0000008000017945 */ /* 0x000fe20003800000 */
[----:B------:R-:W-:Y:S02]  /*26110*/  IMAD.MOV.U32 R13, RZ, RZ, R4 ;  /* 0x000000ffff0d7224 */ /* 0x000fe400078e0004 */
[----:B------:R-:W-:Y:S02]  /*26120*/  IMAD.MOV.U32 R12, RZ, RZ, 0x2 ;  /* 0x00000002ff0c7424 */ /* 0x000fe400078e00ff */
[----:B------:R-:W-:Y:S02]  /*26130*/  IMAD.MOV.U32 R11, RZ, RZ, 0x181f ;  /* 0x0000181fff0b7424 */ /* 0x000fe400078e00ff */
[----:B----4-:R-:W-:-:S07]  /*26140*/  IMAD.MOV.U32 R15, RZ, RZ, -0x1 ;  /* 0xffffffffff0f7424 */ /* 0x010fce00078e00ff */
[----:B0123--:R-:W-:Y:S05]  /*26150*/  WARPSYNC.COLLECTIVE R15, `(.L_x_2195) ;  /* 0x000000000f087348 */ /* 0x00ffea0003c00000 */
[----:B--2---:R2:W4:Y:S02]  /*26160*/  SHFL.IDX P6, R14, R13, R12, R11 ;  /* 0x0000000c0d0e7389 */ /* 0x00452400000c000b */
[----:B01234-:R-:W-:Y:S01]  /*26170*/  ENDCOLLECTIVE ;  /* 0x000000000000791b */ /* 0x01ffe20003800000 */
.L_x_2195:
[----:B------:R-:W-:Y:S05]  /*26180*/  BSYNC B1 ;  /* 0x0000000000017941 */ /* 0x000fea0003800000 */
.L_x_2194:
        /* <DEDUP_REMOVED lines=8> */
.L_x_2196:
[----:B------:R-:W-:Y:S05]  /*26210*/  BRA `(.L_x_2197) ;  /* 0xffffff60009c7947 */ /* 0x000fea000383ffff */
.L_x_1948:
[----:B------:R-:W-:Y:S01]  /*26220*/  BSSY B1, `(.L_x_2198) ;  /* 0x0000008000017945 */ /* 0x000fe20003800000 */
[----:B------:R-:W-:Y:S02]  /*26230*/  IMAD.MOV.U32 R13, RZ, RZ, R4 ;  /* 0x000000ffff0d7224 */ /* 0x000fe400078e0004 */
[----:B------:R-:W-:Y:S02]  /*26240*/  IMAD.MOV.U32 R12, RZ, RZ, 0x3 ;  /* 0x00000003ff0c7424 */ /* 0x000fe400078e00ff */
[----:B------:R-:W-:Y:S02]  /*26250*/  IMAD.MOV.U32 R11, RZ, RZ, 0x181f ;  /* 0x0000181fff0b7424 */ /* 0x000fe400078e00ff */
[----:B0-----:R-:W-:-:S07]  /*26260*/  IMAD.MOV.U32 R15, RZ, RZ, -0x1 ;  /* 0xffffffffff0f7424 */ /* 0x001fce00078e00ff */
[----:B-1234-:R-:W-:Y:S05]  /*26270*/  WARPSYNC.COLLECTIVE R15, `(.L_x_2199) ;  /* 0x000000000f087348 */ /* 0x01efea0003c00000 */
[----:B----4-:R0:W4:Y:S02]  /*26280*/  SHFL.IDX P6, R14, R13, R12, R11 ;  /* 0x0000000c0d0e7389 */ /* 0x01012400000c000b */
[----:B01234-:R-:W-:Y:S01]  /*26290*/  ENDCOLLECTIVE ;  /* 0x000000000000791b */ /* 0x01ffe20003800000 */
.L_x_2199:
[----:B------:R-:W-:Y:S05]  /*262a0*/  BSYNC B1 ;  /* 0x0000000000017941 */ /* 0x000fea0003800000 */
.L_x_2198:
        /* <DEDUP_REMOVED lines=8> */
.L_x_2200:
[----:B------:R-:W-:Y:S05]  /*26330*/  BRA `(.L_x_2201) ;  /* 0xffffff60009c7947 */ /* 0x000fea000383ffff */
.L_x_1973:
[----:B------:R-:W0:Y:S01]  /*26340*/  S2R R12, SR_TID.X ;  /* 0x00000000000c7919 */ /* 0x000e220000002100 */
[----:B------:R-:W-:Y:S01]  /*26350*/  BSSY B1, `(.L_x_2202) ;  /* 0x000000a000017945 */ /* 0x000fe20003800000 */
[----:B------:R-:W-:Y:S01]  /*26360*/  MOV R11, 0x1f ;  /* 0x0000001f000b7802 */ /* 0x000fe20000000f00 */
[----:B------:R-:W-:Y:S01]  /*26370*/  IMAD.MOV.U32 R15, RZ, RZ, -0x1 ;  /* 0xffffffffff0f7424 */ /* 0x000fe200078e00ff */
[----:B0-----:R-:W-:-:S04]  /*26380*/  SHF.R.U32.HI R12, RZ, 0x5, R12 ;  /* 0x00000005ff0c7819 */ /* 0x001fc8000001160c */
[----:B------:R-:W-:-:S05]  /*26390*/  LOP3.LUT R12, R12, 0x3, RZ, 0xc0, !PT ;  /* 0x000000030c0c7812 */ /* 0x000fca00078ec0ff */
[----:B------:R-:W-:Y:S02]  /*263a0*/  IMAD.MOV.U32 R13, RZ, RZ, R12 ;  /* 0x000000ffff0d7224 */ /* 0x000fe400078e000c */
[----:B------:R-:W-:-:S07]  /*263b0*/  IMAD.MOV.U32 R12, RZ, RZ, RZ ;  /* 0x000000ffff0c7224 */ /* 0x000fce00078e00ff */
[----:B------:R-:W-:Y:S05]  /*263c0*/  WARPSYNC.COLLECTIVE R15, `(.L_x_2203) ;  /* 0x000000000f087348 */ /* 0x000fea0003c00000 */
[----:B------:R0:W1:Y:S02]  /*263d0*/  SHFL.IDX P6, R14, R13, R12, R11 ;  /* 0x0000000c0d0e7389 */ /* 0x00006400000c000b */
[----:B01----:R-:W-:Y:S01]  /*263e0*/  ENDCOLLECTIVE ;  /* 0x000000000000791b */ /* 0x003fe20003800000 */
.L_x_2203:
[----:B------:R-:W-:Y:S05]  /*263f0*/  BSYNC B1 ;  /* 0x0000000000017941 */ /* 0x000fea0003800000 */
.L_x_2202:
[----:B------:R-:W-:Y:S05]  /*26400*/  BRA `(.L_x_2204) ;  /* 0xffffff7800847947 */ /* 0x000fea000383ffff */
.L_x_1975:
[----:B------:R-:W-:Y:S01]  /*26410*/  BSSY B1, `(.L_x_2205) ;  /* 0x0000006000017945 */ /* 0x000fe20003800000 */
[----:B------:R-:W-:-:S07]  /*26420*/  IMAD.MOV.U32 R15, RZ, RZ, -0x1 ;  /* 0xffffffffff0f7424 */ /* 0x000fce00078e00ff */
[----:B0-----:R-:W-:Y:S05]  /*26430*/  WARPSYNC.COLLECTIVE R15, `(.L_x_2206) ;  /* 0x000000000f0c7348 */ /* 0x001fea0003c00000 */
[----:B------:R-:W-:Y:S02]  /*26440*/  ELECT P6, UR62, PT ;  /* 0x00000000003e782f */ /* 0x000fe400038c0000 */
[----:B------:R-:W-:Y:S01]  /*26450*/  MOV R14, UR62 ;  /* 0x0000003e000e7c02 */ /* 0x000fe20008000f00 */
[----:B0-----:R-:W-:Y:S10]  /*26460*/  ENDCOLLECTIVE ;  /* 0x000000000000791b */ /* 0x001ff40003800000 */
.L_x_2206:
[----:B------:R-:W-:Y:S05]  /*26470*/  BSYNC B1 ;  /* 0x0000000000017941 */ /* 0x000fea0003800000 */
.L_x_2205:
[----:B------:R-:W-:Y:S05]  /*26480*/  BRA `(.L_x_1974) ;  /* 0xffffff78007c7947 */ /* 0x000fea000383ffff */
.L_x_1977:
[----:B0-----:R0:W1:Y:S02]  /*26490*/  SYNCS.PHASECHK.TRANS64.TRYWAIT P0, [R22+URZ+0x28820], R3 ;  /* 0x02882003160075a7 */ /* 0x001064000800017f */
[----:B-1----:R-:W-:Y:S05]  /*264a0*/  @!P0 NANOSLEEP.SYNCS 0x989680 ;  /* 0x009896800000895d */ /* 0x002fea0003900000 */
[----:B------:R-:W1:Y:S02]  /*264b0*/  @!P0 SYNCS.PHASECHK.TRANS64 P0, [R22+URZ+0x28820], R3 ;  /* 0x02882003160085a7 */ /* 0x000e64000800007f */
[----:B-1----:R-:W-:Y:S05]  /*264c0*/  @!P0 BRA `(.L_x_1977) ;  /* 0xfffffffc00f08947 */ /* 0x002fea000383ffff */
[----:B------:R-:W-:Y:S05]  /*264d0*/  BRA `(.L_x_2207) ;  /* 0xffffff78008c7947 */ /* 0x000fea000383ffff */
.L_x_1981:
[----:B-1----:R1:W2:Y:S02]  /*264e0*/  SYNCS.PHASECHK.TRANS64.TRYWAIT P0, [R11+URZ+0x288a0], R14 ;  /* 0x0288a00e0b0075a7 */ /* 0x0022a4000800017f */
[----:B--2---:R-:W-:Y:S05]  /*264f0*/  @!P0 NANOSLEEP.SYNCS 0x989680 ;  /* 0x009896800000895d */ /* 0x004fea0003900000 */
[----:B------:R-:W2:Y:S02]  /*26500*/  @!P0 SYNCS.PHASECHK.TRANS64 P0, [R11+URZ+0x288a0], R14 ;  /* 0x0288a00e0b0085a7 */ /* 0x000ea4000800007f */
[----:B--2---:R-:W-:Y:S05]  /*26510*/  @!P0 BRA `(.L_x_1981) ;  /* 0xfffffffc00f08947 */ /* 0x004fea000383ffff */
[----:B------:R-:W-:Y:S05]  /*26520*/  BRA `(.L_x_2208) ;  /* 0xffffff7800a47947 */ /* 0x000fea000383ffff */
.L_x_1987:
[----:B0-----:R0:W2:Y:S02]  /*26530*/  SYNCS.PHASECHK.TRANS64.TRYWAIT P0, [R11+URZ+0x288c0], R14 ;  /* 0x0288c00e0b0075a7 */ /* 0x0010a4000800017f */
[----:B--2---:R-:W-:Y:S05]  /*26540*/  @!P0 NANOSLEEP.SYNCS 0x989680 ;  /* 0x009896800000895d */ /* 0x004fea0003900000 */
[----:B------:R-:W2:Y:S02]  /*26550*/  @!P0 SYNCS.PHASECHK.TRANS64 P0, [R11+URZ+0x288c0], R14 ;  /* 0x0288c00e0b0085a7 */ /* 0x000ea4000800007f */
[----:B--2---:R-:W-:Y:S05]  /*26560*/  @!P0 BRA `(.L_x_1987) ;  /* 0xfffffffc00f08947 */ /* 0x004fea000383ffff */
[----:B------:R-:W-:Y:S05]  /*26570*/  BRA `(.L_x_2209) ;  /* 0xffffff7c00647947 */ /* 0x000fea000383ffff */
.L_x_1995:
[----:B0-----:R0:W1:Y:S02]  /*26580*/  SYNCS.PHASECHK.TRANS64.TRYWAIT P1, [R12+URZ+0x288a0], R2 ;  /* 0x0288a0020c0075a7 */ /* 0x001064000802017f */
[----:B-1----:R-:W-:Y:S05]  /*26590*/  @!P1 NANOSLEEP.SYNCS 0x989680 ;  /* 0x009896800000995d */ /* 0x002fea0003900000 */
[----:B------:R-:W1:Y:S02]  /*265a0*/  @!P1 SYNCS.PHASECHK.TRANS64 P1, [R12+URZ+0x288a0], R2 ;  /* 0x0288a0020c0095a7 */ /* 0x000e64000802007f */
[----:B-1----:R-:W-:Y:S05]  /*265b0*/  @!P1 BRA `(.L_x_1995) ;  /* 0xfffffffc00f09947 */ /* 0x002fea000383ffff */
[----:B------:R-:W-:Y:S05]  /*265c0*/  BRA `(.L_x_2210) ;  /* 0xffffff8000607947 */ /* 0x000fea000383ffff */
.L_x_2001:
[----:B-1----:R1:W2:Y:S02]  /*265d0*/  SYNCS.PHASECHK.TRANS64.TRYWAIT P1, [R12+URZ+0x288c0], R2 ;  /* 0x0288c0020c0075a7 */ /* 0x0022a4000802017f */
[----:B--2---:R-:W-:Y:S05]  /*265e0*/  @!P1 NANOSLEEP.SYNCS 0x989680 ;  /* 0x009896800000995d */ /* 0x004fea0003900000 */
[----:B------:R-:W2:Y:S02]  /*265f0*/  @!P1 SYNCS.PHASECHK.TRANS64 P1, [R12+URZ+0x288c0], R2 ;  /* 0x0288c0020c0095a7 */ /* 0x000ea4000802007f */
[----:B--2---:R-:W-:Y:S05]  /*26600*/  @!P1 BRA `(.L_x_2001) ;  /* 0xfffffffc00f09947 */ /* 0x004fea000383ffff */
[----:B------:R-:W-:Y:S05]  /*26610*/  BRA `(.L_x_2211) ;  /* 0xffffff8400187947 */ /* 0x000fea000383ffff */
.L_x_2023:
[----:B------:R-:W0:Y:S01]  /*26620*/  S2R R9, SR_TID.X ;  /* 0x0000000000097919 */ /* 0x000e220000002100 */
[----:B------:R-:W-:Y:S01]  /*26630*/  BSSY B0, `(.L_x_2212) ;  /* 0x000000a000007945 */ /* 0x000fe20003800000 */
[----:B------:R-:W-:Y:S02]  /*26640*/  IMAD.MOV.U32 R12, RZ, RZ, RZ ;  /* 0x000000ffff0c7224 */ /* 0x000fe400078e00ff */
[----:B------:R-:W-:Y:S02]  /*26650*/  IMAD.MOV.U32 R11, RZ, RZ, 0x1f ;  /* 0x0000001fff0b7424 */ /* 0x000fe400078e00ff */
[----:B------:R-:W-:Y:S01]  /*26660*/  IMAD.MOV.U32 R15, RZ, RZ, -0x1 ;  /* 0xffffffffff0f7424 */ /* 0x000fe200078e00ff */
[----:B0-----:R-:W-:-:S04]  /*26670*/  SHF.R.U32.HI R9, RZ, 0x5, R9 ;  /* 0x00000005ff097819 */ /* 0x001fc80000011609 */
[----:B------:R-:W-:-:S05]  /*26680*/  LOP3.LUT R9, R9, 0x3, RZ, 0xc0, !PT ;  /* 0x0000000309097812 */ /* 0x000fca00078ec0ff */
[----:B------:R-:W-:-:S07]  /*26690*/  IMAD.MOV.U32 R13, RZ, RZ, R9 ;  /* 0x000000ffff0d7224 */ /* 0x000fce00078e0009 */
[----:B-----5:R-:W-:Y:S05]  /*266a0*/  WARPSYNC.COLLECTIVE R15, `(.L_x_2213) ;  /* 0x000000000f087348 */ /* 0x020fea0003c00000 */
[----:B------:R0:W1:Y:S02]  /*266b0*/  SHFL.IDX P6, R14, R13, R12, R11 ;  /* 0x0000000c0d0e7389 */ /* 0x00006400000c000b */
[----:B01---5:R-:W-:Y:S01]  /*266c0*/  ENDCOLLECTIVE ;  /* 0x000000000000791b */ /* 0x023fe20003800000 */
.L_x_2213:
[----:B------:R-:W-:Y:S05]  /*266d0*/  BSYNC B0 ;  /* 0x0000000000007941 */ /* 0x000fea0003800000 */
.L_x_2212:
[----:B------:R-:W-:Y:S05]  /*266e0*/  BRA `(.L_x_2214) ;  /* 0xffffff9000e47947 */ /* 0x000fea000383ffff */
.L_x_2026:
[----:B0-----:R0:W1:Y:S02]  /*266f0*/  SYNCS.PHASECHK.TRANS64.TRYWAIT P0, [R7+URZ+0x28840], R2 ;  /* 0x02884002070075a7 */ /* 0x001064000800017f */
[----:B-1----:R-:W-:Y:S05]  /*26700*/  @!P0 NANOSLEEP.SYNCS 0x989680 ;  /* 0x009896800000895d */ /* 0x002fea0003900000 */
[----:B------:R-:W1:Y:S02]  /*26710*/  @!P0 SYNCS.PHASECHK.TRANS64 P0, [R7+URZ+0x28840], R2 ;  /* 0x02884002070085a7 */ /* 0x000e64000800007f */
[----:B-1----:R-:W-:Y:S05]  /*26720*/  @!P0 BRA `(.L_x_2026) ;  /* 0xfffffffc00f08947 */ /* 0x002fea000383ffff */
[----:B------:R-:W-:Y:S05]  /*26730*/  BRA `(.L_x_2215) ;  /* 0xffffff9400407947 */ /* 0x000fea000383ffff */
.L_x_2027:
        /* <DEDUP_REMOVED lines=8> */
.L_x_2217:
[----:B------:R-:W-:Y:S05]  /*267c0*/  BSYNC B0 ;  /* 0x0000000000007941 */ /* 0x000fea0003800000 */
.L_x_2216:
[----:B------:R-:W-:Y:S01]  /*267d0*/  IMAD.MOV.U32 R13, RZ, RZ, R4 ;  /* 0x000000ffff0d7224 */ /* 0x000fe200078e0004 */
[----:B------:R-:W-:Y:S01]  /*267e0*/  MOV R11, 0x181f ;  /* 0x0000181f000b7802 */ /* 0x000fe20000000f00 */
[----:B------:R-:W-:Y:S02]  /*267f0*/  IMAD.MOV.U32 R12, RZ, RZ, RZ ;  /* 0x000000ffff0c7224 */ /* 0x000fe400078e00ff */
[----:B------:R-:W-:Y:S02]  /*26800*/  IMAD.MOV.U32 R15, RZ, RZ, -0x1 ;  /* 0xffffffffff0f7424 */ /* 0x000fe400078e00ff */
[----:B------:R-:W-:Y:S02]  /*26810*/  IMAD.MOV.U32 R2, RZ, RZ, R14 ;  /* 0x000000ffff027224 */ /* 0x000fe400078e000e */
[----:B------:R-:W-:-:S07]  /*26820*/  @P0 IMAD R8, R5, 0x2, R22 ;  /* 0x0000000205080824 */ /* 0x000fce00078e0216 */
[----:B------:R-:W-:Y:S05]  /*26830*/  WARPSYNC.COLLECTIVE R15, `(.L_x_2218) ;  /* 0x000000000f087348 */ /* 0x000fea0003c00000 */
[----:B------:R0:W1:Y:S02]  /*26840*/  SHFL.IDX P6, R14, R13, R12, R11 ;  /* 0x0000000c0d0e7389 */ /* 0x00006400000c000b */
[----:B01----:R-:W-:Y:S01]  /*26850*/  ENDCOLLECTIVE ;  /* 0x000000000000791b */ /* 0x003fe20003800000 */
.L_x_2218:
[----:B------:R-:W-:Y:S02]  /*26860*/  IMAD.MOV.U32 R13, RZ, RZ, R0 ;  /* 0x000000ffff0d7224 */ /* 0x000fe400078e0000 */
[----:B------:R-:W-:Y:S02]  /*26870*/  IMAD.MOV.U32 R12, RZ, RZ, 0x1 ;  /* 0x00000001ff0c7424 */ /* 0x000fe400078e00ff */
[----:B------:R-:W-:-:S07]  /*26880*/  IMAD.MOV.U32 R3, RZ, RZ, R14 ;  /* 0x000000ffff037224 */ /* 0x000fce00078e000e */
[----:B------:R-:W-:Y:S05]  /*26890*/  WARPSYNC.COLLECTIVE R15, `(.L_x_2219) ;  /* 0x000000000f087348 */ /* 0x000fea0003c00000 */
[----:B------:R0:W1:Y:S02]  /*268a0*/  SHFL.IDX P6, R14, R13, R12, R11 ;  /* 0x0000000c0d0e7389 */ /* 0x00006400000c000b */
[----:B01----:R-:W-:Y:S01]  /*268b0*/  ENDCOLLECTIVE ;  /* 0x000000000000791b */ /* 0x003fe20003800000 */
.L_x_2219:
        /* <DEDUP_REMOVED lines=16> */
.L_x_2220:
[----:B------:R-:W-:Y:S02]  /*269c0*/  @P0 IMAD R8, R5, 0x2, R22 ;  /* 0x0000000205080824 */ /* 0x000fe400078e0216 */
[----:B------:R-:W-:Y:S02]  /*269d0*/  IMAD.MOV.U32 R13, RZ, RZ, R0 ;  /* 0x000000ffff0d7224 */ /* 0x000fe400078e0000 */
[----:B------:R-:W-:Y:S02]  /*269e0*/  IMAD.MOV.U32 R12, RZ, RZ, 0x2 ;  /* 0x00000002ff0c7424 */ /* 0x000fe400078e00ff */
[----:B------:R-:W-:-:S07]  /*269f0*/  IMAD.MOV.U32 R3, RZ, RZ, R14 ;  /* 0x000000ffff037224 */ /* 0x000fce00078e000e */
[----:B------:R-:W-:Y:S05]  /*26a00*/  WARPSYNC.COLLECTIVE R15, `(.L_x_2221) ;  /* 0x000000000f087348 */ /* 0x000fea0003c00000 */
[----:B------:R0:W1:Y:S02]  /*26a10*/  SHFL.IDX P6, R14, R13, R12, R11 ;  /* 0x0000000c0d0e7389 */ /* 0x00006400000c000b */
[----:B01----:R-:W-:Y:S01]  /*26a20*/  ENDCOLLECTIVE ;  /* 0x000000000000791b */ /* 0x003fe20003800000 */
.L_x_2221:
        /* <DEDUP_REMOVED lines=16> */
.L_x_2222:
[----:B------:R-:W-:Y:S02]  /*26b30*/  @P0 IMAD R8, R5, 0x2, R22 ;  /* 0x0000000205080824 */ /* 0x000fe400078e0216 */
[----:B------:R-:W-:Y:S02]  /*26b40*/  IMAD.MOV.U32 R13, RZ, RZ, R0 ;  /* 0x000000ffff0d7224 */ /* 0x000fe400078e0000 */
[----:B------:R-:W-:Y:S02]  /*26b50*/  IMAD.MOV.U32 R12, RZ, RZ, 0x3 ;  /* 0x00000003ff0c7424 */ /* 0x000fe400078e00ff */
[----:B------:R-:W-:-:S07]  /*26b60*/  IMAD.MOV.U32 R3, RZ, RZ, R14 ;  /* 0x000000ffff037224 */ /* 0x000fce00078e000e */
[----:B------:R-:W-:Y:S05]  /*26b70*/  WARPSYNC.COLLECTIVE R15, `(.L_x_2223) ;  /* 0x000000000f087348 */ /* 0x000fea0003c00000 */
[----:B------:R0:W1:Y:S02]  /*26b80*/  SHFL.IDX P6, R14, R13, R12, R11 ;  /* 0x0000000c0d0e7389 */ /* 0x00006400000c000b */
[----:B01----:R-:W-:Y:S01]  /*26b90*/  ENDCOLLECTIVE ;  /* 0x000000000000791b */ /* 0x003fe20003800000 */
.L_x_2223:
        /* <DEDUP_REMOVED lines=16> */
.L_x_2224:
[----:B------:R-:W-:Y:S02]  /*26ca0*/  @P0 IMAD R8, R5, 0x2, R22 ;  /* 0x0000000205080824 */ /* 0x000fe400078e0216 */
[----:B------:R-:W-:Y:S01]  /*26cb0*/  IMAD.MOV.U32 R13, RZ, RZ, R0 ;  /* 0x000000ffff0d7224 */ /* 0x000fe200078e0000 */
[----:B------:R-:W-:Y:S01]  /*26cc0*/  MOV R12, 0x4 ;  /* 0x00000004000c7802 */ /* 0x000fe20000000f00 */
[----:B------:R-:W-:-:S07]  /*26cd0*/  IMAD.MOV.U32 R3, RZ, RZ, R14 ;  /* 0x000000ffff037224 */ /* 0x000fce00078e000e */
[----:B------:R-:W-:Y:S05]  /*26ce0*/  WARPSYNC.COLLECTIVE R15, `(.L_x_2225) ;  /* 0x000000000f087348 */ /* 0x000fea0003c00000 */
[----:B------:R0:W1:Y:S02]  /*26cf0*/  SHFL.IDX P6, R14, R13, R12, R11 ;  /* 0x0000000c0d0e7389 */ /* 0x00006400000c000b */
[----:B01----:R-:W-:Y:S01]  /*26d00*/  ENDCOLLECTIVE ;  /* 0x000000000000791b */ /* 0x003fe20003800000 */
.L_x_2225:
        /* <DEDUP_REMOVED lines=16> */
.L_x_2226:
[----:B------:R-:W-:Y:S01]  /*26e10*/  @P0 IMAD R8, R5, 0x2, R22 ;  /* 0x0000000205080824 */ /* 0x000fe200078e0216 */
[----:B------:R-:W-:Y:S01]  /*26e20*/  MOV R13, R0 ;  /* 0x00000000000d7202 */ /* 0x000fe20000000f00 */
[----:B------:R-:W-:Y:S02]  /*26e30*/  IMAD.MOV.U32 R12, RZ, RZ, 0x5 ;  /* 0x00000005ff0c7424 */ /* 0x000fe400078e00ff */
[----:B------:R-:W-:-:S07]  /*26e40*/  IMAD.MOV.U32 R3, RZ, RZ, R14 ;  /* 0x000000ffff037224 */ /* 0x000fce00078e000e */
[----:B------:R-:W-:Y:S05]  /*26e50*/  WARPSYNC.COLLECTIVE R15, `(.L_x_2227) ;  /* 0x000000000f087348 */ /* 0x000fea0003c00000 */
[----:B------:R0:W1:Y:S02]  /*26e60*/  SHFL.IDX P6, R14, R13, R12, R11 ;  /* 0x0000000c0d0e7389 */ /* 0x00006400000c000b */
[----:B01----:R-:W-:Y:S01]  /*26e70*/  ENDCOLLECTIVE ;  /* 0x000000000000791b */ /* 0x003fe20003800000 */
.L_x_2227:
        /* <DEDUP_REMOVED lines=16> */
.L_x_2228:
[----:B------:R-:W-:Y:S01]  /*26f80*/  @P0 LEA R8, R5, R22, 0x1 ;  /* 0x0000001605080211 */ /* 0x000fe200078e08ff */
[----:B------:R-:W-:Y:S02]  /*26f90*/  IMAD.MOV.U32 R13, RZ, RZ, R0 ;  /* 0x000000ffff0d7224 */ /* 0x000fe400078e0000 */
[----:B------:R-:W-:Y:S02]  /*26fa0*/  IMAD.MOV.U32 R12, RZ, RZ, 0x6 ;  /* 0x00000006ff0c7424 */ /* 0x000fe400078e00ff */
[----:B------:R-:W-:-:S07]  /*26fb0*/  IMAD.MOV.U32 R3, RZ, RZ, R14 ;  /* 0x000000ffff037224 */ /* 0x000fce00078e000e */
[----:B------:R-:W-:Y:S05]  /*26fc0*/  WARPSYNC.COLLECTIVE R15, `(.L_x_2229) ;  /* 0x000000000f087348 */ /* 0x000fea0003c00000 */
[----:B------:R0:W1:Y:S02]  /*26fd0*/  SHFL.IDX P6, R14, R13, R12, R11 ;  /* 0x0000000c0d0e7389 */ /* 0x00006400000c000b */
[----:B01----:R-:W-:Y:S01]  /*26fe0*/  ENDCOLLECTIVE ;  /* 0x000000000000791b */ /* 0x003fe20003800000 */
.L_x_2229:
        /* <DEDUP_REMOVED lines=16> */
.L_x_2230:
[----:B------:R-:W-:Y:S02]  /*270f0*/  @P0 IMAD R8, R5, 0x2, R22 ;  /* 0x0000000205080824 */ /* 0x000fe400078e0216 */
[----:B------:R-:W-:Y:S02]  /*27100*/  IMAD.MOV.U32 R13, RZ, RZ, R0 ;  /* 0x000000ffff0d7224 */ /* 0x000fe400078e0000 */
[----:B------:R-:W-:Y:S02]  /*27110*/  IMAD.MOV.U32 R12, RZ, RZ, 0x7 ;  /* 0x00000007ff0c7424 */ /* 0x000fe400078e00ff */
[----:B------:R-:W-:-:S07]  /*27120*/  IMAD.MOV.U32 R3, RZ, RZ, R14 ;  /* 0x000000ffff037224 */ /* 0x000fce00078e000e */
[----:B------:R-:W-:Y:S05]  /*27130*/  WARPSYNC.COLLECTIVE R15, `(.L_x_2231) ;  /* 0x000000000f087348 */ /* 0x000fea0003c00000 */
[----:B------:R0:W1:Y:S02]  /*27140*/  SHFL.IDX P6, R14, R13, R12, R11 ;  /* 0x0000000c0d0e7389 */ /* 0x00006400000c000b */
[----:B01----:R-:W-:Y:S01]  /*27150*/  ENDCOLLECTIVE ;  /* 0x000000000000791b */ /* 0x003fe20003800000 */
.L_x_2231:
        /* <DEDUP_REMOVED lines=14> */
.L_x_2232:
[----:B------:R-:W-:Y:S01]  /*27240*/  @!PT LDS RZ, [RZ] ;  /* 0x00000000fffff984 */ /* 0x000fe20000000800 */
[----:B------:R-:W-:Y:S01]  /*27250*/  @!PT LDS RZ, [RZ] ;  /* 0x00000000fffff984 */ /* 0x000fe20000000800 */
[----:B------:R-:W-:Y:S01]  /*27260*/  @!PT LDS RZ, [RZ] ;  /* 0x00000000fffff984 */ /* 0x000fe20000000800 */
[----:B------:R0:W-:Y:S02]  /*27270*/  @P0 LDGSTS.E.BYPASS.LTC128B.128 [R8+0x1f400], desc[UR54][R2.64+0x80], !P2 ;  /* 0x1f40008002080fae */ /* 0x0001e4000d101d76 */
[----:B0-----:R-:W-:Y:S01]  /*27280*/  MOV R2, R14 ;  /* 0x0000000e00027202 */ /* 0x001fe20000000f00 */
[----:B------:R-:W-:Y:S06]  /*27290*/  BRA `(.L_x_2233) ;  /* 0xffffff9000187947 */ /* 0x000fec000383ffff */
.L_x_2032:
        /* <DEDUP_REMOVED lines=9> */
.L_x_2234:
[C---:B------:R-:W-:Y:S01]  /*27330*/  VIADD R6, R27.reuse, 0x10 ;  /* 0x000000101b067836 */ /* 0x040fe20000000000 */
[----:B------:R-:W-:Y:S02]  /*27340*/  ISETP.GE.AND P3, PT, R27, R33, PT ;  /* 0x000000211b00720c */ /* 0x000fe40003f66270 */
[----:B------:R-:W-:Y:S01]  /*27350*/  MOV R13, R0 ;  /* 0x00000000000d7202 */ /* 0x000fe20000000f00 */
[----:B------:R-:W-:-:S10]  /*27360*/  IMAD.MOV.U32 R2, RZ, RZ, R14 ;  /* 0x000000ffff027224 */ /* 0x000fd400078e000e */
[----:B------:R-:W-:Y:S05]  /*27370*/  WARPSYNC.COLLECTIVE R15, `(.L_x_2235) ;  /* 0x000000000f087348 */ /* 0x000fea0003c00000 */
[----:B------:R0:W1:Y:S02]  /*27380*/  SHFL.IDX P6, R14, R13, R12, R11 ;  /* 0x0000000c0d0e7389 */ /* 0x00006400000c000b */
[----:B01----:R-:W-:Y:S01]  /*27390*/  ENDCOLLECTIVE ;  /* 0x000000000000791b */ /* 0x003fe20003800000 */
.L_x_2235:
[----:B------:R-:W-:Y:S01]  /*273a0*/  MOV R13, R4 ;  /* 0x00000004000d7202 */ /* 0x000fe20000000f00 */
[----:B------:R-:W-:Y:S02]  /*273b0*/  IMAD.MOV.U32 R12, RZ, RZ, 0x1 ;  /* 0x00000001ff0c7424 */ /* 0x000fe400078e00ff */
[----:B------:R-:W-:-:S07]  /*273c0*/  IMAD.MOV.U32 R3, RZ, RZ, R14 ;  /* 0x000000ffff037224 */ /* 0x000fce00078e000e */
[----:B------:R-:W-:Y:S05]  /*273d0*/  WARPSYNC.COLLECTIVE R15, `(.L_x_2236) ;  /* 0x000000000f087348 */ /* 0x000fea0003c00000 */
[----:B------:R0:W1:Y:S02]  /*273e0*/  SHFL.IDX P6, R14, R13, R12, R11 ;  /* 0x0000000c0d0e7389 */ /* 0x00006400000c000b */
[----:B01----:R-:W-:Y:S01]  /*273f0*/  ENDCOLLECTIVE ;  /* 0x000000000000791b */ /* 0x003fe20003800000 */
.L_x_2236:
[----:B------:R-:W-:-:S05]  /*27400*/  @!P3 LEA R5, P2, R31, R3, 0x1 ;  /* 0x000000031f05b211 */ /* 0x000fca00078408ff */
[----:B------:R-:W-:Y:S02]  /*27410*/  @!P3 IMAD.X R3, RZ, RZ, R2, P2 ;  /* 0x000000ffff03b224 */ /* 0x000fe400010e0602 */
[----:B------:R-:W-:Y:S02]  /*27420*/  @!P3 IMAD.MOV.U32 R2, RZ, RZ, R5 ;  /* 0x000000ffff02b224 */ /* 0x000fe400078e0005 */
[----:B------:R-:W-:-:S03]  /*27430*/  IMAD.MOV.U32 R13, RZ, RZ, R0 ;  /* 0x000000ffff0d7224 */ /* 0x000fc600078e0000 */
[----:B------:R-:W-:Y:S01]  /*27440*/  @!PT LDS RZ, [RZ] ;  /* 0x00000000fffff984 */ /* 0x000fe20000000800 */
[----:B------:R-:W-:Y:S01]  /*27450*/  @!PT LDS RZ, [RZ] ;  /* 0x00000000fffff984 */ /* 0x000fe20000000800 */
[----:B------:R-:W-:Y:S01]  /*27460*/  @!PT LDS RZ, [RZ] ;  /* 0x00000000fffff984 */ /* 0x000fe20000000800 */
[----:B------:R-:W-:Y:S04]  /*27470*/  @!P3 LDGSTS.E.BYPASS.LTC128B.128 [R8+0x10400], desc[UR54][R2.64], !P0 ;  /* 0x104000000208bfae */ /* 0x000fe8000c101d76 */
[----:B------:R0:W-:Y:S01]  /*27480*/  @!P3 LDGSTS.E.BYPASS.LTC128B.128 [R8+0x14400], desc[UR54][R2.64+0x80], !P1 ;  /* 0x144000800208bfae */ /* 0x0001e2000c901d76 */
[----:B------:R-:W-:Y:S01]  /*27490*/  ISETP.GE.AND P3, PT, R6, R33, PT ;  /* 0x000000210600720c */ /* 0x000fe20003f66270 */
[----:B0-----:R-:W-:-:S12]  /*274a0*/  IMAD.MOV.U32 R2, RZ, RZ, R14 ;  /* 0x000000ffff027224 */ /* 0x001fd800078e000e */
[----:B------:R-:W-:Y:S05]  /*274b0*/  WARPSYNC.COLLECTIVE R15, `(.L_x_2237) ;  /* 0x000000000f087348 */ /* 0x000fea0003c00000 */
[----:B------:R0:W1:Y:S02]  /*274c0*/  SHFL.IDX P6, R14, R13, R12, R11 ;  /* 0x0000000c0d0e7389 */ /* 0x00006400000c000b */
[----:B01----:R-:W-:Y:S01]  /*274d0*/  ENDCOLLECTIVE ;  /* 0x000000000000791b */ /* 0x003fe20003800000 */
.L_x_2237:
[----:B------:R-:W-:Y:S02]  /*274e0*/  IMAD.MOV.U32 R13, RZ, RZ, R4 ;  /* 0x000000ffff0d7224 */ /* 0x000fe400078e0004 */
[----:B------:R-:W-:Y:S01]  /*274f0*/  IMAD.MOV.U32 R12, RZ, RZ, 0x2 ;  /* 0x00000002ff0c7424 */ /* 0x000fe200078e00ff */
[----:B------:R-:W-:-:S13]  /*27500*/  @!P3 LEA R5, P2, R31, R14, 0x1 ;  /* 0x0000000e1f05b211 */ /* 0x000fda00078408ff */
[----:B------:R-:W-:Y:S05]  /*27510*/  WARPSYNC.COLLECTIVE R15, `(.L_x_2238) ;  /* 0x000000000f087348 */ /* 0x000fea0003c00000 */
[----:B------:R0:W1:Y:S02]  /*27520*/  SHFL.IDX P6, R14, R13, R12, R11 ;  /* 0x0000000c0d0e7389 */ /* 0x00006400000c000b */
[----:B01----:R-:W-:Y:S01]  /*27530*/  ENDCOLLECTIVE ;  /* 0x000000000000791b */ /* 0x003fe20003800000 */
.L_x_2238:
[----:B------:R-:W-:Y:S02]  /*27540*/  @!P3 IMAD.X R6, RZ, RZ, R2, P2 ;  /* 0x000000ffff06b224 */ /* 0x000fe400010e0602 */
[----:B------:R-:W-:-:S03]  /*27550*/  @!P3 IMAD.MOV.U32 R2, RZ, RZ, R5 ;  /* 0x000000ffff02b224 */ /* 0x000fc600078e0005 */
[----:B------:R-:W-:Y:S01]  /*27560*/  @!P3 MOV R3, R6 ;  /* 0x000000060003b202 */ /* 0x000fe20000000f00 */
[----:B------:R-:W-:-:S04]  /*27570*/  VIADD R6, R27, 0x20 ;  /* 0x000000201b067836 */ /* 0x000fc80000000000 */
[----:B------:R-:W-:Y:S01]  /*27580*/  @!PT LDS RZ, [RZ] ;  /* 0x00000000fffff984 */ /* 0x000fe20000000800 */
[----:B------:R-:W-:Y:S01]  /*27590*/  @!PT LDS RZ, [RZ] ;  /* 0x00000000fffff984 */ /* 0x000fe20000000800 */
[----:B------:R-:W-:Y:S01]  /*275a0*/  @!PT LDS RZ, [RZ] ;  /* 0x00000000fffff984 */ /* 0x000fe20000000800 */
[----:B------:R-:W-:Y:S01]  /*275b0*/  @!P3 LDGSTS.E.BYPASS.LTC128B.128 [R8+0x10c00], desc[UR54][R2.64], !P0 ;  /* 0x10c000000208bfae */ /* 0x000fe2000c101d76 */
[----:B------:R-:W-:-:S03]  /*275c0*/  IMAD.MOV.U32 R13, RZ, RZ, R0 ;  /* 0x000000ffff0d7224 */ /* 0x000fc600078e0000 */
[----:B------:R0:W-:Y:S01]  /*275d0*/  @!P3 LDGSTS.E.BYPASS.LTC128B.128 [R8+0x14c00], desc[UR54][R2.64+0x80], !P1 ;  /* 0x14c000800208bfae */ /* 0x0001e2000c901d76 */
[----:B------:R-:W-:Y:S01]  /*275e0*/  ISETP.GE.AND P3, PT, R6, R33, PT ;  /* 0x000000210600720c */ /* 0x000fe20003f66270 */
[----:B0-----:R-:W-:-:S12]  /*275f0*/  IMAD.MOV.U32 R2, RZ, RZ, R14 ;  /* 0x000000ffff027224 */ /* 0x001fd800078e000e */
[----:B------:R-:W-:Y:S05]  /*27600*/  WARPSYNC.COLLECTIVE R15, `(.L_x_2239) ;  /* 0x000000000f087348 */ /* 0x000fea0003c00000 */
[----:B------:R0:W1:Y:S02]  /*27610*/  SHFL.IDX P6, R14, R13, R12, R11 ;  /* 0x0000000c0d0e7389 */ /* 0x00006400000c000b */
[----:B01----:R-:W-:Y:S01]  /*27620*/  ENDCOLLECTIVE ;  /* 0x000000000000791b */ /* 0x003fe20003800000 */
.L_x_2239:
[----:B------:R-:W-:Y:S02]  /*27630*/  IMAD.MOV.U32 R13, RZ, RZ, R4 ;  /* 0x000000ffff0d7224 */ /* 0x000fe400078e0004 */
[----:B------:R-:W-:Y:S01]  /*27640*/  IMAD.MOV.U32 R12, RZ, RZ, 0x3 ;  /* 0x00000003ff0c7424 */ /* 0x000fe200078e00ff */
[----:B------:R-:W-:-:S13]  /*27650*/  @!P3 LEA R5, P2, R31, R14, 0x1 ;  /* 0x0000000e1f05b211 */ /* 0x000fda00078408ff */
[----:B------:R-:W-:Y:S05]  /*27660*/  WARPSYNC.COLLECTIVE R15, `(.L_x_2240) ;  /* 0x000000000f087348 */ /* 0x000fea0003c00000 */
[----:B------:R0:W1:Y:S02]  /*27670*/  SHFL.IDX P6, R14, R13, R12, R11 ;  /* 0x0000000c0d0e7389 */ /* 0x00006400000c000b */
[----:B01----:R-:W-:Y:S01]  /*27680*/  ENDCOLLECTIVE ;  /* 0x000000000000791b */ /* 0x003fe20003800000 */
.L_x_2240:
[----:B------:R-:W-:Y:S01]  /*27690*/  @!P3 IADD3.X R6, RZ, R2, RZ, P2, !PT ;  /* 0x00000002ff06b210 */ /* 0x000fe200017fe4ff */
[----:B------:R-:W-:-:S04]  /*276a0*/  @!P3 IMAD.MOV.U32 R2, RZ, RZ, R5 ;  /* 0x000000ffff02b224 */ /* 0x000fc800078e0005 */
[----:B------:R-:W-:Y:S02]  /*276b0*/  @!P3 IMAD.MOV.U32 R3, RZ, RZ, R6 ;  /* 0x000000ffff03b224 */ /* 0x000fe400078e0006 */
[----:B------:R-:W-:-:S03]  /*276c0*/  VIADD R6, R27, 0x30 ;  /* 0x000000301b067836 */ /* 0x000fc60000000000 */
[----:B------:R-:W-:Y:S01]  /*276d0*/  @!PT LDS RZ, [RZ] ;  /* 0x00000000fffff984 */ /* 0x000fe20000000800 */
[----:B------:R-:W-:Y:S01]  /*276e0*/  @!PT LDS RZ, [RZ] ;  /* 0x00000000fffff984 */ /* 0x000fe20000000800 */
[----:B------:R-:W-:Y:S01]  /*276f0*/  @!PT LDS RZ, [RZ] ;  /* 0x00000000fffff984 */ /* 0x000fe20000000800 */
[----:B------:R-:W-:Y:S01]  /*27700*/  @!P3 LDGSTS.E.BYPASS.LTC128B.128 [R8+0x11400], desc[UR54][R2.64], !P0 ;  /* 0x114000000208bfae */ /* 0x000fe2000c101d76 */
[----:B------:R-:W-:-:S03]  /*27710*/  IMAD.MOV.U32 R13, RZ, RZ, R0 ;  /* 0x000000ffff0d7224 */ /* 0x000fc600078e0000 */
[----:B------:R0:W-:Y:S01]  /*27720*/  @!P3 LDGSTS.E.BYPASS.LTC128B.128 [R8+0x15400], desc[UR54][R2.64+0x80], !P1 ;  /* 0x154000800208bfae */ /* 0x0001e2000c901d76 */
[----:B------:R-:W-:Y:S02]  /*27730*/  ISETP.GE.AND P3, PT, R6, R33, PT ;  /* 0x000000210600720c */ /* 0x000fe40003f66270 */
[----:B0-----:R-:W-:-:S11]  /*27740*/  MOV R2, R14 ;  /* 0x0000000e00027202 */ /* 0x001fd60000000f00 */
[----:B------:R-:W-:Y:S05]  /*27750*/  WARPSYNC.COLLECTIVE R15, `(.L_x_2241) ;  /* 0x000000000f087348 */ /* 0x000fea0003c00000 */
[----:B------:R0:W1:Y:S02]  /*27760*/  SHFL.IDX P6, R14, R13, R12, R11 ;  /* 0x0000000c0d0e7389 */ /* 0x00006400000c000b */
[----:B01----:R-:W-:Y:S01]  /*27770*/  ENDCOLLECTIVE ;  /* 0x000000000000791b */ /* 0x003fe20003800000 */
.L_x_2241:
[----:B------:R-:W-:Y:S01]  /*27780*/  MOV R13, R4 ;  /* 0x00000004000d7202 */ /* 0x000fe20000000f00 */
[----:B------:R-:W-:Y:S01]  /*27790*/  IMAD.MOV.U32 R12, RZ, RZ, 0x4 ;  /* 0x00000004ff0c7424 */ /* 0x000fe200078e00ff */
[----:B------:R-:W-:-:S13]  /*277a0*/  @!P3 LEA R5, P2, R31, R14, 0x1 ;  /* 0x0000000e1f05b211 */ /* 0x000fda00078408ff */
[----:B------:R-:W-:Y:S05]  /*277b0*/  WARPSYNC.COLLECTIVE R15, `(.L_x_2242) ;  /* 0x000000000f087348 */ /* 0x000fea0003c00000 */
[----:B------:R0:W1:Y:S02]  /*277c0*/  SHFL.IDX P6, R14, R13, R12, R11 ;  /* 0x0000000c0d0e7389 */ /* 0x00006400000c000b */
[----:B01----:R-:W-:Y:S01]  /*277d0*/  ENDCOLLECTIVE ;  /* 0x000000000000791b */ /* 0x003fe20003800000 */
.L_x_2242:
[----:B------:R-:W-:Y:S02]  /*277e0*/  @!P3 IMAD.X R6, RZ, RZ, R2, P2 ;  /* 0x000000ffff06b224 */ /* 0x000fe400010e0602 */
[----:B------:R-:W-:Y:S02]  /*277f0*/  @!P3 IMAD.MOV.U32 R2, RZ, RZ, R5 ;  /* 0x000000ffff02b224 */ /* 0x000fe400078e0005 */
        /* <DEDUP_REMOVED lines=13> */
.L_x_2243:
[----:B------:R-:W-:Y:S02]  /*278d0*/  IMAD.MOV.U32 R13, RZ, RZ, R4 ;  /* 0x000000ffff0d7224 */ /* 0x000fe400078e0004 */
[----:B------:R-:W-:Y:S01]  /*278e0*/  IMAD.MOV.U32 R12, RZ, RZ, 0x5 ;  /* 0x00000005ff0c7424 */ /* 0x000fe200078e00ff */
[----:B------:R-:W-:-:S13]  /*278f0*/  @!P3 LEA R5, P2, R31, R14, 0x1 ;  /* 0x0000000e1f05b211 */ /* 0x000fda00078408ff */
[----:B------:R-:W-:Y:S05]  /*27900*/  WARPSYNC.COLLECTIVE R15, `(.L_x_2244) ;  /* 0x000000000f087348 */ /* 0x000fea0003c00000 */
[----:B------:R0:W1:Y:S02]  /*27910*/  SHFL.IDX P6, R14, R13, R12, R11 ;  /* 0x0000000c0d0e7389 */ /* 0x00006400000c000b */
[----:B01----:R-:W-:Y:S01]  /*27920*/  ENDCOLLECTIVE ;  /* 0x000000000000791b */ /* 0x003fe20003800000 */
.L_x_2244:
        /* <DEDUP_REMOVED lines=15> */
.L_x_2245:
[----:B------:R-:W-:Y:S02]  /*27a20*/  IMAD.MOV.U32 R13, RZ, RZ, R4 ;  /* 0x000000ffff0d7224 */ /* 0x000fe400078e0004 */
[----:B------:R-:W-:Y:S01]  /*27a30*/  IMAD.MOV.U32 R12, RZ, RZ, 0x6 ;  /* 0x00000006ff0c7424 */ /* 0x000fe200078e00ff */
[----:B------:R-:W-:-:S13]  /*27a40*/  @!P3 LEA R5, P2, R31, R14, 0x1 ;  /* 0x0000000e1f05b211 */ /* 0x000fda00078408ff */
[----:B------:R-:W-:Y:S05]  /*27a50*/  WARPSYNC.COLLECTIVE R15, `(.L_x_2246) ;  /* 0x000000000f087348 */ /* 0x000fea0003c00000 */
[----:B------:R0:W1:Y:S02]  /*27a60*/  SHFL.IDX P6, R14, R13, R12, R11 ;  /* 0x0000000c0d0e7389 */ /* 0x00006400000c000b */
[----:B01----:R-:W-:Y:S01]  /*27a70*/  ENDCOLLECTIVE ;  /* 0x000000000000791b */ /* 0x003fe20003800000 */
.L_x_2246:
        /* <DEDUP_REMOVED lines=8> */
[----:B------:R-:W-:-:S03]  /*27b00*/  MOV R13, R0 ;  /* 0x00000000000d7202 */ /* 0x000fc60000000f00 */
[----:B------:R0:W-:Y:S01]  /*27b10*/  @!P3 LDGSTS.E.BYPASS.LTC128B.128 [R8+0x16c00], desc[UR54][R2.64+0x80], !P1 ;  /* 0x16c000800208bfae */ /* 0x0001e2000c901d76 */
[----:B------:R-:W-:Y:S01]  /*27b20*/  ISETP.GE.AND P3, PT, R6, R33, PT ;  /* 0x000000210600720c */ /* 0x000fe20003f66270 */
[----:B0-----:R-:W-:-:S12]  /*27b30*/  IMAD.MOV.U32 R2, RZ, RZ, R14 ;  /* 0x000000ffff027224 */ /* 0x001fd800078e000e */
[----:B------:R-:W-:Y:S05]  /*27b40*/  WARPSYNC.COLLECTIVE R15, `(.L_x_2247) ;  /* 0x000000000f087348 */ /* 0x000fea0003c00000 */
[----:B------:R0:W1:Y:S02]  /*27b50*/  SHFL.IDX P6, R14, R13, R12, R11 ;  /* 0x0000000c0d0e7389 */ /* 0x00006400000c000b */
[----:B01----:R-:W-:Y:S01]  /*27b60*/  ENDCOLLECTIVE ;  /* 0x000000000000791b */ /* 0x003fe20003800000 */
.L_x_2247:
[----:B------:R-:W-:Y:S01]  /*27b70*/  MOV R13, R4 ;  /* 0x00000004000d7202 */ /* 0x000fe20000000f00 */
[----:B------:R-:W-:Y:S02]  /*27b80*/  IMAD.MOV.U32 R12, RZ, RZ, 0x7 ;  /* 0x00000007ff0c7424 */ /* 0x000fe400078e00ff */
[----:B------:R-:W-:-:S07]  /*27b90*/  IMAD.MOV.U32 R3, RZ, RZ, R14 ;  /* 0x000000ffff037224 */ /* 0x000fce00078e000e */
[----:B------:R-:W-:Y:S05]  /*27ba0*/  WARPSYNC.COLLECTIVE R15, `(.L_x_2248) ;  /* 0x000000000f087348 */ /* 0x000fea0003c00000 */
[----:B------:R0:W1:Y:S02]  /*27bb0*/  SHFL.IDX P6, R14, R13, R12, R11 ;  /* 0x0000000c0d0e7389 */ /* 0x00006400000c000b */
[----:B01----:R-:W-:Y:S01]  /*27bc0*/  ENDCOLLECTIVE ;  /* 0x000000000000791b */ /* 0x003fe20003800000 */
.L_x_2248:
[----:B------:R-:W-:-:S05]  /*27bd0*/  @!P3 LEA R5, P2, R31, R3, 0x1 ;  /* 0x000000031f05b211 */ /* 0x000fca00078408ff */
[----:B------:R-:W-:Y:S02]  /*27be0*/  @!P3 IMAD.X R6, RZ, RZ, R2, P2 ;  /* 0x000000ffff06b224 */ /* 0x000fe400010e0602 */
[----:B------:R-:W-:Y:S02]  /*27bf0*/  @!P3 IMAD.MOV.U32 R2, RZ, RZ, R5 ;  /* 0x000000ffff02b224 */ /* 0x000fe400078e0005 */
[----:B------:R-:W-:Y:S02]  /*27c00*/  @!P3 IMAD.MOV.U32 R3, RZ, RZ, R6 ;  /* 0x000000ffff03b224 */ /* 0x000fe400078e0006 */
[----:B------:R-:W-:-:S03]  /*27c10*/  IMAD.MOV.U32 R13, RZ, RZ, R0 ;  /* 0x000000ffff0d7224 */ /* 0x000fc600078e0000 */
[----:B------:R-:W-:Y:S01]  /*27c20*/  @!PT LDS RZ, [RZ] ;  /* 0x00000000fffff984 */ /* 0x000fe20000000800 */
[----:B------:R-:W-:Y:S01]  /*27c30*/  @!PT LDS RZ, [RZ] ;  /* 0x00000000fffff984 */ /* 0x000fe20000000800 */
[----:B------:R-:W-:Y:S01]  /*27c40*/  @!PT LDS RZ, [RZ] ;  /* 0x00000000fffff984 */ /* 0x000fe20000000800 */
[----:B------:R0:W-:Y:S04]  /*27c50*/  @!P3 LDGSTS.E.BYPASS.LTC128B.128 [R8+0x13400], desc[UR54][R2.64], !P0 ;  /* 0x134000000208bfae */ /* 0x0001e8000c101d76 */
[----:B------:R0:W-:Y:S01]  /*27c60*/  @!P3 LDGSTS.E.BYPASS.LTC128B.128 [R8+0x17400], desc[UR54][R2.64+0x80], !P1 ;  /* 0x174000800208bfae */ /* 0x0001e2000c901d76 */
[----:B------:R-:W-:-:S07]  /*27c70*/  IMAD.MOV.U32 R4, RZ, RZ, R14 ;  /* 0x000000ffff047224 */ /* 0x000fce00078e000e */
[----:B0-----:R-:W-:Y:S05]  /*27c80*/  WARPSYNC.COLLECTIVE R15, `(.L_x_2249) ;  /* 0x000000000f087348 */ /* 0x001fea0003c00000 */
[----:B------:R1:W2:Y:S02]  /*27c90*/  SHFL.IDX P6, R14, R13, R12, R11 ;  /* 0x0000000c0d0e7389 */ /* 0x0002a400000c000b */
[----:B012---:R-:W-:Y:S01]  /*27ca0*/  ENDCOLLECTIVE ;  /* 0x000000000000791b */ /* 0x007fe20003800000 */
.L_x_2249:
[----:B------:R-:W-:Y:S05]  /*27cb0*/  BRA `(.L_x_2250) ;  /* 0xffffff90008c7947 */ /* 0x000fea000383ffff */
.L_x_2037:
[----:B0-----:R0:W1:Y:S02]  /*27cc0*/  SYNCS.PHASECHK.TRANS64.TRYWAIT P0, [R22+URZ+0x28820], R3 ;  /* 0x02882003160075a7 */ /* 0x001064000800017f */
[----:B-1----:R-:W-:Y:S05]  /*27cd0*/  @!P0 NANOSLEEP.SYNCS 0x989680 ;  /* 0x009896800000895d */ /* 0x002fea0003900000 */
[----:B------:R-:W1:Y:S02]  /*27ce0*/  @!P0 SYNCS.PHASECHK.TRANS64 P0, [R22+URZ+0x28820], R3 ;  /* 0x02882003160085a7 */ /* 0x000e64000800007f */
[----:B-1----:R-:W-:Y:S05]  /*27cf0*/  @!P0 BRA `(.L_x_2037) ;  /* 0xfffffffc00f08947 */ /* 0x002fea000383ffff */
[----:B------:R-:W-:Y:S05]  /*27d00*/  BRA `(.L_x_2251) ;  /* 0xffffff9400087947 */ /* 0x000fea000383ffff */
.L_x_2042:
[----:B0-----:R0:W1:Y:S02]  /*27d10*/  SYNCS.PHASECHK.TRANS64.TRYWAIT P0, [R6+URZ+0x28840], R2 ;  /* 0x02884002060075a7 */ /* 0x001064000800017f */
[----:B-1----:R-:W-:Y:S05]  /*27d20*/  @!P0 NANOSLEEP.SYNCS 0x989680 ;  /* 0x009896800000895d */ /* 0x002fea0003900000 */
[----:B------:R-:W1:Y:S02]  /*27d30*/  @!P0 SYNCS.PHASECHK.TRANS64 P0, [R6+URZ+0x28840], R2 ;  /* 0x02884002060085a7 */ /* 0x000e64000800007f */
[----:B-1----:R-:W-:Y:S05]  /*27d40*/  @!P0 BRA `(.L_x_2042) ;  /* 0xfffffffc00f08947 */ /* 0x002fea000383ffff */
[----:B------:R-:W-:Y:S05]  /*27d50*/  BRA `(.L_x_2252) ;  /* 0xffffff9400d07947 */ /* 0x000fea000383ffff */
.L_x_2043:
[----:B------:R-:W-:Y:S01]  /*27d60*/  BSSY B1, `(.L_x_2253) ;  /* 0x0000008000017945 */ /* 0x000fe20003800000 */
[----:B------:R-:W-:Y:S01]  /*27d70*/  IMAD.MOV.U32 R13, RZ, RZ, R9 ;  /* 0x000000ffff0d7224 */ /* 0x000fe200078e0009 */
[----:B------:R-:W-:Y:S01]  /*27d80*/  MOV R11, 0x181f ;  /* 0x0000181f000b7802 */ /* 0x000fe20000000f00 */
[----:B------:R-:W-:Y:S02]  /*27d90*/  IMAD.MOV.U32 R12, RZ, RZ, RZ ;  /* 0x000000ffff0c7224 */ /* 0x000fe400078e00ff */
[----:B------:R-:W-:-:S07]  /*27da0*/  IMAD.MOV.U32 R15, RZ, RZ, -0x1 ;  /* 0xffffffffff0f7424 */ /* 0x000fce00078e00ff */
[----:B------:R-:W-:Y:S05]  /*27db0*/  WARPSYNC.COLLECTIVE R15, `(.L_x_2254) ;  /* 0x000000000f087348 */ /* 0x000fea0003c00000 */
[----:B------:R0:W1:Y:S02]  /*27dc0*/  SHFL.IDX P6, R14, R13, R12, R11 ;  /* 0x0000000c0d0e7389 */ /* 0x00006400000c000b */
[----:B01----:R-:W-:Y:S01]  /*27dd0*/  ENDCOLLECTIVE ;  /* 0x000000000000791b */ /* 0x003fe20003800000 */
.L_x_2254:
[----:B------:R-:W-:Y:S05]  /*27de0*/  BSYNC B1 ;  /* 0x0000000000017941 */ /* 0x000fea0003800000 */
.L_x_2253:
        /* <DEDUP_REMOVED lines=9> */
.L_x_2255:
[----:B------:R-:W-:Y:S02]  /*27e80*/  IMAD R8, R8, 0x2, R22 ;  /* 0x0000000208087824 */ /* 0x000fe400078e0216 */
[----:B------:R-:W-:Y:S01]  /*27e90*/  IMAD.MOV.U32 R13, RZ, RZ, R9 ;  /* 0x000000ffff0d7224 */ /* 0x000fe200078e0009 */
[----:B------:R-:W-:Y:S01]  /*27ea0*/  MOV R12, 0x1 ;  /* 0x00000001000c7802 */ /* 0x000fe20000000f00 */
[----:B------:R-:W-:-:S07]  /*27eb0*/  IMAD.MOV.U32 R2, RZ, RZ, R14 ;  /* 0x000000ffff027224 */ /* 0x000fce00078e000e */
[----:B------:R-:W-:Y:S05]  /*27ec0*/  WARPSYNC.COLLECTIVE R15, `(.L_x_2256) ;  /* 0x000000000f087348 */ /* 0x000fea0003c00000 */
[----:B------:R0:W1:Y:S02]  /*27ed0*/  SHFL.IDX P6, R14, R13, R12, R11 ;  /* 0x0000000c0d0e7389 */ /* 0x00006400000c000b */
[----:B01----:R-:W-:Y:S01]  /*27ee0*/  ENDCOLLECTIVE ;  /* 0x000000000000791b */ /* 0x003fe20003800000 */
.L_x_2256:
        /* <DEDUP_REMOVED lines=12> */
.L_x_2257:
[----:B------:R-:W-:Y:S01]  /*27fb0*/  IMAD.MOV.U32 R13, RZ, RZ, R9 ;  /* 0x000000ffff0d7224 */ /* 0x000fe200078e0009 */
[----:B------:R-:W-:Y:S01]  /*27fc0*/  MOV R12, 0x2 ;  /* 0x00000002000c7802 */ /* 0x000fe20000000f00 */
[----:B------:R-:W-:-:S07]  /*27fd0*/  IMAD.MOV.U32 R2, RZ, RZ, R14 ;  /* 0x000000ffff027224 */ /* 0x000fce00078e000e */
[----:B------:R-:W-:Y:S05]  /*27fe0*/  WARPSYNC.COLLECTIVE R15, `(.L_x_2258) ;  /* 0x000000000f087348 */ /* 0x000fea0003c00000 */
[----:B------:R0:W1:Y:S02]  /*27ff0*/  SHFL.IDX P6, R14, R13, R12, R11 ;  /* 0x0000000c0d0e7389 */ /* 0x00006400000c000b */
[----:B01----:R-:W-:Y:S01]  /*28000*/  ENDCOLLECTIVE ;  /* 0x000000000000791b */ /* 0x003fe20003800000 */
.L_x_2258:
        /* <DEDUP_REMOVED lines=12> */
.L_x_2259:
[----:B------:R-:W-:Y:S01]  /*280d0*/  IMAD.MOV.U32 R13, RZ, RZ, R9 ;  /* 0x000000ffff0d7224 */ /* 0x000fe200078e0009 */
[----:B------:R-:W-:Y:S01]  /*280e0*/  MOV R12, 0x3 ;  /* 0x00000003000c7802 */ /* 0x000fe20000000f00 */
[----:B------:R-:W-:-:S07]  /*280f0*/  IMAD.MOV.U32 R2, RZ, RZ, R14 ;  /* 0x000000ffff027224 */ /* 0x000fce00078e000e */
[----:B------:R-:W-:Y:S05]  /*28100*/  WARPSYNC.COLLECTIVE R15, `(.L_x_2260) ;  /* 0x000000000f087348 */ /* 0x000fea0003c00000 */
[----:B------:R0:W1:Y:S02]  /*28110*/  SHFL.IDX P6, R14, R13, R12, R11 ;  /* 0x0000000c0d0e7389 */ /* 0x00006400000c000b */
[----:B01----:R-:W-:Y:S01]  /*28120*/  ENDCOLLECTIVE ;  /* 0x000000000000791b */ /* 0x003fe20003800000 */
.L_x_2260:
        /* <DEDUP_REMOVED lines=12> */
.L_x_2261:
[----:B------:R-:W-:Y:S01]  /*281f0*/  IMAD.MOV.U32 R13, RZ, RZ, R9 ;  /* 0x000000ffff0d7224 */ /* 0x000fe200078e0009 */
[----:B------:R-:W-:Y:S01]  /*28200*/  MOV R12, 0x4 ;  /* 0x00000004000c7802 */ /* 0x000fe20000000f00 */
[----:B------:R-:W-:-:S07]  /*28210*/  IMAD.MOV.U32 R2, RZ, RZ, R14 ;  /* 0x000000ffff027224 */ /* 0x000fce00078e000e */
[----:B------:R-:W-:Y:S05]  /*28220*/  WARPSYNC.COLLECTIVE R15, `(.L_x_2262) ;  /* 0x000000000f087348 */ /* 0x000fea0003c00000 */
[----:B------:R0:W1:Y:S02]  /*28230*/  SHFL.IDX P6, R14, R13, R12, R11 ;  /* 0x0000000c0d0e7389 */ /* 0x00006400000c000b */
[----:B01----:R-:W-:Y:S01]  /*28240*/  ENDCOLLECTIVE ;  /* 0x000000000000791b */ /* 0x003fe20003800000 */
.L_x_2262:
        /* <DEDUP_REMOVED lines=12> */
.L_x_2263:
[----:B------:R-:W-:Y:S01]  /*28310*/  IMAD.MOV.U32 R13, RZ, RZ, R9 ;  /* 0x000000ffff0d7224 */ /* 0x000fe200078e0009 */
[----:B------:R-:W-:Y:S01]  /*28320*/  MOV R12, 0x5 ;  /* 0x00000005000c7802 */ /* 0x000fe20000000f00 */
[----:B------:R-:W-:-:S07]  /*28330*/  IMAD.MOV.U32 R2, RZ, RZ, R14 ;  /* 0x000000ffff027224 */ /* 0x000fce00078e000e */
[----:B------:R-:W-:Y:S05]  /*28340*/  WARPSYNC.COLLECTIVE R15, `(.L_x_2264) ;  /* 0x000000000f087348 */ /* 0x000fea0003c00000 */
[----:B------:R0:W1:Y:S02]  /*28350*/  SHFL.IDX P6, R14, R13, R12, R11 ;  /* 0x0000000c0d0e7389 */ /* 0x00006400000c000b */
[----:B01----:R-:W-:Y:S01]  /*28360*/  ENDCOLLECTIVE ;  /* 0x000000000000791b */ /* 0x003fe20003800000 */
.L_x_2264:
        /* <DEDUP_REMOVED lines=12> */
.L_x_2265:
[----:B------:R-:W-:Y:S01]  /*28430*/  IMAD.MOV.U32 R13, RZ, RZ, R9 ;  /* 0x000000ffff0d7224 */ /* 0x000fe200078e0009 */
[----:B------:R-:W-:Y:S01]  /*28440*/  MOV R12, 0x6 ;  /* 0x00000006000c7802 */ /* 0x000fe20000000f00 */
[----:B------:R-:W-:-:S07]  /*28450*/  IMAD.MOV.U32 R2, RZ, RZ, R14 ;  /* 0x000000ffff027224 */ /* 0x000fce00078e000e */
[----:B------:R-:W-:Y:S05]  /*28460*/  WARPSYNC.COLLECTIVE R15, `(.L_x_2266) ;  /* 0x000000000f087348 */ /* 0x000fea0003c00000 */
[----:B------:R0:W1:Y:S02]  /*28470*/  SHFL.IDX P6, R14, R13, R12, R11 ;  /* 0x0000000c0d0e7389 */ /* 0x00006400000c000b */
[----:B01----:R-:W-:Y:S01]  /*28480*/  ENDCOLLECTIVE ;  /* 0x000000000000791b */ /* 0x003fe20003800000 */
.L_x_2266:
        /* <DEDUP_REMOVED lines=12> */
.L_x_2267:
[----:B------:R-:W-:Y:S01]  /*28550*/  IMAD.MOV.U32 R13, RZ, RZ, R9 ;  /* 0x000000ffff0d7224 */ /* 0x000fe200078e0009 */
[----:B------:R-:W-:Y:S01]  /*28560*/  MOV R12, 0x7 ;  /* 0x00000007000c7802 */ /* 0x000fe20000000f00 */
[----:B------:R-:W-:-:S07]  /*28570*/  IMAD.MOV.U32 R2, RZ, RZ, R14 ;  /* 0x000000ffff027224 */ /* 0x000fce00078e000e */
[----:B------:R-:W-:Y:S05]  /*28580*/  WARPSYNC.COLLECTIVE R15, `(.L_x_2268) ;  /* 0x000000000f087348 */ /* 0x000fea0003c00000 */
[----:B------:R0:W1:Y:S02]  /*28590*/  SHFL.IDX P6, R14, R13, R12, R11 ;  /* 0x0000000c0d0e7389 */ /* 0x00006400000c000b */
[----:B01----:R-:W-:Y:S01]  /*285a0*/  ENDCOLLECTIVE ;  /* 0x000000000000791b */ /* 0x003fe20003800000 */
.L_x_2268:
        /* <DEDUP_REMOVED lines=12> */
.L_x_2269:
[----:B------:R-:W-:Y:S01]  /*28670*/  IMAD.MOV.U32 R2, RZ, RZ, R14 ;  /* 0x000000ffff027224 */ /* 0x000fe200078e000e */
[----:B------:R-:W-:Y:S06]  /*28680*/  BRA `(.L_x_2270) ;  /* 0xffffff9000a47947 */ /* 0x000fec000383ffff */
.L_x_2048:
[----:B-1----:R1:W2:Y:S02]  /*28690*/  SYNCS.PHASECHK.TRANS64.TRYWAIT P0, [R6+URZ+0x28860], R2 ;  /* 0x02886002060075a7 */ /* 0x0022a4000800017f */
[----:B--2---:R-:W-:Y:S05]  /*286a0*/  @!P0 NANOSLEEP.SYNCS 0x989680 ;  /* 0x009896800000895d */ /* 0x004fea0003900000 */
[----:B------:R-:W2:Y:S02]  /*286b0*/  @!P0 SYNCS.PHASECHK.TRANS64 P0, [R6+URZ+0x28860], R2 ;  /* 0x02886002060085a7 */ /* 0x000ea4000800007f */
[----:B--2---:R-:W-:Y:S05]  /*286c0*/  @!P0 BRA `(.L_x_2048) ;  /* 0xfffffffc00f08947 */ /* 0x004fea000383ffff */
[----:B------:R-:W-:Y:S05]  /*286d0*/  BRA `(.L_x_2271) ;  /* 0xffffff9400007947 */ /* 0x000fea000383ffff */
.L_x_2049:
[----:B------:R-:W-:Y:S01]  /*286e0*/  BSSY B1, `(.L_x_2272) ;  /* 0x0000008000017945 */ /* 0x000fe20003800000 */
[----:B------:R-:W-:Y:S01]  /*286f0*/  IMAD.MOV.U32 R13, RZ, RZ, R23 ;  /* 0x000000ffff0d7224 */ /* 0x000fe200078e0017 */
[----:B------:R-:W-:Y:S01]  /*28700*/  MOV R11, 0x181f ;  /* 0x0000181f000b7802 */ /* 0x000fe20000000f00 */
[----:B------:R-:W-:Y:S02]  /*28710*/  IMAD.MOV.U32 R12, RZ, RZ, RZ ;  /* 0x000000ffff0c7224 */ /* 0x000fe400078e00ff */
[----:B------:R-:W-:-:S07]  /*28720*/  IMAD.MOV.U32 R15, RZ, RZ, -0x1 ;  /* 0xffffffffff0f7424 */ /* 0x000fce00078e00ff */
[----:B-1----:R-:W-:Y:S05]  /*28730*/  WARPSYNC.COLLECTIVE R15, `(.L_x_2273) ;  /* 0x000000000f087348 */ /* 0x002fea0003c00000 */
[----:B------:R0:W2:Y:S02]  /*28740*/  SHFL.IDX P6, R14, R13, R12, R11 ;  /* 0x0000000c0d0e7389 */ /* 0x0000a400000c000b */
[----:B012---:R-:W-:Y:S01]  /*28750*/  ENDCOLLECTIVE ;  /* 0x000000000000791b */ /* 0x007fe20003800000 */
.L_x_2273:
[----:B------:R-:W-:Y:S05]  /*28760*/  BSYNC B1 ;  /* 0x0000000000017941 */ /* 0x000fea0003800000 */
.L_x_2272:
[----:B------:R-:W-:Y:S01]  /*28770*/  IMAD.MOV.U32 R13, RZ, RZ, R17 ;  /* 0x000000ffff0d7224 */ /* 0x000fe200078e0011 */
[----:B------:R-:W-:Y:S01]  /*28780*/  MOV R15, 0xffffffff ;  /* 0xffffffff000f7802 */ /* 0x000fe20000000f00 */
[----:B------:R-:W-:Y:S02]  /*28790*/  IMAD.MOV.U32 R12, RZ, RZ, RZ ;  /* 0x000000ffff0c7224 */ /* 0x000fe400078e00ff */
[----:B------:R-:W-:Y:S02]  /*287a0*/  IMAD.MOV.U32 R11, RZ, RZ, 0x181f ;  /* 0x0000181fff0b7424 */ /* 0x000fe400078e00ff */
[----:B------:R-:W-:Y:S02]  /*287b0*/  IMAD.MOV.U32 R3, RZ, RZ, R14 ;  /* 0x000000ffff037224 */ /* 0x000fe400078e000e */
[----:B------:R-:W-:-:S07]  /*287c0*/  IMAD R7, R7, 0x2, R22 ;  /* 0x0000000207077824 */ /* 0x000fce00078e0216 */
[----:B------:R-:W-:Y:S05]  /*287d0*/  WARPSYNC.COLLECTIVE R15, `(.L_x_2274) ;  /* 0x000000000f087348 */ /* 0x000fea0003c00000 */
[----:B------:R0:W1:Y:S02]  /*287e0*/  SHFL.IDX P6, R14, R13, R12, R11 ;  /* 0x0000000c0d0e7389 */ /* 0x00006400000c000b */
[----:B01----:R-:W-:Y:S01]  /*287f0*/  ENDCOLLECTIVE ;  /* 0x000000000000791b */ /* 0x003fe20003800000 */
.L_x_2274:
[----:B------:R-:W-:Y:S02]  /*28800*/  IMAD.MOV.U32 R13, RZ, RZ, R23 ;  /* 0x000000ffff0d7224 */ /* 0x000fe400078e0017 */
[----:B------:R-:W-:Y:S02]  /*28810*/  IMAD.MOV.U32 R12, RZ, RZ, 0x1 ;  /* 0x00000001ff0c7424 */ /* 0x000fe400078e00ff */
[----:B------:R-:W-:-:S07]  /*28820*/  IMAD.MOV.U32 R2, RZ, RZ, R14 ;  /* 0x000000ffff027224 */ /* 0x000fce00078e000e */
[----:B------:R-:W-:Y:S05]  /*28830*/  WARPSYNC.COLLECTIVE R15, `(.L_x_2275) ;  /* 0x000000000f087348 */ /* 0x000fea0003c00000 */
[----:B------:R0:W1:Y:S02]  /*28840*/  SHFL.IDX P6, R14, R13, R12, R11 ;  /* 0x0000000c0d0e7389 */ /* 0x00006400000c000b */
[----:B01----:R-:W-:Y:S01]  /*28850*/  ENDCOLLECTIVE ;  /* 0x000000000000791b */ /* 0x003fe20003800000 */
.L_x_2275:
        /* <DEDUP_REMOVED lines=14> */
.L_x_2276:
[----:B------:R-:W-:Y:S02]  /*28940*/  IMAD.MOV.U32 R13, RZ, RZ, R23 ;  /* 0x000000ffff0d7224 */ /* 0x000fe400078e0017 */
[----:B------:R-:W-:Y:S02]  /*28950*/  IMAD.MOV.U32 R12, RZ, RZ, 0x2 ;  /* 0x00000002ff0c7424 */ /* 0x000fe400078e00ff */
[----:B------:R-:W-:-:S07]  /*28960*/  IMAD.MOV.U32 R2, RZ, RZ, R14 ;  /* 0x000000ffff027224 */ /* 0x000fce00078e000e */
[----:B------:R-:W-:Y:S05]  /*28970*/  WARPSYNC.COLLECTIVE R15, `(.L_x_2277) ;  /* 0x000000000f087348 */ /* 0x000fea0003c00000 */
[----:B------:R0:W1:Y:S02]  /*28980*/  SHFL.IDX P6, R14, R13, R12, R11 ;  /* 0x0000000c0d0e7389 */ /* 0x00006400000c000b */
[----:B01----:R-:W-:Y:S01]  /*28990*/  ENDCOLLECTIVE ;  /* 0x000000000000791b */ /* 0x003fe20003800000 */
.L_x_2277:
        /* <DEDUP_REMOVED lines=14> */
.L_x_2278:
[----:B------:R-:W-:Y:S02]  /*28a80*/  IMAD.MOV.U32 R13, RZ, RZ, R23 ;  /* 0x000000ffff0d7224 */ /* 0x000fe400078e0017 */
[----:B------:R-:W-:Y:S02]  /*28a90*/  IMAD.MOV.U32 R12, RZ, RZ, 0x3 ;  /* 0x00000003ff0c7424 */ /* 0x000fe400078e00ff */
[----:B------:R-:W-:-:S07]  /*28aa0*/  IMAD.MOV.U32 R2, RZ, RZ, R14 ;  /* 0x000000ffff027224 */ /* 0x000fce00078e000e */
[----:B------:R-:W-:Y:S05]  /*28ab0*/  WARPSYNC.COLLECTIVE R15, `(.L_x_2279) ;  /* 0x000000000f087348 */ /* 0x000fea0003c00000 */
[----:B------:R0:W1:Y:S02]  /*28ac0*/  SHFL.IDX P6, R14, R13, R12, R11 ;  /* 0x0000000c0d0e7389 */ /* 0x00006400000c000b */
[----:B01----:R-:W-:Y:S01]  /*28ad0*/  ENDCOLLECTIVE ;  /* 0x000000000000791b */ /* 0x003fe20003800000 */
.L_x_2279:
        /* <DEDUP_REMOVED lines=14> */
.L_x_2280:
[----:B------:R-:W-:Y:S02]  /*28bc0*/  IMAD.MOV.U32 R13, RZ, RZ, R23 ;  /* 0x000000ffff0d7224 */ /* 0x000fe400078e0017 */
[----:B------:R-:W-:Y:S02]  /*28bd0*/  IMAD.MOV.U32 R12, RZ, RZ, 0x4 ;  /* 0x00000004ff0c7424 */ /* 0x000fe400078e00ff */
[----:B------:R-:W-:-:S07]  /*28be0*/  IMAD.MOV.U32 R2, RZ, RZ, R14 ;  /* 0x000000ffff027224 */ /* 0x000fce00078e000e */
[----:B------:R-:W-:Y:S05]  /*28bf0*/  WARPSYNC.COLLECTIVE R15, `(.L_x_2281) ;  /* 0x000000000f087348 */ /* 0x000fea0003c00000 */
[----:B------:R0:W1:Y:S02]  /*28c00*/  SHFL.IDX P6, R14, R13, R12, R11 ;  /* 0x0000000c0d0e7389 */ /* 0x00006400000c000b */
[----:B01----:R-:W-:Y:S01]  /*28c10*/  ENDCOLLECTIVE ;  /* 0x000000000000791b */ /* 0x003fe20003800000 */
.L_x_2281:
        /* <DEDUP_REMOVED lines=14> */
.L_x_2282:
[----:B------:R-:W-:Y:S02]  /*28d00*/  IMAD.MOV.U32 R13, RZ, RZ, R23 ;  /* 0x000000ffff0d7224 */ /* 0x000fe400078e0017 */
[----:B------:R-:W-:Y:S02]  /*28d10*/  IMAD.MOV.U32 R12, RZ, RZ, 0x5 ;  /* 0x00000005ff0c7424 */ /* 0x000fe400078e00ff */
[----:B------:R-:W-:-:S07]  /*28d20*/  IMAD.MOV.U32 R2, RZ, RZ, R14 ;  /* 0x000000ffff027224 */ /* 0x000fce00078e000e */
[----:B------:R-:W-:Y:S05]  /*28d30*/  WARPSYNC.COLLECTIVE R15, `(.L_x_2283) ;  /* 0x000000000f087348 */ /* 0x000fea0003c00000 */
[----:B------:R0:W1:Y:S02]  /*28d40*/  SHFL.IDX P6, R14, R13, R12, R11 ;  /* 0x0000000c0d0e7389 */ /* 0x00006400000c000b */
[----:B01----:R-:W-:Y:S01]  /*28d50*/  ENDCOLLECTIVE ;  /* 0x000000000000791b */ /* 0x003fe20003800000 */
.L_x_2283:
        /* <DEDUP_REMOVED lines=14> */
.L_x_2284:
[----:B------:R-:W-:Y:S02]  /*28e40*/  IMAD.MOV.U32 R13, RZ, RZ, R23 ;  /* 0x000000ffff0d7224 */ /* 0x000fe400078e0017 */
[----:B------:R-:W-:Y:S02]  /*28e50*/  IMAD.MOV.U32 R12, RZ, RZ, 0x6 ;  /* 0x00000006ff0c7424 */ /* 0x000fe400078e00ff */
[----:B------:R-:W-:-:S07]  /*28e60*/  IMAD.MOV.U32 R2, RZ, RZ, R14 ;  /* 0x000000ffff027224 */ /* 0x000fce00078e000e */
[----:B------:R-:W-:Y:S05]  /*28e70*/  WARPSYNC.COLLECTIVE R15, `(.L_x_2285) ;  /* 0x000000000f087348 */ /* 0x000fea0003c00000 */
[----:B------:R0:W1:Y:S02]  /*28e80*/  SHFL.IDX P6, R14, R13, R12, R11 ;  /* 0x0000000c0d0e7389 */ /* 0x00006400000c000b */
[----:B01----:R-:W-:Y:S01]  /*28e90*/  ENDCOLLECTIVE ;  /* 0x000000000000791b */ /* 0x003fe20003800000 */
.L_x_2285:
        /* <DEDUP_REMOVED lines=14> */
.L_x_2286:
[----:B------:R-:W-:Y:S02]  /*28f80*/  IMAD.MOV.U32 R13, RZ, RZ, R23 ;  /* 0x000000ffff0d7224 */ /* 0x000fe400078e0017 */
[----:B------:R-:W-:Y:S02]  /*28f90*/  IMAD.MOV.U32 R12, RZ, RZ, 0x7 ;  /* 0x00000007ff0c7424 */ /* 0x000fe400078e00ff */
[----:B------:R-:W-:-:S07]  /*28fa0*/  IMAD.MOV.U32 R2, RZ, RZ, R14 ;  /* 0x000000ffff027224 */ /* 0x000fce00078e000e */
[----:B------:R-:W-:Y:S05]  /*28fb0*/  WARPSYNC.COLLECTIVE R15, `(.L_x_2287) ;  /* 0x000000000f087348 */ /* 0x000fea0003c00000 */
[----:B------:R0:W1:Y:S02]  /*28fc0*/  SHFL.IDX P6, R14, R13, R12, R11 ;  /* 0x0000000c0d0e7389 */ /* 0x00006400000c000b */
[----:B01----:R-:W-:Y:S01]  /*28fd0*/  ENDCOLLECTIVE ;  /* 0x000000000000791b */ /* 0x003fe20003800000 */
.L_x_2287:
        /* <DEDUP_REMOVED lines=8> */
[----:B------:R-:W-:Y:S02]  /*29060*/  ISETP.LT.OR P0, PT, R8, 0x61, P1 ;  /* 0x000000610800780c */ /* 0x000fe40000f01670 */
[----:B------:R-:W-:-:S11]  /*29070*/  MOV R23, R14 ;  /* 0x0000000e00177202 */ /* 0x000fd60000000f00 */
[----:B0-----:R-:W-:Y:S05]  /*29080*/  WARPSYNC.COLLECTIVE R15, `(.L_x_2288) ;  /* 0x000000000f087348 */ /* 0x001fea0003c00000 */
[----:B------:R1:W2:Y:S02]  /*29090*/  SHFL.IDX P6, R14, R13, R12, R11 ;  /* 0x0000000c0d0e7389 */ /* 0x0002a400000c000b */
[----:B012---:R-:W-:Y:S01]  /*290a0*/  ENDCOLLECTIVE ;  /* 0x000000000000791b */ /* 0x007fe20003800000 */
.L_x_2288:
[----:B------:R-:W-:Y:S01]  /*290b0*/  @!PT LDS RZ, [RZ] ;  /* 0x00000000fffff984 */ /* 0x000fe20000000800 */
[----:B------:R-:W-:Y:S01]  /*290c0*/  @!PT LDS RZ, [RZ] ;  /* 0x00000000fffff984 */ /* 0x000fe20000000800 */
[----:B------:R-:W-:Y:S01]  /*290d0*/  @!PT LDS RZ, [RZ] ;  /* 0x00000000fffff984 */ /* 0x000fe20000000800 */
[----:B------:R0:W-:Y:S02]  /*290e0*/  LDGSTS.E.BYPASS.LTC128B.128 [R7+0x7400], desc[UR54][R2.64+0x80], !P0 ;  /* 0x0740008002077fae */ /* 0x0001e4000c101d76 */
[----:B0-----:R-:W-:Y:S01]  /*290f0*/  IMAD.MOV.U32 R2, RZ, RZ, R14 ;  /* 0x000000ffff027224 */ /* 0x001fe200078e000e */
[----:B------:R-:W-:Y:S06]  /*29100*/  BRA `(.L_x_2289) ;  /* 0xffffff8c00887947 */ /* 0x000fec000383ffff */
.L_x_2057:
[----:B0-----:R0:W1:Y:S02]  /*29110*/  SYNCS.PHASECHK.TRANS64.TRYWAIT P0, [R0+URZ+0x28860], R3 ;  /* 0x02886003000075a7 */ /* 0x001064000800017f */
[----:B-1----:R-:W-:Y:S05]  /*29120*/  @!P0 NANOSLEEP.SYNCS 0x989680 ;  /* 0x009896800000895d */ /* 0x002fea0003900000 */
[----:B------:R-:W1:Y:S02]  /*29130*/  @!P0 SYNCS.PHASECHK.TRANS64 P0, [R0+URZ+0x28860], R3 ;  /* 0x02886003000085a7 */ /* 0x000e64000800007f */
[----:B-1----:R-:W-:Y:S05]  /*29140*/  @!P0 BRA `(.L_x_2057) ;  /* 0xfffffffc00f08947 */ /* 0x002fea000383ffff */
[----:B------:R-:W-:Y:S05]  /*29150*/  BRA `(.L_x_2290) ;  /* 0xffffff9000a87947 */ /* 0x000fea000383ffff */
.L_x_2058:
[----:B------:R-:W-:Y:S01]  /*29160*/  BSSY B0, `(.L_x_2291) ;  /* 0x0000008000007945 */ /* 0x000fe20003800000 */
[----:B------:R-:W-:Y:S01]  /*29170*/  IMAD.MOV.U32 R13, RZ, RZ, R23 ;  /* 0x000000ffff0d7224 */ /* 0x000fe200078e0017 */
[----:B------:R-:W-:Y:S01]  /*29180*/  MOV R15, 0xffffffff ;  /* 0xffffffff000f7802 */ /* 0x000fe20000000f00 */
[----:B------:R-:W-:Y:S02]  /*29190*/  IMAD.MOV.U32 R12, RZ, RZ, RZ ;  /* 0x000000ffff0c7224 */ /* 0x000fe400078e00ff */
[----:B------:R-:W-:-:S07]  /*291a0*/  IMAD.MOV.U32 R11, RZ, RZ, 0x181f ;  /* 0x0000181fff0b7424 */ /* 0x000fce00078e00ff */
[----:B0-----:R-:W-:Y:S05]  /*291b0*/  WARPSYNC.COLLECTIVE R15, `(.L_x_2292) ;  /* 0x000000000f087348 */ /* 0x001fea0003c00000 */
[----:B------:R1:W2:Y:S02]  /*291c0*/  SHFL.IDX P6, R14, R13, R12, R11 ;  /* 0x0000000c0d0e7389 */ /* 0x0002a400000c000b */
[----:B012---:R-:W-:Y:S01]  /*291d0*/  ENDCOLLECTIVE ;  /* 0x000000000000791b */ /* 0x007fe20003800000 */
.L_x_2292:
[----:B------:R-:W-:Y:S05]  /*291e0*/  BSYNC B0 ;  /* 0x0000000000007941 */ /* 0x000fea0003800000 */
.L_x_2291:
[----:B------:R-:W-:Y:S01]  /*291f0*/  IMAD.MOV.U32 R13, RZ, RZ, R17 ;  /* 0x000000ffff0d7224 */ /* 0x000fe200078e0011 */
[----:B------:R-:W-:Y:S01]  /*29200*/  SHF.L.U32 R5, R31, 0x1, RZ ;  /* 0x000000011f057819 */ /* 0x000fe200000006ff */
        /* <DEDUP_REMOVED lines=8> */
.L_x_2293:
[----:B------:R-:W-:Y:S02]  /*29290*/  ULDC UR4, c[0x0][0x2f4] ;  /* 0x0000bd0000047ab9 */ /* 0x000fe40000000800 */
        /* <DEDUP_REMOVED lines=10> */
.L_x_2294:
        /* <DEDUP_REMOVED lines=13> */
.L_x_2295:
[----:B------:R-:W-:Y:S02]  /*29410*/  IMAD.MOV.U32 R13, RZ, RZ, R23 ;  /* 0x000000ffff0d7224 */ /* 0x000fe400078e0017 */
[----:B------:R-:W-:Y:S02]  /*29420*/  IMAD.MOV.U32 R12, RZ, RZ, 0x2 ;  /* 0x00000002ff0c7424 */ /* 0x000fe400078e00ff */
[----:B------:R-:W-:-:S07]  /*29430*/  IMAD.MOV.U32 R10, RZ, RZ, R14 ;  /* 0x000000ffff0a7224 */ /* 0x000fce00078e000e */
[----:B------:R-:W-:Y:S05]  /*29440*/  WARPSYNC.COLLECTIVE R15, `(.L_x_2296) ;  /* 0x000000000f087348 */ /* 0x000fea0003c00000 */
[----:B------:R0:W1:Y:S02]  /*29450*/  SHFL.IDX P6, R14, R13, R12, R11 ;  /* 0x0000000c0d0e7389 */ /* 0x00006400000c000b */
[----:B01----:R-:W-:Y:S01]  /*29460*/  ENDCOLLECTIVE ;  /* 0x000000000000791b */ /* 0x003fe20003800000 */
.L_x_2296:
        /* <DEDUP_REMOVED lines=14> */
.L_x_2297:
[----:B------:R-:W-:Y:S02]  /*29550*/  IMAD.MOV.U32 R13, RZ, RZ, R23 ;  /* 0x000000ffff0d7224 */ /* 0x000fe400078e0017 */
[----:B------:R-:W-:Y:S01]  /*29560*/  IMAD.MOV.U32 R12, RZ, RZ, 0x3 ;  /* 0x00000003ff0c7424 */ /* 0x000fe200078e00ff */
[----:B------:R-:W-:-:S13]  /*29570*/  IADD3 R2, P2, R14, R5, RZ ;  /* 0x000000050e027210 */ /* 0x000fda0007f5e0ff */
[----:B------:R-:W-:Y:S05]  /*29580*/  WARPSYNC.COLLECTIVE R15, `(.L_x_2298) ;  /* 0x000000000f087348 */ /* 0x000fea0003c00000 */
[----:B------:R0:W1:Y:S02]  /*29590*/  SHFL.IDX P6, R14, R13, R12, R11 ;  /* 0x0000000c0d0e7389 */ /* 0x00006400000c000b */
[----:B01----:R-:W-:Y:S01]  /*295a0*/  ENDCOLLECTIVE ;  /* 0x000000000000791b */ /* 0x003fe20003800000 */
.L_x_2298:
        /* <DEDUP_REMOVED lines=13> */
.L_x_2299:
[----:B------:R-:W-:Y:S02]  /*29680*/  IMAD.MOV.U32 R13, RZ, RZ, R23 ;  /* 0x000000ffff0d7224 */ /* 0x000fe400078e0017 */
[----:B------:R-:W-:Y:S01]  /*29690*/  IMAD.MOV.U32 R12, RZ, RZ, 0x4 ;  /* 0x00000004ff0c7424 */ /* 0x000fe200078e00ff */
[----:B------:R-:W-:-:S13]  /*296a0*/  IADD3 R2, P2, R14, R5, RZ ;  /* 0x000000050e027210 */ /* 0x000fda0007f5e0ff */
[----:B------:R-:W-:Y:S05]  /*296b0*/  WARPSYNC.COLLECTIVE R15, `(.L_x_2300) ;  /* 0x000000000f087348 */ /* 0x000fea0003c00000 */
[----:B------:R0:W1:Y:S02]  /*296c0*/  SHFL.IDX P6, R14, R13, R12, R11 ;  /* 0x0000000c0d0e7389 */ /* 0x00006400000c000b */
[----:B01----:R-:W-:Y:S01]  /*296d0*/  ENDCOLLECTIVE ;  /* 0x000000000000791b */ /* 0x003fe20003800000 */
.L_x_2300:
        /* <DEDUP_REMOVED lines=13> */
.L_x_2301:
[----:B------:R-:W-:Y:S02]  /*297b0*/  IMAD.MOV.U32 R13, RZ, RZ, R23 ;  /* 0x000000ffff0d7224 */ /* 0x000fe400078e0017 */
[----:B------:R-:W-:Y:S02]  /*297c0*/  IMAD.MOV.U32 R12, RZ, RZ, 0x5 ;  /* 0x00000005ff0c7424 */ /* 0x000fe400078e00ff */
[----:B------:R-:W-:-:S07]  /*297d0*/  IMAD.MOV.U32 R10, RZ, RZ, R14 ;  /* 0x000000ffff0a7224 */ /* 0x000fce00078e000e */
[----:B------:R-:W-:Y:S05]  /*297e0*/  WARPSYNC.COLLECTIVE R15, `(.L_x_2302) ;  /* 0x000000000f087348 */ /* 0x000fea0003c00000 */
[----:B------:R0:W1:Y:S02]  /*297f0*/  SHFL.IDX P6, R14, R13, R12, R11 ;  /* 0x0000000c0d0e7389 */ /* 0x00006400000c000b */
[----:B01----:R-:W-:Y:S01]  /*29800*/  ENDCOLLECTIVE ;  /* 0x000000000000791b */ /* 0x003fe20003800000 */
.L_x_2302:
        /* <DEDUP_REMOVED lines=9> */
[----:B------:R-:W-:Y:S01]  /*298a0*/  ISETP.LT.OR P4, PT, R6, 0x51, P0 ;  /* 0x000000510600780c */ /* 0x000fe20000781670 */
[----:B------:R-:W-:-:S12]  /*298b0*/  IMAD.MOV.U32 R7, RZ, RZ, R14 ;  /* 0x000000ffff077224 */ /* 0x000fd800078e000e */
[----:B0-----:R-:W-:Y:S05]  /*298c0*/  WARPSYNC.COLLECTIVE R15, `(.L_x_2303) ;  /* 0x000000000f087348 */ /* 0x001fea0003c00000 */
[----:B------:R1:W2:Y:S02]  /*298d0*/  SHFL.IDX P6, R14, R13, R12, R11 ;  /* 0x0000000c0d0e7389 */ /* 0x0002a400000c000b */
[----:B012---:R-:W-:Y:S01]  /*298e0*/  ENDCOLLECTIVE ;  /* 0x000000000000791b */ /* 0x007fe20003800000 */
.L_x_2303:
[----:B------:R-:W-:Y:S01]  /*298f0*/  MOV R13, R23 ;  /* 0x00000017000d7202 */ /* 0x000fe20000000f00 */
[----:B------:R-:W-:Y:S01]  /*29900*/  IMAD.MOV.U32 R12, RZ, RZ, 0x6 ;  /* 0x00000006ff0c7424 */ /* 0x000fe200078e00ff */
[----:B------:R-:W-:-:S13]  /*29910*/  IADD3 R2, P2, R14, R5, RZ ;  /* 0x000000050e027210 */ /* 0x000fda0007f5e0ff */
[----:B------:R-:W-:Y:S05]  /*29920*/  WARPSYNC.COLLECTIVE R15, `(.L_x_2304) ;  /* 0x000000000f087348 */ /* 0x000fea0003c00000 */
[----:B------:R0:W1:Y:S02]  /*29930*/  SHFL.IDX P6, R14, R13, R12, R11 ;  /* 0x0000000c0d0e7389 */ /* 0x00006400000c000b */
[----:B01----:R-:W-:Y:S01]  /*29940*/  ENDCOLLECTIVE ;  /* 0x000000000000791b */ /* 0x003fe20003800000 */
.L_x_2304:
        /* <DEDUP_REMOVED lines=13> */
.L_x_2305:
[----:B------:R-:W-:Y:S01]  /*29a20*/  MOV R13, R23 ;  /* 0x00000017000d7202 */ /* 0x000fe20000000f00 */
[----:B------:R-:W-:Y:S02]  /*29a30*/  IMAD.MOV.U32 R12, RZ, RZ, 0x7 ;  /* 0x00000007ff0c7424 */ /* 0x000fe400078e00ff */
[----:B------:R-:W-:-:S07]  /*29a40*/  IMAD.MOV.U32 R10, RZ, RZ, R14 ;  /* 0x000000ffff0a7224 */ /* 0x000fce00078e000e */
[----:B------:R-:W-:Y:S05]  /*29a50*/  WARPSYNC.COLLECTIVE R15, `(.L_x_2306) ;  /* 0x000000000f087348 */ /* 0x000fea0003c00000 */
[----:B------:R0:W1:Y:S02]  /*29a60*/  SHFL.IDX P6, R14, R13, R12, R11 ;  /* 0x0000000c0d0e7389 */ /* 0x00006400000c000b */
[----:B01----:R-:W-:Y:S01]  /*29a70*/  ENDCOLLECTIVE ;  /* 0x000000000000791b */ /* 0x003fe20003800000 */
.L_x_2306:
        /* <DEDUP_REMOVED lines=12> */
.L_x_2307:
[----:B------:R-:W-:Y:S05]  /*29b40*/  BRA `(.L_x_2308) ;  /* 0xffffff8c00487947 */ /* 0x000fea000383ffff */
.L_x_2063:
        /* <DEDUP_REMOVED lines=8> */
.L_x_2310:
[----:B------:R-:W-:Y:S05]  /*29bd0*/  BSYNC B0 ;  /* 0x0000000000007941 */ /* 0x000fea0003800000 */
.L_x_2309:
[----:B------:R-:W-:Y:S01]  /*29be0*/  IMAD.MOV.U32 R13, RZ, RZ, R16 ;  /* 0x000000ffff0d7224 */ /* 0x000fe200078e0010 */
[----:B------:R-:W-:Y:S01]  /*29bf0*/  MOV R15, 0xffffffff ;  /* 0xffffffff000f7802 */ /* 0x000fe20000000f00 */
[----:B------:R-:W-:Y:S02]  /*29c00*/  IMAD.MOV.U32 R12, RZ, RZ, 0x1 ;  /* 0x00000001ff0c7424 */ /* 0x000fe400078e00ff */
[----:B------:R-:W-:Y:S02]  /*29c10*/  IMAD.MOV.U32 R11, RZ, RZ, 0x1f ;  /* 0x0000001fff0b7424 */ /* 0x000fe400078e00ff */
[----:B------:R-:W-:Y:S02]  /*29c20*/  IMAD.IADD R5, R19, 0x1, R8 ;  /* 0x0000000113057824 */ /* 0x000fe400078e0208 */
[----:B------:R-:W-:-:S07]  /*29c30*/  IMAD.MOV.U32 R0, RZ, RZ, R14 ;  /* 0x000000ffff007224 */ /* 0x000fce00078e000e */
[----:B------:R-:W-:Y:S05]  /*29c40*/  WARPSYNC.COLLECTIVE R15, `(.L_x_2311) ;  /* 0x000000000f087348 */ /* 0x000fea0003c00000 */
[----:B------:R0:W1:Y:S02]  /*29c50*/  SHFL.IDX P6, R14, R13, R12, R11 ;  /* 0x0000000c0d0e7389 */ /* 0x00006400000c000b */
[----:B01----:R-:W-:Y:S01]  /*29c60*/  ENDCOLLECTIVE ;  /* 0x000000000000791b */ /* 0x003fe20003800000 */
.L_x_2311:
[----:B------:R-:W-:Y:S02]  /*29c70*/  ULDC UR4, c[0x0][0xc3c] ;  /* 0x00030f0000047ab9 */ /* 0x000fe40000000800 */
[----:B------:R-:W-:-:S13]  /*29c80*/  ISETP.GE.OR P1, PT, R5, UR4, !P0 ;  /* 0x0000000405007c0c */ /* 0x000fda000c726670 */
[----:B------:R-:W0:Y:S01]  /*29c90*/  @!P1 LDC.64 R2, c[0x0][0xc80] ;  /* 0x00032000ff029b82 */ /* 0x000e220000000a00 */
[----:B------:R-:W-:Y:S01]  /*29ca0*/  MOV R11, RZ ;  /* 0x000000ff000b7202 */ /* 0x000fe20000000f00 */
[----:B------:R-:W-:Y:S02]  /*29cb0*/  IMAD.MOV.U32 R4, RZ, RZ, R14 ;  /* 0x000000ffff047224 */ /* 0x000fe400078e000e */
[----:B0-----:R-:W-:-:S06]  /*29cc0*/  @!P1 IMAD.WIDE R2, R5, 0x4, R2 ;  /* 0x0000000405029825 */ /* 0x001fcc00078e0202 */
[----:B------:R-:W2:Y:S01]  /*29cd0*/  @!P1 LDG.E R2, desc[UR54][R2.64] ;  /* 0x0000003602029981 */ /* 0x000ea2000c1e1900 */
[----:B------:R-:W-:Y:S01]  /*29ce0*/  IMAD.MOV.U32 R5, RZ, RZ, RZ ;  /* 0x000000ffff057224 */ /* 0x000fe200078e00ff */
        /* <DEDUP_REMOVED lines=10> */
.L_x_2312:
[----:B------:R-:W-:Y:S01]  /*29d90*/  IMAD.MOV.U32 R12, RZ, RZ, 0x2 ;  /* 0x00000002ff0c7424 */ /* 0x000fe200078e00ff */
[----:B------:R-:W-:-:S05]  /*29da0*/  SEL R6, R14, RZ, P1 ;  /* 0x000000ff0e067207 */ /* 0x000fca0000800000 */
[----:B------:R-:W-:-:S04]  /*29db0*/  IMAD.IADD R6, R5, 0x1, R6 ;  /* 0x0000000105067824 */ /* 0x000fc800078e0206 */
[----:B------:R-:W-:-:S07]  /*29dc0*/  IMAD.MOV.U32 R13, RZ, RZ, R6 ;  /* 0x000000ffff0d7224 */ /* 0x000fce00078e0006 */
[----:B------:R-:W-:Y:S05]  /*29dd0*/  WARPSYNC.COLLECTIVE R15, `(.L_x_2313) ;  /* 0x000000000f087348 */ /* 0x000fea0003c00000 */
[----:B------:R0:W1:Y:S02]  /*29de0*/  SHFL.UP P6, R14, R13, R12, R11 ;  /* 0x0400000c0d0e7389 */ /* 0x00006400000c000b */
[----:B01----:R-:W-:Y:S01]  /*29df0*/  ENDCOLLECTIVE ;  /* 0x000000000000791b */ /* 0x003fe20003800000 */
.L_x_2313:
[----:B------:R-:W-:Y:S02]  /*29e00*/  MOV R12, 0x4 ;  /* 0x00000004000c7802 */ /* 0x000fe40000000f00 */
[----:B------:R-:W-:-:S05]  /*29e10*/  SEL R7, R14, RZ, P2 ;  /* 0x000000ff0e077207 */ /* 0x000fca0001000000 */
[----:B------:R-:W-:-:S04]  /*29e20*/  IMAD.IADD R7, R6, 0x1, R7 ;  /* 0x0000000106077824 */ /* 0x000fc800078e0207 */
[----:B------:R-:W-:-:S07]  /*29e30*/  IMAD.MOV.U32 R13, RZ, RZ, R7 ;  /* 0x000000ffff0d7224 */ /* 0x000fce00078e0007 */
[----:B------:R-:W-:Y:S05]  /*29e40*/  WARPSYNC.COLLECTIVE R15, `(.L_x_2314) ;  /* 0x000000000f087348 */ /* 0x000fea0003c00000 */
[----:B------:R0:W1:Y:S02]  /*29e50*/  SHFL.UP P6, R14, R13, R12, R11 ;  /* 0x0400000c0d0e7389 */ /* 0x00006400000c000b */
[----:B01----:R-:W-:Y:S01]  /*29e60*/  ENDCOLLECTIVE ;  /* 0x000000000000791b */ /* 0x003fe20003800000 */
.L_x_2314:
[----:B------:R-:W-:Y:S01]  /*29e70*/  IMAD.MOV.U32 R12, RZ, RZ, 0x8 ;  /* 0x00000008ff0c7424 */ /* 0x000fe200078e00ff */
[----:B------:R-:W-:-:S05]  /*29e80*/  SEL R2, R14, RZ, P3 ;  /* 0x000000ff0e027207 */ /* 0x000fca0001800000 */
[----:B------:R-:W-:-:S04]  /*29e90*/  IMAD.IADD R2, R7, 0x1, R2 ;  /* 0x0000000107027824 */ /* 0x000fc800078e0202 */
[----:B------:R-:W-:-:S07]  /*29ea0*/  IMAD.MOV.U32 R13, RZ, RZ, R2 ;  /* 0x000000ffff0d7224 */ /* 0x000fce00078e0002 */
[----:B------:R-:W-:Y:S05]  /*29eb0*/  WARPSYNC.COLLECTIVE R15, `(.L_x_2315) ;  /* 0x000000000f087348 */ /* 0x000fea0003c00000 */
[----:B------:R0:W1:Y:S02]  /*29ec0*/  SHFL.UP P6, R14, R13, R12, R11 ;  /* 0x0400000c0d0e7389 */ /* 0x00006400000c000b */
[----:B01----:R-:W-:Y:S01]  /*29ed0*/  ENDCOLLECTIVE ;  /* 0x000000000000791b */ /* 0x003fe20003800000 */
.L_x_2315:
[----:B------:R-:W-:Y:S02]  /*29ee0*/  MOV R12, 0x10 ;  /* 0x00000010000c7802 */ /* 0x000fe40000000f00 */
[----:B------:R-:W-:-:S05]  /*29ef0*/  SEL R3, R14, RZ, P4 ;  /* 0x000000ff0e037207 */ /* 0x000fca0002000000 */
[----:B------:R-:W-:-:S04]  /*29f00*/  IMAD.IADD R3, R2, 0x1, R3 ;  /* 0x0000000102037824 */ /* 0x000fc800078e0203 */
[----:B------:R-:W-:-:S07]  /*29f10*/  IMAD.MOV.U32 R13, RZ, RZ, R3 ;  /* 0x000000ffff0d7224 */ /* 0x000fce00078e0003 */
[----:B------:R-:W-:Y:S05]  /*29f20*/  WARPSYNC.COLLECTIVE R15, `(.L_x_2316) ;  /* 0x000000000f087348 */ /* 0x000fea0003c00000 */
[----:B------:R0:W1:Y:S02]  /*29f30*/  SHFL.UP P6, R14, R13, R12, R11 ;  /* 0x0400000c0d0e7389 */ /* 0x00006400000c000b */
[----:B01----:R-:W-:Y:S01]  /*29f40*/  ENDCOLLECTIVE ;  /* 0x000000000000791b */ /* 0x003fe20003800000 */
.L_x_2316:
        /* <DEDUP_REMOVED lines=8> */
.L_x_2317:
[----:B------:R-:W-:Y:S05]  /*29fd0*/  BRA `(.L_x_2318) ;  /* 0xffffff8c00547947 */ /* 0x000fea000383ffff */
.L_x_2068:
[----:B------:R-:W-:Y:S01]  /*29fe0*/  BSSY B0, `(.L_x_2319) ;  /* 0x0000008000007945 */ /* 0x000fe20003800000 */
[----:B-----5:R-:W-:Y:S01]  /*29ff0*/  IMAD.MOV.U32 R13, RZ, RZ, R5 ;  /* 0x000000ffff0d7224 */ /* 0x020fe200078e0005 */
[----:B------:R-:W-:Y:S01]  /*2a000*/  MOV R12, 0x1 ;  /* 0x00000001000c7802 */ /* 0x000fe20000000f00 */
[----:B------:R-:W-:Y:S02]  /*2a010*/  IMAD.MOV.U32 R11, RZ, RZ, RZ ;  /* 0x000000ffff0b7224 */ /* 0x000fe400078e00ff */
[----:B------:R-:W-:-:S07]  /*2a020*/  IMAD.MOV.U32 R15, RZ, RZ, -0x1 ;  /* 0xffffffffff0f7424 */ /* 0x000fce00078e00ff */
[----:B012---:R-:W-:Y:S05]  /*2a030*/  WARPSYNC.COLLECTIVE R15, `(.L_x_2320) ;  /* 0x000000000f087348 */ /* 0x007fea0003c00000 */
[----:B------:R3:W4:Y:S02]  /*2a040*/  SHFL.UP P6, R14, R13, R12, R11 ;  /* 0x0400000c0d0e7389 */ /* 0x00072400000c000b */
[----:B01234-:R-:W-:Y:S01]  /*2a050*/  ENDCOLLECTIVE ;  /* 0x000000000000791b */ /* 0x01ffe20003800000 */
.L_x_2320:
[----:B------:R-:W-:Y:S05]  /*2a060*/  BSYNC B0 ;  /* 0x0000000000007941 */ /* 0x000fea0003800000 */
.L_x_2319:
[----:B------:R-:W-:Y:S01]  /*2a070*/  SEL R14, R14, RZ, P1 ;  /* 0x000000ff0e0e7207 */ /* 0x000fe20000800000 */
[----:B------:R-:W-:Y:S01]  /*2a080*/  IMAD.MOV.U32 R12, RZ, RZ, 0x2 ;  /* 0x00000002ff0c7424 */ /* 0x000fe200078e00ff */
[----:B------:R-:W-:Y:S01]  /*2a090*/  MOV R15, 0xffffffff ;  /* 0xffffffff000f7802 */ /* 0x000fe20000000f00 */
[----:B------:R-:W-:Y:S02]  /*2a0a0*/  IMAD.MOV.U32 R11, RZ, RZ, RZ ;  /* 0x000000ffff0b7224 */ /* 0x000fe400078e00ff */
[----:B------:R-:W-:-:S07]  /*2a0b0*/  IMAD.IADD R13, R5, 0x1, R14 ;  /* 0x00000001050d7824 */ /* 0x000fce00078e020e */
[----:B------:R-:W-:Y:S05]  /*2a0c0*/  WARPSYNC.COLLECTIVE R15, `(.L_x_2321) ;  /* 0x000000000f087348 */ /* 0x000fea0003c00000 */
[----:B------:R0:W1:Y:S02]  /*2a0d0*/  SHFL.UP P6, R14, R13, R12, R11 ;  /* 0x0400000c0d0e7389 */ /* 0x00006400000c000b */
[----:B01----:R-:W-:Y:S01]  /*2a0e0*/  ENDCOLLECTIVE ;  /* 0x000000000000791b */ /* 0x003fe20003800000 */
.L_x_2321:
[----:B------:R-:W-:Y:S01]  /*2a0f0*/  IMAD.MOV.U32 R12, RZ, RZ, 0x4 ;  /* 0x00000004ff0c7424 */ /* 0x000fe200078e00ff */
[----:B------:R-:W-:-:S05]  /*2a100*/  SEL R2, R14, RZ, P2 ;  /* 0x000000ff0e027207 */ /* 0x000fca0001000000 */
[----:B------:R-:W-:-:S04]  /*2a110*/  IMAD.IADD R2, R13, 0x1, R2 ;  /* 0x000000010d027824 */ /* 0x000fc800078e0202 */
[----:B------:R-:W-:-:S07]  /*2a120*/  IMAD.MOV.U32 R13, RZ, RZ, R2 ;  /* 0x000000ffff0d7224 */ /* 0x000fce00078e0002 */
[----:B------:R-:W-:Y:S05]  /*2a130*/  WARPSYNC.COLLECTIVE R15, `(.L_x_2322) ;  /* 0x000000000f087348 */ /* 0x000fea0003c00000 */
[----:B------:R0:W1:Y:S02]  /*2a140*/  SHFL.UP P6, R14, R13, R12, R11 ;  /* 0x0400000c0d0e7389 */ /* 0x00006400000c000b */
[----:B01----:R-:W-:Y:S01]  /*2a150*/  ENDCOLLECTIVE ;  /* 0x000000000000791b */ /* 0x003fe20003800000 */
.L_x_2322:
[----:B------:R-:W-:Y:S02]  /*2a160*/  MOV R12, 0x8 ;  /* 0x00000008000c7802 */ /* 0x000fe40000000f00 */
[----:B------:R-:W-:-:S05]  /*2a170*/  SEL R3, R14, RZ, P3 ;  /* 0x000000ff0e037207 */ /* 0x000fca0001800000 */
[----:B------:R-:W-:-:S04]  /*2a180*/  IMAD.IADD R3, R2, 0x1, R3 ;  /* 0x0000000102037824 */ /* 0x000fc800078e0203 */
[----:B------:R-:W-:-:S07]  /*2a190*/  IMAD.MOV.U32 R13, RZ, RZ, R3 ;  /* 0x000000ffff0d7224 */ /* 0x000fce00078e0003 */
[----:B------:R-:W-:Y:S05]  /*2a1a0*/  WARPSYNC.COLLECTIVE R15, `(.L_x_2323) ;  /* 0x000000000f087348 */ /* 0x000fea0003c00000 */
[----:B------:R0:W1:Y:S02]  /*2a1b0*/  SHFL.UP P6, R14, R13, R12, R11 ;  /* 0x0400000c0d0e7389 */ /* 0x00006400000c000b */
[----:B01----:R-:W-:Y:S01]  /*2a1c0*/  ENDCOLLECTIVE ;  /* 0x000000000000791b */ /* 0x003fe20003800000 */
.L_x_2323:
[----:B------:R-:W-:Y:S01]  /*2a1d0*/  IMAD.MOV.U32 R12, RZ, RZ, 0x10 ;  /* 0x00000010ff0c7424 */ /* 0x000fe200078e00ff */
[----:B------:R-:W-:-:S05]  /*2a1e0*/  SEL R4, R14, RZ, P4 ;  /* 0x000000ff0e047207 */ /* 0x000fca0002000000 */
[----:B------:R-:W-:-:S04]  /*2a1f0*/  IMAD.IADD R4, R3, 0x1, R4 ;  /* 0x0000000103047824 */ /* 0x000fc800078e0204 */
[----:B------:R-:W-:-:S07]  /*2a200*/  IMAD.MOV.U32 R13, RZ, RZ, R4 ;  /* 0x000000ffff0d7224 */ /* 0x000fce00078e0004 */
[----:B------:R-:W-:Y:S05]  /*2a210*/  WARPSYNC.COLLECTIVE R15, `(.L_x_2324) ;  /* 0x000000000f087348 */ /* 0x000fea0003c00000 */
[----:B------:R0:W1:Y:S02]  /*2a220*/  SHFL.UP P6, R14, R13, R12, R11 ;  /* 0x0400000c0d0e7389 */ /* 0x00006400000c000b */
[----:B01----:R-:W-:Y:S01]  /*2a230*/  ENDCOLLECTIVE ;  /* 0x000000000000791b */ /* 0x003fe20003800000 */
.L_x_2324:
        /* <DEDUP_REMOVED lines=8> */
.L_x_2325:
[----:B------:R-:W-:Y:S05]  /*2a2c0*/  BRA `(.L_x_2326) ;  /* 0xffffff8c00347947 */ /* 0x000fea000383ffff */
.L_x_2070:
[----:B------:R-:W-:Y:S01]  /*2a2d0*/  BSSY B0, `(.L_x_2327) ;  /* 0x0000006000007945 */ /* 0x000fe20003800000 */
[----:B------:R-:W-:Y:S01]  /*2a2e0*/  PLOP3.LUT P6, PT, P6, PT, PT, 0x8, 0x0 ;  /* 0x000000000000781c */ /* 0x000fe200037ce170 */
[----:B------:R-:W-:-:S12]  /*2a2f0*/  IMAD.MOV.U32 R15, RZ, RZ, -0x1 ;  /* 0xffffffffff0f7424 */ /* 0x000fd800078e00ff */
[----:B01----:R-:W-:Y:S05]  /*2a300*/  WARPSYNC.COLLECTIVE R15, `(.L_x_2328) ;  /* 0x000000000f087348 */ /* 0x003fea0003c00000 */
[----:B------:R-:W-:Y:S01]  /*2a310*/  VOTE.ANY R14, PT, P6 ;  /* 0x00000000000e7806 */ /* 0x000fe200030e0100 */
[----:B01----:R-:W-:Y:S06]  /*2a320*/  ENDCOLLECTIVE ;  /* 0x000000000000791b */ /* 0x003fec0003800000 */
.L_x_2328:
[----:B------:R-:W-:Y:S05]  /*2a330*/  BSYNC B0 ;  /* 0x0000000000007941 */ /* 0x000fea0003800000 */
.L_x_2327:
[----:B------:R-:W-:Y:S01]  /*2a340*/  IMAD.MOV.U32 R2, RZ, RZ, R14 ;  /* 0x000000ffff027224 */ /* 0x000fe200078e000e */
[----:B------:R-:W-:Y:S01]  /*2a350*/  MOV R11, 0x1f ;  /* 0x0000001f000b7802 */ /* 0x000fe20000000f00 */
[----:B------:R-:W-:Y:S02]  /*2a360*/  IMAD.MOV.U32 R13, RZ, RZ, R5 ;  /* 0x000000ffff0d7224 */ /* 0x000fe400078e0005 */
[----:B------:R-:W0:Y:S01]  /*2a370*/  POPC R4, R2 ;  /* 0x0000000200047309 */ /* 0x000e220000000000 */
[----:B------:R-:W-:Y:S02]  /*2a380*/  IMAD.MOV.U32 R15, RZ, RZ, -0x1 ;  /* 0xffffffffff0f7424 */ /* 0x000fe400078e00ff */
[----:B0-----:R-:W-:-:S07]  /*2a390*/  IMAD.MOV.U32 R12, RZ, RZ, R4 ;  /* 0x000000ffff0c7224 */ /* 0x001fce00078e0004 */
[----:B------:R-:W-:Y:S05]  /*2a3a0*/  WARPSYNC.COLLECTIVE R15, `(.L_x_2329) ;  /* 0x000000000f087348 */ /* 0x000fea0003c00000 */
[----:B------:R0:W1:Y:S02]  /*2a3b0*/  SHFL.IDX P6, R14, R13, R12, R11 ;  /* 0x0000000c0d0e7389 */ /* 0x00006400000c000b */
[----:B01----:R-:W-:Y:S01]  /*2a3c0*/  ENDCOLLECTIVE ;  /* 0x000000000000791b */ /* 0x003fe20003800000 */
.L_x_2329:
[----:B------:R-:W-:Y:S01]  /*2a3d0*/  IMAD.MOV.U32 R5, RZ, RZ, R14 ;  /* 0x000000ffff057224 */ /* 0x000fe200078e000e */
[----:B------:R-:W-:Y:S06]  /*2a3e0*/  BRA `(.L_x_2330) ;  /* 0xffffff8c00247947 */ /* 0x000fec000383ffff */
.L_x_2072:
[----:B------:R-:W-:Y:S01]  /*2a3f0*/  BSSY B0, `(.L_x_2331) ;  /* 0x0000007000007945 */ /* 0x000fe20003800000 */
[----:B------:R-:W-:Y:S02]  /*2a400*/  IMAD.MOV.U32 R13, RZ, RZ, R6 ;  /* 0x000000ffff0d7224 */ /* 0x000fe400078e0006 */
[----:B------:R-:W-:Y:S02]  /*2a410*/  IMAD.MOV.U32 R11, RZ, RZ, 0x1f ;  /* 0x0000001fff0b7424 */ /* 0x000fe400078e00ff */
[----:B------:R-:W-:-:S07]  /*2a420*/  IMAD.MOV.U32 R15, RZ, RZ, -0x1 ;  /* 0xffffffffff0f7424 */ /* 0x000fce00078e00ff */
[----:B0123--:R-:W-:Y:S05]  /*2a430*/  WARPSYNC.COLLECTIVE R15, `(.L_x_2332) ;  /* 0x000000000f087348 */ /* 0x00ffea0003c00000 */
[----:B------:R4:W0:Y:S02]  /*2a440*/  SHFL.IDX P6, R14, R13, R12, R11 ;  /* 0x0000000c0d0e7389 */ /* 0x00082400000c000b */
[----:B01234-:R-:W-:Y:S01]  /*2a450*/  ENDCOLLECTIVE ;  /* 0x000000000000791b */ /* 0x01ffe20003800000 */
.L_x_2332:
[----:B------:R-:W-:Y:S05]  /*2a460*/  BSYNC B0 ;  /* 0x0000000000007941 */ /* 0x000fea0003800000 */
.L_x_2331:
[----:B------:R-:W-:Y:S05]  /*2a470*/  BRA `(.L_x_2071) ;  /* 0xffffff8c001c7947 */ /* 0x000fea000383ffff */
.L_x_2076:
[----:B0-----:R0:W2:Y:S02]  /*2a480*/  SYNCS.PHASECHK.TRANS64.TRYWAIT P0, [R7+URZ+0x28820], R0 ;  /* 0x02882000070075a7 */ /* 0x0010a4000800017f */
[----:B--2---:R-:W-:Y:S05]  /*2a490*/  @!P0 NANOSLEEP.SYNCS 0x989680 ;  /* 0x009896800000895d */ /* 0x004fea0003900000 */
[----:B------:R-:W2:Y:S02]  /*2a4a0*/  @!P0 SYNCS.PHASECHK.TRANS64 P0, [R7+URZ+0x28820], R0 ;  /* 0x02882000070085a7 */ /* 0x000ea4000800007f */
[----:B--2---:R-:W-:Y:S05]  /*2a4b0*/  @!P0 BRA `(.L_x_2076) ;  /* 0xfffffffc00f08947 */ /* 0x004fea000383ffff */
[----:B------:R-:W-:Y:S05]  /*2a4c0*/  BRA `(.L_x_2333) ;  /* 0xffffff9000947947 */ /* 0x000fea000383ffff */
.L_x_2077:
[----:B------:R-:W2:Y:S01]  /*2a4d0*/  S2R R2, SR_TID.X ;  /* 0x0000000000027919 */ /* 0x000ea20000002100 */
[----:B------:R-:W-:Y:S01]  /*2a4e0*/  BSSY B0, `(.L_x_2334) ;  /* 0x000000a000007945 */ /* 0x000fe20003800000 */
[----:B------:R-:W-:Y:S02]  /*2a4f0*/  IMAD.MOV.U32 R12, RZ, RZ, RZ ;  /* 0x000000ffff0c7224 */ /* 0x000fe400078e00ff */
[----:B------:R-:W-:Y:S02]  /*2a500*/  IMAD.MOV.U32 R11, RZ, RZ, 0x1f ;  /* 0x0000001fff0b7424 */ /* 0x000fe400078e00ff */
[----:B------:R-:W-:Y:S01]  /*2a510*/  IMAD.MOV.U32 R15, RZ, RZ, -0x1 ;  /* 0xffffffffff0f7424 */ /* 0x000fe200078e00ff */
[----:B--2---:R-:W-:-:S04]  /*2a520*/  SHF.R.U32.HI R2, RZ, 0x5, R2 ;  /* 0x00000005ff027819 */ /* 0x004fc80000011602 */
[----:B------:R-:W-:-:S04]  /*2a530*/  LOP3.LUT R2, R2, 0x3, RZ, 0xc0, !PT ;  /* 0x0000000302027812 */ /* 0x000fc800078ec0ff */
[----:B------:R-:W-:-:S07]  /*2a540*/  MOV R13, R2 ;  /* 0x00000002000d7202 */ /* 0x000fce0000000f00 */
[----:B01-3--:R-:W-:Y:S05]  /*2a550*/  WARPSYNC.COLLECTIVE R15, `(.L_x_2335) ;  /* 0x000000000f087348 */ /* 0x00bfea0003c00000 */
[----:B------:R2:W4:Y:S02]  /*2a560*/  SHFL.IDX P6, R14, R13, R12, R11 ;  /* 0x0000000c0d0e7389 */ /* 0x00052400000c000b */
[----:B01234-:R-:W-:Y:S01]  /*2a570*/  ENDCOLLECTIVE ;  /* 0x000000000000791b */ /* 0x01ffe20003800000 */
.L_x_2335:
[----:B------:R-:W-:Y:S05]  /*2a580*/  BSYNC B0 ;  /* 0x0000000000007941 */ /* 0x000fea0003800000 */
.L_x_2334:
[----:B------:R-:W-:Y:S05]  /*2a590*/  BRA `(.L_x_2336) ;  /* 0xffffff90007c7947 */ /* 0x000fea000383ffff */
.L_x_2078:
[----:B------:R-:W-:Y:S01]  /*2a5a0*/  BSSY B0, `(.L_x_2337) ;  /* 0x0000006000007945 */ /* 0x000fe20003800000 */
[----:B------:R-:W-:-:S07]  /*2a5b0*/  IMAD.MOV.U32 R15, RZ, RZ, -0x1 ;  /* 0xffffffffff0f7424 */ /* 0x000fce00078e00ff */
[----:B01-3--:R-:W-:Y:S05]  /*2a5c0*/  WARPSYNC.COLLECTIVE R15, `(.L_x_2338) ;  /* 0x000000000f0c7348 */ /* 0x00bfea0003c00000 */
[----:B------:R-:W-:Y:S02]  /*2a5d0*/  ELECT P6, UR62, PT ;  /* 0x00000000003e782f */ /* 0x000fe400038c0000 */
[----:B------:R-:W-:Y:S01]  /*2a5e0*/  MOV R14, UR62 ;  /* 0x0000003e000e7c02 */ /* 0x000fe20008000f00 */
[----:B01-3--:R-:W-:Y:S10]  /*2a5f0*/  ENDCOLLECTIVE ;  /* 0x000000000000791b */ /* 0x00bff40003800000 */
.L_x_2338:
[----:B------:R-:W-:Y:S05]  /*2a600*/  BSYNC B0 ;  /* 0x0000000000007941 */ /* 0x000fea0003800000 */
.L_x_2337:
[----:B------:R-:W-:Y:S05]  /*2a610*/  BRA `(.L_x_2339) ;  /* 0xffffff9000707947 */ /* 0x000fea000383ffff */
.L_x_2080:
[----:B0-----:R0:W2:Y:S02]  /*2a620*/  SYNCS.PHASECHK.TRANS64.TRYWAIT P1, [R5+URZ+0x28840], R0 ;  /* 0x02884000050075a7 */ /* 0x0010a4000802017f */
[----:B--2---:R-:W-:Y:S05]  /*2a630*/  @!P1 NANOSLEEP.SYNCS 0x989680 ;  /* 0x009896800000995d */ /* 0x004fea0003900000 */
[----:B------:R-:W2:Y:S02]  /*2a640*/  @!P1 SYNCS.PHASECHK.TRANS64 P1, [R5+URZ+0x28840], R0 ;  /* 0x02884000050095a7 */ /* 0x000ea4000802007f */
[----:B--2---:R-:W-:Y:S05]  /*2a650*/  @!P1 BRA `(.L_x_2080) ;  /* 0xfffffffc00f09947 */ /* 0x004fea000383ffff */
[----:B------:R-:W-:Y:S05]  /*2a660*/  BRA `(.L_x_2340) ;  /* 0xffffff9000907947 */ /* 0x000fea000383ffff */
.L_x_2082:
[----:B--2---:R2:W4:Y:S02]  /*2a670*/  SYNCS.PHASECHK.TRANS64.TRYWAIT P1, [R3+URZ+0x28840], R2 ;  /* 0x02884002030075a7 */ /* 0x004524000802017f */
[----:B----4-:R-:W-:Y:S05]  /*2a680*/  @!P1 NANOSLEEP.SYNCS 0x989680 ;  /* 0x009896800000995d */ /* 0x010fea0003900000 */
[----:B------:R-:W4:Y:S02]  /*2a690*/  @!P1 SYNCS.PHASECHK.TRANS64 P1, [R3+URZ+0x28840], R2 ;  /* 0x02884002030095a7 */ /* 0x000f24000802007f */
[----:B----4-:R-:W-:Y:S05]  /*2a6a0*/  @!P1 BRA `(.L_x_2082) ;  /* 0xfffffffc00f09947 */ /* 0x010fea000383ffff */
[----:B------:R-:W-:Y:S05]  /*2a6b0*/  BRA `(.L_x_2341) ;  /* 0xffffff90009c7947 */ /* 0x000fea000383ffff */
.L_x_2084:
[----:B----4-:R4:W0:Y:S02]  /*2a6c0*/  SYNCS.PHASECHK.TRANS64.TRYWAIT P1, [R5+URZ+0x28860], R0 ;  /* 0x02886000050075a7 */ /* 0x010824000802017f */
[----:B0-----:R-:W-:Y:S05]  /*2a6d0*/  @!P1 NANOSLEEP.SYNCS 0x989680 ;  /* 0x009896800000995d */ /* 0x001fea0003900000 */
[----:B------:R-:W0:Y:S02]  /*2a6e0*/  @!P1 SYNCS.PHASECHK.TRANS64 P1, [R5+URZ+0x28860], R0 ;  /* 0x02886000050095a7 */ /* 0x000e24000802007f */
[----:B0-----:R-:W-:Y:S05]  /*2a6f0*/  @!P1 BRA `(.L_x_2084) ;  /* 0xfffffffc00f09947 */ /* 0x001fea000383ffff */
[----:B------:R-:W-:Y:S05]  /*2a700*/  BRA `(.L_x_2342) ;  /* 0xffffff9000987947 */ /* 0x000fea000383ffff */
.L_x_2343:
        /* <DEDUP_REMOVED lines=15> */
.L_x_3483:


//--------------------- .text._ZN7cutlass13device_kernelIN5flash11enable_sm90INS1_16FlashAttnFwdSm90INS1_25CollectiveMainloopFwdSm90ILi2EN4cute5tupleIJNS5_1CILi1EEES8_S8_EEENS6_IJNS7_ILi128EEESA_SA_EEELi128ENS_6half_tEfNS_4arch4Sm90ELb1ELb0ELb0ELb0ELb1ELb0ELb0ELb1ELb1ELb1ELb0ELb0EEENS1_21CollectiveEpilogueFwdISB_S9_SC_SE_Li256ELb0ELb1ELb0ELb0EEENS1_30DynamicPersistentTileSchedulerILi256ELi128ELb0ELb1ELb1EEEEEEEEEvNT_6ParamsE --------------------------
	.section	.text._ZN7cutlass13device_kernelIN5flash11enable_sm90INS1_16FlashAttnFwdSm90INS1_25CollectiveMainloopFwdSm90ILi2EN4cute5tupleIJNS5_1CILi1EEES8_S8_EEENS6_IJNS7_ILi128EEESA_SA_EEELi128ENS_6half_tEfNS_4arch4Sm90ELb1ELb0ELb0ELb0ELb1ELb0ELb0ELb1ELb1ELb1ELb0ELb0EEENS1_21CollectiveEpilogueFwdISB_S9_SC_SE_Li256ELb0ELb1ELb0ELb0EEENS1_30DynamicPersistentTileSchedulerILi256ELi128ELb0ELb1ELb1EEEEEEEEEvNT_6ParamsE,"ax",@progbits
	.align	128
.text._ZN7cutlass13device_kernelIN5flash11enable_sm90INS1_16FlashAttnFwdSm90INS1_25CollectiveMainloopFwdSm90ILi2EN4cute5tupleIJNS5_1CILi1EEES8_S8_EEENS6_IJNS7_ILi128EEESA_SA_EEELi128ENS_6half_tEfNS_4arch4Sm90ELb1ELb0ELb0ELb0ELb1ELb0ELb0ELb1ELb1ELb1ELb0ELb0EEENS1_21CollectiveEpilogueFwdISB_S9_SC_SE_Li256ELb0ELb1ELb0ELb0EEENS1_30DynamicPersistentTileSchedulerILi256ELi128ELb0ELb1ELb1EEEEEEEEEvNT_6ParamsE:
        .type           _ZN7cutlass13device_kernelIN5flash11enable_sm90INS1_16FlashAttnFwdSm90INS1_25CollectiveMainloopFwdSm90ILi2EN4cute5tupleIJNS5_1CILi1EEES8_S8_EEENS6_IJNS7_ILi128EEESA_SA_EEELi128ENS_6half_tEfNS_4arch4Sm90ELb1ELb0ELb0ELb0ELb1ELb0ELb0ELb1ELb1ELb1ELb0ELb0EEENS1_21CollectiveEpilogueFwdISB_S9_SC_SE_Li256ELb0ELb1ELb0ELb0EEENS1_30DynamicPersistentTileSchedulerILi256ELi128ELb0ELb1ELb1EEEEEEEEEvNT_6ParamsE,@function
        .size           _ZN7cutlass13device_kernelIN5flash11enable_sm90INS1_16FlashAttnFwdSm90INS1_25CollectiveMainloopFwdSm90ILi2EN4cute5tupleIJNS5_1CILi1EEES8_S8_EEENS6_IJNS7_ILi128EEESA_SA_EEELi128ENS_6half_tEfNS_4arch4Sm90ELb1ELb0ELb0ELb0ELb1ELb0ELb0ELb1ELb1ELb1ELb0ELb0EEENS1_21CollectiveEpilogueFwdISB_S9_SC_SE_Li256ELb0ELb1ELb0ELb0EEENS1_30DynamicPersistentTileSchedulerILi256ELi128ELb0ELb1ELb1EEEEEEEEEvNT_6ParamsE,(.L_x_3484 - _ZN7cutlass13device_kernelIN5flash11enable_sm90INS1_16FlashAttnFwdSm90INS1_25CollectiveMainloopFwdSm90ILi2EN4cute5tupleIJNS5_1CILi1EEES8_S8_EEENS6_IJNS7_ILi128EEESA_SA_EEELi128ENS_6half_tEfNS_4arch4Sm90ELb1ELb0ELb0ELb0ELb1ELb0ELb0ELb1ELb1ELb1ELb0ELb0EEENS1_21CollectiveEpilogueFwdISB_S9_SC_SE_Li256ELb0ELb1ELb0ELb0EEENS1_30DynamicPersistentTileSchedulerILi256ELi128ELb0ELb1ELb1EEEEEEEEEvNT_6ParamsE)
        .other          _ZN7cutlass13device_kernelIN5flash11enable_sm90INS1_16FlashAttnFwdSm90INS1_25CollectiveMainloopFwdSm90ILi2EN4cute5tupleIJNS5_1CILi1EEES8_S8_EEENS6_IJNS7_ILi128EEESA_SA_EEELi128ENS_6half_tEfNS_4arch4Sm90ELb1ELb0ELb0ELb0ELb1ELb0ELb0ELb1ELb1ELb1ELb0ELb0EEENS1_21CollectiveEpilogueFwdISB_S9_SC_SE_Li256ELb0ELb1ELb0ELb0EEENS1_30DynamicPersistentTileSchedulerILi256ELi128ELb0ELb1ELb1EEEEEEEEEvNT_6ParamsE,@"STO_CUDA_ENTRY STV_DEFAULT"
_ZN7cutlass13device_kernelIN5flash11enable_sm90INS1_16FlashAttnFwdSm90INS1_25CollectiveMainloopFwdSm90ILi2EN4cute5tupleIJNS5_1CILi1EEES8_S8_EEENS6_IJNS7_ILi128EEESA_SA_EEELi128ENS_6half_tEfNS_4arch4Sm90ELb1ELb0ELb0ELb0ELb1ELb0ELb0ELb1ELb1ELb1ELb0ELb0EEENS1_21CollectiveEpilogueFwdISB_S9_SC_SE_Li256ELb0ELb1ELb0ELb0EEENS1_30DynamicPersistentTileSchedulerILi256ELi128ELb0ELb1ELb1EEEEEEEEEvNT_6ParamsE:
        /* <DEDUP_REMOVED lines=44> */
.L_x_2344:
        /* <DEDUP_REMOVED lines=22> */
.L_x_2345:
        /* <DEDUP_REMOVED lines=18> */
.L_x_2346:
        /* <DEDUP_REMOVED lines=22> */
.L_x_2347:
        /* <DEDUP_REMOVED lines=23> */
.L_x_2348:
        /* <DEDUP_REMOVED lines=8> */
.L_x_2350:
        /* <DEDUP_REMOVED lines=21> */
[CC--:B------:R-:W-:Y:S02]  /*09e0*/  LEA.HI R4, R3.reuse, R190.reuse, RZ, 0x5 ;  /* 0x000000be03047211 */ /* 0x0c0fe400078f28ff */
[----:B------:R-:W-:Y:S02]  /*09f0*/  LOP3.LUT R5, R0, 0xffffff80, RZ, 0xc0, !PT ;  /* 0xffffff8000057812 */ /* 0x000fe400078ec0ff */
[----:B------:R-:W-:Y:S01]  /*0a00*/  LEA.HI R2, R3, R190, RZ, 0x4 ;  /* 0x000000be03027211 */ /* 0x000fe200078f20ff */
[----:B------:R-:W-:Y:S01]  /*0a10*/  IMAD.SHL.U32 R4, R4, 0x20, RZ ;  /* 0x0000002004047824 */ /* 0x000fe200078e00ff */
[----:B------:R-:W-:Y:S01]  /*0a20*/  SHF.R.S32.HI R185, RZ, 0x7, R0 ;  /* 0x00000007ffb97819 */ /* 0x000fe20000011400 */
[----:B------:R-:W-:Y:S01]  /*0a30*/  IMAD.IADD R184, R190, 0x1, -R5 ;  /* 0x00000001beb87824 */ /* 0x000fe200078e0a05 */
[----:B------:R-:W-:-:S02]  /*0a40*/  SHF.R.S32.HI R7, RZ, 0x4, R2 ;  /* 0x00000004ff077819 */ /* 0x000fc40000011402 */
[----:B------:R-:W-:Y:S02]  /*0a50*/  LOP3.LUT R5, R2, 0x3fffff0, RZ, 0xc0, !PT ;  /* 0x03fffff002057812 */ /* 0x000fe400078ec0ff */
[----:B------:R-:W-:Y:S02]  /*0a60*/  LOP3.LUT R4, R4, 0xfffffc00, RZ, 0xc0, !PT ;  /* 0xfffffc0004047812 */ /* 0x000fe400078ec0ff */
[----:B------:R-:W-:Y:S01]  /*0a70*/  LEA.HI R2, R2, R7, RZ, 0x1 ;  /* 0x0000000702027211 */ /* 0x000fe200078f08ff */
[----:B------:R-:W-:Y:S01]  /*0a80*/  IMAD.IADD R5, R190, 0x1, -R5 ;  /* 0x00000001be057824 */ /* 0x000fe200078e0a05 */
[----:B------:R-:W-:Y:S02]  /*0a90*/  SHF.R.S32.HI R9, RZ, 0x1f, R184 ;  /* 0x0000001fff097819 */ /* 0x000fe400000114b8 */
[----:B------:R-:W-:Y:S01]  /*0aa0*/  LOP3.LUT R2, R2, 0x1ffffffe, RZ, 0xc0, !PT ;  /* 0x1ffffffe02027812 */ /* 0x000fe200078ec0ff */
[----:B------:R-:W-:Y:S01]  /*0ab0*/  IMAD R5, R5, 0x40, R4 ;  /* 0x0000004005057824 */ /* 0x000fe200078e0204 */
[----:B------:R-:W-:-:S02]  /*0ac0*/  LEA.HI R4, R3, R190, RZ, 0x2 ;  /* 0x000000be03047211 */ /* 0x000fc400078f10ff */
[----:B------:R-:W-:Y:S01]  /*0ad0*/  LEA.HI R6, R9, R184, RZ, 0x2 ;  /* 0x000000b809067211 */ /* 0x000fe200078f10ff */
[----:B------:R-:W-:Y:S01]  /*0ae0*/  IMAD.IADD R2, R7, 0x1, -R2 ;  /* 0x0000000107027824 */ /* 0x000fe200078e0a02 */
[----:B------:R-:W-:Y:S02]  /*0af0*/  LOP3.LUT R7, R4, 0xfffffffc, RZ, 0xc0, !PT ;  /* 0xfffffffc04077812 */ /* 0x000fe400078ec0ff */
[--C-:B------:R-:W-:Y:S01]  /*0b00*/  SHF.R.S32.HI R8, RZ, 0x2, R6.reuse ;  /* 0x00000002ff087819 */ /* 0x100fe20000011406 */
[----:B------:R-:W-:Y:S01]  /*0b10*/  IMAD R187, R2, 0x8, R5 ;  /* 0x0000000802bb7824 */ /* 0x000fe200078e0205 */
[----:B------:R-:W-:Y:S01]  /*0b20*/  SHF.R.S32.HI R11, RZ, 0x1f, R6 ;  /* 0x0000001fff0b7819 */ /* 0x000fe20000011406 */
[----:B------:R-:W-:Y:S01]  /*0b30*/  IMAD.IADD R7, R190, 0x1, -R7 ;  /* 0x00000001be077824 */ /* 0x000fe200078e0a07 */
[----:B------:R-:W-:Y:S02]  /*0b40*/  LEA.HI R3, R3, R190, RZ, 0x3 ;  /* 0x000000be03037211 */ /* 0x000fe400078f18ff */
[----:B------:R-:W-:-:S02]  /*0b50*/  LEA.HI R11, R11, R8, RZ, 0x3 ;  /* 0x000000080b0b7211 */ /* 0x000fc400078f18ff */
[----:B------:R-:W-:Y:S02]  /*0b60*/  LEA.HI R2, R7, R7, RZ, 0x1 ;  /* 0x0000000707027211 */ /* 0x000fe400078f08ff */
[----:B------:R-:W-:Y:S02]  /*0b70*/  LOP3.LUT R19, R3, 0xfffffff8, RZ, 0xc0, !PT ;  /* 0xfffffff803137812 */ /* 0x000fe400078ec0ff */
[----:B------:R-:W-:Y:S02]  /*0b80*/  LOP3.LUT R11, R11, 0xfffffff8, RZ, 0xc0, !PT ;  /* 0xfffffff80b0b7812 */ /* 0x000fe400078ec0ff */
[----:B------:R-:W-:Y:S01]  /*0b90*/  LEA.HI R9, R9, R184, RZ, 0x5 ;  /* 0x000000b809097211 */ /* 0x000fe200078f28ff */
[----:B------:R-:W-:Y:S01]  /*0ba0*/  IMAD.IADD R19, R190, 0x1, -R19 ;  /* 0x00000001be137824 */ /* 0x000fe200078e0a13 */
[----:B------:R-:W-:Y:S01]  /*0bb0*/  LEA.HI R0, R0, R185, RZ, 0x1 ;  /* 0x000000b900007211 */ /* 0x000fe200078f08ff */
[----:B------:R-:W-:Y:S01]  /*0bc0*/  IMAD.IADD R8, R8, 0x1, -R11 ;  /* 0x0000000108087824 */ /* 0x000fe200078e0a0b */
[----:B------:R-:W-:-:S02]  /*0bd0*/  LOP3.LUT R2, R2, 0x1ffffffe, RZ, 0xc0, !PT ;  /* 0x1ffffffe02027812 */ /* 0x000fc400078ec0ff */
[----:B------:R-:W-:Y:S02]  /*0be0*/  SHF.R.S32.HI R9, RZ, 0x5, R9 ;  /* 0x00000005ff097819 */ /* 0x000fe40000011409 */
[----:B------:R-:W-:Y:S01]  /*0bf0*/  LOP3.LUT R0, R0, 0x3fffffe, RZ, 0xc0, !PT ;  /* 0x03fffffe00007812 */ /* 0x000fe200078ec0ff */
[----:B------:R-:W-:Y:S01]  /*0c00*/  IMAD.IADD R17, R7, 0x1, -R2 ;  /* 0x0000000107117824 */ /* 0x000fe200078e0a02 */
[----:B------:R-:W-:Y:S01]  /*0c10*/  LOP3.LUT R5, R6, 0x7ffffffc, RZ, 0xc0, !PT ;  /* 0x7ffffffc06057812 */ /* 0x000fe200078ec0ff */
[----:B------:R-:W-:Y:S01]  /*0c20*/  IMAD.SHL.U32 R2, R19, 0x8, RZ ;  /* 0x0000000813027824 */ /* 0x000fe200078e00ff */
[----:B------:R-:W-:Y:S01]  /*0c30*/  SHF.R.S32.HI R22, RZ, 0x3, R3 ;  /* 0x00000003ff167819 */ /* 0x000fe20000011403 */
[----:B------:R-:W-:Y:S02]  /*0c40*/  IMAD R9, R9, 0x10, R8 ;  /* 0x0000001009097824 */ /* 0x000fe400078e0208 */
[----:B------:R-:W-:Y:S01]  /*0c50*/  IMAD.IADD R0, R185, 0x1, -R0 ;  /* 0x00000001b9007824 */ /* 0x000fe200078e0a00 */
[----:B------:R-:W-:Y:S01]  /*0c60*/  SHF.R.S32.HI R189, RZ, 0x1f, R2 ;  /* 0x0000001fffbd7819 */ /* 0x000fe20000011402 */
[----:B------:R-:W-:-:S02]  /*0c70*/  VIADD R18, R2, 0x40 ;  /* 0x0000004002127836 */ /* 0x000fc40000000000 */
[----:B------:R-:W-:Y:S02]  /*0c80*/  IMAD R186, R0, 0x40, R9 ;  /* 0x0000004000ba7824 */ /* 0x000fe400078e0209 */
[----:B------:R-:W-:Y:S01]  /*0c90*/  IMAD.IADD R16, R184, 0x1, -R5 ;  /* 0x00000001b8107824 */ /* 0x000fe200078e0a05 */
[----:B------:R-:W-:Y:S01]  /*0ca0*/  SHF.R.S32.HI R188, RZ, 0x1f, R18 ;  /* 0x0000001fffbc7819 */ /* 0x000fe20000011412 */
[----:B------:R-:W-:-:S07]  /*0cb0*/  IMAD R17, R17, 0x8, R186 ;  /* 0x0000000811117824 */ /* 0x000fce00078e02ba */
.L_x_2407:
        /* <DEDUP_REMOVED lines=12> */
[----:B01234-:R-:W-:Y:S05]  /*0d80*/  @!P0 BRA `(.L_x_2351) ;  /* 0x0000000000208947 */ /* 0x01ffea0003800000 */
        /* <DEDUP_REMOVED lines=8> */
.L_x_2351:
[----:B------:R-:W-:Y:S01]  /*0e10*/  ULDC UR7, c[0x0][0xc54] ;  /* 0x0003150000077ab9 */ /* 0x000fe20000000800 */
[----:B------:R-:W-:Y:S01]  /*0e20*/  UMOV UR6, UR9 ;  /* 0x0000000900067c82 */ /* 0x000fe20008000000 */
[----:B------:R-:W-:-:S11]  /*0e30*/  UISETP.NE.AND UP0, UPT, UR7, 0x1, UPT ;  /* 0x000000010700788c */ /* 0x000fd6000bf05270 */
[----:B------:R-:W-:Y:S02]  /*0e40*/  @UP0 ULDC.64 UR10, c[0x0][0xc58] ;  /* 0x00031600000a0ab9 */ /* 0x000fe40000000a00 */
[----:B------:R-:W-:-:S04]  /*0e50*/  UIMAD.WIDE.U32 UR4, UR9, UR10, URZ ;  /* 0x0000000a090472a5 */ /* 0x000fc8000f8e003f */
[----:B------:R-:W-:-:S04]  /*0e60*/  @UP0 USHF.R.U32.HI UR6, URZ, UR11, UR5 ;  /* 0x0000000b3f060299 */ /* 0x000fc80008011605 */
[----:B------:R-:W-:-:S12]  /*0e70*/  UIMAD UR4, UR6, UR7, URZ ;  /* 0x00000007060472a4 */ /* 0x000fd8000f8e023f */
.L_x_2352:
[----:B------:R-:W-:Y:S01]  /*0e80*/  ULDC.64 UR10, c[0x0][0x418] ;  /* 0x00010600000a7ab9 */ /* 0x000fe20000000a00 */
[----:B------:R-:W-:Y:S01]  /*0e90*/  ULOP3.LUT UR6, URZ, UR6, URZ, 0x33, !UPT ;  /* 0x000000063f067292 */ /* 0x000fe2000f8e333f */
[----:B------:R-:W-:Y:S01]  /*0ea0*/  PLOP3.LUT P0, PT, PT, PT, PT, 0x80, 0x0 ;  /* 0x000000000000781c */ /* 0x000fe20003f0f070 */
[----:B------:R-:W-:Y:S01]  /*0eb0*/  UISETP.NE.U32.AND UP0, UPT, UR10, URZ, UPT ;  /* 0x0000003f0a00728c */ /* 0x000fe2000bf05070 */
[----:B------:R-:W-:Y:S01]  /*0ec0*/  MOV R3, RZ ;  /* 0x000000ff00037202 */ /* 0x000fe20000000f00 */
[----:B------:R-:W-:Y:S01]  /*0ed0*/  ULDC UR5, c[0x0][0xc3c] ;  /* 0x00030f0000057ab9 */ /* 0x000fe20000000800 */
[----:B------:R-:W-:Y:S01]  /*0ee0*/  UIADD3 UR4, UR9, -UR4, URZ ;  /* 0x8000000409047290 */ /* 0x000fe2000fffe03f */
[----:B------:R-:W-:Y:S01]  /*0ef0*/  IMAD.MOV.U32 R38, RZ, RZ, RZ ;  /* 0x000000ffff267224 */ /* 0x000fe200078e00ff */
[----:B------:R-:W-:Y:S01]  /*0f00*/  UISETP.NE.AND.EX UP0, UPT, UR11, URZ, UPT, UP0 ;  /* 0x0000003f0b00728c */ /* 0x000fe2000bf05300 */
[----:B------:R-:W-:Y:S01]  /*0f10*/  CS2R R150, SRZ ;  /* 0x0000000000967805 */ /* 0x000fe2000001ff00 */
[----:B------:R-:W-:Y:S01]  /*0f20*/  UIADD3 UR6, UR6, UR5, URZ ;  /* 0x0000000506067290 */ /* 0x000fe2000fffe03f */
[----:B------:R-:W-:Y:S01]  /*0f30*/  CS2R R148, SRZ ;  /* 0x0000000000947805 */ /* 0x000fe2000001ff00 */
[----:B------:R-:W-:Y:S01]  /*0f40*/  ULDC UR11, c[0x0][0x448] ;  /* 0x00011200000b7ab9 */ /* 0x000fe20000000800 */
[----:B------:R-:W-:Y:S01]  /*0f50*/  ULDC UR10, c[0x0][0xc54] ;  /* 0x00031500000a7ab9 */ /* 0x000fe20000000800 */
[----:B------:R-:W-:Y:S01]  /*0f60*/  UISETP.NE.AND UP2, UPT, UR11, 0x1, UPT ;  /* 0x000000010b00788c */ /* 0x000fe2000bf45270 */
[----:B------:R-:W-:Y:S01]  /*0f70*/  CS2R R146, SRZ ;  /* 0x0000000000927805 */ /* 0x000fe2000001ff00 */
[----:B------:R-:W-:Y:S01]  /*0f80*/  USHF.L.U32 UR37, UR6, 0x7, URZ ;  /* 0x0000000706257899 */ /* 0x000fe2000800063f */
[----:B------:R-:W-:Y:S01]  /*0f90*/  CS2R R144, SRZ ;  /* 0x0000000000907805 */ /* 0x000fe2000001ff00 */
[----:B------:R-:W-:Y:S01]  /*0fa0*/  UIMAD UR10, UR8, UR10, UR4 ;  /* 0x0000000a080a72a4 */ /* 0x000fe2000f8e0204 */
[----:B------:R-:W-:Y:S01]  /*0fb0*/  CS2R R142, SRZ ;  /* 0x00000000008e7805 */ /* 0x000fe2000001ff00 */
[----:B------:R-:W-:Y:S01]  /*0fc0*/  UIADD3 UR6, UR37, 0x7f, URZ ;  /* 0x0000007f25067890 */ /* 0x000fe2000fffe03f */
[----:B------:R-:W-:Y:S01]  /*0fd0*/  CS2R R140, SRZ ;  /* 0x00000000008c7805 */ /* 0x000fe2000001ff00 */
[----:B------:R-:W-:Y:S01]  /*0fe0*/  ULDC UR48, c[0x0][0x424] ;  /* 0x0001090000307ab9 */ /* 0x000fe20000000800 */
[----:B------:R-:W-:Y:S01]  /*0ff0*/  ULDC UR7, c[0x0][0x288] ;  /* 0x0000a20000077ab9 */ /* 0x000fe20000000800 */
[----:B------:R-:W-:Y:S01]  /*1000*/  USEL UR48, UR48, 0x1, UP0 ;  /* 0x0000000130307887 */ /* 0x000fe20008000000 */
[----:B------:R-:W-:Y:S01]  /*1010*/  CS2R R138, SRZ ;  /* 0x00000000008a7805 */ /* 0x000fe2000001ff00 */
[----:B------:R-:W-:Y:S01]  /*1020*/  @UP2 ULDC UR4, c[0x0][0x44c] ;  /* 0x0001130000042ab9 */ /* 0x000fe20000000800 */
[----:B------:R-:W-:Y:S01]  /*1030*/  UIADD3 UR7, -UR7, 0x80, URZ ;  /* 0x0000008007077890 */ /* 0x000fe2000fffe13f */
[----:B------:R-:W-:Y:S01]  /*1040*/  CS2R R136, SRZ ;  /* 0x0000000000887805 */ /* 0x000fe2000001ff00 */
[----:B------:R-:W-:Y:S01]  /*1050*/  UIMAD.WIDE.U32 UR4, UR6, UR4, URZ ;  /* 0x00000004060472a5 */ /* 0x000fe2000f8e003f */
[----:B------:R-:W-:Y:S01]  /*1060*/  CS2R R134, SRZ ;  /* 0x0000000000867805 */ /* 0x000fe2000001ff00 */
[----:B------:R-:W-:Y:S01]  /*1070*/  ULDC UR9, c[0x0][0x2f0] ;  /* 0x0000bc0000097ab9 */ /* 0x000fe20000000800 */
[----:B------:R-:W-:Y:S01]  /*1080*/  @UP2 ULDC UR11, c[0x0][0x450] ;  /* 0x00011400000b2ab9 */ /* 0x000fe20000000800 */
[----:B------:R-:W-:Y:S01]  /*1090*/  UIMAD UR7, UR48, UR9, UR7 ;  /* 0x00000009300772a4 */ /* 0x000fe2000f8e0207 */
[----:B------:R-:W-:Y:S01]  /*10a0*/  CS2R R132, SRZ ;  /* 0x0000000000847805 */ /* 0x000fe2000001ff00 */
[----:B------:R-:W-:Y:S01]  /*10b0*/  @UP2 USHF.R.U32.HI UR6, URZ, UR11, UR5 ;  /* 0x0000000b3f062299 */ /* 0x000fe20008011605 */
[----:B------:R-:W-:Y:S01]  /*10c0*/  CS2R R130, SRZ ;  /* 0x0000000000827805 */ /* 0x000fe2000001ff00 */
[----:B------:R-:W-:Y:S01]  /*10d0*/  UIMAD UR4, UR48, UR9, 0x7f ;  /* 0x0000007f300474a4 */ /* 0x000fe2000f8e0209 */
[----:B------:R-:W-:Y:S01]  /*10e0*/  CS2R R128, SRZ ;  /* 0x0000000000807805 */ /* 0x000fe2000001ff00 */
[----:B------:R-:W-:Y:S01]  /*10f0*/  UIADD3 UR6, UR7, UR6, URZ ;  /* 0x0000000607067290 */ /* 0x000fe2000fffe03f */
[----:B------:R-:W-:Y:S01]  /*1100*/  CS2R R126, SRZ ;  /* 0x00000000007e7805 */ /* 0x000fe2000001ff00 */
[----:B------:R-:W-:Y:S01]  /*1110*/  USHF.R.S32.HI UR5, URZ, 0x1f, UR4 ;  /* 0x0000001f3f057899 */ /* 0x000fe20008011404 */
[----:B------:R-:W-:Y:S01]  /*1120*/  CS2R R124, SRZ ;  /* 0x00000000007c7805 */ /* 0x000fe2000001ff00 */
[----:B------:R-:W-:Y:S01]  /*1130*/  USHF.R.S32.HI UR7, URZ, 0x1f, UR6 ;  /* 0x0000001f3f077899 */ /* 0x000fe20008011406 */
[----:B------:R-:W-:Y:S01]  /*1140*/  CS2R R122, SRZ ;  /* 0x00000000007a7805 */ /* 0x000fe2000001ff00 */
[----:B------:R-:W-:Y:S01]  /*1150*/  ULEA.HI UR5, UR5, UR4, URZ, 0x7 ;  /* 0x0000000405057291 */ /* 0x000fe2000f8f383f */
[----:B------:R-:W-:Y:S01]  /*1160*/  CS2R R120, SRZ ;  /* 0x0000000000787805 */ /* 0x000fe2000001ff00 */
[----:B------:R-:W-:Y:S01]  /*1170*/  ULEA.HI UR7, UR7, UR6, URZ, 0x7 ;  /* 0x0000000607077291 */ /* 0x000fe2000f8f383f */
[----:B------:R-:W-:Y:S01]  /*1180*/  CS2R R118, SRZ ;  /* 0x0000000000767805 */ /* 0x000fe2000001ff00 */
[----:B------:R-:W-:Y:S01]  /*1190*/  USHF.R.S32.HI UR55, URZ, 0x7, UR5 ;  /* 0x000000073f377899 */ /* 0x000fe20008011405 */
[----:B------:R-:W-:Y:S01]  /*11a0*/  CS2R R116, SRZ ;  /* 0x0000000000747805 */ /* 0x000fe2000001ff00 */
[----:B------:R-:W-:Y:S01]  /*11b0*/  USHF.R.S32.HI UR7, URZ, 0x7, UR7 ;  /* 0x000000073f077899 */ /* 0x000fe20008011407 */
[----:B------:R-:W-:Y:S01]  /*11c0*/  CS2R R114, SRZ ;  /* 0x0000000000727805 */ /* 0x000fe2000001ff00 */
[----:B------:R-:W-:Y:S01]  /*11d0*/  ULDC UR38, c[0x0][0xc48] ;  /* 0x0003120000267ab9 */ /* 0x000fe20000000800 */
[----:B------:R-:W-:Y:S01]  /*11e0*/  UMOV UR42, UR10 ;  /* 0x0000000a002a7c82 */ /* 0x000fe20008000000 */
[----:B------:R-:W-:Y:S01]  /*11f0*/  UISETP.LT.AND UP0, UPT, UR55, UR7, UPT ;  /* 0x000000073700728c */ /* 0x000fe2000bf01270 */
[----:B------:R-:W-:Y:S01]  /*1200*/  CS2R R112, SRZ ;  /* 0x0000000000707805 */ /* 0x000fe2000001ff00 */
[----:B------:R-:W-:Y:S01]  /*1210*/  UISETP.NE.AND UP1, UPT, UR38, 0x1, UPT ;  /* 0x000000012600788c */ /* 0x000fe2000bf25270 */
[----:B------:R-:W-:Y:S01]  /*1220*/  CS2R R110, SRZ ;  /* 0x00000000006e7805 */ /* 0x000fe2000001ff00 */
[----:B------:R-:W-:Y:S01]  /*1230*/  USEL UR55, UR55, UR7, UP0 ;  /* 0x0000000737377287 */ /* 0x000fe20008000000 */
[----:B------:R-:W-:Y:S01]  /*1240*/  CS2R R108, SRZ ;  /* 0x00000000006c7805 */ /* 0x000fe2000001ff00 */
[----:B------:R-:W-:Y:S01]  /*1250*/  UP2UR UR49, UPR, URZ, 0x4 ;  /* 0x000000043f317883 */ /* 0x000fe20008000000 */
[----:B------:R-:W-:Y:S01]  /*1260*/  CS2R R106, SRZ ;  /* 0x00000000006a7805 */ /* 0x000fe2000001ff00 */
[----:B------:R-:W-:Y:S01]  /*1270*/  UISETP.GE.AND UP0, UPT, UR55, 0x1, UPT ;  /* 0x000000013700788c */ /* 0x000fe2000bf06270 */
[----:B------:R-:W-:-:S02]  /*1280*/  CS2R R104, SRZ ;  /* 0x0000000000687805 */ /* 0x000fc4000001ff00 */
[----:B------:R-:W-:Y:S02]  /*1290*/  CS2R R102, SRZ ;  /* 0x0000000000667805 */ /* 0x000fe4000001ff00 */
[----:B------:R-:W-:Y:S02]  /*12a0*/  CS2R R100, SRZ ;  /* 0x0000000000647805 */ /* 0x000fe4000001ff00 */
[----:B------:R-:W-:Y:S01]  /*12b0*/  CS2R R98, SRZ ;  /* 0x0000000000627805 */ /* 0x000fe2000001ff00 */
[----:B------:R-:W-:Y:S01]  /*12c0*/  @UP1 ULDC UR8, c[0x0][0xc4c] ;  /* 0x0003130000081ab9 */ /* 0x000fe20000000800 */
[----:B------:R-:W-:Y:S01]  /*12d0*/  PLOP3.LUT P1, PT, PT, PT, UP0, 0x80, 0x0 ;  /* 0x000000000000781c */ /* 0x000fe20003f2f008 */
[----:B------:R-:W-:Y:S01]  /*12e0*/  UIMAD.WIDE.U32 UR4, UR10, UR8, URZ ;  /* 0x000000080a0472a5 */ /* 0x000fe2000f8e003f */
[----:B------:R-:W-:Y:S01]  /*12f0*/  CS2R R96, SRZ ;  /* 0x0000000000607805 */ /* 0x000fe2000001ff00 */
[----:B------:R-:W-:Y:S01]  /*1300*/  @UP1 ULDC UR6, c[0x0][0xc50] ;  /* 0x0003140000061ab9 */ /* 0x000fe20000000800 */
[----:B------:R-:W-:Y:S01]  /*1310*/  CS2R R6, SRZ ;  /* 0x0000000000067805 */ /* 0x000fe2000001ff00 */
[----:B------:R-:W-:Y:S01]  /*1320*/  @UP1 USHF.R.U32.HI UR42, URZ, UR6, UR5 ;  /* 0x000000063f2a1299 */ /* 0x000fe20008011605 */
[----:B------:R-:W-:Y:S01]  /*1330*/  IMAD.MOV.U32 R94, RZ, RZ, RZ ;  /* 0x000000ffff5e7224 */ /* 0x000fe200078e00ff */
[----:B------:R-:W-:Y:S01]  /*1340*/  CS2R R90, SRZ ;  /* 0x00000000005a7805 */ /* 0x000fe2000001ff00 */
[----:B------:R-:W-:Y:S01]  /*1350*/  IMAD.MOV.U32 R93, RZ, RZ, RZ ;  /* 0x000000ffff5d7224 */ /* 0x000fe200078e00ff */
[----:B------:R-:W-:Y:S01]  /*1360*/  UIADD3 UR4, -UR42, URZ, URZ ;  /* 0x0000003f2a047290 */ /* 0x000fe2000fffe13f */
[----:B------:R-:W-:-:S03]  /*1370*/  CS2R R88, SRZ ;  /* 0x0000000000587805 */ /* 0x000fc6000001ff00 */
[----:B------:R-:W-:Y:S01]  /*1380*/  UIMAD UR38, UR38, UR4, UR10 ;  /* 0x00000004262672a4 */ /* 0x000fe2000f8e020a */
[----:B------:R-:W-:Y:S11]  /*1390*/  @!P1 BRA `(.L_x_2353) ;  /* 0x0000007800c49947 */ /* 0x000ff60003800000 */
        /* <DEDUP_REMOVED lines=31> */
.L_x_2354:
        /* <DEDUP_REMOVED lines=9> */
.L_x_2471:
[----:B------:R-:W-:Y:S05]  /*1620*/  @!P0 BRA `(.L_x_2356) ;  /* 0x0000000000048947 */ /* 0x000fea0003800000 */
[----:B------:R-:W-:Y:S01]  /*1630*/  BPT.TRAP 0x1 ;  /* 0x000000040000795c */ /* 0x000fe20000300000 */
.L_x_2356:
[----:B0-----:R-:W-:Y:S02]  /*1640*/  IMAD.U32 R3, RZ, RZ, UR43 ;  /* 0x0000002bff037e24 */ /* 0x001fe4000f8e00ff */
[----:B------:R-:W-:-:S03]  /*1650*/  IMAD.U32 R0, RZ, RZ, UR44 ;  /* 0x0000002cff007e24 */ /* 0x000fc6000f8e00ff */
[----:B------:R-:W-:Y:S02]  /*1660*/  LEA R3, R3, UR41, 0x3 ;  /* 0x0000002903037c11 */ /* 0x000fe4000f8e18ff */
[----:B------:R-:W-:-:S04]  /*1670*/  SHF.L.U32 R0, R0, 0x1f, RZ ;  /* 0x0000001f00007819 */ /* 0x000fc800000006ff */
[----:B------:R0:W1:Y:S01]  /*1680*/  SYNCS.PHASECHK.TRANS64.TRYWAIT P1, [R3+URZ+0x28830], R0 ;  /* 0x02883000030075a7 */ /* 0x000062000802017f */
[----:B------:R-:W-:Y:S05]  /*1690*/  @!P0 BRA `(.L_x_2357) ;  /* 0x0000000000048947 */ /* 0x000fea0003800000 */
[----:B------:R-:W-:Y:S01]  /*16a0*/  BPT.TRAP 0x1 ;  /* 0x000000040000795c */ /* 0x000fe20000300000 */
.L_x_2357:
[----:B-1----:R-:W-:Y:S05]  /*16b0*/  @P1 BRA `(.L_x_2358) ;  /* 0x0000000000081947 */ /* 0x002fea0003800000 */
[----:B------:R-:W1:Y:S02]  /*16c0*/  SYNCS.PHASECHK.TRANS64.TRYWAIT P1, [R3+URZ+0x28830], R0 ;  /* 0x02883000030075a7 */ /* 0x000e64000802017f */
[----:B-1----:R-:W-:Y:S05]  /*16d0*/  @!P1 BRA `(.L_x_2359) ;  /* 0x000000d400e49947 */ /* 0x002fea0003800000 */
.L_x_2358:
        /* <DEDUP_REMOVED lines=63> */
.L_x_2360:
[----:B------:R-:W-:Y:S01]  /*1ad0*/  UISETP.NE.AND UP0, UPT, UR49, URZ, UPT ;  /* 0x0000003f3100728c */ /* 0x000fe2000bf05270 */
[----:B------:R-:W-:Y:S01]  /*1ae0*/  VIADD R4, R17, UR37 ;  /* 0x0000002511047c36 */ /* 0x000fe20008000000 */
[----:B------:R-:W-:Y:S01]  /*1af0*/  ULDC UR11, c[0x0][0x2f0] ;  /* 0x0000bc00000b7ab9 */ /* 0x000fe20000000800 */
[----:B------:R-:W-:Y:S01]  /*1b00*/  ULDC UR14, c[0x0][0x288] ;  /* 0x0000a200000e7ab9 */ /* 0x000fe20000000800 */
[----:B------:R-:W-:Y:S01]  /*1b10*/  IMAD.U32 R9, RZ, RZ, UR11 ;  /* 0x0000000bff097e24 */ /* 0x000fe2000f8e00ff */
[----:B------:R-:W-:Y:S01]  /*1b20*/  R2UR UR15, R3 ;  /* 0x00000000030f72ca */ /* 0x000fe200000e0000 */
[----:B------:R-:W-:Y:S01]  /*1b30*/  UMOV UR10, UR37 ;  /* 0x00000025000a7c82 */ /* 0x000fe20008000000 */
[----:B------:R-:W-:Y:S02]  /*1b40*/  PLOP3.LUT P1, PT, PT, PT, UP0, 0x80, 0x0 ;  /* 0x000000000000781c */ /* 0x000fe40003f2f008 */
[----:B------:R-:W-:Y:S02]  /*1b50*/  CS2R R150, SRZ ;  /* 0x0000000000967805 */ /* 0x000fe4000001ff00 */
[----:B------:R-:W-:-:S02]  /*1b60*/  PLOP3.LUT P2, PT, PT, PT, UP0, 0x80, 0x0 ;  /* 0x000000000000781c */ /* 0x000fc40003f4f008 */
[----:B------:R-:W-:Y:S01]  /*1b70*/  CS2R R148, SRZ ;  /* 0x0000000000947805 */ /* 0x000fe2000001ff00 */
[----:B------:R-:W-:Y:S01]  /*1b80*/  @UP0 ULDC UR6, c[0x0][0x44c] ;  /* 0x0001130000060ab9 */ /* 0x000fe20000000800 */
[----:B------:R-:W-:Y:S01]  /*1b90*/  @UP0 ULDC UR18, c[0x0][0x450] ;  /* 0x0001140000120ab9 */ /* 0x000fe20000000800 */
[----:B------:R-:W-:Y:S02]  /*1ba0*/  CS2R R146, SRZ ;  /* 0x0000000000927805 */ /* 0x000fe4000001ff00 */
[----:B------:R-:W-:Y:S02]  /*1bb0*/  CS2R R144, SRZ ;  /* 0x0000000000907805 */ /* 0x000fe4000001ff00 */
[----:B------:R-:W-:Y:S02]  /*1bc0*/  CS2R R142, SRZ ;  /* 0x00000000008e7805 */ /* 0x000fe4000001ff00 */
[----:B------:R-:W-:Y:S02]  /*1bd0*/  CS2R R140, SRZ ;  /* 0x00000000008c7805 */ /* 0x000fe4000001ff00 */
[----:B------:R-:W-:-:S02]  /*1be0*/  CS2R R138, SRZ ;  /* 0x00000000008a7805 */ /* 0x000fc4000001ff00 */
[----:B------:R-:W-:Y:S02]  /*1bf0*/  CS2R R136, SRZ ;  /* 0x0000000000887805 */ /* 0x000fe4000001ff00 */
[----:B------:R-:W-:Y:S01]  /*1c00*/  CS2R R134, SRZ ;  /* 0x0000000000867805 */ /* 0x000fe2000001ff00 */
[----:B01----:R-:W-:Y:S01]  /*1c10*/  @P1 IMAD.HI.U32 R0, R4, UR6, RZ ;  /* 0x0000000604001c27 */ /* 0x003fe2000f8e00ff */
[----:B------:R-:W-:Y:S01]  /*1c20*/  @UP0 ULDC UR6, c[0x0][0x450] ;  /* 0x0001140000060ab9 */ /* 0x000fe20000000800 */
[----:B------:R-:W-:Y:S02]  /*1c30*/  CS2R R132, SRZ ;  /* 0x0000000000847805 */ /* 0x000fe4000001ff00 */
[----:B------:R-:W-:Y:S02]  /*1c40*/  CS2R R130, SRZ ;  /* 0x0000000000827805 */ /* 0x000fe4000001ff00 */
[----:B------:R-:W-:Y:S02]  /*1c50*/  CS2R R128, SRZ ;  /* 0x0000000000807805 */ /* 0x000fe4000001ff00 */
[----:B------:R-:W-:Y:S01]  /*1c60*/  @P2 SHF.R.U32.HI R4, RZ, UR6, R0 ;  /* 0x00000006ff042c19 */ /* 0x000fe20008011600 */
[----:B------:R-:W-:Y:S01]  /*1c70*/  UMOV UR6, 0xffffff80 ;  /* 0xffffff8000067882 */ /* 0x000fe20000000000 */
[----:B------:R-:W-:Y:S01]  /*1c80*/  CS2R R126, SRZ ;  /* 0x00000000007e7805 */ /* 0x000fe2000001ff00 */
[----:B------:R-:W-:Y:S01]  /*1c90*/  UIMAD UR6, UR55, UR6, 0x80 ;  /* 0x00000080370674a4 */ /* 0x000fe2000f8e0206 */
[----:B------:R-:W-:Y:S01]  /*1ca0*/  CS2R R124, SRZ ;  /* 0x00000000007c7805 */ /* 0x000fe2000001ff00 */
[----:B------:R-:W0:Y:S01]  /*1cb0*/  SHFL.IDX PT, R7, R4, 0x1, 0x1c1f ;  /* 0x003c1f0004077f89 */ /* 0x000e2200000e0000 */
[----:B------:R-:W-:Y:S01]  /*1cc0*/  UIADD3 UR55, UR55, -0x2, URZ ;  /* 0xfffffffe37377890 */ /* 0x000fe2000fffe03f */
[----:B------:R-:W-:Y:S01]  /*1cd0*/  CS2R R122, SRZ ;  /* 0x00000000007a7805 */ /* 0x000fe2000001ff00 */
[----:B------:R-:W-:Y:S01]  /*1ce0*/  UIADD3 UR7, UR6, 0x1, URZ ;  /* 0x0000000106077890 */ /* 0x000fe2000fffe03f */
[----:B------:R-:W1:Y:S01]  /*1cf0*/  SHFL.IDX PT, R4, R4, RZ, 0x1c1f ;  /* 0x001c1fff04047589 */ /* 0x000e6200000e0000 */
[----:B------:R-:W-:Y:S01]  /*1d00*/  UIMAD UR6, UR48, UR11, UR6 ;  /* 0x0000000b300672a4 */ /* 0x000fe2000f8e0206 */
[----:B------:R-:W-:Y:S01]  /*1d10*/  CS2R R120, SRZ ;  /* 0x0000000000787805 */ /* 0x000fe2000001ff00 */
[----:B------:R-:W-:Y:S01]  /*1d20*/  UIMAD UR11, UR48, UR11, -UR14 ;  /* 0x0000000b300b72a4 */ /* 0x000fe2000f8e0a0e */
[----:B------:R-:W-:-:S02]  /*1d30*/  CS2R R118, SRZ ;  /* 0x0000000000767805 */ /* 0x000fc4000001ff00 */
[----:B------:R-:W-:Y:S02]  /*1d40*/  MOV R5, UR7 ;  /* 0x0000000700057c02 */ /* 0x000fe40008000f00 */
[----:B------:R-:W-:Y:S02]  /*1d50*/  CS2R R116, SRZ ;  /* 0x0000000000747805 */ /* 0x000fe4000001ff00 */
[----:B------:R-:W-:Y:S02]  /*1d60*/  CS2R R114, SRZ ;  /* 0x0000000000727805 */ /* 0x000fe4000001ff00 */
[----:B------:R-:W-:Y:S02]  /*1d70*/  CS2R R112, SRZ ;  /* 0x0000000000707805 */ /* 0x000fe4000001ff00 */
[----:B------:R-:W-:Y:S01]  /*1d80*/  CS2R R110, SRZ ;  /* 0x00000000006e7805 */ /* 0x000fe2000001ff00 */
[----:B------:R-:W-:Y:S02]  /*1d90*/  IMAD R0, R16, -0x2, R5 ;  /* 0xfffffffe10007824 */ /* 0x000fe400078e0205 */
[----:B------:R-:W-:Y:S01]  /*1da0*/  IMAD.U32 R5, RZ, RZ, UR6 ;  /* 0x00000006ff057e24 */ /* 0x000fe2000f8e00ff */
[----:B------:R-:W-:Y:S01]  /*1db0*/  ULDC UR6, c[0x0][0x988] ;  /* 0x0002620000067ab9 */ /* 0x000fe20000000800 */
[----:B------:R-:W-:-:S02]  /*1dc0*/  IMAD R6, R9, UR48, R0 ;  /* 0x0000003009067c24 */ /* 0x000fc4000f8e0200 */
[----:B------:R-:W-:-:S03]  /*1dd0*/  IMAD R5, R16, -0x2, R5 ;  /* 0xfffffffe10057824 */ /* 0x000fc600078e0205 */
[----:B0-----:R-:W-:Y:S01]  /*1de0*/  IADD3 R0, R7, -UR14, R6 ;  /* 0x8000000e07007c10 */ /* 0x001fe2000fffe006 */
[----:B------:R-:W-:-:S03]  /*1df0*/  VIADD R6, R6, -UR14 ;  /* 0x8000000e06067c36 */ /* 0x000fc60008000000 */
[----:B------:R-:W-:Y:S02]  /*1e00*/  VIMNMX R0, R5, R0, PT ;  /* 0x0000000005007248 */ /* 0x000fe40003fe0100 */
[----:B-1----:R-:W-:Y:S02]  /*1e10*/  VIADDMNMX R5, R4, R6, R5, PT ;  /* 0x0000000604057246 */ /* 0x002fe40003800105 */
[C---:B------:R-:W-:Y:S02]  /*1e20*/  ISETP.GT.AND P1, PT, R0.reuse, RZ, PT ;  /* 0x000000ff0000720c */ /* 0x040fe40003f24270 */
[C---:B------:R-:W-:Y:S02]  /*1e30*/  ISETP.GT.AND P2, PT, R0.reuse, 0x1, PT ;  /* 0x000000010000780c */ /* 0x040fe40003f44270 */
[----:B------:R-:W-:Y:S02]  /*1e40*/  ISETP.GT.AND P3, PT, R0, 0x8, PT ;  /* 0x000000080000780c */ /* 0x000fe40003f64270 */
[----:B------:R-:W-:-:S02]  /*1e50*/  FSEL R26, R26, -INF , P1 ;  /* 0xff8000001a1a7808 */ /* 0x000fc40000800000 */
[----:B------:R-:W-:Y:S02]  /*1e60*/  FSEL R8, R27, -INF , P2 ;  /* 0xff8000001b087808 */ /* 0x000fe40001000000 */
[----:B------:R-:W-:Y:S02]  /*1e70*/  ISETP.GT.AND P1, PT, R0, 0x9, PT ;  /* 0x000000090000780c */ /* 0x000fe40003f24270 */
[----:B------:R-:W-:Y:S02]  /*1e80*/  FSEL R30, R30, -INF , P3 ;  /* 0xff8000001e1e7808 */ /* 0x000fe40001800000 */
[----:B------:R-:W-:Y:S02]  /*1e90*/  FMNMX.FTZ R7, R26, R8, !PT ;  /* 0x000000081a077209 */ /* 0x000fe40007810000 */
[----:B------:R-:W-:Y:S02]  /*1ea0*/  ISETP.GT.AND P2, PT, R0, 0x10, PT ;  /* 0x000000100000780c */ /* 0x000fe40003f44270 */
[----:B------:R-:W-:-:S02]  /*1eb0*/  FSEL R10, R31, -INF , P1 ;  /* 0xff8000001f0a7808 */ /* 0x000fc40000800000 */
[----:B------:R-:W-:Y:S02]  /*1ec0*/  FMNMX.FTZ R7, R30, R7, !PT ;  /* 0x000000071e077209 */ /* 0x000fe40007810000 */
        /* <DEDUP_REMOVED lines=81> */
[----:B------:R-:W-:Y:S02]  /*23e0*/  FSEL R87, R87, -INF , P1 ;  /* 0xff80000057577808 */ /* 0x000fe40000800000 */
[----:B------:R-:W-:-:S02]  /*23f0*/  FMNMX.FTZ R0, R86, R7, !PT ;  /* 0x0000000756007209 */ /* 0x000fc40007810000 */
[----:B------:R-:W-:Y:S02]  /*2400*/  ISETP.GT.AND P2, PT, R5, 0x1, PT ;  /* 0x000000010500780c */ /* 0x000fe40003f44270 */
[----:B------:R-:W-:Y:S02]  /*2410*/  FMNMX.FTZ R11, R87, R0, !PT ;  /* 0x00000000570b7209 */ /* 0x000fe40007810000 */
[----:B------:R-:W-:Y:S02]  /*2420*/  ISETP.GT.AND P3, PT, R5, 0x8, PT ;  /* 0x000000080500780c */ /* 0x000fe40003f64270 */
[----:B------:R-:W-:Y:S01]  /*2430*/  FSEL R25, R25, -INF , P2 ;  /* 0xff80000019197808 */ /* 0x000fe20001000000 */
[----:B------:R-:W0:Y:S01]  /*2440*/  SHFL.BFLY PT, R0, R11, 0x2, 0x1f ;  /* 0x0c401f000b007f89 */ /* 0x000e2200000e0000 */
[----:B------:R-:W-:-:S04]  /*2450*/  ISETP.GT.AND P2, PT, R5, 0x10, PT ;  /* 0x000000100500780c */ /* 0x000fc80003f44270 */
[----:B------:R-:W-:Y:S02]  /*2460*/  FSEL R15, R32, -INF , P2 ;  /* 0xff800000200f7808 */ /* 0x000fe40001000000 */
[----:B------:R-:W-:-:S04]  /*2470*/  ISETP.GT.AND P2, PT, R5, 0x18, PT ;  /* 0x000000180500780c */ /* 0x000fc80003f44270 */
[----:B------:R-:W-:Y:S02]  /*2480*/  FSEL R21, R36, -INF , P2 ;  /* 0xff80000024157808 */ /* 0x000fe40001000000 */
[----:B------:R-:W-:-:S04]  /*2490*/  ISETP.GT.AND P2, PT, R5, 0x20, PT ;  /* 0x000000200500780c */ /* 0x000fc80003f44270 */
[----:B------:R-:W-:Y:S02]  /*24a0*/  FSEL R27, R40, -INF , P2 ;  /* 0xff800000281b7808 */ /* 0x000fe40001000000 */
[----:B------:R-:W-:-:S04]  /*24b0*/  ISETP.GT.AND P2, PT, R5, 0x28, PT ;  /* 0x000000280500780c */ /* 0x000fc80003f44270 */
[----:B------:R-:W-:Y:S02]  /*24c0*/  FSEL R31, R44, -INF , P2 ;  /* 0xff8000002c1f7808 */ /* 0x000fe40001000000 */
[----:B0-----:R-:W-:Y:S01]  /*24d0*/  FMNMX.FTZ R13, R11, R0, !PT ;  /* 0x000000000b0d7209 */ /* 0x001fe20007810000 */
[----:B------:R-:W-:Y:S01]  /*24e0*/  IMAD.U32 R0, RZ, RZ, UR6 ;  /* 0x00000006ff007e24 */ /* 0x000fe2000f8e00ff */
[C---:B------:R-:W-:Y:S01]  /*24f0*/  ISETP.GT.AND P2, PT, R5.reuse, 0x30, PT ;  /* 0x000000300500780c */ /* 0x040fe20003f44270 */
[----:B------:R-:W-:Y:S02]  /*2500*/  @UP0 ULDC UR6, c[0x0][0x44c] ;  /* 0x0001130000060ab9 */ /* 0x000fe40000000800 */
[----:B------:R-:W0:Y:S01]  /*2510*/  SHFL.BFLY PT, R108, R13, 0x1, 0x1f ;  /* 0x0c201f000d6c7f89 */ /* 0x000e2200000e0000 */
[----:B------:R-:W-:Y:S01]  /*2520*/  FSEL R35, R48, -INF , P2 ;  /* 0xff80000030237808 */ /* 0x000fe20001000000 */
[----:B------:R-:W-:Y:S01]  /*2530*/  UIMAD.WIDE.U32 UR6, UR37, UR6, URZ ;  /* 0x00000006250672a5 */ /* 0x000fe2000f8e003f */
[----:B------:R-:W-:Y:S01]  /*2540*/  ISETP.GT.AND P2, PT, R5, 0x38, PT ;  /* 0x000000380500780c */ /* 0x000fe20003f44270 */
[----:B------:R-:W-:-:S02]  /*2550*/  UIADD3 UR6, UR15, 0x28840, URZ ;  /* 0x000288400f067890 */ /* 0x000fc4000fffe03f */
[----:B------:R-:W-:Y:S01]  /*2560*/  @UP0 USHF.R.U32.HI UR10, URZ, UR18, UR7 ;  /* 0x000000123f0a0299 */ /* 0x000fe20008011607 */
[----:B------:R-:W-:Y:S01]  /*2570*/  FSEL R39, R52, -INF , P2 ;  /* 0xff80000034277808 */ /* 0x000fe20001000000 */
[----:B------:R-:W-:Y:S01]  /*2580*/  UPRMT UR6, UR39, 0x654, UR6 ;  /* 0x0000065427067896 */ /* 0x000fe20008000006 */
[----:B------:R-:W-:Y:S01]  /*2590*/  ISETP.GT.AND P2, PT, R5, 0x40, PT ;  /* 0x000000400500780c */ /* 0x000fe20003f44270 */
[----:B------:R-:W-:-:S03]  /*25a0*/  UIADD3 UR11, UR11, UR10, URZ ;  /* 0x0000000a0b0b7290 */ /* 0x000fc6000fffe03f */
[----:B------:R-:W-:Y:S01]  /*25b0*/  FSEL R43, R56, -INF , P2 ;  /* 0xff800000382b7808 */ /* 0x000fe20001000000 */
[----:B------:R-:W-:Y:S01]  /*25c0*/  USHF.R.S32.HI UR7, URZ, 0x1f, UR11 ;  /* 0x0000001f3f077899 */ /* 0x000fe2000801140b */
[C---:B------:R-:W-:Y:S02]  /*25d0*/  ISETP.GT.AND P2, PT, R5.reuse, 0x48, PT ;  /* 0x000000480500780c */ /* 0x040fe40003f44270 */
[----:B------:R-:W-:Y:S01]  /*25e0*/  SYNCS.ARRIVE.TRANS64.RED.A1T0 RZ, [UR6], RZ ;  /* 0x000000ffffff79a7 */ /* 0x000fe20008100406 */
[----:B------:R-:W-:Y:S01]  /*25f0*/  ULEA.HI UR7, UR7, UR11, URZ, 0x7 ;  /* 0x0000000b07077291 */ /* 0x000fe2000f8f383f */
[----:B------:R-:W-:Y:S02]  /*2600*/  FSEL R47, R60, -INF , P2 ;  /* 0xff8000003c2f7808 */ /* 0x000fe40001000000 */
[----:B------:R-:W-:Y:S01]  /*2610*/  ISETP.GT.AND P2, PT, R5, 0x50, PT ;  /* 0x000000500500780c */ /* 0x000fe20003f44270 */
[----:B------:R-:W-:Y:S01]  /*2620*/  USHF.R.S32.HI UR7, URZ, 0x7, UR7 ;  /* 0x000000073f077899 */ /* 0x000fe20008011407 */
[----:B0-----:R-:W-:-:S02]  /*2630*/  FMNMX.FTZ R7, R13, R108, !PT ;  /* 0x0000006c0d077209 */ /* 0x001fc40007810000 */
[----:B------:R-:W-:Y:S02]  /*2640*/  CS2R R108, SRZ ;  /* 0x00000000006c7805 */ /* 0x000fe4000001ff00 */
[----:B------:R-:W-:Y:S01]  /*2650*/  FSEL R13, R28, -INF , P3 ;  /* 0xff8000001c0d7808 */ /* 0x000fe20001800000 */
[----:B------:R-:W-:Y:S01]  /*2660*/  UISETP.LT.AND UP0, UPT, URZ, UR7, UPT ;  /* 0x000000073f00728c */ /* 0x000fe2000bf01270 */
[C---:B------:R-:W-:Y:S01]  /*2670*/  FSETP.NEU.FTZ.AND P1, PT, R7.reuse, -INF , PT ;  /* 0xff8000000700780b */ /* 0x040fe20003f3d000 */
[----:B------:R-:W-:Y:S01]  /*2680*/  FMUL.FTZ R9, R7, R0 ;  /* 0x0000000007097220 */ /* 0x000fe20000410000 */
[----:B------:R-:W-:Y:S01]  /*2690*/  FSEL R51, R64, -INF , P2 ;  /* 0xff80000040337808 */ /* 0x000fe20001000000 */
[----:B------:R-:W-:Y:S01]  /*26a0*/  USEL UR53, URZ, UR7, !UP0 ;  /* 0x000000073f357287 */ /* 0x000fe2000c000000 */
[----:B------:R-:W-:Y:S02]  /*26b0*/  ISETP.GT.AND P2, PT, R5, 0x58, PT ;  /* 0x000000580500780c */ /* 0x000fe40003f44270 */
[----:B------:R-:W-:Y:S01]  /*26c0*/  FSEL R9, R9, RZ, P1 ;  /* 0x000000ff09097208 */ /* 0x000fe20000800000 */
[----:B------:R-:W-:Y:S01]  /*26d0*/  UISETP.GE.AND UP0, UPT, UR55, UR53, UPT ;  /* 0x000000353700728c */ /* 0x000fe2000bf06270 */
[----:B------:R-:W-:-:S02]  /*26e0*/  ISETP.GT.AND P1, PT, R5, RZ, PT ;  /* 0x000000ff0500720c */ /* 0x000fc40003f24270 */
[----:B------:R-:W-:Y:S01]  /*26f0*/  FSEL R55, R68, -INF , P2 ;  /* 0xff80000044377808 */ /* 0x000fe20001000000 */
[-CC-:B------:R-:W-:Y:S01]  /*2700*/  FFMA.FTZ R4, R8, R0.reuse, -R9.reuse ;  /* 0x0000000008047223 */ /* 0x180fe20000010809 */
[----:B------:R-:W-:Y:S01]  /*2710*/  FSEL R11, R24, -INF , P1 ;  /* 0xff800000180b7808 */ /* 0x000fe20000800000 */
[-CC-:B------:R-:W-:Y:S01]  /*2720*/  FFMA.FTZ R10, R10, R0.reuse, -R9.reuse ;  /* 0x000000000a0a7223 */ /* 0x180fe20000010809 */
[----:B------:R-:W-:Y:S01]  /*2730*/  ISETP.GT.AND P1, PT, R5, 0x9, PT ;  /* 0x000000090500780c */ /* 0x000fe20003f24270 */
[-CC-:B------:R-:W-:Y:S01]  /*2740*/  FFMA.FTZ R12, R12, R0.reuse, -R9.reuse ;  /* 0x000000000c0c7223 */ /* 0x180fe20000010809 */
[----:B------:R-:W-:Y:S01]  /*2750*/  FMNMX.FTZ R6, R11, R25, !PT ;  /* 0x000000190b067209 */ /* 0x000fe20007810000 */
[-CC-:B------:R-:W-:Y:S01]  /*2760*/  FFMA.FTZ R14, R14, R0.reuse, -R9.reuse ;  /* 0x000000000e0e7223 */ /* 0x180fe20000010809 */
[----:B------:R-:W-:Y:S01]  /*2770*/  FSEL R29, R29, -INF , P1 ;  /* 0xff8000001d1d7808 */ /* 0x000fe20000800000 */
[--C-:B------:R-:W-:Y:S01]  /*2780*/  FFMA.FTZ R20, R20, R0, -R9.reuse ;  /* 0x0000000014147223 */ /* 0x100fe20000010809 */
[----:B------:R-:W-:Y:S01]  /*2790*/  FMNMX.FTZ R6, R13, R6, !PT ;  /* 0x000000060d067209 */ /* 0x000fe20007810000 */
[-CC-:B------:R-:W-:Y:S01]  /*27a0*/  FFMA.FTZ R181, R26, R0.reuse, -R9.reuse ;  /* 0x000000001ab57223 */ /* 0x180fe20000010809 */
[----:B------:R-:W-:Y:S01]  /*27b0*/  ISETP.GT.AND P1, PT, R5, 0x11, PT ;  /* 0x000000110500780c */ /* 0x000fe20003f24270 */
[--C-:B------:R-:W-:Y:S01]  /*27c0*/  FFMA.FTZ R179, R38, R0, -R9.reuse ;  /* 0x0000000026b37223 */ /* 0x100fe20000010809 */
[----:B------:R-:W-:Y:S01]  /*27d0*/  FMNMX.FTZ R6, R29, R6, !PT ;  /* 0x000000061d067209 */ /* 0x000fe20007810000 */
[--C-:B------:R-:W-:Y:S01]  /*27e0*/  FFMA.FTZ R183, R30, R0, -R9.reuse ;  /* 0x000000001eb77223 */ /* 0x100fe20000010809 */
[----:B------:R-:W-:Y:S01]  /*27f0*/  FSEL R33, R33, -INF , P1 ;  /* 0xff80000021217808 */ /* 0x000fe20000800000 */
[----:B------:R-:W-:Y:S01]  /*2800*/  MUFU.EX2 R181, R181 ;  /* 0x000000b500b57308 */ /* 0x000fe20000000800 */
[----:B------:R-:W-:Y:S01]  /*2810*/  FMNMX.FTZ R8, R15, R6, !PT ;  /* 0x000000060f087209 */ /* 0x000fe20007810000 */
[-CC-:B------:R-:W-:Y:S01]  /*2820*/  FFMA.FTZ R177, R34, R0.reuse, -R9.reuse ;  /* 0x0000000022b17223 */ /* 0x180fe20000010809 */
[----:B------:R-:W-:Y:S01]  /*2830*/  ISETP.GT.AND P1, PT, R5, 0x19, PT ;  /* 0x000000190500780c */ /* 0x000fe20003f24270 */
[--C-:B------:R-:W-:Y:S01]  /*2840*/  FFMA.FTZ R173, R42, R0, -R9.reuse ;  /* 0x000000002aad7223 */ /* 0x100fe20000010809 */
[----:B------:R-:W-:Y:S01]  /*2850*/  FMNMX.FTZ R8, R33, R8, !PT ;  /* 0x0000000821087209 */ /* 0x000fe20007810000 */
[--C-:B------:R-:W-:Y:S01]  /*2860*/  FFMA.FTZ R175, R46, R0, -R9.reuse ;  /* 0x000000002eaf7223 */ /* 0x100fe20000010809 */
[----:B------:R-:W-:Y:S01]  /*2870*/  FSEL R37, R37, -INF , P1 ;  /* 0xff80000025257808 */ /* 0x000fe20000800000 */
[----:B------:R0:W-:Y:S01]  /*2880*/  MUFU.EX2 R6, R10 ;  /* 0x0000000a00067308 */ /* 0x0001e20000000800 */
[----:B------:R-:W-:Y:S01]  /*2890*/  FMNMX.FTZ R8, R21, R8, !PT ;  /* 0x0000000815087209 */ /* 0x000fe20007810000 */
[-CC-:B------:R-:W-:Y:S01]  /*28a0*/  FFMA.FTZ R88, R88, R0.reuse, -R9.reuse ;  /* 0x0000000058587223 */ /* 0x180fe20000010809 */
[----:B------:R-:W-:Y:S01]  /*28b0*/  ISETP.GT.AND P1, PT, R5, 0x21, PT ;  /* 0x000000210500780c */ /* 0x000fe20003f24270 */
[--C-:B------:R-:W-:Y:S01]  /*28c0*/  FFMA.FTZ R169, R50, R0, -R9.reuse ;  /* 0x0000000032a97223 */ /* 0x100fe20000010809 */
[----:B------:R-:W-:Y:S01]  /*28d0*/  FMNMX.FTZ R8, R37, R8, !PT ;  /* 0x0000000825087209 */ /* 0x000fe20007810000 */
[--C-:B------:R-:W-:Y:S01]  /*28e0*/  FFMA.FTZ R90, R90, R0, -R9.reuse ;  /* 0x000000005a5a7223 */ /* 0x100fe20000010809 */
[----:B------:R-:W-:Y:S01]  /*28f0*/  FSEL R41, R41, -INF , P1 ;  /* 0xff80000029297808 */ /* 0x000fe20000800000 */
[----:B------:R-:W1:Y:S01]  /*2900*/  MUFU.EX2 R4, R4 ;  /* 0x0000000400047308 */ /* 0x000e620000000800 */
[----:B0-----:R-:W-:Y:S01]  /*2910*/  FMNMX.FTZ R10, R27, R8, !PT ;  /* 0x000000081b0a7209 */ /* 0x001fe20007810000 */
        /* <DEDUP_REMOVED lines=15> */
[----:B0-----:R-:W-:Y:S01]  /*2a10*/  FMNMX.FTZ R12, R35, R10, !PT ;  /* 0x0000000a230c7209 */ /* 0x001fe20007810000 */
[----:B-1----:R-:W-:Y:S01]  /*2a20*/  FADD.FTZ R44, R181, R4 ;  /* 0x00000004b52c7221 */ /* 0x002fe20000010000 */
        /* <DEDUP_REMOVED lines=15> */
[-CC-:B------:R-:W-:Y:S01]  /*2b20*/  FFMA.FTZ R36, R104, R0.reuse, -R9.reuse ;  /* 0x0000000068247223 */ /* 0x180fe20000010809 */
[----:B------:R-:W-:Y:S01]  /*2b30*/  ISETP.GT.AND P1, PT, R5, 0x49, PT ;  /* 0x000000490500780c */ /* 0x000fe20003f24270 */
[--C-:B------:R-:W-:Y:S01]  /*2b40*/  FFMA.FTZ R157, R82, R0, -R9.reuse ;  /* 0x00000000529d7223 */ /* 0x100fe20000010809 */
[----:B------:R-:W-:Y:S01]  /*2b50*/  FMNMX.FTZ R14, R57, R14, !PT ;  /* 0x0000000e390e7209 */ /* 0x000fe20007810000 */
[----:B------:R-:W-:Y:S01]  /*2b60*/  FFMA.FTZ R159, R86, R0, -R9 ;  /* 0x00000000569f7223 */ /* 0x000fe20000010809 */
[----:B------:R-:W-:Y:S01]  /*2b70*/  FSEL R61, R61, -INF , P1 ;  /* 0xff8000003d3d7808 */ /* 0x000fe20000800000 */
[----:B------:R0:W-:Y:S01]  /*2b80*/  MUFU.EX2 R12, R20 ;  /* 0x00000014000c7308 */ /* 0x0001e20000000800 */
[----:B------:R-:W-:-:S02]  /*2b90*/  FMNMX.FTZ R14, R47, R14, !PT ;  /* 0x0000000e2f0e7209 */ /* 0x000fc40007810000 */
[----:B------:R-:W-:Y:S02]  /*2ba0*/  CS2R R104, SRZ ;  /* 0x0000000000687805 */ /* 0x000fe4000001ff00 */
[----:B------:R-:W-:Y:S02]  /*2bb0*/  ISETP.GT.AND P1, PT, R5, 0x51, PT ;  /* 0x000000510500780c */ /* 0x000fe40003f24270 */
[----:B------:R-:W-:Y:S02]  /*2bc0*/  CS2R R102, SRZ ;  /* 0x0000000000667805 */ /* 0x000fe4000001ff00 */
[----:B------:R-:W-:Y:S02]  /*2bd0*/  FMNMX.FTZ R14, R61, R14, !PT ;  /* 0x0000000e3d0e7209 */ /* 0x000fe40007810000 */
[----:B------:R-:W-:Y:S02]  /*2be0*/  CS2R R98, SRZ ;  /* 0x0000000000627805 */ /* 0x000fe4000001ff00 */
[----:B------:R-:W-:Y:S01]  /*2bf0*/  FSEL R65, R65, -INF , P1 ;  /* 0xff80000041417808 */ /* 0x000fe20000800000 */
[----:B------:R-:W-:Y:S01]  /*2c00*/  MUFU.EX2 R179, R179 ;  /* 0x000000b300b37308 */ /* 0x000fe20000000800 */
[----:B0-----:R-:W-:-:S02]  /*2c10*/  FMNMX.FTZ R20, R51, R14, !PT ;  /* 0x0000000e33147209 */ /* 0x001fc40007810000 */
[----:B------:R-:W-:Y:S02]  /*2c20*/  CS2R R96, SRZ ;  /* 0x0000000000607805 */ /* 0x000fe4000001ff00 */
[----:B------:R-:W-:Y:S02]  /*2c30*/  ISETP.GT.AND P1, PT, R5, 0x59, PT ;  /* 0x000000590500780c */ /* 0x000fe40003f24270 */
[----:B------:R-:W-:Y:S02]  /*2c40*/  FMNMX.FTZ R20, R65, R20, !PT ;  /* 0x0000001441147209 */ /* 0x000fe40007810000 */
[----:B------:R-:W-:Y:S01]  /*2c50*/  ISETP.GT.AND P2, PT, R5, 0x60, PT ;  /* 0x000000600500780c */ /* 0x000fe20003f44270 */
[----:B------:R-:W-:Y:S01]  /*2c60*/  MUFU.EX2 R173, R173 ;  /* 0x000000ad00ad7308 */ /* 0x000fe20000000800 */
[----:B------:R-:W-:Y:S02]  /*2c70*/  FSEL R69, R69, -INF , P1 ;  /* 0xff80000045457808 */ /* 0x000fe40000800000 */
[----:B------:R-:W-:-:S02]  /*2c80*/  FMNMX.FTZ R20, R55, R20, !PT ;  /* 0x0000001437147209 */ /* 0x000fc40007810000 */
[----:B------:R-:W-:Y:S02]  /*2c90*/  ISETP.GT.AND P1, PT, R5, 0x61, PT ;  /* 0x000000610500780c */ /* 0x000fe40003f24270 */
[----:B------:R-:W-:Y:S01]  /*2ca0*/  FSEL R59, R72, -INF , P2 ;  /* 0xff800000483b7808 */ /* 0x000fe20001000000 */
[----:B------:R-:W-:Y:S01]  /*2cb0*/  MUFU.EX2 R175, R175 ;  /* 0x000000af00af7308 */ /* 0x000fe20000000800 */
[----:B------:R-:W-:Y:S02]  /*2cc0*/  FMNMX.FTZ R20, R69, R20, !PT ;  /* 0x0000001445147209 */ /* 0x000fe40007810000 */
[----:B------:R-:W-:Y:S02]  /*2cd0*/  ISETP.GT.AND P2, PT, R5, 0x68, PT ;  /* 0x000000680500780c */ /* 0x000fe40003f44270 */
[----:B------:R-:W-:Y:S02]  /*2ce0*/  FSEL R73, R73, -INF , P1 ;  /* 0xff80000049497808 */ /* 0x000fe40000800000 */
[----:B------:R-:W-:Y:S01]  /*2cf0*/  FMNMX.FTZ R24, R59, R20, !PT ;  /* 0x000000143b187209 */ /* 0x000fe20007810000 */
[----:B------:R0:W-:Y:S01]  /*2d00*/  MUFU.EX2 R14, R88 ;  /* 0x00000058000e7308 */ /* 0x0001e20000000800 */
[----:B------:R-:W-:-:S02]  /*2d10*/  ISETP.GT.AND P1, PT, R5, 0x69, PT ;  /* 0x000000690500780c */ /* 0x000fc40003f24270 */
[----:B------:R-:W-:Y:S02]  /*2d20*/  FSEL R63, R76, -INF , P2 ;  /* 0xff8000004c3f7808 */ /* 0x000fe40001000000 */
[----:B------:R-:W-:Y:S02]  /*2d30*/  FMNMX.FTZ R24, R73, R24, !PT ;  /* 0x0000001849187209 */ /* 0x000fe40007810000 */
[----:B------:R-:W-:Y:S01]  /*2d40*/  ISETP.GT.AND P2, PT, R5, 0x70, PT ;  /* 0x000000700500780c */ /* 0x000fe20003f44270 */
[----:B------:R-:W-:Y:S01]  /*2d50*/  MUFU.EX2 R169, R169 ;  /* 0x000000a900a97308 */ /* 0x000fe20000000800 */
[----:B------:R-:W-:Y:S02]  /*2d60*/  FSEL R77, R77, -INF , P1 ;  /* 0xff8000004d4d7808 */ /* 0x000fe40000800000 */
[----:B0-----:R-:W-:Y:S02]  /*2d70*/  CS2R R88, SRZ ;  /* 0x0000000000587805 */ /* 0x001fe4000001ff00 */
[----:B------:R-:W-:-:S02]  /*2d80*/  FMNMX.FTZ R24, R63, R24, !PT ;  /* 0x000000183f187209 */ /* 0x000fc40007810000 */
[----:B------:R-:W-:Y:S02]  /*2d90*/  ISETP.GT.AND P1, PT, R5, 0x71, PT ;  /* 0x000000710500780c */ /* 0x000fe40003f24270 */
[----:B------:R-:W-:Y:S01]  /*2da0*/  FSEL R67, R80, -INF , P2 ;  /* 0xff80000050437808 */ /* 0x000fe20001000000 */
[----:B------:R0:W-:Y:S01]  /*2db0*/  MUFU.EX2 R20, R90 ;  /* 0x0000005a00147308 */ /* 0x0001e20000000800 */
[----:B------:R-:W-:Y:S02]  /*2dc0*/  FMNMX.FTZ R24, R77, R24, !PT ;  /* 0x000000184d187209 */ /* 0x000fe40007810000 */
[----:B------:R-:W-:Y:S02]  /*2dd0*/  ISETP.GT.AND P2, PT, R5, 0x78, PT ;  /* 0x000000780500780c */ /* 0x000fe40003f44270 */
[----:B------:R-:W-:Y:S02]  /*2de0*/  FSEL R81, R81, -INF , P1 ;  /* 0xff80000051517808 */ /* 0x000fe40000800000 */
[----:B------:R-:W-:Y:S01]  /*2df0*/  FMNMX.FTZ R26, R67, R24, !PT ;  /* 0x00000018431a7209 */ /* 0x000fe20007810000 */
[----:B------:R-:W-:Y:S01]  /*2e00*/  MUFU.EX2 R171, R171 ;  /* 0x000000ab00ab7308 */ /* 0x000fe20000000800 */
[----:B------:R-:W-:-:S02]  /*2e10*/  ISETP.GT.AND P1, PT, R5, 0x79, PT ;  /* 0x000000790500780c */ /* 0x000fc40003f24270 */
[----:B0-----:R-:W-:Y:S02]  /*2e20*/  CS2R R90, SRZ ;  /* 0x00000000005a7805 */ /* 0x001fe4000001ff00 */
[----:B------:R-:W-:Y:S02]  /*2e30*/  FSEL R71, R84, -INF , P2 ;  /* 0xff80000054477808 */ /* 0x000fe40001000000 */
[----:B------:R-:W-:Y:S02]  /*2e40*/  FMNMX.FTZ R26, R81, R26, !PT ;  /* 0x0000001a511a7209 */ /* 0x000fe40007810000 */
[----:B------:R-:W-:Y:S01]  /*2e50*/  FSEL R85, R85, -INF , P1 ;  /* 0xff80000055557808 */ /* 0x000fe20000800000 */
[----:B------:R0:W-:Y:S01]  /*2e60*/  MUFU.EX2 R24, R92 ;  /* 0x0000005c00187308 */ /* 0x0001e20000000800 */
[----:B------:R-:W-:Y:S02]  /*2e70*/  FMNMX.FTZ R26, R71, R26, !PT ;  /* 0x0000001a471a7209 */ /* 0x000fe40007810000 */
[----:B------:R-:W-:-:S02]  /*2e80*/  F2FP.F16.F32.PACK_AB R181, R4, R181 ;  /* 0x000000b504b5723e */ /* 0x000fc400000000ff */
[----:B------:R-:W-:Y:S01]  /*2e90*/  FMNMX.FTZ R5, R85, R26, !PT ;  /* 0x0000001a55057209 */ /* 0x000fe20007810000 */
[--C-:B------:R-:W-:Y:S01]  /*2ea0*/  FFMA.FTZ R26, R94, R0, -R9.reuse ;  /* 0x000000005e1a7223 */ /* 0x100fe20000010809 */
[----:B------:R-:W-:Y:S01]  /*2eb0*/  CS2R R94, SRZ ;  /* 0x00000000005e7805 */ /* 0x000fe2000001ff00 */
[----:B------:R-:W-:Y:S01]  /*2ec0*/  MUFU.EX2 R165, R165 ;  /* 0x000000a500a57308 */ /* 0x000fe20000000800 */
[----:B0-----:R-:W-:Y:S01]  /*2ed0*/  CS2R R92, SRZ ;  /* 0x00000000005c7805 */ /* 0x001fe2000001ff00 */
[----:B------:R-:W0:Y:S06]  /*2ee0*/  SHFL.BFLY PT, R32, R5, 0x2, 0x1f ;  /* 0x0c401f0005207f89 */ /* 0x000e2c00000e0000 */
[----:B------:R-:W-:Y:S08]  /*2ef0*/  MUFU.EX2 R26, R26 ;  /* 0x0000001a001a7308 */ /* 0x000ff00000000800 */
[----:B------:R-:W-:Y:S08]  /*2f00*/  MUFU.EX2 R167, R167 ;  /* 0x000000a700a77308 */ /* 0x000ff00000000800 */
[----:B------:R-:W-:Y:S01]  /*2f10*/  MUFU.EX2 R28, R28 ;  /* 0x0000001c001c7308 */ /* 0x000fe20000000800 */
[----:B0-----:R-:W-:Y:S01]  /*2f20*/  FMNMX.FTZ R38, R5, R32, !PT ;  /* 0x0000002005267209 */ /* 0x001fe20007810000 */
[----:B------:R-:W-:Y:S01]  /*2f30*/  FFMA.FTZ R32, R100, R0, -R9 ;  /* 0x0000000064207223 */ /* 0x000fe20000010809 */
[----:B------:R-:W-:-:S03]  /*2f40*/  CS2R R100, SRZ ;  /* 0x0000000000647805 */ /* 0x000fc6000001ff00 */
[----:B------:R-:W0:Y:S02]  /*2f50*/  SHFL.BFLY PT, R5, R38, 0x1, 0x1f ;  /* 0x0c201f0026057f89 */ /* 0x000e2400000e0000 */
[----:B------:R-:W-:Y:S08]  /*2f60*/  MUFU.EX2 R161, R161 ;  /* 0x000000a100a17308 */ /* 0x000ff00000000800 */
[----:B------:R-:W-:Y:S08]  /*2f70*/  MUFU.EX2 R30, R30 ;  /* 0x0000001e001e7308 */ /* 0x000ff00000000800 */
[----:B------:R-:W-:Y:S01]  /*2f80*/  MUFU.EX2 R163, R163 ;  /* 0x000000a300a37308 */ /* 0x000fe20000000800 */
[----:B0-----:R-:W-:-:S07]  /*2f90*/  FMNMX.FTZ R5, R38, R5, !PT ;  /* 0x0000000526057209 */ /* 0x001fce0007810000 */
[----:B------:R-:W-:Y:S01]  /*2fa0*/  MUFU.EX2 R32, R32 ;  /* 0x0000002000207308 */ /* 0x000fe20000000800 */
[-CC-:B------:R-:W-:Y:S01]  /*2fb0*/  FFMA.FTZ R38, R106, R0.reuse, -R9.reuse ;  /* 0x000000006a267223 */ /* 0x180fe20000010809 */
[-C--:B------:R-:W-:Y:S01]  /*2fc0*/  FFMA.FTZ R9, R87, R0.reuse, -R9 ;  /* 0x0000000057097223 */ /* 0x080fe20000010809 */
[C---:B------:R-:W-:Y:S01]  /*2fd0*/  FSETP.NEU.FTZ.AND P1, PT, R5.reuse, -INF , PT ;  /* 0xff8000000500780b */ /* 0x040fe20003f3d000 */
[----:B------:R-:W-:Y:S01]  /*2fe0*/  FMUL.FTZ R40, R5, R0 ;  /* 0x0000000005287220 */ /* 0x000fe20000410000 */
[----:B------:R-:W-:-:S03]  /*2ff0*/  CS2R R106, SRZ ;  /* 0x00000000006a7805 */ /* 0x000fc6000001ff00 */
[----:B------:R-:W-:Y:S01]  /*3000*/  MUFU.EX2 R153, R153 ;  /* 0x0000009900997308 */ /* 0x000fe20000000800 */
[----:B------:R-:W-:Y:S02]  /*3010*/  FSEL R40, R40, RZ, P1 ;  /* 0x000000ff28287208 */ /* 0x000fe40000800000 */
[----:B------:R-:W-:-:S03]  /*3020*/  PLOP3.LUT P1, PT, PT, PT, UP0, 0x80, 0x0 ;  /* 0x000000000000781c */ /* 0x000fc60003f2f008 */
        /* <DEDUP_REMOVED lines=29> */
[----:B------:R2:W3:Y:S01]  /*3200*/  MUFU.EX2 R182, R29 ;  /* 0x0000001d00b67308 */ /* 0x0004e20000000800 */
[----:B0-----:R-:W-:Y:S01]  /*3210*/  FADD.FTZ R42, R11, R180 ;  /* 0x000000b40b2a7221 */ /* 0x001fe20000010000 */
[----:B------:R-:W-:Y:S01]  /*3220*/  F2FP.F16.F32.PACK_AB R180, R180, R11 ;  /* 0x0000000bb4b4723e */ /* 0x000fe200000000ff */
[-CC-:B------:R-:W-:Y:S01]  /*3230*/  FFMA.FTZ R63, R63, R0.reuse, -R40.reuse ;  /* 0x000000003f3f7223 */ /* 0x180fe20000010828 */
[-CC-:B------:R-:W-:Y:S01]  /*3240*/  FFMA.FTZ R77, R77, R0.reuse, -R40.reuse ;  /* 0x000000004d4d7223 */ /* 0x180fe20000010828 */
[-CC-:B------:R-:W-:Y:S01]  /*3250*/  FFMA.FTZ R67, R67, R0.reuse, -R40.reuse ;  /* 0x0000000043437223 */ /* 0x180fe20000010828 */
[-CC-:B------:R-:W-:Y:S01]  /*3260*/  FFMA.FTZ R81, R81, R0.reuse, -R40.reuse ;  /* 0x0000000051517223 */ /* 0x180fe20000010828 */
[-C--:B------:R-:W-:Y:S01]  /*3270*/  FFMA.FTZ R71, R71, R0.reuse, -R40 ;  /* 0x0000000047477223 */ /* 0x080fe20000010828 */
[----:B------:R-:W0:Y:S01]  /*3280*/  MUFU.EX2 R15, R15 ;  /* 0x0000000f000f7308 */ /* 0x000e220000000800 */
[----:B-1----:R-:W-:Y:S01]  /*3290*/  FADD.FTZ R25, R13, R42 ;  /* 0x0000002a0d197221 */ /* 0x002fe20000010000 */
[----:B--2---:R-:W-:Y:S01]  /*32a0*/  FADD.FTZ R29, R183, R44 ;  /* 0x0000002cb71d7221 */ /* 0x004fe20000010000 */
[----:B------:R-:W-:Y:S01]  /*32b0*/  F2FP.F16.F32.PACK_AB R183, R6, R183 ;  /* 0x000000b706b7723e */ /* 0x000fe200000000ff */
[----:B------:R-:W-:-:S02]  /*32c0*/  FFMA.FTZ R40, R85, R0, -R40 ;  /* 0x0000000055287223 */ /* 0x000fc40000010828 */
[----:B------:R-:W-:Y:S02]  /*32d0*/  FADD.FTZ R44, R6, R29 ;  /* 0x0000001d062c7221 */ /* 0x000fe40000010000 */
[----:B------:R-:W1:Y:S01]  /*32e0*/  MUFU.EX2 R176, R33 ;  /* 0x0000002100b07308 */ /* 0x000e620000000800 */
[----:B---3--:R-:W-:Y:S01]  /*32f0*/  FADD.FTZ R42, R182, R25 ;  /* 0x00000019b62a7221 */ /* 0x008fe20000010000 */
[----:B------:R-:W-:Y:S01]  /*3300*/  FADD.FTZ R25, R177, R44 ;  /* 0x0000002cb1197221 */ /* 0x000fe20000010000 */
[----:B------:R-:W-:Y:S02]  /*3310*/  F2FP.F16.F32.PACK_AB R177, R8, R177 ;  /* 0x000000b108b1723e */ /* 0x000fe400000000ff */
[----:B------:R-:W-:Y:S01]  /*3320*/  F2FP.F16.F32.PACK_AB R182, R182, R13 ;  /* 0x0000000db6b6723e */ /* 0x000fe200000000ff */
[----:B------:R-:W-:Y:S02]  /*3330*/  FADD.FTZ R44, R8, R25 ;  /* 0x00000019082c7221 */ /* 0x000fe40000010000 */
        /* <DEDUP_REMOVED lines=9> */
[----:B------:R-:W-:Y:S01]  /*33d0*/  F2FP.F16.F32.PACK_AB R176, R176, R15 ;  /* 0x0000000fb0b0723e */ /* 0x000fe200000000ff */
[----:B------:R-:W-:Y:S02]  /*33e0*/  FADD.FTZ R44, R12, R25 ;  /* 0x000000190c2c7221 */ /* 0x000fe40000010000 */
[----:B------:R-:W1:Y:S01]  /*33f0*/  MUFU.EX2 R27, R27 ;  /* 0x0000001b001b7308 */ /* 0x000e620000000800 */
[----:B--2---:R-:W-:Y:S01]  /*3400*/  FADD.FTZ R3, R21, R42 ;  /* 0x0000002a15037221 */ /* 0x004fe20000010000 */
[----:B------:R-:W-:Y:S01]  /*3410*/  FADD.FTZ R25, R175, R44 ;  /* 0x0000002caf197221 */ /* 0x000fe20000010000 */
[----:B------:R-:W-:-:S03]  /*3420*/  F2FP.F16.F32.PACK_AB R175, R14, R175 ;  /* 0x000000af0eaf723e */ /* 0x000fc600000000ff */
[----:B------:R-:W-:Y:S02]  /*3430*/  FADD.FTZ R44, R14, R25 ;  /* 0x000000190e2c7221 */ /* 0x000fe40000010000 */
[----:B------:R-:W2:Y:S01]  /*3440*/  MUFU.EX2 R172, R41 ;  /* 0x0000002900ac7308 */ /* 0x000ea20000000800 */
[----:B0-----:R-:W-:Y:S01]  /*3450*/  FADD.FTZ R42, R178, R3 ;  /* 0x00000003b22a7221 */ /* 0x001fe20000010000 */
[----:B------:R-:W-:Y:S01]  /*3460*/  FADD.FTZ R25, R169, R44 ;  /* 0x0000002ca9197221 */ /* 0x000fe20000010000 */
[----:B------:R-:W-:Y:S02]  /*3470*/  F2FP.F16.F32.PACK_AB R169, R20, R169 ;  /* 0x000000a914a9723e */ /* 0x000fe400000000ff */
[----:B------:R-:W-:Y:S01]  /*3480*/  F2FP.F16.F32.PACK_AB R178, R178, R21 ;  /* 0x00000015b2b2723e */ /* 0x000fe200000000ff */
[----:B------:R-:W-:Y:S02]  /*3490*/  FADD.FTZ R6, R20, R25 ;  /* 0x0000001914067221 */ /* 0x000fe40000010000 */
[----:B------:R-:W0:Y:S01]  /*34a0*/  MUFU.EX2 R31, R31 ;  /* 0x0000001f001f7308 */ /* 0x000e220000000800 */
[----:B-1----:R-:W-:Y:S01]  /*34b0*/  FADD.FTZ R3, R27, R42 ;  /* 0x0000002a1b037221 */ /* 0x002fe20000010000 */
[----:B------:R-:W-:Y:S01]  /*34c0*/  FADD.FTZ R25, R171, R6 ;  /* 0x00000006ab197221 */ /* 0x000fe20000010000 */
[----:B------:R-:W-:-:S03]  /*34d0*/  F2FP.F16.F32.PACK_AB R171, R24, R171 ;  /* 0x000000ab18ab723e */ /* 0x000fc600000000ff */
[----:B------:R-:W-:Y:S02]  /*34e0*/  FADD.FTZ R6, R24, R25 ;  /* 0x0000001918067221 */ /* 0x000fe40000010000 */
[----:B------:R-:W1:Y:S01]  /*34f0*/  MUFU.EX2 R174, R45 ;  /* 0x0000002d00ae7308 */ /* 0x000e620000000800 */
[C---:B--2---:R-:W-:Y:S01]  /*3500*/  FADD.FTZ R42, R172.reuse, R3 ;  /* 0x00000003ac2a7221 */ /* 0x044fe20000010000 */
[----:B------:R-:W-:Y:S01]  /*3510*/  FADD.FTZ R25, R165, R6 ;  /* 0x00000006a5197221 */ /* 0x000fe20000010000 */
[----:B------:R-:W-:Y:S02]  /*3520*/  F2FP.F16.F32.PACK_AB R172, R172, R27 ;  /* 0x0000001bacac723e */ /* 0x000fe400000000ff */
[C---:B------:R-:W-:Y:S01]  /*3530*/  F2FP.F16.F32.PACK_AB R165, R26.reuse, R165 ;  /* 0x000000a51aa5723e */ /* 0x040fe200000000ff */
[----:B------:R-:W-:Y:S02]  /*3540*/  FADD.FTZ R6, R26, R25 ;  /* 0x000000191a067221 */ /* 0x000fe40000010000 */
[----:B------:R-:W2:Y:S01]  /*3550*/  MUFU.EX2 R35, R35 ;  /* 0x0000002300237308 */ /* 0x000ea20000000800 */
[----:B0-----:R-:W-:Y:S01]  /*3560*/  FADD.FTZ R3, R31, R42 ;  /* 0x0000002a1f037221 */ /* 0x001fe20000010000 */
[----:B------:R-:W-:Y:S01]  /*3570*/  FADD.FTZ R11, R167, R6 ;  /* 0x00000006a70b7221 */ /* 0x000fe20000010000 */
[----:B------:R-:W-:-:S03]  /*3580*/  F2FP.F16.F32.PACK_AB R167, R28, R167 ;  /* 0x000000a71ca7723e */ /* 0x000fc600000000ff */
[----:B------:R-:W-:Y:S02]  /*3590*/  FADD.FTZ R6, R28, R11 ;  /* 0x0000000b1c067221 */ /* 0x000fe40000010000 */
[----:B------:R-:W0:Y:S01]  /*35a0*/  MUFU.EX2 R168, R49 ;  /* 0x0000003100a87308 */ /* 0x000e220000000800 */
[C---:B-1----:R-:W-:Y:S01]  /*35b0*/  FADD.FTZ R42, R174.reuse, R3 ;  /* 0x00000003ae2a7221 */ /* 0x042fe20000010000 */
[----:B------:R-:W-:Y:S01]  /*35c0*/  FADD.FTZ R11, R161, R6 ;  /* 0x00000006a10b7221 */ /* 0x000fe20000010000 */
[----:B------:R-:W-:Y:S02]  /*35d0*/  F2FP.F16.F32.PACK_AB R174, R174, R31 ;  /* 0x0000001faeae723e */ /* 0x000fe400000000ff */
[C---:B------:R-:W-:Y:S01]  /*35e0*/  F2FP.F16.F32.PACK_AB R161, R30.reuse, R161 ;  /* 0x000000a11ea1723e */ /* 0x040fe200000000ff */
[----:B------:R-:W-:Y:S02]  /*35f0*/  FADD.FTZ R6, R30, R11 ;  /* 0x0000000b1e067221 */ /* 0x000fe40000010000 */
[----:B------:R-:W1:Y:S01]  /*3600*/  MUFU.EX2 R39, R39 ;  /* 0x0000002700277308 */ /* 0x000e620000000800 */
[----:B--2---:R-:W-:Y:S01]  /*3610*/  FADD.FTZ R3, R35, R42 ;  /* 0x0000002a23037221 */ /* 0x004fe20000010000 */
[----:B------:R-:W-:Y:S01]  /*3620*/  FADD.FTZ R11, R163, R6 ;  /* 0x00000006a30b7221 */ /* 0x000fe20000010000 */
[----:B------:R-:W-:-:S03]  /*3630*/  F2FP.F16.F32.PACK_AB R163, R32, R163 ;  /* 0x000000a320a3723e */ /* 0x000fc600000000ff */
[----:B------:R-:W-:Y:S02]  /*3640*/  FADD.FTZ R6, R32, R11 ;  /* 0x0000000b20067221 */ /* 0x000fe40000010000 */
[----:B------:R-:W2:Y:S01]  /*3650*/  MUFU.EX2 R170, R53 ;  /* 0x0000003500aa7308 */ /* 0x000ea20000000800 */
[C---:B0-----:R-:W-:Y:S01]  /*3660*/  FADD.FTZ R4, R168.reuse, R3 ;  /* 0x00000003a8047221 */ /* 0x041fe20000010000 */
[----:B------:R-:W-:Y:S01]  /*3670*/  FADD.FTZ R11, R153, R6 ;  /* 0x00000006990b7221 */ /* 0x000fe20000010000 */
[----:B------:R-:W-:-:S05]  /*3680*/  F2FP.F16.F32.PACK_AB R168, R168, R35 ;  /* 0x00000023a8a8723e */ /* 0x000fca00000000ff */
        /* <DEDUP_REMOVED lines=47> */
[----:B------:R-:W-:Y:S01]  /*3980*/  MUFU.EX2 R159, R159 ;  /* 0x0000009f009f7308 */ /* 0x000fe20000000800 */
[C---:B--2---:R-:W-:Y:S01]  /*3990*/  FADD.FTZ R8, R38.reuse, R11 ;  /* 0x0000000b26087221 */ /* 0x044fe20000010000 */
[----:B------:R-:W-:-:S06]  /*39a0*/  F2FP.F16.F32.PACK_AB R157, R38, R157 ;  /* 0x0000009d269d723e */ /* 0x000fcc00000000ff */
[----:B------:R-:W1:Y:S01]  /*39b0*/  MUFU.EX2 R71, R71 ;  /* 0x0000004700477308 */ /* 0x000e620000000800 */
[C---:B0-----:R-:W-:Y:S01]  /*39c0*/  FADD.FTZ R4, R156.reuse, R3 ;  /* 0x000000039c047221 */ /* 0x041fe20000010000 */
[----:B------:R-:W-:-:S06]  /*39d0*/  F2FP.F16.F32.PACK_AB R156, R156, R67 ;  /* 0x000000439c9c723e */ /* 0x000fcc00000000ff */
[----:B------:R-:W0:Y:S08]  /*39e0*/  MUFU.EX2 R40, R40 ;  /* 0x0000002800287308 */ /* 0x000e300000000800 */
[----:B------:R2:W3:Y:S01]  /*39f0*/  MUFU.EX2 R6, R9 ;  /* 0x0000000900067308 */ /* 0x0004e20000000800 */
[----:B-1----:R-:W-:Y:S01]  /*3a00*/  FADD.FTZ R3, R71, R4 ;  /* 0x0000000447037221 */ /* 0x002fe20000010000 */
[----:B--2---:R-:W-:-:S03]  /*3a10*/  FADD.FTZ R9, R159, R8 ;  /* 0x000000089f097221 */ /* 0x004fc60000010000 */
[C---:B0-----:R-:W-:Y:S01]  /*3a20*/  FADD.FTZ R3, R40.reuse, R3 ;  /* 0x0000000328037221 */ /* 0x041fe20000010000 */
[----:B------:R-:W-:Y:S01]  /*3a30*/  F2FP.F16.F32.PACK_AB R158, R40, R71 ;  /* 0x00000047289e723e */ /* 0x000fe200000000ff */
[C---:B---3--:R-:W-:Y:S01]  /*3a40*/  FADD.FTZ R4, R6.reuse, R9 ;  /* 0x0000000906047221 */ /* 0x048fe20000010000 */
[----:B------:R-:W-:Y:S01]  /*3a50*/  F2FP.F16.F32.PACK_AB R159, R6, R159 ;  /* 0x0000009f069f723e */ /* 0x000fe200000000ff */
[----:B------:R-:W-:Y:S06]  /*3a60*/  @!P1 BRA `(.L_x_2361) ;  /* 0x0000002800809947 */ /* 0x000fec0003800000 */
[----:B------:R-:W-:Y:S01]  /*3a70*/  IMAD.MOV.U32 R8, RZ, RZ, R7 ;  /* 0x000000ffff087224 */ /* 0x000fe200078e0007 */
[----:B------:R-:W-:Y:S01]  /*3a80*/  UMOV UR56, UR44 ;  /* 0x0000002c00387c82 */ /* 0x000fe20008000000 */
[----:B------:R-:W-:Y:S01]  /*3a90*/  IMAD.MOV.U32 R6, RZ, RZ, R5 ;  /* 0x000000ffff067224 */ /* 0x000fe200078e0005 */
[----:B------:R-:W-:Y:S01]  /*3aa0*/  UMOV UR54, UR43 ;  /* 0x0000002b00367c82 */ /* 0x000fe20008000000 */
[----:B------:R-:W-:Y:S01]  /*3ab0*/  IMAD.MOV.U32 R151, RZ, RZ, RZ ;  /* 0x000000ffff977224 */ /* 0x000fe200078e00ff */
[----:B------:R-:W-:-:S06]  /*3ac0*/  ULDC UR52, c[0x0][0x288] ;  /* 0x0000a20000347ab9 */ /* 0x000fcc0000000800 */
.L_x_2372:
[----:B------:R-:W-:Y:S01]  /*3ad0*/  ISETP.NE.AND P2, PT, RZ, UR40, PT ;  /* 0x00000028ff007c0c */ /* 0x000fe2000bf45270 */
[----:B------:R-:W-:-:S04]  /*3ae0*/  UISETP.NE.AND UP0, UPT, UR54, 0x1, UPT ;  /* 0x000000013600788c */ /* 0x000fc8000bf05270 */
[----:B------:R-:W-:-:S04]  /*3af0*/  USEL UR44, URZ, 0x1, UP0 ;  /* 0x000000013f2c7887 */ /* 0x000fc80008000000 */
[----:B------:R-:W-:-:S04]  /*3b00*/  ULOP3.LUT UR44, UR56, UR44, URZ, 0x3c, !UPT ;  /* 0x0000002c382c7292 */ /* 0x000fc8000f8e3c3f */
[----:B------:R-:W-:Y:S08]  /*3b10*/  @P2 BRA `(.L_x_2362) ;  /* 0x0000000000382947 */ /* 0x000ff00003800000 */
[----:B------:R-:W-:Y:S05]  /*3b20*/  @!P0 BRA `(.L_x_2363) ;  /* 0x0000000000048947 */ /* 0x000fea0003800000 */
[----:B------:R-:W-:Y:S01]  /*3b30*/  BPT.TRAP 0x1 ;  /* 0x000000040000795c */ /* 0x000fe20000300000 */
.L_x_2363:
        /* <DEDUP_REMOVED lines=9> */
.L_x_2364:
[----:B-1----:R-:W-:Y:S05]  /*3bd0*/  @P1 BRA `(.L_x_2362) ;  /* 0x0000000000081947 */ /* 0x002fea0003800000 */
[----:B------:R-:W1:Y:S02]  /*3be0*/  SYNCS.PHASECHK.TRANS64.TRYWAIT P1, [UR6+0x28830], R0 ;  /* 0x02883000ff0075a7 */ /* 0x000e640008020146 */
[----:B-1----:R-:W-:Y:S05]  /*3bf0*/  @!P1 BRA `(.L_x_2365) ;  /* 0x000000b000b09947 */ /* 0x002fea0003800000 */
.L_x_2362:
        /* <DEDUP_REMOVED lines=48> */
.L_x_2367:
[----:B------:R-:W-:Y:S01]  /*3f00*/  ULEA UR6, UR54, UR41, 0x3 ;  /* 0x0000002936067291 */ /* 0x000fe2000f8e183f */
[----:B------:R-:W-:-:S05]  /*3f10*/  IMAD.U32 R0, RZ, RZ, UR56 ;  /* 0x00000038ff007e24 */ /* 0x000fca000f8e00ff */
[----:B------:R-:W-:-:S04]  /*3f20*/  SHF.L.U32 R0, R0, 0x1f, RZ ;  /* 0x0000001f00007819 */ /* 0x000fc800000006ff */
[----:B------:R0:W1:Y:S01]  /*3f30*/  SYNCS.PHASECHK.TRANS64.TRYWAIT P1, [UR6+0x28850], R0 ;  /* 0x02885000ff0075a7 */ /* 0x0000620008020146 */
[----:B------:R-:W-:Y:S05]  /*3f40*/  @!P0 BRA `(.L_x_2368) ;  /* 0x0000000000048947 */ /* 0x000fea0003800000 */
[----:B------:R-:W-:Y:S01]  /*3f50*/  BPT.TRAP 0x1 ;  /* 0x000000040000795c */ /* 0x000fe20000300000 */
.L_x_2368:
[----:B-1----:R-:W-:Y:S05]  /*3f60*/  @P1 BRA `(.L_x_2366) ;  /* 0x0000000000081947 */ /* 0x002fea0003800000 */
[----:B------:R-:W1:Y:S02]  /*3f70*/  SYNCS.PHASECHK.TRANS64.TRYWAIT P1, [UR6+0x28850], R0 ;  /* 0x02885000ff0075a7 */ /* 0x000e640008020146 */
[----:B-1----:R-:W-:Y:S05]  /*3f80*/  @!P1 BRA `(.L_x_2369) ;  /* 0x000000ac00e49947 */ /* 0x002fea0003800000 */
.L_x_2366:
        /* <DEDUP_REMOVED lines=49> */
.L_x_2370:
[----:B------:R-:W-:Y:S01]  /*42a0*/  UISETP.NE.AND UP0, UPT, UR49, URZ, UPT ;  /* 0x0000003f3100728c */ /* 0x000fe2000bf05270 */
[----:B------:R-:W-:Y:S01]  /*42b0*/  VIADD R11, R17, UR37 ;  /* 0x00000025110b7c36 */ /* 0x000fe20008000000 */
[----:B------:R-:W1:Y:S04]  /*42c0*/  LDC R7, c[0x0][0x2f0] ;  /* 0x0000bc00ff077b82 */ /* 0x000e680000000800 */
[----:B------:R-:W-:Y:S02]  /*42d0*/  PLOP3.LUT P1, PT, PT, PT, UP0, 0x80, 0x0 ;  /* 0x000000000000781c */ /* 0x000fe40003f2f008 */
[----:B------:R-:W-:-:S03]  /*42e0*/  PLOP3.LUT P2, PT, PT, PT, UP0, 0x80, 0x0 ;  /* 0x000000000000781c */ /* 0x000fc60003f4f008 */
[----:B------:R-:W-:-:S08]  /*42f0*/  @UP0 ULDC UR6, c[0x0][0x44c] ;  /* 0x0001130000060ab9 */ /* 0x000fd00000000800 */
[----:B0-----:R-:W-:Y:S01]  /*4300*/  @P1 IMAD.HI.U32 R0, R11, UR6, RZ ;  /* 0x000000060b001c27 */ /* 0x001fe2000f8e00ff */
[----:B------:R-:W-:-:S04]  /*4310*/  @UP0 ULDC UR6, c[0x0][0x450] ;  /* 0x0001140000060ab9 */ /* 0x000fc80000000800 */
[----:B------:R-:W-:Y:S01]  /*4320*/  @P2 SHF.R.U32.HI R11, RZ, UR6, R0 ;  /* 0x00000006ff0b2c19 */ /* 0x000fe20008011600 */
[----:B------:R-:W-:Y:S02]  /*4330*/  UMOV UR6, 0xffffff80 ;  /* 0xffffff8000067882 */ /* 0x000fe40000000000 */
[----:B------:R-:W-:Y:S02]  /*4340*/  UIMAD UR6, UR55, UR6, 0x1 ;  /* 0x00000001370674a4 */ /* 0x000fe4000f8e0206 */
[----:B------:R-:W0:Y:S04]  /*4350*/  SHFL.IDX PT, R5, R11, RZ, 0x1c1f ;  /* 0x001c1fff0b057589 */ /* 0x000e2800000e0000 */
[----:B------:R-:W-:Y:S01]  /*4360*/  IMAD.U32 R9, RZ, RZ, UR6 ;  /* 0x00000006ff097e24 */ /* 0x000fe2000f8e00ff */
[----:B------:R-:W2:Y:S01]  /*4370*/  SHFL.IDX PT, R11, R11, 0x1, 0x1c1f ;  /* 0x003c1f000b0b7f89 */ /* 0x000ea200000e0000 */
[----:B------:R-:W-:-:S02]  /*4380*/  ULEA UR6, UR43, UR41, 0x3 ;  /* 0x000000292b067291 */ /* 0x000fc4000f8e183f */
[----:B------:R-:W-:Y:S02]  /*4390*/  IMAD R0, R16, -0x2, R9 ;  /* 0xfffffffe10007824 */ /* 0x000fe400078e0209 */
[----:B------:R-:W-:Y:S02]  /*43a0*/  UIADD3 UR6, UR6, 0x28840, URZ ;  /* 0x0002884006067890 */ /* 0x000fe4000fffe03f */
[----:B-1----:R-:W-:Y:S02]  /*43b0*/  IMAD R12, R7, UR48, R0 ;  /* 0x00000030070c7c24 */ /* 0x002fe4000f8e0200 */
[----:B------:R-:W-:-:S09]  /*43c0*/  UPRMT UR6, UR39, 0x654, UR6 ;  /* 0x0000065427067896 */ /* 0x000fd20008000006 */
[----:B------:R-:W-:Y:S01]  /*43d0*/  SYNCS.ARRIVE.TRANS64.RED.A1T0 RZ, [UR6], RZ ;  /* 0x000000ffffff79a7 */ /* 0x000fe20008100406 */
[----:B0-----:R-:W-:-:S04]  /*43e0*/  IADD3 R5, R5, -UR52, R12 ;  /* 0x8000003405057c10 */ /* 0x001fc8000fffe00c */
[C---:B------:R-:W-:Y:S02]  /*43f0*/  ISETP.GT.AND P1, PT, R5.reuse, RZ, PT ;  /* 0x000000ff0500720c */ /* 0x040fe40003f24270 */
[C---:B------:R-:W-:Y:S02]  /*4400*/  ISETP.GT.AND P2, PT, R5.reuse, 0x1, PT ;  /* 0x000000010500780c */ /* 0x040fe40003f44270 */
[----:B------:R-:W-:Y:S02]  /*4410*/  FSEL R9, R24, -INF , P1 ;  /* 0xff80000018097808 */ /* 0x000fe40000800000 */
[----:B------:R-:W-:Y:S02]  /*4420*/  ISETP.GT.AND P1, PT, R5, 0x8, PT ;  /* 0x000000080500780c */ /* 0x000fe40003f24270 */
[----:B------:R-:W-:Y:S02]  /*4430*/  FSEL R157, R25, -INF , P2 ;  /* 0xff800000199d7808 */ /* 0x000fe40001000000 */
[----:B------:R-:W-:-:S02]  /*4440*/  FMNMX.FTZ R0, R9, R6, !PT ;  /* 0x0000000609007209 */ /* 0x000fc40007810000 */
[----:B------:R-:W-:Y:S02]  /*4450*/  ISETP.GT.AND P2, PT, R5, 0x9, PT ;  /* 0x000000090500780c */ /* 0x000fe40003f44270 */
[----:B------:R-:W-:Y:S02]  /*4460*/  FSEL R159, R28, -INF , P1 ;  /* 0xff8000001c9f7808 */ /* 0x000fe40000800000 */
[----:B------:R-:W-:Y:S02]  /*4470*/  FMNMX.FTZ R0, R157, R0, !PT ;  /* 0x000000009d007209 */ /* 0x000fe40007810000 */
        /* <DEDUP_REMOVED lines=84> */
[----:B------:R-:W-:Y:S02]  /*49c0*/  FSEL R85, R85, -INF , P2 ;  /* 0xff80000055557808 */ /* 0x000fe40001000000 */
[----:B------:R-:W-:Y:S02]  /*49d0*/  FMNMX.FTZ R0, R41, R0, !PT ;  /* 0x0000000029007209 */ /* 0x000fe40007810000 */
[----:B--2---:R-:W-:-:S02]  /*49e0*/  IADD3 R12, R11, -UR52, R12 ;  /* 0x800000340b0c7c10 */ /* 0x004fc4000fffe00c */
[----:B------:R-:W-:Y:S02]  /*49f0*/  FMNMX.FTZ R14, R85, R0, !PT ;  /* 0x00000000550e7209 */ /* 0x000fe40007810000 */
[----:B------:R-:W0:Y:S01]  /*4a00*/  LDC R0, c[0x0][0x988] ;  /* 0x00026200ff007b82 */ /* 0x000e220000000800 */
[C---:B------:R-:W-:Y:S02]  /*4a10*/  ISETP.GT.AND P2, PT, R12.reuse, RZ, PT ;  /* 0x000000ff0c00720c */ /* 0x040fe40003f44270 */
[----:B------:R-:W1:Y:S01]  /*4a20*/  SHFL.BFLY PT, R5, R14, 0x2, 0x1f ;  /* 0x0c401f000e057f89 */ /* 0x000e6200000e0000 */
[----:B------:R-:W-:-:S04]  /*4a30*/  ISETP.GT.AND P3, PT, R12, 0x1, PT ;  /* 0x000000010c00780c */ /* 0x000fc80003f64270 */
[----:B------:R-:W-:Y:S02]  /*4a40*/  FSEL R27, R27, -INF , P3 ;  /* 0xff8000001b1b7808 */ /* 0x000fe40001800000 */
[----:B------:R-:W-:Y:S02]  /*4a50*/  ISETP.GT.AND P3, PT, R12, 0x9, PT ;  /* 0x000000090c00780c */ /* 0x000fe40003f64270 */
[----:B-1----:R-:W-:-:S05]  /*4a60*/  FMNMX.FTZ R20, R14, R5, !PT ;  /* 0x000000050e147209 */ /* 0x002fca0007810000 */
[----:B------:R-:W1:Y:S02]  /*4a70*/  SHFL.BFLY PT, R5, R20, 0x1, 0x1f ;  /* 0x0c201f0014057f89 */ /* 0x000e6400000e0000 */
[----:B-1----:R-:W-:-:S04]  /*4a80*/  FMNMX.FTZ R5, R20, R5, !PT ;  /* 0x0000000514057209 */ /* 0x002fc80007810000 */
[C---:B------:R-:W-:Y:S01]  /*4a90*/  FSETP.NEU.FTZ.AND P1, PT, R5.reuse, -INF , PT ;  /* 0xff8000000500780b */ /* 0x040fe20003f3d000 */
[----:B0-----:R-:W-:-:S05]  /*4aa0*/  FMUL.FTZ R10, R5, R0 ;  /* 0x00000000050a7220 */ /* 0x001fca0000410000 */
[----:B------:R-:W-:-:S05]  /*4ab0*/  FSEL R10, R10, RZ, P1 ;  /* 0x000000ff0a0a7208 */ /* 0x000fca0000800000 */
[-CC-:B------:R-:W-:Y:S01]  /*4ac0*/  FFMA.FTZ R180, R157, R0.reuse, -R10.reuse ;  /* 0x000000009db47223 */ /* 0x180fe2000001080a */
[----:B------:R-:W-:Y:S01]  /*4ad0*/  FSEL R157, R26, -INF , P2 ;  /* 0xff8000001a9d7808 */ /* 0x000fe20001000000 */
[-CC-:B------:R-:W-:Y:S01]  /*4ae0*/  FFMA.FTZ R182, R159, R0.reuse, -R10.reuse ;  /* 0x000000009fb67223 */ /* 0x180fe2000001080a */
[----:B------:R-:W-:Y:S01]  /*4af0*/  ISETP.GT.AND P2, PT, R12, 0x8, PT ;  /* 0x000000080c00780c */ /* 0x000fe20003f44270 */
[--C-:B------:R-:W-:Y:S01]  /*4b00*/  FFMA.FTZ R11, R163, R0, -R10.reuse ;  /* 0x00000000a30b7223 */ /* 0x100fe2000001080a */
[----:B------:R-:W-:Y:S01]  /*4b10*/  FMNMX.FTZ R14, R157, R8, !PT ;  /* 0x000000089d0e7209 */ /* 0x000fe20007810000 */
[-CC-:B------:R-:W-:Y:S01]  /*4b20*/  FFMA.FTZ R176, R171, R0.reuse, -R10.reuse ;  /* 0x00000000abb07223 */ /* 0x180fe2000001080a */
[----:B------:R-:W-:Y:S01]  /*4b30*/  FSEL R159, R30, -INF , P2 ;  /* 0xff8000001e9f7808 */ /* 0x000fe20001000000 */
[--C-:B------:R-:W-:Y:S01]  /*4b40*/  FFMA.FTZ R178, R177, R0, -R10.reuse ;  /* 0x00000000b1b27223 */ /* 0x100fe2000001080a */
[----:B------:R-:W-:Y:S01]  /*4b50*/  FMNMX.FTZ R14, R27, R14, !PT ;  /* 0x0000000e1b0e7209 */ /* 0x000fe20007810000 */
[-CC-:B------:R-:W-:Y:S01]  /*4b60*/  FFMA.FTZ R172, R173, R0.reuse, -R10.reuse ;  /* 0x00000000adac7223 */ /* 0x180fe2000001080a */
[C---:B------:R-:W-:Y:S01]  /*4b70*/  ISETP.GT.AND P2, PT, R12.reuse, 0x10, PT ;  /* 0x000000100c00780c */ /* 0x040fe20003f44270 */
[-CC-:B------:R-:W-:Y:S01]  /*4b80*/  FFMA.FTZ R174, R165, R0.reuse, -R10.reuse ;  /* 0x00000000a5ae7223 */ /* 0x180fe2000001080a */
[----:B------:R-:W-:Y:S01]  /*4b90*/  FSEL R163, R31, -INF , P3 ;  /* 0xff8000001fa37808 */ /* 0x000fe20001800000 */
[--C-:B------:R-:W-:Y:S01]  /*4ba0*/  FFMA.FTZ R31, R169, R0, -R10.reuse ;  /* 0x00000000a91f7223 */ /* 0x100fe2000001080a */
[----:B------:R-:W-:Y:S01]  /*4bb0*/  FMNMX.FTZ R14, R159, R14, !PT ;  /* 0x0000000e9f0e7209 */ /* 0x000fe20007810000 */
[-CC-:B------:R-:W-:Y:S01]  /*4bc0*/  FFMA.FTZ R168, R155, R0.reuse, -R10.reuse ;  /* 0x000000009ba87223 */ /* 0x180fe2000001080a */
[----:B------:R-:W-:Y:S01]  /*4bd0*/  ISETP.GT.AND P3, PT, R12, 0x11, PT ;  /* 0x000000110c00780c */ /* 0x000fe20003f64270 */
        /* <DEDUP_REMOVED lines=41> */
[----:B------:R-:W-:Y:S01]  /*4e70*/  ISETP.GT.AND P2, PT, R12, 0x30, PT ;  /* 0x000000300c00780c */ /* 0x000fe20003f44270 */
[----:B------:R-:W-:Y:S01]  /*4e80*/  FFMA.FTZ R41, R85, R0, -R10 ;  /* 0x0000000055297223 */ /* 0x000fe2000001080a */
[----:B------:R-:W-:Y:S01]  /*4e90*/  FSEL R47, R47, -INF , P3 ;  /* 0xff8000002f2f7808 */ /* 0x000fe20001800000 */
[----:B------:R-:W-:Y:S01]  /*4ea0*/  MUFU.EX2 R9, R9 ;  /* 0x0000000900097308 */ /* 0x000fe20000000800 */
[----:B------:R-:W-:-:S02]  /*4eb0*/  FMNMX.FTZ R14, R179, R14, !PT ;  /* 0x0000000eb30e7209 */ /* 0x000fc40007810000 */
[----:B------:R-:W-:Y:S02]  /*4ec0*/  ISETP.GT.AND P3, PT, R12, 0x31, PT ;  /* 0x000000310c00780c */ /* 0x000fe40003f64270 */
[----:B------:R-:W-:Y:S02]  /*4ed0*/  FSEL R181, R50, -INF , P2 ;  /* 0xff80000032b57808 */ /* 0x000fe40001000000 */
[----:B------:R-:W-:Y:S01]  /*4ee0*/  FMNMX.FTZ R14, R47, R14, !PT ;  /* 0x0000000e2f0e7209 */ /* 0x000fe20007810000 */
[----:B------:R-:W-:Y:S01]  /*4ef0*/  MUFU.EX2 R180, R180 ;  /* 0x000000b400b47308 */ /* 0x000fe20000000800 */
[----:B------:R-:W-:Y:S02]  /*4f00*/  ISETP.GT.AND P2, PT, R12, 0x38, PT ;  /* 0x000000380c00780c */ /* 0x000fe40003f44270 */
[----:B------:R-:W-:Y:S01]  /*4f10*/  FSEL R173, R51, -INF , P3 ;  /* 0xff80000033ad7808 */ /* 0x000fe20001800000 */
[----:B------:R-:W-:Y:S01]  /*4f20*/  FFMA.FTZ R51, R153, R0, -R10 ;  /* 0x0000000099337223 */ /* 0x000fe2000001080a */
[----:B------:R-:W-:-:S02]  /*4f30*/  FMNMX.FTZ R14, R181, R14, !PT ;  /* 0x0000000eb50e7209 */ /* 0x000fc40007810000 */
[----:B------:R-:W-:Y:S01]  /*4f40*/  ISETP.GT.AND P3, PT, R12, 0x39, PT ;  /* 0x000000390c00780c */ /* 0x000fe20003f64270 */
[----:B------:R-:W-:Y:S01]  /*4f50*/  MUFU.EX2 R182, R182 ;  /* 0x000000b600b67308 */ /* 0x000fe20000000800 */
[----:B------:R-:W-:Y:S02]  /*4f60*/  FSEL R183, R54, -INF , P2 ;  /* 0xff80000036b77808 */ /* 0x000fe40001000000 */
[----:B------:R-:W-:Y:S02]  /*4f70*/  FMNMX.FTZ R14, R173, R14, !PT ;  /* 0x0000000ead0e7209 */ /* 0x000fe40007810000 */
[----:B------:R-:W-:Y:S02]  /*4f80*/  ISETP.GT.AND P2, PT, R12, 0x40, PT ;  /* 0x000000400c00780c */ /* 0x000fe40003f44270 */
        /* <DEDUP_REMOVED lines=8> */
[----:B------:R-:W-:Y:S02]  /*5010*/  FSEL R59, R59, -INF , P3 ;  /* 0xff8000003b3b7808 */ /* 0x000fe40001800000 */
        /* <DEDUP_REMOVED lines=50> */
[----:B------:R-:W-:Y:S02]  /*5340*/  FSEL R87, R87, -INF , P3 ;  /* 0xff80000057577808 */ /* 0x000fe40001800000 */
[----:B------:R-:W-:Y:S01]  /*5350*/  FMNMX.FTZ R14, R193, R14, !PT ;  /* 0x0000000ec10e7209 */ /* 0x000fe20007810000 */
[----:B------:R-:W-:Y:S01]  /*5360*/  MUFU.EX2 R49, R49 ;  /* 0x0000003100317308 */ /* 0x000fe20000000800 */
[----:B------:R-:W-:-:S02]  /*5370*/  FSEL R69, R5, RZ, P1 ;  /* 0x000000ff05457208 */ /* 0x000fc40000800000 */
[----:B------:R-:W-:-:S03]  /*5380*/  FMNMX.FTZ R14, R87, R14, !PT ;  /* 0x0000000e570e7209 */ /* 0x000fc60007810000 */
[----:B------:R-:W-:Y:S02]  /*5390*/  FADD.FTZ R69, -R69, R6 ;  /* 0x0000000645457221 */ /* 0x000fe40000010100 */
[----:B------:R-:W0:Y:S01]  /*53a0*/  SHFL.BFLY PT, R61, R14, 0x2, 0x1f ;  /* 0x0c401f000e3d7f89 */ /* 0x000e2200000e0000 */
[----:B------:R-:W-:Y:S01]  /*53b0*/  MUFU.EX2 R164, R164 ;  /* 0x000000a400a47308 */ /* 0x000fe20000000800 */
[----:B------:R-:W-:-:S07]  /*53c0*/  FMUL.FTZ R6, R69, R0 ;  /* 0x0000000045067220 */ /* 0x000fce0000410000 */
[----:B------:R-:W1:Y:S08]  /*53d0*/  MUFU.EX2 R6, R6 ;  /* 0x0000000600067308 */ /* 0x000e700000000800 */
[----:B------:R-:W-:Y:S01]  /*53e0*/  MUFU.EX2 R45, R45 ;  /* 0x0000002d002d7308 */ /* 0x000fe20000000800 */
[----:B0-----:R-:W-:-:S07]  /*53f0*/  FMNMX.FTZ R61, R14, R61, !PT ;  /* 0x0000003d0e3d7209 */ /* 0x001fce0007810000 */
[----:B------:R-:W-:Y:S01]  /*5400*/  MUFU.EX2 R166, R166 ;  /* 0x000000a600a67308 */ /* 0x000fe20000000800 */
[----:B-1----:R-:W-:Y:S01]  /*5410*/  FFMA.FTZ R3, R6, R3, R9 ;  /* 0x0000000306037223 */ /* 0x002fe20000010009 */
[----:B------:R-:W0:Y:S03]  /*5420*/  SHFL.BFLY PT, R12, R61, 0x1, 0x1f ;  /* 0x0c201f003d0c7f89 */ /* 0x000e2600000e0000 */
[----:B------:R-:W-:-:S03]  /*5430*/  FADD.FTZ R3, R180, R3 ;  /* 0x00000003b4037221 */ /* 0x000fc60000010000 */
[----:B------:R-:W-:Y:S08]  /*5440*/  MUFU.EX2 R25, R25 ;  /* 0x0000001900197308 */ /* 0x000ff00000000800 */
[----:B------:R-:W-:Y:S08]  /*5450*/  MUFU.EX2 R160, R160 ;  /* 0x000000a000a07308 */ /* 0x000ff00000000800 */
[----:B------:R-:W-:Y:S01]  /*5460*/  MUFU.EX2 R57, R57 ;  /* 0x0000003900397308 */ /* 0x000fe20000000800 */
[----:B0-----:R-:W-:-:S04]  /*5470*/  FMNMX.FTZ R7, R61, R12, !PT ;  /* 0x0000000c3d077209 */ /* 0x001fc80007810000 */
[C---:B------:R-:W-:Y:S01]  /*5480*/  FSETP.NEU.FTZ.AND P2, PT, R7.reuse, -INF , PT ;  /* 0xff8000000700780b */ /* 0x040fe20003f5d000 */
[C---:B------:R-:W-:Y:S02]  /*5490*/  FMUL.FTZ R12, R7.reuse, R0 ;  /* 0x00000000070c7220 */ /* 0x040fe40000410000 */
[----:B------:R-:W-:Y:S01]  /*54a0*/  MUFU.EX2 R162, R162 ;  /* 0x000000a200a27308 */ /* 0x000fe20000000800 */
[----:B------:R-:W-:Y:S02]  /*54b0*/  FSEL R73, R7, RZ, P2 ;  /* 0x000000ff07497208 */ /* 0x000fe40001000000 */
[----:B------:R-:W-:-:S03]  /*54c0*/  FSEL R10, R12, RZ, P2 ;  /* 0x000000ff0c0a7208 */ /* 0x000fc60001000000 */
[----:B------:R-:W-:Y:S02]  /*54d0*/  FADD.FTZ R73, -R73, R8 ;  /* 0x0000000849497221 */ /* 0x000fe40000010100 */
[----:B------:R-:W-:Y:S01]  /*54e0*/  MUFU.EX2 R21, R21 ;  /* 0x0000001500157308 */ /* 0x000fe20000000800 */
[-CC-:B------:R-:W-:Y:S01]  /*54f0*/  FFMA.FTZ R61, R157, R0.reuse, -R10.reuse ;  /* 0x000000009d3d7223 */ /* 0x180fe2000001080a */
[-CC-:B------:R-:W-:Y:S01]  /*5500*/  FFMA.FTZ R12, R27, R0.reuse, -R10.reuse ;  /* 0x000000001b0c7223 */ /* 0x180fe2000001080a */
[-C--:B------:R-:W-:Y:S01]  /*5510*/  FMUL.FTZ R8, R73, R0.reuse ;  /* 0x0000000049087220 */ /* 0x080fe20000410000 */
        /* <DEDUP_REMOVED lines=27> */
[--C-:B------:R-:W-:Y:S01]  /*56d0*/  FFMA.FTZ R53, R53, R0, -R10.reuse ;  /* 0x0000000035357223 */ /* 0x100fe2000001080a */
[----:B------:R-:W2:Y:S01]  /*56e0*/  MUFU.EX2 R14, R14 ;  /* 0x0000000e000e7308 */ /* 0x000ea20000000800 */
[----:B0-----:R-:W-:Y:S01]  /*56f0*/  FFMA.FTZ R59, R8, R4, R61 ;  /* 0x00000004083b7223 */ /* 0x001fe2000001003d */
[----:B------:R-:W-:Y:S01]  /*5700*/  FADD.FTZ R4, R182, R3 ;  /* 0x00000003b6047221 */ /* 0x000fe20000010000 */
[-CC-:B------:R-:W-:Y:S01]  /*5710*/  FFMA.FTZ R83, R83, R0.reuse, -R10.reuse ;  /* 0x0000000053537223 */ /* 0x180fe2000001080a */
[----:B------:R-:W-:-:S02]  /*5720*/  FFMA.FTZ R193, R193, R0, -R10 ;  /* 0x00000000c1c17223 */ /* 0x000fc4000001080a */
[----:B------:R-:W-:Y:S02]  /*5730*/  FADD.FTZ R3, R11, R4 ;  /* 0x000000040b037221 */ /* 0x000fe40000010000 */
[----:B------:R-:W0:Y:S01]  /*5740*/  MUFU.EX2 R27, R27 ;  /* 0x0000001b001b7308 */ /* 0x000e220000000800 */
[----:B-1----:R-:W-:Y:S01]  /*5750*/  FADD.FTZ R59, R12, R59 ;  /* 0x0000003b0c3b7221 */ /* 0x002fe20000010000 */
[----:B------:R-:W-:-:S04]  /*5760*/  FADD.FTZ R4, R176, R3 ;  /* 0x00000003b0047221 */ /* 0x000fc80000010000 */
        /* <DEDUP_REMOVED lines=20> */
[----:B--2---:R-:W-:Y:S01]  /*58b0*/  FADD.FTZ R40, R26, R59 ;  /* 0x0000003b1a287221 */ /* 0x004fe20000010000 */
[----:B------:R-:W-:-:S06]  /*58c0*/  FADD.FTZ R59, R43, R42 ;  /* 0x0000002a2b3b7221 */ /* 0x000fcc0000010000 */
[----:B------:R-:W2:Y:S01]  /*58d0*/  MUFU.EX2 R28, R28 ;  /* 0x0000001c001c7308 */ /* 0x000ea20000000800 */
[----:B0-----:R-:W-:Y:S01]  /*58e0*/  FADD.FTZ R4, R65, R40 ;  /* 0x0000002841047221 */ /* 0x001fe20000010000 */
[-CC-:B------:R-:W-:Y:S01]  /*58f0*/  FFMA.FTZ R40, R71, R0.reuse, -R10.reuse ;  /* 0x0000000047287223 */ /* 0x180fe2000001080a */
[----:B------:R-:W-:-:S05]  /*5900*/  FFMA.FTZ R10, R87, R0, -R10 ;  /* 0x00000000570a7223 */ /* 0x000fca000001080a */
        /* <DEDUP_REMOVED lines=40> */
[----:B------:R-:W-:Y:S01]  /*5b90*/  MUFU.EX2 R29, R29 ;  /* 0x0000001d001d7308 */ /* 0x000fe20000000800 */
[----:B0-----:R-:W-:-:S07]  /*5ba0*/  FADD.FTZ R4, R152, R59 ;  /* 0x0000003b98047221 */ /* 0x001fce0000010000 */
[----:B------:R-:W0:Y:S01]  /*5bb0*/  MUFU.EX2 R75, R75 ;  /* 0x0000004b004b7308 */ /* 0x000e220000000800 */
[----:B-1----:R-:W-:-:S07]  /*5bc0*/  FADD.FTZ R3, R44, R3 ;  /* 0x000000032c037221 */ /* 0x002fce0000010000 */
[----:B------:R-:W-:Y:S08]  /*5bd0*/  MUFU.EX2 R154, R154 ;  /* 0x0000009a009a7308 */ /* 0x000ff00000000800 */
[----:B------:R-:W1:Y:S01]  /*5be0*/  MUFU.EX2 R46, R191 ;  /* 0x000000bf002e7308 */ /* 0x000e620000000800 */
[----:B0-----:R-:W-:-:S07]  /*5bf0*/  FADD.FTZ R3, R75, R3 ;  /* 0x000000034b037221 */ /* 0x001fce0000010000 */
[----:B------:R-:W-:Y:S08]  /*5c00*/  MUFU.EX2 R33, R33 ;  /* 0x0000002100217308 */ /* 0x000ff00000000800 */
[----:B------:R-:W0:Y:S01]  /*5c10*/  MUFU.EX2 R79, R79 ;  /* 0x0000004f004f7308 */ /* 0x000e220000000800 */
[----:B-1----:R-:W-:-:S07]  /*5c20*/  FADD.FTZ R3, R46, R3 ;  /* 0x000000032e037221 */ /* 0x002fce0000010000 */
[----:B------:R-:W-:Y:S08]  /*5c30*/  MUFU.EX2 R156, R156 ;  /* 0x0000009c009c7308 */ /* 0x000ff00000000800 */
[----:B------:R1:W2:Y:S01]  /*5c40*/  MUFU.EX2 R48, R53 ;  /* 0x0000003500307308 */ /* 0x0002a20000000800 */
[----:B0-----:R-:W-:-:S07]  /*5c50*/  FADD.FTZ R3, R79, R3 ;  /* 0x000000034f037221 */ /* 0x001fce0000010000 */
[----:B------:R-:W0:Y:S01]  /*5c60*/  MUFU.EX2 R37, R37 ;  /* 0x0000002500257308 */ /* 0x000e220000000800 */
[----:B-1----:R-:W-:-:S04]  /*5c70*/  FADD.FTZ R53, R29, R4 ;  /* 0x000000041d357221 */ /* 0x002fc80000010000 */
[----:B------:R-:W-:-:S03]  /*5c80*/  FADD.FTZ R4, R154, R53 ;  /* 0x000000359a047221 */ /* 0x000fc60000010000 */
[----:B------:R-:W1:Y:S01]  /*5c90*/  MUFU.EX2 R83, R83 ;  /* 0x0000005300537308 */ /* 0x000e620000000800 */
[----:B------:R-:W-:Y:S01]  /*5ca0*/  FADD.FTZ R53, R33, R4 ;  /* 0x0000000421357221 */ /* 0x000fe20000010000 */
[----:B--2---:R-:W-:-:S03]  /*5cb0*/  FADD.FTZ R3, R48, R3 ;  /* 0x0000000330037221 */ /* 0x004fc60000010000 */
[----:B------:R-:W-:-:S03]  /*5cc0*/  FADD.FTZ R4, R156, R53 ;  /* 0x000000359c047221 */ /* 0x000fc60000010000 */
        /* <DEDUP_REMOVED lines=12> */
.L_x_2371:
[----:B------:R-:W-:Y:S01]  /*5d90*/  UISETP.GT.AND UP0, UPT, UR55, UR53, UPT ;  /* 0x000000353700728c */ /* 0x000fe2000bf04270 */
[-C--:B------:R-:W-:Y:S01]  /*5da0*/  FMUL.FTZ R88, R88, R6.reuse ;  /* 0x0000000658587220 */ /* 0x080fe20000410000 */
[----:B------:R-:W-:Y:S01]  /*5db0*/  ULEA UR6, UR54, UR41, 0x3 ;  /* 0x0000002936067291 */ /* 0x000fe2000f8e183f */
[-C--:B------:R-:W-:Y:S01]  /*5dc0*/  FMUL.FTZ R89, R89, R6.reuse ;  /* 0x0000000659597220 */ /* 0x080fe20000410000 */
[----:B------:R-:W-:Y:S01]  /*5dd0*/  UIADD3 UR7, UR55, -0x1, URZ ;  /* 0xffffffff37077890 */ /* 0x000fe2000fffe03f */
[-C--:B------:R-:W-:Y:S01]  /*5de0*/  FMUL.FTZ R92, R92, R6.reuse ;  /* 0x000000065c5c7220 */ /* 0x080fe20000410000 */
[----:B------:R-:W-:Y:S01]  /*5df0*/  UIADD3 UR6, UR6, 0x28860, URZ ;  /* 0x0002886006067890 */ /* 0x000fe2000fffe03f */
[----:B------:R-:W-:Y:S01]  /*5e00*/  PLOP3.LUT P1, PT, PT, PT, UP0, 0x80, 0x0 ;  /* 0x000000000000781c */ /* 0x000fe20003f2f008 */
        /* <DEDUP_REMOVED lines=99> */
[----:B------:R-:W-:Y:S01]  /*6440*/  F2FP.F16.F32.PACK_AB R159, R159, R50 ;  /* 0x000000329f9f723e */ /* 0x000fe200000000ff */
[----:B------:R-:W-:Y:S06]  /*6450*/  @P1 BRA `(.L_x_2372) ;  /* 0xffffffd4009c1947 */ /* 0x000fec000383ffff */
[----:B------:R-:W-:-:S05]  /*6460*/  UMOV UR55, UR7 ;  /* 0x0000000700377c82 */ /* 0x000fca0008000000 */
.L_x_2361:
[----:B------:R-:W-:-:S13]  /*6470*/  ISETP.LE.AND P1, PT, RZ, UR55, PT ;  /* 0x00000037ff007c0c */ /* 0x000fda000bf23270 */
[----:B------:R-:W-:Y:S05]  /*6480*/  @!P1 BRA `(.L_x_2373) ;  /* 0x0000002000109947 */ /* 0x000fea0003800000 */
[----:B------:R-:W-:Y:S01]  /*6490*/  IMAD.MOV.U32 R8, RZ, RZ, R7 ;  /* 0x000000ffff087224 */ /* 0x000fe200078e0007 */
[----:B------:R-:W-:Y:S01]  /*64a0*/  UMOV UR49, UR44 ;  /* 0x0000002c00317c82 */ /* 0x000fe20008000000 */
[----:B------:R-:W-:Y:S01]  /*64b0*/  IMAD.MOV.U32 R6, RZ, RZ, R5 ;  /* 0x000000ffff067224 */ /* 0x000fe200078e0005 */
[----:B------:R-:W-:-:S06]  /*64c0*/  UMOV UR48, UR43 ;  /* 0x0000002b00307c82 */ /* 0x000fcc0008000000 */
.L_x_2384:
[----:B------:R-:W-:Y:S01]  /*64d0*/  ISETP.NE.AND P2, PT, RZ, UR40, PT ;  /* 0x00000028ff007c0c */ /* 0x000fe2000bf45270 */
[----:B------:R-:W-:-:S04]  /*64e0*/  UISETP.NE.AND UP0, UPT, UR48, 0x1, UPT ;  /* 0x000000013000788c */ /* 0x000fc8000bf05270 */
[----:B------:R-:W-:-:S04]  /*64f0*/  USEL UR44, URZ, 0x1, UP0 ;  /* 0x000000013f2c7887 */ /* 0x000fc80008000000 */
[----:B------:R-:W-:-:S04]  /*6500*/  ULOP3.LUT UR44, UR49, UR44, URZ, 0x3c, !UPT ;  /* 0x0000002c312c7292 */ /* 0x000fc8000f8e3c3f */
[----:B------:R-:W-:Y:S08]  /*6510*/  @P2 BRA `(.L_x_2374) ;  /* 0x0000000000382947 */ /* 0x000ff00003800000 */
[----:B------:R-:W-:Y:S05]  /*6520*/  @!P0 BRA `(.L_x_2375) ;  /* 0x0000000000048947 */ /* 0x000fea0003800000 */
[----:B------:R-:W-:Y:S01]  /*6530*/  BPT.TRAP 0x1 ;  /* 0x000000040000795c */ /* 0x000fe20000300000 */
.L_x_2375:
        /* <DEDUP_REMOVED lines=9> */
.L_x_2376:
[----:B-1----:R-:W-:Y:S05]  /*65d0*/  @P1 BRA `(.L_x_2374) ;  /* 0x0000000000081947 */ /* 0x002fea0003800000 */
[----:B------:R-:W1:Y:S02]  /*65e0*/  SYNCS.PHASECHK.TRANS64.TRYWAIT P1, [UR6+0x28830], R0 ;  /* 0x02883000ff0075a7 */ /* 0x000e640008020146 */
[----:B-1----:R-:W-:Y:S05]  /*65f0*/  @!P1 BRA `(.L_x_2377) ;  /* 0x0000008800609947 */ /* 0x002fea0003800000 */
.L_x_2374:
[----:B01----:R-:W-:Y:S01]  /*6600*/  IADD3 R0, R23, 0x8, RZ ;  /* 0x0000000817007810 */ /* 0x003fe20007ffe0ff */
        /* <DEDUP_REMOVED lines=47> */
.L_x_2379:
[----:B------:R-:W-:Y:S01]  /*6900*/  ULEA UR6, UR48, UR41, 0x3 ;  /* 0x0000002930067291 */ /* 0x000fe2000f8e183f */
[----:B------:R-:W-:-:S05]  /*6910*/  IMAD.U32 R0, RZ, RZ, UR49 ;  /* 0x00000031ff007e24 */ /* 0x000fca000f8e00ff */
[----:B------:R-:W-:-:S04]  /*6920*/  SHF.L.U32 R0, R0, 0x1f, RZ ;  /* 0x0000001f00007819 */ /* 0x000fc800000006ff */
[----:B------:R0:W1:Y:S01]  /*6930*/  SYNCS.PHASECHK.TRANS64.TRYWAIT P1, [UR6+0x28850], R0 ;  /* 0x02885000ff0075a7 */ /* 0x0000620008020146 */
[----:B------:R-:W-:Y:S05]  /*6940*/  @!P0 BRA `(.L_x_2380) ;  /* 0x0000000000048947 */ /* 0x000fea0003800000 */
[----:B------:R-:W-:Y:S01]  /*6950*/  BPT.TRAP 0x1 ;  /* 0x000000040000795c */ /* 0x000fe20000300000 */
.L_x_2380:
[----:B-1----:R-:W-:Y:S05]  /*6960*/  @P1 BRA `(.L_x_2378) ;  /* 0x0000000000081947 */ /* 0x002fea0003800000 */
[----:B------:R-:W1:Y:S02]  /*6970*/  SYNCS.PHASECHK.TRANS64.TRYWAIT P1, [UR6+0x28850], R0 ;  /* 0x02885000ff0075a7 */ /* 0x000e640008020146 */
[----:B-1----:R-:W-:Y:S05]  /*6980*/  @!P1 BRA `(.L_x_2381) ;  /* 0x0000008400949947 */ /* 0x002fea0003800000 */
.L_x_2378:
        /* <DEDUP_REMOVED lines=49> */
.L_x_2382:
        /* <DEDUP_REMOVED lines=77> */
[C---:B0-----:R-:W-:Y:S01]  /*7170*/  FMUL.FTZ R153, R5.reuse, R0 ;  /* 0x0000000005997220 */ /* 0x041fe20000410000 */
        /* <DEDUP_REMOVED lines=52> */
[----:B------:R-:W-:Y:S01]  /*74c0*/  FFMA.FTZ R160, R64, R0, -R153 ;  /* 0x0000000040a07223 */ /* 0x000fe20000010899 */
        /* <DEDUP_REMOVED lines=148> */
.L_x_2383:
        /* <DEDUP_REMOVED lines=108> */
.L_x_2373:
[----:B------:R-:W-:Y:S06]  /*84d0*/  BAR.ARV 0x8, 0x180 ;  /* 0x0206000000007b1d */ /* 0x000fec0000002000 */
[----:B------:R-:W-:Y:S05]  /*84e0*/  @!P0 BRA `(.L_x_2385) ;  /* 0x0000000000048947 */ /* 0x000fea0003800000 */
[----:B------:R-:W-:Y:S01]  /*84f0*/  BPT.TRAP 0x1 ;  /* 0x000000040000795c */ /* 0x000fe20000300000 */
.L_x_2385:
[----:B------:R-:W-:Y:S01]  /*8500*/  ULEA UR5, UR43, UR41, 0x3 ;  /* 0x000000292b057291 */ /* 0x000fe2000f8e183f */
[----:B------:R-:W-:-:S05]  /*8510*/  IMAD.U32 R6, RZ, RZ, UR44 ;  /* 0x0000002cff067e24 */ /* 0x000fca000f8e00ff */
[----:B------:R-:W-:-:S04]  /*8520*/  SHF.L.U32 R6, R6, 0x1f, RZ ;  /* 0x0000001f06067819 */ /* 0x000fc800000006ff */
[----:B------:R0:W1:Y:S01]  /*8530*/  SYNCS.PHASECHK.TRANS64.TRYWAIT P1, [UR5+0x28850], R6 ;  /* 0x02885006ff0075a7 */ /* 0x0000620008020145 */
[----:B------:R-:W-:Y:S05]  /*8540*/  @!P0 BRA `(.L_x_2386) ;  /* 0x0000000000048947 */ /* 0x000fea0003800000 */
[----:B------:R-:W-:Y:S01]  /*8550*/  BPT.TRAP 0x1 ;  /* 0x000000040000795c */ /* 0x000fe20000300000 */
.L_x_2386:
[----:B-1----:R-:W-:Y:S05]  /*8560*/  @P1 BRA `(.L_x_2387) ;  /* 0x0000000000081947 */ /* 0x002fea0003800000 */
[----:B------:R-:W1:Y:S02]  /*8570*/  SYNCS.PHASECHK.TRANS64.TRYWAIT P1, [UR5+0x28850], R6 ;  /* 0x02885006ff0075a7 */ /* 0x000e640008020145 */
[----:B-1----:R-:W-:Y:S05]  /*8580*/  @!P1 BRA `(.L_x_2388) ;  /* 0x0000006800ac9947 */ /* 0x002fea0003800000 */
.L_x_2387:
[----:B------:R-:W-:Y:S01]  /*8590*/  UIADD3 UR41, UR41, 0x400, URZ ;  /* 0x0000040029297890 */ /* 0x000fe2000fffe03f */
[----:B------:R-:W-:Y:S01]  /*85a0*/  WARPGROUP.ARRIVE ;  /* 0x00000000000079c5 */ /* 0x000fe20000000000 */
[----:B------:R-:W-:Y:S01]  /*85b0*/  UMOV UR7, 0x40000040 ;  /* 0x4000004000077882 */ /* 0x000fe20000000000 */
[----:B01----:R-:W0:Y:S01]  /*85c0*/  SHFL.BFLY PT, R6, R3, 0x2, 0x1f ;  /* 0x0c401f0003067f89 */ /* 0x003e2200000e0000 */
[----:B------:R-:W-:Y:S01]  /*85d0*/  USHF.R.U32.HI UR41, URZ, 0x4, UR41 ;  /* 0x000000043f297899 */ /* 0x000fe20008011629 */
[----:B------:R-:W-:Y:S02]  /*85e0*/  IMAD.MOV.U32 R10, RZ, RZ, RZ ;  /* 0x000000ffff0a7224 */ /* 0x000fe400078e00ff */
        /* <DEDUP_REMOVED lines=10> */
[----:B------:R-:W-:Y:S02]  /*8690*/  IMAD.MOV.U32 R3, RZ, RZ, -0x800000 ;  /* 0xff800000ff037424 */ /* 0x000fe400078e00ff */
[----:B-1----:R-:W-:Y:S01]  /*86a0*/  FADD.FTZ R8, R9, R4 ;  /* 0x0000000409087221 */ /* 0x002fe20000010000 */
[----:B------:R-:W-:Y:S01]  /*86b0*/  IMAD.MOV.U32 R4, RZ, RZ, RZ ;  /* 0x000000ffff047224 */ /* 0x000fe200078e00ff */
        /* <DEDUP_REMOVED lines=53> */
.L_x_2389:
        /* <DEDUP_REMOVED lines=74> */
.L_x_2353:
        /* <DEDUP_REMOVED lines=11> */
[----:B------:R-:W-:Y:S01]  /*8f60*/  IMAD R9, R22, 0x40, R2 ;  /* 0x0000004016097824 */ /* 0x000fe200078e0202 */
        /* <DEDUP_REMOVED lines=18> */
[----:B------:R-:W-:Y:S01]  /*9090*/  UIMAD UR8, UR42, UR11, UR8 ;  /* 0x0000000b2a0872a4 */ /* 0x000fe2000f8e0208 */
[----:B------:R-:W-:Y:S01]  /*90a0*/  F2FP.F16.F32.PACK_AB R147, R151, R150 ;  /* 0x000000969793723e */ /* 0x000fe200000000ff */
[----:B------:R-:W-:Y:S01]  /*90b0*/  UIMAD.WIDE.U32 UR6, UR42, UR10, UR6 ;  /* 0x0000000a2a0672a5 */ /* 0x000fe2000f8e0006 */
[----:B------:R-:W-:-:S02]  /*90c0*/  ULDC UR5, c[0x0][0xa88] ;  /* 0x0002a20000057ab9 */ /* 0x000fc40000000800 */
[----:B------:R-:W-:Y:S01]  /*90d0*/  ULDC.64 UR10, c[0x0][0xaf0] ;  /* 0x0002bc00000a7ab9 */ /* 0x000fe20000000a00 */
[----:B-1----:R-:W-:Y:S01]  /*90e0*/  IMAD R64, R39, UR5, RZ ;  /* 0x0000000527407c24 */ /* 0x002fe2000f8e02ff */
[----:B------:R-:W-:Y:S02]  /*90f0*/  MOV R36, R0 ;  /* 0x0000000000247202 */ /* 0x000fe40000000f00 */
[----:B0-----:R-:W-:-:S03]  /*9100*/  MOV R37, R5 ;  /* 0x0000000500257202 */ /* 0x001fc60000000f00 */
[----:B------:R-:W-:-:S04]  /*9110*/  IMAD.WIDE R4, R187, 0x2, R36 ;  /* 0x00000002bb047825 */ /* 0x000fc800078e0224 */
[----:B------:R-:W-:Y:S01]  /*9120*/  IMAD.WIDE R36, R9, 0x2, R36 ;  /* 0x0000000209247825 */ /* 0x000fe200078e0224 */
[C---:B------:R-:W-:Y:S02]  /*9130*/  IADD3 R21, P6, R4.reuse, 0x20, RZ ;  /* 0x0000002004157810 */ /* 0x040fe40007fde0ff */
[C---:B------:R-:W-:Y:S02]  /*9140*/  IADD3 R33, P1, R4.reuse, 0x4040, RZ ;  /* 0x0000404004217810 */ /* 0x040fe40007f3e0ff */
[----:B------:R-:W-:Y:S01]  /*9150*/  IADD3 R45, P0, R4, 0x4060, RZ ;  /* 0x00004060042d7810 */ /* 0x000fe20007f1e0ff */
[--C-:B------:R-:W-:Y:S01]  /*9160*/  IMAD.X R13, RZ, RZ, R5.reuse, P6 ;  /* 0x000000ffff0d7224 */ /* 0x100fe200030e0605 */
[----:B------:R-:W-:Y:S01]  /*9170*/  IADD3 R35, P6, R36, 0x1000, RZ ;  /* 0x0000100024237810 */ /* 0x000fe20007fde0ff */
[----:B------:R-:W-:Y:S01]  /*9180*/  IMAD.X R43, RZ, RZ, R5, P1 ;  /* 0x000000ffff2b7224 */ /* 0x000fe200008e0605 */
[----:B------:R-:W-:Y:S02]  /*9190*/  ISETP.NE.AND P1, PT, R39, 0x1, PT ;  /* 0x000000012700780c */ /* 0x000fe40003f25270 */
[----:B------:R-:W-:-:S02]  /*91a0*/  LOP3.LUT R34, R35, 0x380, RZ, 0xc0, !PT ;  /* 0x0000038023227812 */ /* 0x000fc400078ec0ff */
[----:B------:R-:W-:Y:S02]  /*91b0*/  IADD3 R31, P2, R4, 0x4020, RZ ;  /* 0x00004020041f7810 */ /* 0x000fe40007f5e0ff */
[----:B------:R-:W-:Y:S02]  /*91c0*/  SHF.R.U64 R34, R34, 0x3, RZ ;  /* 0x0000000322227819 */ /* 0x000fe400000012ff */
[----:B------:R-:W-:Y:S01]  /*91d0*/  LOP3.LUT R9, R4, 0x380, RZ, 0xc0, !PT ;  /* 0x0000038004097812 */ /* 0x000fe200078ec0ff */
[----:B------:R-:W-:Y:S01]  /*91e0*/  IMAD.X R41, RZ, RZ, R5, P2 ;  /* 0x000000ffff297224 */ /* 0x000fe200010e0605 */
[----:B------:R-:W-:Y:S01]  /*91f0*/  LOP3.LUT R34, R34, R35, RZ, 0x3c, !PT ;  /* 0x0000002322227212 */ /* 0x000fe200078e3cff */
[----:B------:R-:W-:Y:S01]  /*9200*/  IMAD.X R35, RZ, RZ, R37, P6 ;  /* 0x000000ffff237224 */ /* 0x000fe200030e0625 */
[----:B------:R-:W-:Y:S01]  /*9210*/  IADD3 R47, P6, R36, 0x7000, RZ ;  /* 0x00007000242f7810 */ /* 0x000fe20007fde0ff */
[----:B------:R-:W0:Y:S01]  /*9220*/  @P1 LDC R48, c[0x0][0xbf0] ;  /* 0x0002fc00ff301b82 */ /* 0x000e220000000800 */
[----:B------:R-:W-:-:S02]  /*9230*/  LOP3.LUT R14, R33, 0x380, RZ, 0xc0, !PT ;  /* 0x00000380210e7812 */ /* 0x000fc400078ec0ff */
[----:B------:R-:W-:Y:S02]  /*9240*/  LOP3.LUT R20, R47, 0x380, RZ, 0xc0, !PT ;  /* 0x000003802f147812 */ /* 0x000fe400078ec0ff */
[----:B------:R-:W-:Y:S02]  /*9250*/  LOP3.LUT R44, R45, 0x380, RZ, 0xc0, !PT ;  /* 0x000003802d2c7812 */ /* 0x000fe400078ec0ff */
[----:B------:R-:W-:Y:S02]  /*9260*/  SHF.R.U64 R20, R20, 0x3, RZ ;  /* 0x0000000314147819 */ /* 0x000fe400000012ff */
[----:B------:R-:W-:Y:S02]  /*9270*/  LOP3.LUT R12, R31, 0x380, RZ, 0xc0, !PT ;  /* 0x000003801f0c7812 */ /* 0x000fe400078ec0ff */
[----:B------:R-:W-:Y:S02]  /*9280*/  LOP3.LUT R20, R20, R47, RZ, 0x3c, !PT ;  /* 0x0000002f14147212 */ /* 0x000fe400078e3cff */
[----:B------:R-:W1:Y:S01]  /*9290*/  @P1 LDC R47, c[0x0][0xbec] ;  /* 0x0002fb00ff2f1b82 */ /* 0x000e620000000800 */
[----:B------:R-:W-:-:S02]  /*92a0*/  SHF.R.U64 R9, R9, 0x3, RZ ;  /* 0x0000000309097819 */ /* 0x000fc400000012ff */
[----:B------:R-:W-:Y:S02]  /*92b0*/  LOP3.LUT R8, R21, 0x380, RZ, 0xc0, !PT ;  /* 0x0000038015087812 */ /* 0x000fe400078ec0ff */
[----:B------:R-:W-:Y:S02]  /*92c0*/  SHF.R.U64 R14, R14, 0x3, RZ ;  /* 0x000000030e0e7819 */ /* 0x000fe400000012ff */
[----:B------:R-:W-:Y:S02]  /*92d0*/  SHF.R.U64 R44, R44, 0x3, RZ ;  /* 0x000000032c2c7819 */ /* 0x000fe400000012ff */
[C---:B------:R-:W-:Y:S02]  /*92e0*/  IADD3 R29, P3, R4.reuse, 0x4000, RZ ;  /* 0x00004000041d7810 */ /* 0x040fe40007f7e0ff */
[C---:B------:R-:W-:Y:S02]  /*92f0*/  IADD3 R27, P4, R4.reuse, 0x60, RZ ;  /* 0x00000060041b7810 */ /* 0x040fe40007f9e0ff */
[----:B------:R-:W-:Y:S01]  /*9300*/  IADD3 R25, P5, R4, 0x40, RZ ;  /* 0x0000004004197810 */ /* 0x000fe20007fbe0ff */
[--C-:B------:R-:W-:Y:S01]  /*9310*/  IMAD.X R15, RZ, RZ, R5.reuse, P3 ;  /* 0x000000ffff0f7224 */ /* 0x100fe200018e0605 */
[----:B------:R-:W-:Y:S01]  /*9320*/  SHF.R.U64 R12, R12, 0x3, RZ ;  /* 0x000000030c0c7819 */ /* 0x000fe200000012ff */
[--C-:B------:R-:W-:Y:S01]  /*9330*/  IMAD.X R11, RZ, RZ, R5.reuse, P4 ;  /* 0x000000ffff0b7224 */ /* 0x100fe200020e0605 */
[----:B------:R-:W-:Y:S01]  /*9340*/  LOP3.LUT R4, R9, R4, RZ, 0x3c, !PT ;  /* 0x0000000409047212 */ /* 0x000fe200078e3cff */
[----:B------:R-:W-:Y:S01]  /*9350*/  IMAD.X R9, RZ, RZ, R5, P5 ;  /* 0x000000ffff097224 */ /* 0x000fe200028e0605 */
[----:B------:R-:W-:-:S02]  /*9360*/  SHF.R.U64 R8, R8, 0x3, RZ ;  /* 0x0000000308087819 */ /* 0x000fc400000012ff */
[----:B------:R-:W-:Y:S02]  /*9370*/  LOP3.LUT R42, R14, R33, RZ, 0x3c, !PT ;  /* 0x000000210e2a7212 */ /* 0x000fe400078e3cff */
[----:B------:R-:W-:Y:S01]  /*9380*/  LOP3.LUT R44, R44, R45, RZ, 0x3c, !PT ;  /* 0x0000002d2c2c7212 */ /* 0x000fe200078e3cff */
[----:B------:R-:W-:Y:S01]  /*9390*/  IMAD.X R45, RZ, RZ, R5, P0 ;  /* 0x000000ffff2d7224 */ /* 0x000fe200000e0605 */
[----:B------:R-:W-:Y:S02]  /*93a0*/  LOP3.LUT R10, R29, 0x380, RZ, 0xc0, !PT ;  /* 0x000003801d0a7812 */ /* 0x000fe400078ec0ff */
[----:B------:R-:W-:Y:S02]  /*93b0*/  LOP3.LUT R40, R12, R31, RZ, 0x3c, !PT ;  /* 0x0000001f0c287212 */ /* 0x000fe400078e3cff */
[----:B------:R-:W-:Y:S02]  /*93c0*/  LOP3.LUT R12, R8, R21, RZ, 0x3c, !PT ;  /* 0x00000015080c7212 */ /* 0x000fe400078e3cff */
[----:B------:R-:W-:-:S02]  /*93d0*/  MOV R46, R4 ;  /* 0x00000004002e7202 */ /* 0x000fc40000000f00 */
[----:B------:R-:W-:Y:S02]  /*93e0*/  LOP3.LUT R8, R25, 0x380, RZ, 0xc0, !PT ;  /* 0x0000038019087812 */ /* 0x000fe400078ec0ff */
[----:B------:R-:W-:Y:S02]  /*93f0*/  F2FP.F16.F32.PACK_AB R4, R89, R88 ;  /* 0x000000585904723e */ /* 0x000fe400000000ff */
[----:B------:R-:W-:Y:S01]  /*9400*/  F2FP.F16.F32.PACK_AB R5, R91, R90 ;  /* 0x0000005a5b05723e */ /* 0x000fe200000000ff */
[----:B------:R-:W-:Y:S01]  /*9410*/  BAR.SYNC.DEFER_BLOCKING 0x1, 0x100 ;  /* 0x0044000000007b1d */ /* 0x000fe20000010000 */
[----:B------:R-:W-:Y:S01]  /*9420*/  MOV R66, R42 ;  /* 0x0000002a00427202 */ /* 0x000fe20000000f00 */
[----:B------:R-:W-:Y:S01]  /*9430*/  VIADD R42, R17, UR37 ;  /* 0x00000025112a7c36 */ /* 0x000fe20008000000 */
[----:B------:R-:W-:Y:S01]  /*9440*/  SHF.R.U64 R10, R10, 0x3, RZ ;  /* 0x000000030a0a7819 */ /* 0x000fe200000012ff */
[----:B------:R-:W-:Y:S01]  /*9450*/  VIADD R43, R186, UR37 ;  /* 0x00000025ba2b7c36 */ /* 0x000fe20008000000 */
[----:B------:R-:W-:-:S02]  /*9460*/  SHF.R.U64 R8, R8, 0x3, RZ ;  /* 0x0000000308087819 */ /* 0x000fc400000012ff */
[----:B------:R-:W-:Y:S02]  /*9470*/  LOP3.LUT R14, R10, R29, RZ, 0x3c, !PT ;  /* 0x0000001d0a0e7212 */ /* 0x000fe400078e3cff */
[----:B------:R-:W-:Y:S02]  /*9480*/  LOP3.LUT R10, R27, 0x380, RZ, 0xc0, !PT ;  /* 0x000003801b0a7812 */ /* 0x000fe400078ec0ff */
[----:B------:R-:W-:Y:S02]  /*9490*/  LOP3.LUT R8, R8, R25, RZ, 0x3c, !PT ;  /* 0x0000001908087212 */ /* 0x000fe400078e3cff */
[----:B------:R-:W-:Y:S02]  /*94a0*/  IADD3 R25, P0, R36, 0x6000, RZ ;  /* 0x0000600024197810 */ /* 0x000fe40007f1e0ff */
[----:B------:R-:W-:Y:S02]  /*94b0*/  SHF.R.U64 R10, R10, 0x3, RZ ;  /* 0x000000030a0a7819 */ /* 0x000fe400000012ff */
[----:B------:R-:W-:-:S02]  /*94c0*/  LOP3.LUT R24, R25, 0x380, RZ, 0xc0, !PT ;  /* 0x0000038019187812 */ /* 0x000fc400078ec0ff */
[----:B------:R-:W-:Y:S02]  /*94d0*/  LOP3.LUT R10, R10, R27, RZ, 0x3c, !PT ;  /* 0x0000001b0a0a7212 */ /* 0x000fe400078e3cff */
[----:B------:R-:W-:Y:S02]  /*94e0*/  SHF.R.U64 R24, R24, 0x3, RZ ;  /* 0x0000000318187819 */ /* 0x000fe400000012ff */
[----:B------:R-:W-:Y:S01]  /*94f0*/  MOV R54, R10 ;  /* 0x0000000a00367202 */ /* 0x000fe20000000f00 */
[----:B------:R1:W-:Y:S01]  /*9500*/  STSM.16.M88.4 [R46], R4 ;  /* 0x000000042e007844 */ /* 0x0003e20000000200 */
[----:B------:R-:W-:Y:S01]  /*9510*/  LOP3.LUT R24, R24, R25, RZ, 0x3c, !PT ;  /* 0x0000001918187212 */ /* 0x000fe200078e3cff */
[----:B------:R-:W-:Y:S01]  /*9520*/  IMAD.X R25, RZ, RZ, R37, P0 ;  /* 0x000000ffff197224 */ /* 0x000fe200000e0625 */
[----:B------:R-:W-:Y:S01]  /*9530*/  MOV R53, R14 ;  /* 0x0000000e00357202 */ /* 0x000fe20000000f00 */
[----:B------:R-:W-:Y:S01]  /*9540*/  IMAD.U32 R14, RZ, RZ, UR8 ;  /* 0x00000008ff0e7e24 */ /* 0x000fe2000f8e00ff */
[----:B------:R-:W-:Y:S01]  /*9550*/  MOV R15, R12 ;  /* 0x0000000c000f7202 */ /* 0x000fe20000000f00 */
[----:B------:R-:W-:Y:S01]  /*9560*/  ULDC.64 UR8, c[0x0][0xae8] ;  /* 0x0002ba0000087ab9 */ /* 0x000fe20000000a00 */
[----:B------:R-:W-:-:S02]  /*9570*/  IADD3 R29, P3, R36, 0x4000, RZ ;  /* 0x00004000241d7810 */ /* 0x000fc40007f7e0ff */
[----:B------:R-:W-:Y:S02]  /*9580*/  IADD3 R27, P2, R36, 0x5000, RZ ;  /* 0x00005000241b7810 */ /* 0x000fe40007f5e0ff */
[----:B------:R-:W-:Y:S02]  /*9590*/  LOP3.LUT R28, R29, 0x380, RZ, 0xc0, !PT ;  /* 0x000003801d1c7812 */ /* 0x000fe400078ec0ff */
[----:B------:R-:W-:Y:S02]  /*95a0*/  LOP3.LUT R26, R27, 0x380, RZ, 0xc0, !PT ;  /* 0x000003801b1a7812 */ /* 0x000fe400078ec0ff */
[----:B------:R-:W-:Y:S01]  /*95b0*/  SHF.R.U64 R28, R28, 0x3, RZ ;  /* 0x000000031c1c7819 */ /* 0x000fe200000012ff */
[----:B-1----:R-:W-:Y:S01]  /*95c0*/  @P1 IMAD.HI.U32 R5, R42, R47, RZ ;  /* 0x0000002f2a051227 */ /* 0x002fe200078e00ff */
[----:B------:R-:W-:Y:S02]  /*95d0*/  F2FP.F16.F32.PACK_AB R7, R103, R102 ;  /* 0x000000666707723e */ /* 0x000fe400000000ff */
[----:B------:R-:W-:Y:S01]  /*95e0*/  MOV R52, R40 ;  /* 0x0000002800347202 */ /* 0x000fe20000000f00 */
[----:B------:R-:W-:Y:S01]  /*95f0*/  IMAD.MOV.U32 R4, RZ, RZ, R42 ;  /* 0x000000ffff047224 */ /* 0x000fe200078e002a */
[----:B0-----:R-:W-:-:S02]  /*9600*/  @P1 SHF.R.U32.HI R4, RZ, R48, R5 ;  /* 0x00000030ff041219 */ /* 0x001fc40000011605 */
[----:B------:R-:W-:Y:S02]  /*9610*/  SHF.R.U64 R26, R26, 0x3, RZ ;  /* 0x000000031a1a7819 */ /* 0x000fe400000012ff */
[--C-:B------:R-:W-:Y:S01]  /*9620*/  SHF.R.S32.HI R5, RZ, 0x1f, R4.reuse ;  /* 0x0000001fff057819 */ /* 0x100fe20000011404 */
[----:B------:R-:W-:Y:S01]  /*9630*/  IMAD.MOV R6, RZ, RZ, -R4 ;  /* 0x000000ffff067224 */ /* 0x000fe200078e0a04 */
[----:B------:R-:W-:Y:S02]  /*9640*/  IADD3 R12, P0, R4, UR6, RZ ;  /* 0x00000006040c7c10 */ /* 0x000fe4000ff1e0ff */
[----:B------:R-:W-:Y:S01]  /*9650*/  F2FP.F16.F32.PACK_AB R4, R97, R96 ;  /* 0x000000606104723e */ /* 0x000fe200000000ff */
[----:B------:R-:W-:Y:S01]  /*9660*/  IMAD R11, R39, R6, R42 ;  /* 0x00000006270b7224 */ /* 0x000fe200078e022a */
[----:B------:R-:W-:Y:S01]  /*9670*/  IADD3.X R13, R5, UR7, R14, P0, !PT ;  /* 0x00000007050d7c10 */ /* 0x000fe200087fe40e */
[----:B------:R-:W-:Y:S01]  /*9680*/  ULDC.64 UR6, c[0x0][0xb88] ;  /* 0x0002e20000067ab9 */ /* 0x000fe20000000a00 */
[----:B------:R-:W-:-:S02]  /*9690*/  F2FP.F16.F32.PACK_AB R5, R99, R98 ;  /* 0x000000626305723e */ /* 0x000fc400000000ff */
[----:B------:R-:W-:Y:S01]  /*96a0*/  SHF.R.S32.HI R10, RZ, 0x1f, R11 ;  /* 0x0000001fff0a7819 */ /* 0x000fe2000001140b */
[----:B------:R-:W-:Y:S01]  /*96b0*/  IMAD.WIDE.U32 R12, R11, UR6, R12 ;  /* 0x000000060b0c7c25 */ /* 0x000fe2000f8e000c */
[----:B------:R-:W-:Y:S02]  /*96c0*/  F2FP.F16.F32.PACK_AB R6, R101, R100 ;  /* 0x000000646506723e */ /* 0x000fe400000000ff */
[----:B------:R-:W-:Y:S01]  /*96d0*/  LOP3.LUT R28, R28, R29, RZ, 0x3c, !PT ;  /* 0x0000001d1c1c7212 */ /* 0x000fe200078e3cff */
[----:B------:R-:W-:Y:S01]  /*96e0*/  IMAD R10, R10, UR6, RZ ;  /* 0x000000060a0a7c24 */ /* 0x000fe2000f8e02ff */
[----:B------:R-:W-:Y:S01]  /*96f0*/  MOV R14, R8 ;  /* 0x00000008000e7202 */ /* 0x000fe20000000f00 */
[----:B------:R0:W-:Y:S01]  /*9700*/  STSM.16.M88.4 [R15], R4 ;  /* 0x000000040f007844 */ /* 0x0001e20000000200 */
[----:B------:R-:W-:Y:S01]  /*9710*/  IMAD.X R29, RZ, RZ, R37, P3 ;  /* 0x000000ffff1d7224 */ /* 0x000fe200018e0625 */
[----:B------:R-:W-:Y:S01]  /*9720*/  LOP3.LUT P0, RZ, R184, 0x3, RZ, 0xc0, !PT ;  /* 0x00000003b8ff7812 */ /* 0x000fe2000780c0ff */
[----:B------:R-:W-:Y:S01]  /*9730*/  IMAD R41, R11, UR7, R10 ;  /* 0x000000070b297c24 */ /* 0x000fe2000f8e020a */
[----:B------:R-:W-:Y:S01]  /*9740*/  ULDC.64 UR6, c[0x0][0xb50] ;  /* 0x0002d40000067ab9 */ /* 0x000fe20000000a00 */
[----:B------:R-:W-:-:S02]  /*9750*/  F2FP.F16.F32.PACK_AB R8, R105, R104 ;  /* 0x000000686908723e */ /* 0x000fc400000000ff */
[----:B------:R-:W-:Y:S02]  /*9760*/  F2FP.F16.F32.PACK_AB R9, R107, R106 ;  /* 0x0000006a6b09723e */ /* 0x000fe400000000ff */
[----:B------:R-:W-:Y:S02]  /*9770*/  F2FP.F16.F32.PACK_AB R10, R109, R108 ;  /* 0x0000006c6d0a723e */ /* 0x000fe400000000ff */
[----:B------:R-:W-:Y:S02]  /*9780*/  F2FP.F16.F32.PACK_AB R11, R111, R110 ;  /* 0x0000006e6f0b723e */ /* 0x000fe400000000ff */
[----:B------:R-:W-:Y:S02]  /*9790*/  LEA R40, P3, R12, UR6, 0x2 ;  /* 0x000000060c287c11 */ /* 0x000fe4000f8610ff */
[----:B------:R-:W-:Y:S01]  /*97a0*/  LOP3.LUT R26, R26, R27, RZ, 0x3c, !PT ;  /* 0x0000001b1a1a7212 */ /* 0x000fe200078e3cff */
[----:B0-----:R-:W-:Y:S01]  /*97b0*/  VIADD R5, R43, 0x8 ;  /* 0x000000082b057836 */ /* 0x001fe20000000000 */
[----:B------:R0:W-:Y:S01]  /*97c0*/  STSM.16.M88.4 [R14], R8 ;  /* 0x000000080e007844 */ /* 0x0001e20000000200 */
[----:B------:R-:W-:Y:S01]  /*97d0*/  IMAD.IADD R7, R13, 0x1, R41 ;  /* 0x000000010d077824 */ /* 0x000fe200078e0229 */
[----:B------:R-:W-:Y:S01]  /*97e0*/  F2FP.F16.F32.PACK_AB R4, R113, R112 ;  /* 0x000000707104723e */ /* 0x000fe200000000ff */
[----:B------:R-:W-:Y:S01]  /*97f0*/  IMAD.X R27, RZ, RZ, R37, P2 ;  /* 0x000000ffff1b7224 */ /* 0x000fe200010e0625 */
[-C--:B------:R-:W-:Y:S01]  /*9800*/  ISETP.GE.OR P2, PT, R43, R64.reuse, P0 ;  /* 0x000000402b00720c */ /* 0x080fe20000746670 */
[----:B------:R-:W-:Y:S01]  /*9810*/  SHFL.IDX PT, R60, R40, RZ, 0x1c1f ;  /* 0x001c1fff283c7589 */ /* 0x000fe200000e0000 */
[----:B------:R-:W-:-:S02]  /*9820*/  ISETP.GE.OR P0, PT, R5, R64, P0 ;  /* 0x000000400500720c */ /* 0x000fc40000706670 */
[----:B------:R-:W-:Y:S01]  /*9830*/  LEA.HI.X R41, R12, UR7, R7, 0x2, P3 ;  /* 0x000000070c297c11 */ /* 0x000fe200098f1407 */
[----:B------:R-:W-:Y:S01]  /*9840*/  SHFL.IDX PT, R62, R40, 0x1, 0x1c1f ;  /* 0x003c1f00283e7f89 */ /* 0x000fe200000e0000 */
[----:B------:R-:W-:Y:S02]  /*9850*/  F2FP.F16.F32.PACK_AB R5, R115, R114 ;  /* 0x000000727305723e */ /* 0x000fe400000000ff */
[----:B------:R-:W-:Y:S01]  /*9860*/  F2FP.F16.F32.PACK_AB R6, R117, R116 ;  /* 0x000000747506723e */ /* 0x000fe200000000ff */
[----:B------:R-:W1:Y:S01]  /*9870*/  SHFL.IDX PT, R61, R41, RZ, 0x1c1f ;  /* 0x001c1fff293d7589 */ /* 0x000e6200000e0000 */
[----:B------:R-:W-:Y:S02]  /*9880*/  F2FP.F16.F32.PACK_AB R7, R119, R118 ;  /* 0x000000767707723e */ /* 0x000fe400000000ff */
[----:B------:R-:W-:Y:S01]  /*9890*/  F2FP.F16.F32.PACK_AB R12, R121, R120 ;  /* 0x00000078790c723e */ /* 0x000fe200000000ff */
[----:B------:R-:W2:Y:S01]  /*98a0*/  SHFL.IDX PT, R63, R41, 0x1, 0x1c1f ;  /* 0x003c1f00293f7f89 */ /* 0x000ea200000e0000 */
[----:B------:R-:W-:-:S02]  /*98b0*/  F2FP.F16.F32.PACK_AB R13, R123, R122 ;  /* 0x0000007a7b0d723e */ /* 0x000fc400000000ff */
[----:B0-----:R-:W-:Y:S01]  /*98c0*/  F2FP.F16.F32.PACK_AB R14, R125, R124 ;  /* 0x0000007c7d0e723e */ /* 0x001fe200000000ff */
[----:B------:R-:W-:Y:S01]  /*98d0*/  STSM.16.M88.4 [R54], R4 ;  /* 0x0000000436007844 */ /* 0x000fe20000000200 */
[----:B------:R-:W-:Y:S02]  /*98e0*/  F2FP.F16.F32.PACK_AB R15, R127, R126 ;  /* 0x0000007e7f0f723e */ /* 0x000fe400000000ff */
[----:B------:R-:W-:Y:S02]  /*98f0*/  F2FP.F16.F32.PACK_AB R8, R129, R128 ;  /* 0x000000808108723e */ /* 0x000fe400000000ff */
[----:B------:R-:W-:Y:S01]  /*9900*/  F2FP.F16.F32.PACK_AB R9, R131, R130 ;  /* 0x000000828309723e */ /* 0x000fe200000000ff */
[----:B------:R-:W-:Y:S01]  /*9910*/  STSM.16.M88.4 [R53], R12 ;  /* 0x0000000c35007844 */ /* 0x000fe20000000200 */
[----:B------:R-:W-:Y:S02]  /*9920*/  F2FP.F16.F32.PACK_AB R10, R133, R132 ;  /* 0x00000084850a723e */ /* 0x000fe400000000ff */
[----:B------:R-:W-:-:S02]  /*9930*/  F2FP.F16.F32.PACK_AB R11, R135, R134 ;  /* 0x00000086870b723e */ /* 0x000fc400000000ff */
[----:B------:R-:W-:Y:S02]  /*9940*/  MOV R65, R44 ;  /* 0x0000002c00417202 */ /* 0x000fe40000000f00 */
[C---:B------:R-:W-:Y:S01]  /*9950*/  LOP3.LUT R21, R36.reuse, 0x380, RZ, 0xc0, !PT ;  /* 0x0000038024157812 */ /* 0x040fe200078ec0ff */
[----:B------:R-:W-:Y:S01]  /*9960*/  STSM.16.M88.4 [R52], R8 ;  /* 0x0000000834007844 */ /* 0x000fe20000000200 */
[C---:B------:R-:W-:Y:S02]  /*9970*/  IADD3 R33, P5, R36.reuse, 0x2000, RZ ;  /* 0x0000200024217810 */ /* 0x040fe40007fbe0ff */
[----:B------:R-:W-:Y:S01]  /*9980*/  SHF.R.U64 R21, R21, 0x3, RZ ;  /* 0x0000000315157819 */ /* 0x000fe200000012ff */
[----:B------:R0:W-:Y:S01]  /*9990*/  STSM.16.M88.4 [R66], R136 ;  /* 0x0000008842007844 */ /* 0x0001e20000000200 */
[----:B------:R-:W-:Y:S01]  /*99a0*/  IADD3 R31, P4, R36, 0x3000, RZ ;  /* 0x00003000241f7810 */ /* 0x000fe20007f9e0ff */
[----:B------:R-:W-:Y:S01]  /*99b0*/  UIMAD UR5, UR12, UR8, URZ ;  /* 0x000000080c0572a4 */ /* 0x000fe2000f8e023f */
[----:B------:R-:W-:Y:S01]  /*99c0*/  LOP3.LUT R36, R21, R36, RZ, 0x3c, !PT ;  /* 0x0000002415247212 */ /* 0x000fe200078e3cff */
[----:B------:R-:W-:Y:S01]  /*99d0*/  STSM.16.M88.4 [R65], R144 ;  /* 0x0000009041007844 */ /* 0x000fe20000000200 */
[----:B------:R-:W-:Y:S01]  /*99e0*/  IMAD.X R21, RZ, RZ, R37, P6 ;  /* 0x000000ffff157224 */ /* 0x000fe200030e0625 */
[----:B------:R-:W-:Y:S01]  /*99f0*/  UIMAD.WIDE.U32 UR6, UR38, UR8, URZ ;  /* 0x00000008260672a5 */ /* 0x000fe2000f8e003f */
[----:B------:R-:W-:Y:S01]  /*9a00*/  LOP3.LUT R32, R33, 0x380, RZ, 0xc0, !PT ;  /* 0x0000038021207812 */ /* 0x000fe200078ec0ff */
[----:B------:R-:W-:Y:S08]  /*9a10*/  BAR.SYNC.DEFER_BLOCKING 0x1, 0x100 ;  /* 0x0044000000007b1d */ /* 0x000ff00000010000 */
[----:B0-----:R-:W0:Y:S01]  /*9a20*/  @P1 LDC R66, c[0x0][0xbec] ;  /* 0x0002fb00ff421b82 */ /* 0x001e220000000800 */
[----:B------:R-:W-:Y:S01]  /*9a30*/  UIMAD UR5, UR38, UR9, UR5 ;  /* 0x00000009260572a4 */ /* 0x000fe2000f8e0205 */
[----:B------:R-:W-:Y:S01]  /*9a40*/  LOP3.LUT R30, R31, 0x380, RZ, 0xc0, !PT ;  /* 0x000003801f1e7812 */ /* 0x000fe200078ec0ff */
[----:B------:R-:W-:Y:S01]  /*9a50*/  UIMAD UR8, UR13, UR10, URZ ;  /* 0x0000000a0d0872a4 */ /* 0x000fe2000f8e023f */
[----:B------:R-:W-:Y:S01]  /*9a60*/  SHF.R.U64 R32, R32, 0x3, RZ ;  /* 0x0000000320207819 */ /* 0x000fe200000012ff */
[----:B-1----:R1:W-:Y:S01]  /*9a70*/  @!P2 ST.E desc[UR50][R60.64], R38 ;  /* 0x000000263c00a985 */ /* 0x0023e2000c101932 */
[----:B------:R-:W-:Y:S01]  /*9a80*/  UIADD3 UR7, UR7, UR5, URZ ;  /* 0x0000000507077290 */ /* 0x000fe2000fffe03f */
[----:B------:R-:W-:-:S02]  /*9a90*/  SHF.R.U64 R30, R30, 0x3, RZ ;  /* 0x000000031e1e7819 */ /* 0x000fc400000012ff */
[----:B--2---:R2:W-:Y:S01]  /*9aa0*/  @!P0 ST.E desc[UR50][R62.64], R3 ;  /* 0x000000033e008985 */ /* 0x0045e2000c101932 */
[----:B------:R-:W-:Y:S01]  /*9ab0*/  LOP3.LUT R32, R32, R33, RZ, 0x3c, !PT ;  /* 0x0000002120207212 */ /* 0x000fe200078e3cff */
[----:B-1----:R-:W1:Y:S02]  /*9ac0*/  @P1 LDC R61, c[0x0][0xbf0] ;  /* 0x0002fc00ff3d1b82 */ /* 0x002e640000000800 */
[----:B------:R3:W5:Y:S01]  /*9ad0*/  LD.E.128 R12, desc[UR50][R24.64] ;  /* 0x00000032180c7980 */ /* 0x000762000c101d00 */
[----:B------:R-:W-:Y:S01]  /*9ae0*/  UIMAD UR5, UR42, UR11, UR8 ;  /* 0x0000000b2a0572a4 */ /* 0x000fe2000f8e0208 */
[----:B------:R-:W-:Y:S01]  /*9af0*/  LOP3.LUT R30, R30, R31, RZ, 0x3c, !PT ;  /* 0x0000001f1e1e7212 */ /* 0x000fe200078e3cff */
[----:B--2---:R-:W-:Y:S01]  /*9b00*/  IMAD R3, R19, 0x20, R22 ;  /* 0x0000002013037824 */ /* 0x004fe200078e0216 */
[----:B------:R0:W5:Y:S01]  /*9b10*/  LD.E.128 R8, desc[UR50][R20.64] ;  /* 0x0000003214087980 */ /* 0x000162000c101d00 */
[----:B------:R-:W-:Y:S01]  /*9b20*/  UIMAD.WIDE.U32 UR6, UR42, UR10, UR6 ;  /* 0x0000000a2a0672a5 */ /* 0x000fe2000f8e0006 */
[----:B------:R-:W-:Y:S01]  /*9b30*/  IADD3.X R33, RZ, R37, RZ, P5, !PT ;  /* 0x00000025ff217210 */ /* 0x000fe20002ffe4ff */
[----:B------:R-:W-:Y:S01]  /*9b40*/  IMAD.X R31, RZ, RZ, R37, P4 ;  /* 0x000000ffff1f7224 */ /* 0x000fe200020e0625 */
[----:B------:R2:W5:Y:S01]  /*9b50*/  LD.E.128 R52, desc[UR50][R26.64] ;  /* 0x000000321a347980 */ /* 0x000562000c101d00 */
[----:B------:R-:W-:Y:S01]  /*9b60*/  ULDC.64 UR8, c[0x0][0xae0] ;  /* 0x0002b80000087ab9 */ /* 0x000fe20000000a00 */
[----:B---3--:R-:W-:Y:S01]  /*9b70*/  VIADD R25, R3, UR37 ;  /* 0x0000002503197c36 */ /* 0x008fe20008000000 */
[----:B------:R-:W-:Y:S01]  /*9b80*/  UIADD3 UR5, UR7, UR5, URZ ;  /* 0x0000000507057290 */ /* 0x000fe2000fffe03f */
[----:B------:R-:W5:Y:S02]  /*9b90*/  LD.E.128 R48, desc[UR50][R36.64] ;  /* 0x0000003224307980 */ /* 0x000f64000c101d00 */
[----:B0-----:R-:W-:Y:S01]  /*9ba0*/  @P1 IMAD.HI.U32 R20, R25, R66, RZ ;  /* 0x0000004219141227 */ /* 0x001fe200078e00ff */
[----:B------:R-:W-:Y:S01]  /*9bb0*/  MOV R21, UR7 ;  /* 0x0000000700157c02 */ /* 0x000fe20008000f00 */
[----:B------:R-:W5:Y:S02]  /*9bc0*/  LD.E.128 R44, desc[UR50][R34.64] ;  /* 0x00000032222c7980 */ /* 0x000f64000c101d00 */
[----:B------:R-:W-:-:S02]  /*9bd0*/  IMAD.MOV.U32 R3, RZ, RZ, R25 ;  /* 0x000000ffff037224 */ /* 0x000fc400078e0019 */
[----:B------:R-:W5:Y:S01]  /*9be0*/  LD.E.128 R40, desc[UR50][R32.64] ;  /* 0x0000003220287980 */ /* 0x000f62000c101d00 */
[----:B-1----:R-:W-:-:S03]  /*9bf0*/  @P1 SHF.R.U32.HI R3, RZ, R61, R20 ;  /* 0x0000003dff031219 */ /* 0x002fc60000011614 */
[----:B------:R-:W5:Y:S01]  /*9c00*/  LD.E.128 R4, desc[UR50][R30.64] ;  /* 0x000000321e047980 */ /* 0x000f62000c101d00 */
[--C-:B------:R-:W-:Y:S01]  /*9c10*/  SHF.R.S32.HI R24, RZ, 0x1f, R3.reuse ;  /* 0x0000001fff187819 */ /* 0x100fe20000011403 */
[----:B--2---:R-:W-:Y:S02]  /*9c20*/  IMAD.MOV R26, RZ, RZ, -R3 ;  /* 0x000000ffff1a7224 */ /* 0x004fe400078e0a03 */
[----:B------:R0:W5:Y:S01]  /*9c30*/  LD.E.128 R56, desc[UR50][R28.64] ;  /* 0x000000321c387980 */ /* 0x000162000c101d00 */
[----:B------:R-:W-:Y:S01]  /*9c40*/  IMAD.U32 R20, RZ, RZ, UR6 ;  /* 0x00000006ff147e24 */ /* 0x000fe2000f8e00ff */
[----:B------:R-:W-:Y:S01]  /*9c50*/  ULDC.64 UR6, c[0x0][0xad8] ;  /* 0x0002b60000067ab9 */ /* 0x000fe20000000a00 */
[----:B------:R-:W-:Y:S01]  /*9c60*/  IMAD.U32 R21, RZ, RZ, UR5 ;  /* 0x00000005ff157e24 */ /* 0x000fe2000f8e00ff */
[----:B------:R-:W-:Y:S01]  /*9c70*/  @!PT LDS RZ, [RZ] ;  /* 0x00000000fffff984 */ /* 0x000fe20000000800 */
[----:B------:R-:W-:Y:S01]  /*9c80*/  @!PT LDS RZ, [RZ] ;  /* 0x00000000fffff984 */ /* 0x000fe20000000800 */
[----:B------:R-:W-:Y:S01]  /*9c90*/  @!PT LDS RZ, [RZ] ;  /* 0x00000000fffff984 */ /* 0x000fe20000000800 */
[----:B------:R-:W-:Y:S01]  /*9ca0*/  @!PT LDS RZ, [RZ] ;  /* 0x00000000fffff984 */ /* 0x000fe20000000800 */
[----:B------:R1:W-:Y:S06]  /*9cb0*/  MEMBAR.ALL.CTA ;  /* 0x0000000000007992 */ /* 0x0003ec0000008000 */
[----:B-1----:R-:W1:Y:S01]  /*9cc0*/  FENCE.VIEW.ASYNC.S ;  /* 0x00000000000073c6 */ /* 0x002e620000000000 */
[----:B------:R-:W-:-:S02]  /*9cd0*/  IMAD R24, R24, UR8, RZ ;  /* 0x0000000818187c24 */ /* 0x000fc4000f8e02ff */
[----:B------:R-:W-:Y:S02]  /*9ce0*/  IMAD R39, R39, R26, R25 ;  /* 0x0000001a27277224 */ /* 0x000fe400078e0219 */
[C---:B------:R-:W-:Y:S02]  /*9cf0*/  IMAD R25, R3.reuse, UR9, R24 ;  /* 0x0000000903197c24 */ /* 0x040fe4000f8e0218 */
[----:B------:R-:W-:Y:S01]  /*9d00*/  IMAD.WIDE.U32 R20, R3, UR8, R20 ;  /* 0x0000000803147c25 */ /* 0x000fe2000f8e0014 */
[----:B------:R-:W-:-:S03]  /*9d10*/  SHF.R.S32.HI R3, RZ, 0x1f, R39 ;  /* 0x0000001fff037819 */ /* 0x000fc60000011427 */
[----:B------:R-:W-:Y:S02]  /*9d20*/  IMAD.IADD R21, R21, 0x1, R25 ;  /* 0x0000000115157824 */ /* 0x000fe400078e0219 */
[----:B------:R-:W-:Y:S02]  /*9d30*/  IMAD R24, R3, UR6, RZ ;  /* 0x0000000603187c24 */ /* 0x000fe4000f8e02ff */
[----:B0-----:R-:W-:Y:S02]  /*9d40*/  VIADD R29, R22, UR37 ;  /* 0x00000025161d7c36 */ /* 0x001fe40008000000 */
[C---:B------:R-:W-:Y:S02]  /*9d50*/  IMAD R25, R39.reuse, UR7, R24 ;  /* 0x0000000727197c24 */ /* 0x040fe4000f8e0218 */
[----:B------:R-:W-:Y:S01]  /*9d60*/  IMAD.WIDE.U32 R20, R39, UR6, R20 ;  /* 0x0000000627147c25 */ /* 0x000fe2000f8e0014 */
[----:B------:R-:W-:Y:S01]  /*9d70*/  ISETP.GE.AND P2, PT, R29, R64, PT ;  /* 0x000000401d00720c */ /* 0x000fe20003f46270 */
[----:B------:R-:W-:-:S02]  /*9d80*/  ULDC.64 UR6, c[0x0][0xa80] ;  /* 0x0002a00000067ab9 */ /* 0x000fc40000000a00 */
[----:B------:R-:W-:Y:S01]  /*9d90*/  VIADD R3, R29, 0x20 ;  /* 0x000000201d037836 */ /* 0x000fe20000000000 */
[----:B------:R-:W-:Y:S01]  /*9da0*/  LEA R26, P3, R20, UR6, 0x1 ;  /* 0x00000006141a7c11 */ /* 0x000fe2000f8608ff */
[----:B------:R-:W-:Y:S02]  /*9db0*/  IMAD.IADD R21, R21, 0x1, R25 ;  /* 0x0000000115157824 */ /* 0x000fe400078e0219 */
[----:B------:R-:W-:Y:S01]  /*9dc0*/  VIADD R0, R0, 0x28820 ;  /* 0x0002882000007836 */ /* 0x000fe20000000000 */
[-C--:B------:R-:W-:Y:S01]  /*9dd0*/  ISETP.GE.AND P0, PT, R3, R64.reuse, PT ;  /* 0x000000400300720c */ /* 0x080fe20003f06270 */
[----:B------:R-:W-:Y:S01]  /*9de0*/  VIADD R3, R29, 0x40 ;  /* 0x000000401d037836 */ /* 0x000fe20000000000 */
[----:B------:R-:W-:Y:S02]  /*9df0*/  LEA.HI.X R27, R20, UR7, R21, 0x1, P3 ;  /* 0x00000007141b7c11 */ /* 0x000fe400098f0c15 */
[----:B------:R-:W-:Y:S01]  /*9e00*/  PRMT R0, RZ, 0x654, R0 ;  /* 0x00000654ff007816 */ /* 0x000fe20000000000 */
[----:B-1----:R0:W1:Y:S01]  /*9e10*/  SHFL.IDX PT, R25, R26, RZ, 0x181f ;  /* 0x00181fff1a197589 */ /* 0x00206200000e0000 */
[----:B------:R-:W-:Y:S01]  /*9e20*/  ISETP.GE.AND P1, PT, R3, R64, PT ;  /* 0x000000400300720c */ /* 0x000fe20003f26270 */
[----:B------:R-:W-:Y:S01]  /*9e30*/  BSSY B1, `(.L_x_2392) ;  /* 0x000000d000017945 */ /* 0x000fe20003800000 */
[----:B------:R0:W-:Y:S01]  /*9e40*/  SYNCS.ARRIVE.TRANS64.RED.A1T0 RZ, [R0+URZ], RZ ;  /* 0x000000ff00ff79a7 */ /* 0x0001e2000810043f */
[----:B------:R0:W2:Y:S02]  /*9e50*/  SHFL.IDX PT, R3, R27, RZ, 0x181f ;  /* 0x00181fff1b037589 */ /* 0x0000a400000e0000 */
[----:B------:R-:W-:Y:S08]  /*9e60*/  @P2 BRA `(.L_x_2393) ;  /* 0x0000000000242947 */ /* 0x000ff00003800000 */
        /* <DEDUP_REMOVED lines=9> */
.L_x_2393:
[----:B------:R-:W-:Y:S05]  /*9f00*/  BSYNC B1 ;  /* 0x0000000000017941 */ /* 0x000fea0003800000 */
.L_x_2392:
[----:B--2---:R2:W4:Y:S01]  /*9f10*/  SHFL.IDX PT, R3, R27, 0x1, 0x181f ;  /* 0x00381f001b037f89 */ /* 0x00452200000e0000 */
[----:B------:R-:W-:Y:S03]  /*9f20*/  BSSY B1, `(.L_x_2394) ;  /* 0x000000c000017945 */ /* 0x000fe60003800000 */
[----:B-1-3--:R2:W1:Y:S01]  /*9f30*/  SHFL.IDX PT, R25, R26, 0x1, 0x181f ;  /* 0x00381f001a197f89 */ /* 0x00a46200000e0000 */
        /* <DEDUP_REMOVED lines=8> */
[----:B-----5:R3:W-:Y:S04]  /*9fc0*/  @!P3 ST.E.128 desc[UR50][R20.64], R44 ;  /* 0x0000002c1400b985 */ /* 0x0207e8000c101d32 */
[----:B------:R3:W-:Y:S02]  /*9fd0*/  @!P4 ST.E.128 desc[UR50][R24.64], R52 ;  /* 0x000000341800c985 */ /* 0x0007e4000c101d32 */
.L_x_2395:
[----:B------:R-:W-:Y:S05]  /*9fe0*/  BSYNC B1 ;  /* 0x0000000000017941 */ /* 0x000fea0003800000 */
.L_x_2394:
[----:B----4-:R4:W0:Y:S01]  /*9ff0*/  SHFL.IDX PT, R3, R27, 0x2, 0x181f ;  /* 0x00581f001b037f89 */ /* 0x01082200000e0000 */
        /* <DEDUP_REMOVED lines=8> */
[-C--:B0-----:R-:W-:Y:S02]  /*a080*/  @!P2 LEA.HI.X R21, R2, R3.reuse, R189, 0x1, P0 ;  /* 0x000000030215a211 */ /* 0x081fe400000f0cbd */
[----:B------:R-:W-:-:S03]  /*a090*/  @!P3 LEA.HI.X R25, R18, R3, R188, 0x1, P1 ;  /* 0x000000031219b211 */ /* 0x000fc600008f0cbc */
[----:B-----5:R3:W-:Y:S04]  /*a0a0*/  @!P2 ST.E.128 desc[UR50][R20.64], R40 ;  /* 0x000000281400a985 */ /* 0x0207e8000c101d32 */
[----:B------:R3:W-:Y:S02]  /*a0b0*/  @!P3 ST.E.128 desc[UR50][R24.64], R12 ;  /* 0x0000000c1800b985 */ /* 0x0007e4000c101d32 */
.L_x_2397:
[----:B------:R-:W-:Y:S05]  /*a0c0*/  BSYNC B1 ;  /* 0x0000000000017941 */ /* 0x000fea0003800000 */
.L_x_2396:
[----:B0-----:R-:W-:Y:S01]  /*a0d0*/  VIADD R3, R29, 0x60 ;  /* 0x000000601d037836 */ /* 0x001fe20000000000 */
[----:B--2-4-:R-:W0:Y:S04]  /*a0e0*/  SHFL.IDX PT, R27, R27, 0x3, 0x181f ;  /* 0x00781f001b1b7f89 */ /* 0x014e2800000e0000 */
[----:B------:R-:W-:Y:S01]  /*a0f0*/  ISETP.GE.AND P0, PT, R3, R64, PT ;  /* 0x000000400300720c */ /* 0x000fe20003f06270 */
[----:B---3-5:R2:W3:-:S12]  /*a100*/  SHFL.IDX PT, R15, R26, 0x3, 0x181f ;  /* 0x00781f001a0f7f89 */ /* 0x0284d800000e0000 */
[----:B--2---:R-:W-:Y:S05]  /*a110*/  @P0 BRA `(.L_x_2398) ;  /* 0x0000000800800947 */ /* 0x004fea0003800000 */
[----:B------:R-:W-:Y:S02]  /*a120*/  ULDC UR5, c[0x0][0xac8] ;  /* 0x0002b20000057ab9 */ /* 0x000fe40000000800 */
[----:B------:R-:W-:-:S13]  /*a130*/  ISETP.GE.AND P1, PT, R2, UR5, PT ;  /* 0x0000000502007c0c */ /* 0x000fda000bf26270 */
[----:B---3--:R-:W-:-:S04]  /*a140*/  @!P1 LEA R12, P0, R2, R15, 0x1 ;  /* 0x0000000f020c9211 */ /* 0x008fc800078008ff */
[----:B0-----:R-:W-:Y:S02]  /*a150*/  @!P1 LEA.HI.X R13, R2, R27, R189, 0x1, P0 ;  /* 0x0000001b020d9211 */ /* 0x001fe400000f0cbd */
[----:B------:R-:W-:-:S03]  /*a160*/  ISETP.GE.AND P0, PT, R18, UR5, PT ;  /* 0x0000000512007c0c */ /* 0x000fc6000bf06270 */
[----:B------:R0:W-:Y:S10]  /*a170*/  @!P1 ST.E.128 desc[UR50][R12.64], R4 ;  /* 0x000000040c009985 */ /* 0x0001f4000c101d32 */
[----:B------:R-:W-:Y:S05]  /*a180*/  @P0 BRA `(.L_x_2398) ;  /* 0x0000000800640947 */ /* 0x000fea0003800000 */
[----:B0-----:R-:W-:-:S04]  /*a190*/  LEA R4, P0, R18, R15, 0x1 ;  /* 0x0000000f12047211 */ /* 0x001fc800078008ff */
[----:B------:R-:W-:-:S05]  /*a1a0*/  LEA.HI.X R5, R18, R27, R188, 0x1, P0 ;  /* 0x0000001b12057211 */ /* 0x000fca00000f0cbc */
[----:B------:R0:W-:Y:S01]  /*a1b0*/  ST.E.128 desc[UR50][R4.64], R8 ;  /* 0x0000000804007985 */ /* 0x0001e2000c101d32 */
[----:B------:R-:W-:Y:S05]  /*a1c0*/  BRA `(.L_x_2398) ;  /* 0x0000000800547947 */ /* 0x000fea0003800000 */
.L_x_2391:
        /* <DEDUP_REMOVED lines=50> */
.L_x_2400:
[----:B------:R-:W-:Y:S05]  /*a4f0*/  BSYNC B1 ;  /* 0x0000000000017941 */ /* 0x000fea0003800000 */
.L_x_2399:
        /* <DEDUP_REMOVED lines=14> */
[----:B------:R-:W-:Y:S01]  /*a5e0*/  SHF.R.S32.HI R0, RZ, 0x1f, R3 ;  /* 0x0000001fff007819 */ /* 0x000fe20000011403 */
[----:B------:R-:W-:Y:S01]  /*a5f0*/  ULDC.64 UR8, c[0x0][0xae0] ;  /* 0x0002b80000087ab9 */ /* 0x000fe20000000a00 */
[----:B------:R-:W-:Y:S01]  /*a600*/  IADD3 R7, -R3, RZ, RZ ;  /* 0x000000ff03077210 */ /* 0x000fe20007ffe1ff */
        /* <DEDUP_REMOVED lines=19> */
[----:B------:R-:W-:Y:S01]  /*a740*/  IMAD.IADD R3, R5, 0x1, R3 ;  /* 0x0000000105037824 */ /* 0x000fe200078e0203 */
[----:B------:R-:W-:Y:S01]  /*a750*/  LEA R6, P3, R4, UR6, 0x1 ;  /* 0x0000000604067c11 */ /* 0x000fe2000f8608ff */
[----:B------:R-:W-:-:S03]  /*a760*/  VIADD R0, R8, 0x20 ;  /* 0x0000002008007836 */ /* 0x000fc60000000000 */
[----:B------:R-:W-:Y:S01]  /*a770*/  LEA.HI.X R7, R4, UR7, R3, 0x1, P3 ;  /* 0x0000000704077c11 */ /* 0x000fe200098f0c03 */
[----:B------:R0:W1:Y:S01]  /*a780*/  SHFL.IDX PT, R5, R6, RZ, 0x181f ;  /* 0x00181fff06057589 */ /* 0x00006200000e0000 */
[-C--:B------:R-:W-:Y:S01]  /*a790*/  ISETP.GE.AND P1, PT, R0, R9.reuse, PT ;  /* 0x000000090000720c */ /* 0x080fe20003f26270 */
[----:B------:R-:W-:Y:S02]  /*a7a0*/  VIADD R0, R8, 0x40 ;  /* 0x0000004008007836 */ /* 0x000fe40000000000 */
[----:B------:R0:W2:Y:S03]  /*a7b0*/  SHFL.IDX PT, R3, R7, RZ, 0x181f ;  /* 0x00181fff07037589 */ /* 0x0000a600000e0000 */
[----:B------:R-:W-:Y:S01]  /*a7c0*/  ISETP.GE.AND P0, PT, R0, R9, PT ;  /* 0x000000090000720c */ /* 0x000fe20003f06270 */
[----:B------:R-:W-:-:S12]  /*a7d0*/  @P2 BRA `(.L_x_2402) ;  /* 0x0000000000242947 */ /* 0x000fd80003800000 */
        /* <DEDUP_REMOVED lines=9> */
.L_x_2402:
[----:B------:R-:W-:Y:S05]  /*a870*/  BSYNC B1 ;  /* 0x0000000000017941 */ /* 0x000fea0003800000 */
.L_x_2401:
        /* <DEDUP_REMOVED lines=13> */
.L_x_2404:
[----:B------:R-:W-:Y:S05]  /*a950*/  BSYNC B1 ;  /* 0x0000000000017941 */ /* 0x000fea0003800000 */
.L_x_2403:
        /* <DEDUP_REMOVED lines=11> */
[----:B------:R3:W-:Y:S04]  /*aa10*/  @!P2 ST.E.128 desc[UR50][R10.64], RZ ;  /* 0x000000ff0a00a985 */ /* 0x0007e8000c101d32 */
[----:B------:R3:W-:Y:S02]  /*aa20*/  @!P3 ST.E.128 desc[UR50][R4.64], RZ ;  /* 0x000000ff0400b985 */ /* 0x0007e4000c101d32 */
.L_x_2406:
[----:B------:R-:W-:Y:S05]  /*aa30*/  BSYNC B1 ;  /* 0x0000000000017941 */ /* 0x000fea0003800000 */
.L_x_2405:
[----:B------:R-:W-:Y:S01]  /*aa40*/  VIADD R0, R8, 0x60 ;  /* 0x0000006008007836 */ /* 0x000fe20000000000 */
[----:B0-----:R0:W0:Y:S04]  /*aa50*/  SHFL.IDX PT, R3, R7, 0x3, 0x181f ;  /* 0x00781f0007037f89 */ /* 0x00102800000e0000 */
[----:B------:R-:W-:Y:S01]  /*aa60*/  ISETP.GE.AND P0, PT, R0, R9, PT ;  /* 0x000000090000720c */ /* 0x000fe20003f06270 */
[----:B-1-3--:R1:W3:-:S12]  /*aa70*/  SHFL.IDX PT, R5, R6, 0x3, 0x181f ;  /* 0x00781f0006057f89 */ /* 0x00a2d800000e0000 */
[----:B-1----:R-:W-:Y:S05]  /*aa80*/  @P0 BRA `(.L_x_2398) ;  /* 0x0000000000240947 */ /* 0x002fea0003800000 */
[----:B------:R-:W-:Y:S02]  /*aa90*/  ULDC UR5, c[0x0][0xac8] ;  /* 0x0002b20000057ab9 */ /* 0x000fe40000000800 */
[----:B------:R-:W-:Y:S02]  /*aaa0*/  ISETP.GE.AND P2, PT, R2, UR5, PT ;  /* 0x0000000502007c0c */ /* 0x000fe4000bf46270 */
[----:B------:R-:W-:-:S11]  /*aab0*/  ISETP.GE.AND P3, PT, R18, UR5, PT ;  /* 0x0000000512007c0c */ /* 0x000fd6000bf66270 */
[-C--:B--234-:R-:W-:Y:S02]  /*aac0*/  @!P2 LEA R6, P0, R2, R5.reuse, 0x1 ;  /* 0x000000050206a211 */ /* 0x09cfe400078008ff */
[----:B------:R-:W-:Y:S02]  /*aad0*/  @!P3 LEA R4, P1, R18, R5, 0x1 ;  /* 0x000000051204b211 */ /* 0x000fe400078208ff */
[-C--:B0-----:R-:W-:Y:S02]  /*aae0*/  @!P2 LEA.HI.X R7, R2, R3.reuse, R189, 0x1, P0 ;  /* 0x000000030207a211 */ /* 0x081fe400000f0cbd */
[----:B------:R-:W-:-:S03]  /*aaf0*/  @!P3 LEA.HI.X R5, R18, R3, R188, 0x1, P1 ;  /* 0x000000031205b211 */ /* 0x000fc600008f0cbc */
[----:B------:R1:W-:Y:S04]  /*ab00*/  @!P2 ST.E.128 desc[UR50][R6.64], RZ ;  /* 0x000000ff0600a985 */ /* 0x0003e8000c101d32 */
[----:B------:R1:W-:Y:S02]  /*ab10*/  @!P3 ST.E.128 desc[UR50][R4.64], RZ ;  /* 0x000000ff0400b985 */ /* 0x0003e4000c101d32 */
.L_x_2398:
[----:B------:R-:W-:Y:S05]  /*ab20*/  BSYNC B0 ;  /* 0x0000000000007941 */ /* 0x000fea0003800000 */
.L_x_2390:
[----:B------:R-:W-:Y:S02]  /*ab30*/  ULDC UR5, c[0x0][0xc38] ;  /* 0x00030e0000057ab9 */ /* 0x000fe40000000800 */
[----:B------:R-:W-:-:S06]  /*ab40*/  UISETP.GE.AND UP0, UPT, UR4, UR5, UPT ;  /* 0x000000050400728c */ /* 0x000fcc000bf06270 */
[----:B------:R-:W-:-:S13]  /*ab50*/  PLOP3.LUT P0, PT, PT, PT, UP0, 0x80, 0x0 ;  /* 0x000000000000781c */ /* 0x000fda0003f0f008 */
[----:B------:R-:W-:Y:S05]  /*ab60*/  @!P0 BRA `(.L_x_2407) ;  /* 0xffffff6000548947 */ /* 0x000fea000383ffff */
[----:B------:R-:W-:Y:S05]  /*ab70*/  EXIT ;  /* 0x000000000000794d */ /* 0x000fea0003800000 */
.L_x_2349:
        /* <DEDUP_REMOVED lines=18> */
[----:B------:R-:W-:Y:S01]  /*aca0*/  UISETP.NE.U32.AND UP0, UPT, UR6, URZ, UPT ;  /* 0x0000003f0600728c */ /* 0x000fe2000bf05070 */
[----:B------:R-:W-:Y:S01]  /*acb0*/  LOP3.LUT R19, R19, 0xfffffffe, RZ, 0xc0, !PT ;  /* 0xfffffffe13137812 */ /* 0x000fe200078ec0ff */
[----:B------:R-:W1:Y:S01]  /*acc0*/  S2UR UR8, SR_CgaCtaId ;  /* 0x00000000000879c3 */ /* 0x000e620000008800 */
[----:B------:R-:W-:Y:S01]  /*acd0*/  ULDC UR4, c[0x0][0x424] ;  /* 0x0001090000047ab9 */ /* 0x000fe20000000800 */
[----:B------:R-:W-:Y:S01]  /*ace0*/  UISETP.NE.AND.EX UP0, UPT, UR7, URZ, UPT, UP0 ;  /* 0x0000003f0700728c */ /* 0x000fe2000bf05300 */
[----:B------:R-:W-:Y:S01]  /*acf0*/  IMAD.U32 R34, RZ, RZ, UR5 ;  /* 0x00000005ff227e24 */ /* 0x000fe2000f8e00ff */
[----:B------:R-:W-:Y:S01]  /*ad00*/  ULDC UR39, c[0x0][0x288] ;  /* 0x0000a20000277ab9 */ /* 0x000fe20000000800 */
[----:B------:R-:W-:Y:S01]  /*ad10*/  ULDC.64 UR6, c[0x0][0x2f0] ;  /* 0x0000bc0000067ab9 */ /* 0x000fe20000000a00 */
[----:B------:R-:W-:Y:S01]  /*ad20*/  USEL UR4, UR4, 0x1, UP0 ;  /* 0x0000000104047887 */ /* 0x000fe20008000000 */
[----:B------:R-:W-:Y:S01]  /*ad30*/  IMAD.MOV.U32 R26, RZ, RZ, 0x1 ;  /* 0x00000001ff1a7424 */ /* 0x000fe200078e00ff */
[----:B------:R-:W-:Y:S01]  /*ad40*/  ULDC UR38, c[0x0][0x448] ;  /* 0x0001120000267ab9 */ /* 0x000fe20000000800 */
[----:B------:R-:W-:Y:S01]  /*ad50*/  MOV R23, RZ ;  /* 0x000000ff00177202 */ /* 0x000fe20000000f00 */
[----:B------:R-:W-:Y:S01]  /*ad60*/  UIMAD UR37, UR4, UR6, URZ ;  /* 0x00000006042572a4 */ /* 0x000fe2000f8e023f */
[----:B------:R-:W-:Y:S01]  /*ad70*/  IMAD.MOV.U32 R36, RZ, RZ, RZ ;  /* 0x000000ffff247224 */ /* 0x000fe200078e00ff */
[----:B------:R-:W-:Y:S01]  /*ad80*/  UIMAD UR38, UR38, UR39, URZ ;  /* 0x00000027262672a4 */ /* 0x000fe2000f8e023f */
[----:B------:R-:W-:Y:S01]  /*ad90*/  UMOV UR6, 0x400 ;  /* 0x0000040000067882 */ /* 0x000fe20000000000 */
[----:B------:R-:W-:-:S02]  /*ada0*/  UIADD3 UR4, UR37, 0x7f, URZ ;  /* 0x0000007f25047890 */ /* 0x000fc4000fffe03f */
[----:B------:R-:W-:Y:S02]  /*adb0*/  ULOP3.LUT UR45, UR36, 0x2, URZ, 0xfc, !UPT ;  /* 0x00000002242d7892 */ /* 0x000fe4000f8efc3f */
[----:B------:R-:W-:Y:S02]  /*adc0*/  USHF.R.S32.HI UR5, URZ, 0x1f, UR4 ;  /* 0x0000001f3f057899 */ /* 0x000fe40008011404 */
[----:B------:R-:W-:Y:S02]  /*add0*/  UIADD3 UR39, UR37, 0x80, -UR39 ;  /* 0x0000008025277890 */ /* 0x000fe4000fffe827 */
[----:B------:R-:W-:Y:S02]  /*ade0*/  ULEA.HI UR5, UR5, UR4, URZ, 0x7 ;  /* 0x0000000405057291 */ /* 0x000fe4000f8f383f */
[----:B-1----:R-:W-:Y:S01]  /*adf0*/  ULEA UR6, UR8, UR6, 0x18 ;  /* 0x0000000608067291 */ /* 0x002fe2000f8ec03f */
[C---:B0-----:R-:W-:Y:S01]  /*ae00*/  IMAD.SHL.U32 R30, R5.reuse, 0x8, RZ ;  /* 0x00000008051e7824 */ /* 0x041fe200078e00ff */
[----:B------:R-:W-:Y:S01]  /*ae10*/  LOP3.LUT R4, R5, 0x7f, RZ, 0xc0, !PT ;  /* 0x0000007f05047812 */ /* 0x000fe200078ec0ff */
[----:B------:R-:W-:-:S03]  /*ae20*/  USHF.R.S32.HI UR40, URZ, 0x7, UR5 ;  /* 0x000000073f287899 */ /* 0x000fc60008011405 */
[----:B------:R-:W-:Y:S01]  /*ae30*/  IMAD.U32 R16, RZ, RZ, UR6 ;  /* 0x00000006ff107e24 */ /* 0x000fe2000f8e00ff */
[C---:B------:R-:W-:Y:S01]  /*ae40*/  LOP3.LUT R0, R30.reuse, 0x1f8, RZ, 0xc0, !PT ;  /* 0x000001f81e007812 */ /* 0x040fe200078ec0ff */
[----:B------:R-:W-:Y:S01]  /*ae50*/  ULDC UR46, c[0x0][0xc] ;  /* 0x00000300002e7ab9 */ /* 0x000fe20000000800 */
[----:B------:R-:W-:Y:S02]  /*ae60*/  LOP3.LUT R35, R30, 0x38, RZ, 0xc0, !PT ;  /* 0x000000381e237812 */ /* 0x000fe400078ec0ff */
[----:B------:R-:W-:Y:S02]  /*ae70*/  LOP3.LUT R3, R0, 0x38, R5, 0x78, !PT ;  /* 0x0000003800037812 */ /* 0x000fe400078e7805 */
[----:B------:R-:W-:Y:S02]  /*ae80*/  LOP3.LUT R0, R35, 0x40, RZ, 0xfc, !PT ;  /* 0x0000004023007812 */ /* 0x000fe400078efcff */
[----:B------:R-:W-:Y:S02]  /*ae90*/  LOP3.LUT R30, R3, 0x200, R30, 0xf8, !PT ;  /* 0x00000200031e7812 */ /* 0x000fe400078ef81e */
[----:B------:R-:W-:-:S02]  /*aea0*/  ISETP.GE.AND P1, PT, R0, UR7, PT ;  /* 0x0000000700007c0c */ /* 0x000fc4000bf26270 */
[----:B------:R-:W-:Y:S01]  /*aeb0*/  ISETP.GE.AND P2, PT, R0, UR9, PT ;  /* 0x0000000900007c0c */ /* 0x000fe2000bf46270 */
[----:B------:R-:W-:Y:S01]  /*aec0*/  IMAD R33, R30, 0x2, R16 ;  /* 0x000000021e217824 */ /* 0x000fe200078e0210 */
[----:B------:R-:W-:Y:S01]  /*aed0*/  ISETP.GE.AND P0, PT, R0, UR7, PT ;  /* 0x0000000700007c0c */ /* 0x000fe2000bf06270 */
[----:B------:R-:W-:Y:S01]  /*aee0*/  IMAD.SHL.U32 R0, R5, 0x10, RZ ;  /* 0x0000001005007824 */ /* 0x000fe200078e00ff */
[----:B------:R-:W-:-:S04]  /*aef0*/  SHF.R.U32.HI R37, RZ, 0x3, R4 ;  /* 0x00000003ff257819 */ /* 0x000fc80000011604 */
[----:B------:R-:W-:-:S03]  /*af00*/  LOP3.LUT R2, R0, 0x70, RZ, 0xc0, !PT ;  /* 0x0000007000027812 */ /* 0x000fc600078ec0ff */
[----:B------:R-:W-:Y:S02]  /*af10*/  @P1 LOP3.LUT R19, R19, 0x1, RZ, 0xfc, !PT ;  /* 0x0000000113131812 */ /* 0x000fe400078efcff */
[----:B------:R-:W-:Y:S02]  /*af20*/  ISETP.GE.AND P1, PT, R35, UR7, PT ;  /* 0x0000000723007c0c */ /* 0x000fe4000bf26270 */
[----:B------:R-:W-:Y:S02]  /*af30*/  LOP3.LUT R19, R19, 0xffffffbf, RZ, 0xc0, !PT ;  /* 0xffffffbf13137812 */ /* 0x000fe400078ec0ff */
[----:B------:R-:W-:Y:S02]  /*af40*/  LOP3.LUT R0, R37, R2, RZ, 0xfc, !PT ;  /* 0x0000000225007212 */ /* 0x000fe400078efcff */
[----:B------:R-:W-:-:S04]  /*af50*/  @P2 LOP3.LUT R19, R19, 0x40, RZ, 0xfc, !PT ;  /* 0x0000004013132812 */ /* 0x000fc800078efcff */
        /* <DEDUP_REMOVED lines=10> */
.L_x_2457:
        /* <DEDUP_REMOVED lines=22> */
.L_x_2409:
[----:B------:R-:W-:Y:S01]  /*b160*/  ULDC UR8, c[0x0][0xc54] ;  /* 0x0003150000087ab9 */ /* 0x000fe20000000800 */
[----:B------:R-:W-:Y:S01]  /*b170*/  UMOV UR6, UR7 ;  /* 0x0000000700067c82 */ /* 0x000fe20008000000 */
[----:B------:R-:W-:-:S11]  /*b180*/  UISETP.NE.AND UP0, UPT, UR8, 0x1, UPT ;  /* 0x000000010800788c */ /* 0x000fd6000bf05270 */
[----:B------:R-:W-:Y:S02]  /*b190*/  @UP0 ULDC.64 UR10, c[0x0][0xc58] ;  /* 0x00031600000a0ab9 */ /* 0x000fe40000000a00 */
[----:B------:R-:W-:-:S04]  /*b1a0*/  UIMAD.WIDE.U32 UR4, UR7, UR10, URZ ;  /* 0x0000000a070472a5 */ /* 0x000fc8000f8e003f */
[----:B------:R-:W-:-:S04]  /*b1b0*/  @UP0 USHF.R.U32.HI UR6, URZ, UR11, UR5 ;  /* 0x0000000b3f060299 */ /* 0x000fc80008011605 */
[----:B------:R-:W-:-:S12]  /*b1c0*/  UIMAD UR4, UR6, UR8, URZ ;  /* 0x00000008060472a4 */ /* 0x000fd8000f8e023f */
.L_x_2410:
        /* <DEDUP_REMOVED lines=25> */
[----:B------:R-:W-:Y:S01]  /*b360*/  UP2UR UR47, UPR, URZ, 0x4 ;  /* 0x000000043f2f7883 */ /* 0x000fe20008000000 */
[----:B------:R-:W-:Y:S01]  /*b370*/  BSSY B7, `(.L_x_2411) ;  /* 0x0000357000077945 */ /* 0x000fe20003800000 */
[----:B------:R-:W-:-:S04]  /*b380*/  USHF.L.U32 UR6, UR43, 0x7, URZ ;  /* 0x000000072b067899 */ /* 0x000fc8000800063f */
[----:B------:R-:W-:Y:S01]  /*b390*/  UIADD3 UR6, UR6, 0x7f, URZ ;  /* 0x0000007f06067890 */ /* 0x000fe2000fffe03f */
[----:B------:R-:W-:Y:S01]  /*b3a0*/  @UP2 ULDC UR4, c[0x0][0x44c] ;  /* 0x0001130000042ab9 */ /* 0x000fe20000000800 */
[----:B------:R-:W-:Y:S02]  /*b3b0*/  @UP2 ULDC UR7, c[0x0][0x450] ;  /* 0x0001140000072ab9 */ /* 0x000fe40000000800 */
[----:B------:R-:W-:-:S04]  /*b3c0*/  UIMAD.WIDE.U32 UR4, UR6, UR4, URZ ;  /* 0x00000004060472a5 */ /* 0x000fc8000f8e003f */
[----:B------:R-:W-:-:S04]  /*b3d0*/  @UP2 USHF.R.U32.HI UR6, URZ, UR7, UR5 ;  /* 0x000000073f062299 */ /* 0x000fc80008011605 */
[----:B------:R-:W-:-:S04]  /*b3e0*/  UIADD3 UR6, UR39, UR6, URZ ;  /* 0x0000000627067290 */ /* 0x000fc8000fffe03f */
[----:B------:R-:W-:-:S04]  /*b3f0*/  USHF.R.S32.HI UR4, URZ, 0x1f, UR6 ;  /* 0x0000001f3f047899 */ /* 0x000fc80008011406 */
[----:B------:R-:W-:-:S04]  /*b400*/  ULEA.HI UR4, UR4, UR6, URZ, 0x7 ;  /* 0x0000000604047291 */ /* 0x000fc8000f8f383f */
[----:B------:R-:W-:-:S04]  /*b410*/  USHF.R.S32.HI UR4, URZ, 0x7, UR4 ;  /* 0x000000073f047899 */ /* 0x000fc80008011404 */
[----:B------:R-:W-:-:S04]  /*b420*/  UISETP.LT.AND UP0, UPT, UR40, UR4, UPT ;  /* 0x000000042800728c */ /* 0x000fc8000bf01270 */
[----:B------:R-:W-:-:S06]  /*b430*/  USEL UR44, UR40, UR4, UP0 ;  /* 0x00000004282c7287 */ /* 0x000fcc0008000000 */
[----:B------:R-:W-:-:S13]  /*b440*/  ISETP.LT.AND P0, PT, RZ, UR44, PT ;  /* 0x0000002cff007c0c */ /* 0x000fda000bf01270 */
[----:B0-----:R-:W-:Y:S05]  /*b450*/  @P0 BRA `(.L_x_2412) ;  /* 0x0000000000440947 */ /* 0x001fea0003800000 */
        /* <DEDUP_REMOVED lines=17> */
.L_x_2412:
        /* <DEDUP_REMOVED lines=20> */
.L_x_2415:
[----:B------:R-:W-:Y:S05]  /*b6b0*/  BSYNC B6 ;  /* 0x0000000000067941 */ /* 0x000fea0003800000 */
.L_x_2414:
        /* <DEDUP_REMOVED lines=20> */
.L_x_2418:
        /* <DEDUP_REMOVED lines=15> */
.L_x_2417:
[----:B------:R-:W-:Y:S05]  /*b8f0*/  BSYNC B6 ;  /* 0x0000000000067941 */ /* 0x000fea0003800000 */
.L_x_2416:
        /* <DEDUP_REMOVED lines=8> */
[----:B------:R-:W-:Y:S01]  /*b980*/  MOV R2, UR4 ;  /* 0x0000000400027c02 */ /* 0x000fe20008000f00 */
[----:B------:R-:W-:Y:S01]  /*b990*/  IMAD.U32 R3, RZ, RZ, UR5 ;  /* 0x00000005ff037e24 */ /* 0x000fe2000f8e00ff */
[----:B------:R-:W-:-:S04]  /*b9a0*/  ULDC UR4, c[0x0][0xc48] ;  /* 0x0003120000047ab9 */ /* 0x000fc80000000800 */
[----:B------:R1:W5:Y:S01]  /*b9b0*/  @P0 LDG.E R29, desc[UR50][R2.64] ;  /* 0x00000032021d0981 */ /* 0x000362000c1e1900 */
[----:B------:R-:W-:Y:S01]  /*b9c0*/  UMOV UR5, 0xffffffff ;  /* 0xffffffff00057882 */ /* 0x000fe20000000000 */
[----:B------:R-:W-:Y:S02]  /*b9d0*/  IMAD.U32 R22, RZ, RZ, UR4 ;  /* 0x00000004ff167e24 */ /* 0x000fe4000f8e00ff */
[----:B------:R-:W-:Y:S05]  /*b9e0*/  BRA.DIV UR5, `(.L_x_2419) ;  /* 0x0000003605ac7947 */ /* 0x000fea000b800000 */
.L_x_2473:
        /* <DEDUP_REMOVED lines=42> */
.L_x_2420:
        /* <DEDUP_REMOVED lines=20> */
[----:B------:R-:W-:-:S04]  /*bdd0*/  LEA R7, R23, R16, 0x3 ;  /* 0x0000001017077211 */ /* 0x000fc800078e18ff */
[----:B------:R-:W-:Y:S02]  /*bde0*/  LEA.HI.X R18, R2, UR5, R3, 0x1, P0 ;  /* 0x0000000502127c11 */ /* 0x000fe400080f0c03 */
[----:B------:R-:W-:-:S04]  /*bdf0*/  SHF.L.U32 R2, R26, 0x1f, RZ ;  /* 0x0000001f1a027819 */ /* 0x000fc800000006ff */
[----:B------:R-:W0:Y:S02]  /*be00*/  SYNCS.PHASECHK.TRANS64.TRYWAIT P0, [R7+URZ+0x28840], R2 ;  /* 0x02884002070075a7 */ /* 0x000e24000800017f */
[----:B0-----:R-:W-:Y:S05]  /*be10*/  @!P0 BRA `(.L_x_2422) ;  /* 0x0000003000cc8947 */ /* 0x001fea0003800000 */
.L_x_2474:
[----:B------:R-:W-:Y:S05]  /*be20*/  BSYNC B0 ;  /* 0x0000000000007941 */ /* 0x000fea0003800000 */
.L_x_2421:
        /* <DEDUP_REMOVED lines=57> */
[----:B------:R-:W-:-:S03]  /*c1c0*/  @P0 IMAD R25, R5, 0x2, R16 ;  /* 0x0000000205190824 */ /* 0x000fc600078e0210 */
[----:B--2---:R-:W-:Y:S01]  /*c1d0*/  @P0 MOV R2, R14 ;  /* 0x0000000e00020202 */ /* 0x004fe20000000f00 */
        /* <DEDUP_REMOVED lines=36> */
.L_x_2492:
        /* <DEDUP_REMOVED lines=11> */
.L_x_2424:
        /* <DEDUP_REMOVED lines=11> */
.L_x_2425:
        /* <DEDUP_REMOVED lines=14> */
[----:B------:R-:W-:Y:S02]  /*c660*/  IMAD.U32 R6, RZ, RZ, UR6 ;  /* 0x00000006ff067e24 */ /* 0x000fe4000f8e00ff */
[----:B-1----:R-:W-:Y:S02]  /*c670*/  IMAD.U32 R7, RZ, RZ, UR7 ;  /* 0x00000007ff077e24 */ /* 0x002fe4000f8e00ff */
[----:B------:R-:W-:-:S02]  /*c680*/  IMAD.U32 R10, RZ, RZ, UR8 ;  /* 0x00000008ff0a7e24 */ /* 0x000fc4000f8e00ff */
[----:B------:R-:W-:Y:S02]  /*c690*/  IMAD.U32 R11, RZ, RZ, UR9 ;  /* 0x00000009ff0b7e24 */ /* 0x000fe4000f8e00ff */
[----:B------:R-:W-:Y:S02]  /*c6a0*/  IMAD.MOV.U32 R8, RZ, RZ, 0x70 ;  /* 0x00000070ff087424 */ /* 0x000fe400078e00ff */
[----:B------:R-:W-:Y:S02]  /*c6b0*/  IMAD.MOV.U32 R12, RZ, RZ, 0x1 ;  /* 0x00000001ff0c7424 */ /* 0x000fe400078e00ff */
[----:B------:R-:W-:-:S07]  /*c6c0*/  IMAD.MOV.U32 R13, RZ, RZ, RZ ;  /* 0x000000ffff0d7224 */ /* 0x000fce00078e00ff */
[----:B------:R-:W-:-:S07]  /*c6d0*/  LEPC R20, `(.L_x_2427) ;  /* 0x000000001014794e */ /* 0x000fce0000000000 */
[----:B0-----:R-:W-:Y:S05]  /*c6e0*/  CALL.ABS.NOINC R2 ;  /* 0x0000000002007343 */ /* 0x001fea0003c00000 */
.L_x_2427:
[----:B------:R-:W-:Y:S05]  /*c6f0*/  BSYNC B6 ;  /* 0x0000000000067941 */ /* 0x000fea0003800000 */
.L_x_2426:
[----:B0-----:R-:W0:Y:S01]  /*c700*/  S2R R2, SR_TID.X ;  /* 0x0000000000027919 */ /* 0x001e220000002100 */
[----:B------:R-:W-:Y:S01]  /*c710*/  UISETP.NE.AND UP0, UPT, UR47, URZ, UPT ;  /* 0x0000003f2f00728c */ /* 0x000fe2000bf05270 */
[----:B------:R-:W-:Y:S01]  /*c720*/  IMAD.U32 R0, RZ, RZ, UR43 ;  /* 0x0000002bff007e24 */ /* 0x000fe2000f8e00ff */
[----:B------:R-:W-:Y:S01]  /*c730*/  R2UR UR6, R28 ;  /* 0x000000001c0672ca */ /* 0x000fe200000e0000 */
[----:B------:R-:W-:Y:S01]  /*c740*/  ULDC.64 UR8, c[0x0][0x2d8] ;  /* 0x0000b60000087ab9 */ /* 0x000fe20000000a00 */
[----:B------:R-:W-:Y:S02]  /*c750*/  R2UR UR7, R22 ;  /* 0x00000000160772ca */ /* 0x000fe400000e0000 */
[----:B------:R-:W-:Y:S02]  /*c760*/  PLOP3.LUT P0, PT, PT, PT, UP0, 0x80, 0x0 ;  /* 0x000000000000781c */ /* 0x000fe40003f0f008 */
[C---:B------:R-:W-:Y:S02]  /*c770*/  LOP3.LUT P4, RZ, R19.reuse, 0x80, RZ, 0xc0, !PT ;  /* 0x0000008013ff7812 */ /* 0x040fe4000788c0ff */
[----:B------:R-:W-:Y:S01]  /*c780*/  LOP3.LUT P5, RZ, R19, 0x40, RZ, 0xc0, !PT ;  /* 0x0000004013ff7812 */ /* 0x000fe200078ac0ff */
[----:B------:R-:W-:-:S04]  /*c790*/  @UP0 ULDC UR4, c[0x0][0x44c] ;  /* 0x0001130000040ab9 */ /* 0x000fc80000000800 */
[----:B------:R-:W-:-:S04]  /*c7a0*/  UIMAD UR6, UR6, UR8, URZ ;  /* 0x00000008060672a4 */ /* 0x000fc8000f8e023f */
[----:B------:R-:W-:Y:S02]  /*c7b0*/  UIMAD UR7, UR7, UR9, UR6 ;  /* 0x00000009070772a4 */ /* 0x000fe4000f8e0206 */
[----:B------:R-:W-:Y:S01]  /*c7c0*/  USHF.R.S32.HI UR6, URZ, 0x1f, UR42 ;  /* 0x0000001f3f067899 */ /* 0x000fe2000801142a */
[----:B0-----:R-:W-:-:S05]  /*c7d0*/  IMAD.SHL.U32 R2, R2, 0x10, RZ ;  /* 0x0000001002027824 */ /* 0x001fca00078e00ff */
[----:B------:R-:W-:-:S04]  /*c7e0*/  LOP3.LUT R2, R2, 0x70, RZ, 0xc0, !PT ;  /* 0x0000007002027812 */ /* 0x000fc800078ec0ff */
[----:B------:R-:W-:-:S05]  /*c7f0*/  LOP3.LUT R2, R37, R2, RZ, 0xfc, !PT ;  /* 0x0000000225027212 */ /* 0x000fca00078efcff */
[----:B------:R-:W-:-:S04]  /*c800*/  IMAD R0, R0, 0x80, R2 ;  /* 0x0000008000007824 */ /* 0x000fc800078e0202 */
        /* <DEDUP_REMOVED lines=35> */
[----:B------:R-:W-:-:S03]  /*ca40*/  IMAD.U32 R6, RZ, RZ, UR43 ;  /* 0x0000002bff067e24 */ /* 0x000fc6000f8e00ff */
[----:B------:R-:W1:Y:S02]  /*ca50*/  SHFL.IDX PT, R2, R4, RZ, 0x181f ;  /* 0x00181fff04027589 */ /* 0x000e6400000e0000 */
[----:B------:R-:W-:Y:S02]  /*ca60*/  LEA R5, R6, R37, 0x7 ;  /* 0x0000002506057211 */ /* 0x000fe400078e38ff */
[----:B------:R-:W-:Y:S02]  /*ca70*/  SHFL.IDX PT, R6, R4, 0x1, 0x181f ;  /* 0x00381f0004067f89 */ /* 0x000fe400000e0000 */
[C---:B------:R-:W-:Y:S01]  /*ca80*/  ISETP.GE.AND P0, PT, R5.reuse, UR38, PT ;  /* 0x0000002605007c0c */ /* 0x040fe2000bf06270 */
[----:B------:R-:W-:-:S12]  /*ca90*/  VIADD R7, R5, 0x10 ;  /* 0x0000001005077836 */ /* 0x000fd80000000000 */
        /* <DEDUP_REMOVED lines=40> */
[----:B------:R-:W-:Y:S02]  /*cd20*/  SHFL.IDX PT, R6, R4, 0x5, 0x181f ;  /* 0x00b81f0004067f89 */ /* 0x000fe400000e0000 */
[----:B------:R-:W-:Y:S01]  /*cd30*/  @!P0 MOV R3, R7 ;  /* 0x0000000700038202 */ /* 0x000fe20000000f00 */
[----:B------:R-:W-:Y:S01]  /*cd40*/  VIADD R7, R5, 0x50 ;  /* 0x0000005005077836 */ /* 0x000fe20000000000 */
        /* <DEDUP_REMOVED lines=22> */
.L_x_2509:
        /* <DEDUP_REMOVED lines=11> */
.L_x_2429:
        /* <DEDUP_REMOVED lines=16> */
.L_x_2510:
[----:B------:R-:W-:Y:S05]  /*d060*/  BSYNC B0 ;  /* 0x0000000000007941 */ /* 0x000fea0003800000 */
.L_x_2430:
[----:B------:R-:W-:-:S06]  /*d070*/  UISETP.GE.AND UP0, UPT, UR44, 0x2, UPT ;  /* 0x000000022c00788c */ /* 0x000fcc000bf06270 */
[----:B------:R-:W-:-:S13]  /*d080*/  PLOP3.LUT P0, PT, PT, PT, UP0, 0x40, 0x0 ;  /* 0x000000000000781c */ /* 0x000fda0003f0e808 */
[----:B------:R-:W-:Y:S05]  /*d090*/  @P0 BRA `(.L_x_2432) ;  /* 0x0000001000200947 */ /* 0x000fea0003800000 */
[----:B------:R-:W-:Y:S01]  /*d0a0*/  UIADD3 UR4, UR44, -0x2, URZ ;  /* 0xfffffffe2c047890 */ /* 0x000fe2000fffe03f */
[----:B------:R-:W-:Y:S01]  /*d0b0*/  BSSY B0, `(.L_x_2432) ;  /* 0x0000106000007945 */ /* 0x000fe20003800000 */
[----:B------:R-:W-:Y:S02]  /*d0c0*/  IMAD.MOV.U32 R20, RZ, RZ, R26 ;  /* 0x000000ffff147224 */ /* 0x000fe400078e001a */
[----:B------:R-:W-:Y:S02]  /*d0d0*/  IMAD.MOV.U32 R10, RZ, RZ, R23 ;  /* 0x000000ffff0a7224 */ /* 0x000fe400078e0017 */
[----:B------:R-:W-:Y:S02]  /*d0e0*/  IMAD.MOV.U32 R27, RZ, RZ, R24 ;  /* 0x000000ffff1b7224 */ /* 0x000fe400078e0018 */
[----:B------:R-:W-:-:S07]  /*d0f0*/  IMAD.U32 R6, RZ, RZ, UR4 ;  /* 0x00000004ff067e24 */ /* 0x000fce000f8e00ff */
.L_x_2445:
[----:B0-----:R-:W0:Y:S01]  /*d100*/  LDC R3, c[0x0][0x430] ;  /* 0x00010c00ff037b82 */ /* 0x001e220000000800 */
[----:B------:R-:W1:Y:S01]  /*d110*/  S2R R0, SR_TID.X ;  /* 0x0000000000007919 */ /* 0x000e620000002100 */
[----:B------:R-:W-:Y:S01]  /*d120*/  LEA R7, R6, R37, 0x7 ;  /* 0x0000002506077211 */ /* 0x000fe200078e38ff */
        /* <DEDUP_REMOVED lines=35> */
.L_x_2433:
[----:B------:R-:W-:Y:S01]  /*d360*/  IMAD R6, R23, 0x8, R16 ;  /* 0x0000000817067824 */ /* 0x000fe200078e0210 */
[----:B------:R-:W-:Y:S01]  /*d370*/  SHF.L.U32 R3, R26, 0x1f, RZ ;  /* 0x0000001f1a037819 */ /* 0x000fe200000006ff */
[----:B------:R-:W-:Y:S03]  /*d380*/  BSSY B1, `(.L_x_2434) ;  /* 0x0000003000017945 */ /* 0x000fe60003800000 */
[----:B------:R-:W0:Y:S02]  /*d390*/  SYNCS.PHASECHK.TRANS64.TRYWAIT P0, [R6+URZ+0x28840], R3 ;  /* 0x02884003060075a7 */ /* 0x000e24000800017f */
[----:B0-----:R-:W-:Y:S05]  /*d3a0*/  @!P0 BRA `(.L_x_2435) ;  /* 0x00000030009c8947 */ /* 0x001fea0003800000 */
.L_x_2511:
[----:B------:R-:W-:Y:S05]  /*d3b0*/  BSYNC B1 ;  /* 0x0000000000017941 */ /* 0x000fea0003800000 */
.L_x_2434:
        /* <DEDUP_REMOVED lines=70> */
.L_x_2529:
        /* <DEDUP_REMOVED lines=9> */
.L_x_2437:
        /* <DEDUP_REMOVED lines=11> */
.L_x_2438:
[----:B------:R0:W-:Y:S01]  /*d960*/  SYNCS.ARRIVE.TRANS64.A1T0 RZ, [R6+URZ+0x28830], RZ ;  /* 0x028830ff06ff79a7 */ /* 0x0001e2000810003f */
[----:B------:R-:W-:Y:S05]  /*d970*/  @!P2 BRA `(.L_x_2439) ;  /* 0x000000000004a947 */ /* 0x000fea0003800000 */
[----:B------:R-:W-:Y:S01]  /*d980*/  BPT.TRAP 0x1 ;  /* 0x000000040000795c */ /* 0x000fe20000300000 */
.L_x_2439:
[----:B------:R-:W-:Y:S01]  /*d990*/  SHF.L.U32 R3, R20, 0x1f, RZ ;  /* 0x0000001f14037819 */ /* 0x000fe200000006ff */
[----:B0-----:R-:W-:Y:S01]  /*d9a0*/  IMAD R6, R10, 0x8, R16 ;  /* 0x000000080a067824 */ /* 0x001fe200078e0210 */
[----:B------:R-:W-:Y:S03]  /*d9b0*/  BSSY B1, `(.L_x_2440) ;  /* 0x0000003000017945 */ /* 0x000fe60003800000 */
[----:B------:R-:W0:Y:S02]  /*d9c0*/  SYNCS.PHASECHK.TRANS64.TRYWAIT P0, [R6+URZ+0x28860], R3 ;  /* 0x02886003060075a7 */ /* 0x000e24000800017f */
[----:B0-----:R-:W-:Y:S05]  /*d9d0*/  @!P0 BRA `(.L_x_2441) ;  /* 0x00000034006c8947 */ /* 0x001fea0003800000 */
.L_x_2530:
[----:B------:R-:W-:Y:S05]  /*d9e0*/  BSYNC B1 ;  /* 0x0000000000017941 */ /* 0x000fea0003800000 */
.L_x_2440:
        /* <DEDUP_REMOVED lines=67> */
.L_x_2548:
        /* <DEDUP_REMOVED lines=29> */
.L_x_2443:
        /* <DEDUP_REMOVED lines=11> */
.L_x_2444:
[C---:B------:R-:W-:Y:S01]  /*e0a0*/  ISETP.GT.AND P0, PT, R24.reuse, RZ, PT ;  /* 0x000000ff1800720c */ /* 0x040fe20003f04270 */
[----:B------:R0:W-:Y:S01]  /*e0b0*/  SYNCS.ARRIVE.TRANS64.A1T0 RZ, [R6+URZ+0x28850], RZ ;  /* 0x028850ff06ff79a7 */ /* 0x0001e2000810003f */
[----:B------:R-:W-:Y:S02]  /*e0c0*/  IMAD.MOV.U32 R20, RZ, RZ, R26 ;  /* 0x000000ffff147224 */ /* 0x000fe400078e001a */
[----:B------:R-:W-:Y:S02]  /*e0d0*/  IMAD.MOV.U32 R10, RZ, RZ, R23 ;  /* 0x000000ffff0a7224 */ /* 0x000fe400078e0017 */
[----:B------:R-:W-:Y:S02]  /*e0e0*/  IMAD.MOV.U32 R27, RZ, RZ, R24 ;  /* 0x000000ffff1b7224 */ /* 0x000fe400078e0018 */
[----:B0-----:R-:W-:-:S05]  /*e0f0*/  VIADD R6, R24, 0xffffffff ;  /* 0xffffffff18067836 */ /* 0x001fca0000000000 */
[----:B------:R-:W-:Y:S05]  /*e100*/  @P0 BRA `(.L_x_2445) ;  /* 0xffffffec00fc0947 */ /* 0x000fea000383ffff */
[----:B------:R-:W-:Y:S05]  /*e110*/  BSYNC B0 ;  /* 0x0000000000007941 */ /* 0x000fea0003800000 */
.L_x_2432:
        /* <DEDUP_REMOVED lines=17> */
.L_x_2447:
[----:B------:R-:W-:Y:S05]  /*e230*/  BSYNC B0 ;  /* 0x0000000000007941 */ /* 0x000fea0003800000 */
.L_x_2446:
[----:B------:R-:W-:-:S05]  /*e240*/  IMAD.U32 R0, RZ, RZ, UR45 ;  /* 0x0000002dff007e24 */ /* 0x000fca000f8e00ff */
[----:B------:R-:W-:-:S13]  /*e250*/  ISETP.NE.AND P0, PT, R0, 0x3, PT ;  /* 0x000000030000780c */ /* 0x000fda0003f05270 */
[----:B------:R-:W-:Y:S05]  /*e260*/  @!P0 BRA `(.L_x_2448) ;  /* 0x0000000000048947 */ /* 0x000fea0003800000 */
[----:B------:R-:W-:Y:S01]  /*e270*/  BPT.TRAP 0x1 ;  /* 0x000000040000795c */ /* 0x000fe20000300000 */
.L_x_2448:
[----:B------:R-:W-:Y:S01]  /*e280*/  IMAD R4, R23, 0x8, R16 ;  /* 0x0000000817047824 */ /* 0x000fe200078e0210 */
[----:B0-----:R-:W-:Y:S01]  /*e290*/  SHF.L.U32 R3, R26, 0x1f, RZ ;  /* 0x0000001f1a037819 */ /* 0x001fe200000006ff */
[----:B------:R-:W-:Y:S01]  /*e2a0*/  IMAD.MOV.U32 R5, RZ, RZ, -0x80 ;  /* 0xffffff80ff057424 */ /* 0x000fe200078e00ff */
[----:B------:R-:W-:Y:S02]  /*e2b0*/  BSSY B0, `(.L_x_2449) ;  /* 0x0000004000007945 */ /* 0x000fe40003800000 */
[----:B------:R-:W0:Y:S01]  /*e2c0*/  SYNCS.PHASECHK.TRANS64.TRYWAIT P0, [R4+URZ+0x28860], R3 ;  /* 0x02886003040075a7 */ /* 0x000e22000800017f */
[----:B------:R-:W-:Y:S01]  /*e2d0*/  IMAD R24, R24, R5, UR37 ;  /* 0x0000002518187e24 */ /* 0x000fe2000f8e0205 */
[----:B0-----:R-:W-:Y:S06]  /*e2e0*/  @!P0 BRA `(.L_x_2450) ;  /* 0x0000003400a88947 */ /* 0x001fec0003800000 */
.L_x_2549:
[----:B------:R-:W-:Y:S05]  /*e2f0*/  BSYNC B0 ;  /* 0x0000000000007941 */ /* 0x000fea0003800000 */
.L_x_2449:
        /* <DEDUP_REMOVED lines=62> */
[----:B------:R1:W0:-:S12]  /*e6e0*/  SHFL.IDX PT, R7, R18, 0x7, 0x181f ;  /* 0x00f81f0012077f89 */ /* 0x00021800000e0000 */
[----:B------:R1:W-:Y:S01]  /*e6f0*/  LDGSTS.E.BYPASS.LTC128B.128 [R0+0x3400], desc[UR50][R2.64], !P0 ;  /* 0x0340000002007fae */ /* 0x0003e2000c101d72 */
[----:B------:R-:W-:-:S13]  /*e700*/  ISETP.LT.OR P0, PT, R5, 0x61, P1 ;  /* 0x000000610500780c */ /* 0x000fda0000f01670 */
[----:B0-2---:R1:W-:Y:S02]  /*e710*/  LDGSTS.E.BYPASS.LTC128B.128 [R0+0x7400], desc[UR50][R2.64+0x80], !P0 ;  /* 0x0740008002007fae */ /* 0x0053e4000c101d72 */
.L_x_2567:
        /* <DEDUP_REMOVED lines=11> */
.L_x_2452:
        /* <DEDUP_REMOVED lines=11> */
.L_x_2453:
[----:B------:R0:W-:Y:S01]  /*e880*/  SYNCS.ARRIVE.TRANS64.A1T0 RZ, [R4+URZ+0x28850], RZ ;  /* 0x028850ff04ff79a7 */ /* 0x0001e2000810003f */
[----:B------:R-:W-:-:S05]  /*e890*/  VIADD R23, R23, 0x1 ;  /* 0x0000000117177836 */ /* 0x000fca0000000000 */
[----:B------:R-:W-:-:S04]  /*e8a0*/  ISETP.NE.AND P0, PT, R23, 0x2, PT ;  /* 0x000000021700780c */ /* 0x000fc80003f05270 */
[----:B------:R-:W-:Y:S02]  /*e8b0*/  SEL R3, RZ, 0x1, P0 ;  /* 0x00000001ff037807 */ /* 0x000fe40000000000 */
[----:B------:R-:W-:Y:S02]  /*e8c0*/  SEL R23, R23, RZ, P0 ;  /* 0x000000ff17177207 */ /* 0x000fe40000000000 */
[----:B0-----:R-:W-:-:S07]  /*e8d0*/  LOP3.LUT R26, R26, R3, RZ, 0x3c, !PT ;  /* 0x000000031a1a7212 */ /* 0x001fce00078e3cff */
.L_x_2413:
[----:B------:R-:W-:Y:S05]  /*e8e0*/  BSYNC B7 ;  /* 0x0000000000077941 */ /* 0x000fea0003800000 */
.L_x_2411:
        /* <DEDUP_REMOVED lines=11> */
.L_x_2454:
[----:B------:R-:W-:-:S03]  /*e9a0*/  UMOV UR4, 0xffffffff ;  /* 0xffffffff00047882 */ /* 0x000fc60000000000 */
[----:B------:R-:W-:Y:S05]  /*e9b0*/  BRA.DIV UR4, `(.L_x_2456) ;  /* 0x0000003a04c07947 */ /* 0x000fea000b800000 */
[----:B------:R0:W1:Y:S02]  /*e9c0*/  SHFL.IDX PT, R14, R34, RZ, 0x1f ;  /* 0x00001fff220e7589 */ /* 0x00006400000e0000 */
.L_x_2570:
        /* <DEDUP_REMOVED lines=8> */
.L_x_2455:
[----:B------:R-:W-:Y:S02]  /*ea50*/  ULDC UR4, c[0x0][0xc38] ;  /* 0x00030e0000047ab9 */ /* 0x000fe40000000800 */
[----:B-1----:R-:W-:-:S13]  /*ea60*/  ISETP.GE.AND P0, PT, R34, UR4, PT ;  /* 0x0000000422007c0c */ /* 0x002fda000bf06270 */
[----:B------:R-:W-:Y:S05]  /*ea70*/  @!P0 BRA `(.L_x_2457) ;  /* 0xffffffc400608947 */ /* 0x000fea000383ffff */
.L_x_2408:
        /* <DEDUP_REMOVED lines=11> */
.L_x_2571:
[----:B------:R-:W-:Y:S05]  /*eb30*/  BSYNC B0 ;  /* 0x0000000000007941 */ /* 0x000fea0003800000 */
.L_x_2458:
[----:B------:R-:W-:-:S03]  /*eb40*/  UMOV UR4, 0xffffffff ;  /* 0xffffffff00047882 */ /* 0x000fc60000000000 */
[----:B------:R-:W-:Y:S05]  /*eb50*/  BRA.DIV UR4, `(.L_x_2460) ;  /* 0x0000003a04947947 */ /* 0x000fea000b800000 */
[----:B-1----:R-:W1:Y:S02]  /*eb60*/  S2R R0, SR_TID.X ;  /* 0x0000000000007919 */ /* 0x002e640000002100 */
[----:B-1----:R-:W-:-:S04]  /*eb70*/  SHF.R.U32.HI R0, RZ, 0x5, R0 ;  /* 0x00000005ff007819 */ /* 0x002fc80000011600 */
[----:B------:R-:W-:-:S05]  /*eb80*/  LOP3.LUT R0, R0, 0x3, RZ, 0xc0, !PT ;  /* 0x0000000300007812 */ /* 0x000fca00078ec0ff */
[----:B------:R1:W2:Y:S02]  /*eb90*/  SHFL.IDX PT, R14, R0, RZ, 0x1f ;  /* 0x00001fff000e7589 */ /* 0x0002a400000e0000 */
.L_x_2574:
[----:B--2---:R-:W-:Y:S01]  /*eba0*/  ISETP.NE.AND P0, PT, R14, RZ, PT ;  /* 0x000000ff0e00720c */ /* 0x004fe20003f05270 */
[----:B------:R-:W-:-:S12]  /*ebb0*/  BSSY B0, `(.L_x_2461) ;  /* 0x0000024000007945 */ /* 0x000fd80003800000 */
[----:B------:R-:W-:Y:S05]  /*ebc0*/  @P0 BRA `(.L_x_2462) ;  /* 0x0000000000880947 */ /* 0x000fea0003800000 */
[----:B------:R-:W-:-:S03]  /*ebd0*/  UMOV UR4, 0xffffffff ;  /* 0xffffffff00047882 */ /* 0x000fc60000000000 */
[----:B------:R-:W-:Y:S05]  /*ebe0*/  BRA.DIV UR4, `(.L_x_2463) ;  /* 0x0000003a04a47947 */ /* 0x000fea000b800000 */
[----:B------:R-:W-:-:S13]  /*ebf0*/  ELECT P6, URZ, PT ;  /* 0x00000000003f782f */ /* 0x000fda00038c0000 */
.L_x_2577:
[----:B------:R-:W-:Y:S05]  /*ec00*/  @!P6 BRA `(.L_x_2462) ;  /* 0x000000000078e947 */ /* 0x000fea0003800000 */
[----:B------:R-:W-:-:S06]  /*ec10*/  ULOP3.LUT UR4, UR36, 0x2, URZ, 0xfc, !UPT ;  /* 0x0000000224047892 */ /* 0x000fcc000f8efc3f */
[----:B-1----:R-:W-:-:S05]  /*ec20*/  IMAD.U32 R0, RZ, RZ, UR4 ;  /* 0x00000004ff007e24 */ /* 0x002fca000f8e00ff */
[----:B------:R-:W-:-:S13]  /*ec30*/  ISETP.NE.AND P0, PT, R0, 0x3, PT ;  /* 0x000000030000780c */ /* 0x000fda0003f05270 */
[----:B------:R-:W-:Y:S05]  /*ec40*/  @!P0 BRA `(.L_x_2464) ;  /* 0x0000000000048947 */ /* 0x000fea0003800000 */
[----:B------:R-:W-:Y:S01]  /*ec50*/  BPT.TRAP 0x1 ;  /* 0x000000040000795c */ /* 0x000fe20000300000 */
.L_x_2464:
[C---:B------:R-:W-:Y:S01]  /*ec60*/  IMAD R5, R23.reuse, 0x8, R4 ;  /* 0x0000000817057824 */ /* 0x040fe200078e0204 */
[----:B------:R-:W-:Y:S01]  /*ec70*/  SHF.L.U32 R0, R26, 0x1f, RZ ;  /* 0x0000001f1a007819 */ /* 0x000fe200000006ff */
[----:B------:R-:W-:-:S03]  /*ec80*/  VIADD R23, R23, 0x1 ;  /* 0x0000000117177836 */ /* 0x000fc60000000000 */
[----:B------:R-:W1:Y:S02]  /*ec90*/  SYNCS.PHASECHK.TRANS64.TRYWAIT P1, [R5+URZ+0x28840], R0 ;  /* 0x02884000050075a7 */ /* 0x000e64000802017f */
[----:B------:R-:W-:-:S04]  /*eca0*/  ISETP.NE.AND P2, PT, R23, 0x2, PT ;  /* 0x000000021700780c */ /* 0x000fc80003f45270 */
[----:B------:R-:W-:Y:S01]  /*ecb0*/  SEL R3, RZ, 0x1, P2 ;  /* 0x00000001ff037807 */ /* 0x000fe20001000000 */
[----:B-1----:R-:W-:Y:S08]  /*ecc0*/  @!P1 BRA `(.L_x_2465) ;  /* 0x00000038008c9947 */ /* 0x002ff00003800000 */
.L_x_2578:
[----:B------:R-:W-:Y:S02]  /*ecd0*/  SEL R23, R23, RZ, P2 ;  /* 0x000000ff17177207 */ /* 0x000fe40001000000 */
[----:B------:R-:W-:Y:S01]  /*ece0*/  LOP3.LUT R2, R26, R3, RZ, 0x3c, !PT ;  /* 0x000000031a027212 */ /* 0x000fe200078e3cff */
[----:B------:R-:W-:Y:S06]  /*ecf0*/  @!P0 BRA `(.L_x_2466) ;  /* 0x0000000000048947 */ /* 0x000fec0003800000 */
[----:B------:R-:W-:Y:S01]  /*ed00*/  BPT.TRAP 0x1 ;  /* 0x000000040000795c */ /* 0x000fe20000300000 */
.L_x_2466:
[----:B------:R-:W-:Y:S01]  /*ed10*/  IMAD R23, R23, 0x8, R4 ;  /* 0x0000000817177824 */ /* 0x000fe200078e0204 */
[----:B------:R-:W-:-:S04]  /*ed20*/  SHF.L.U32 R2, R2, 0x1f, RZ ;  /* 0x0000001f02027819 */ /* 0x000fc800000006ff */
[----:B------:R-:W2:Y:S02]  /*ed30*/  SYNCS.PHASECHK.TRANS64.TRYWAIT P1, [R23+URZ+0x28840], R2 ;  /* 0x02884002170075a7 */ /* 0x000ea4000802017f */
[----:B--2---:R-:W-:Y:S05]  /*ed40*/  @!P1 BRA `(.L_x_2467) ;  /* 0x0000003800809947 */ /* 0x004fea0003800000 */
.L_x_2579:
[----:B------:R-:W-:Y:S05]  /*ed50*/  @!P0 BRA `(.L_x_2468) ;  /* 0x0000000000048947 */ /* 0x000fea0003800000 */
[----:B------:R-:W-:Y:S01]  /*ed60*/  BPT.TRAP 0x1 ;  /* 0x000000040000795c */ /* 0x000fe20000300000 */
.L_x_2468:
[----:B------:R-:W3:Y:S02]  /*ed70*/  SYNCS.PHASECHK.TRANS64.TRYWAIT P1, [R5+URZ+0x28860], R0 ;  /* 0x02886000050075a7 */ /* 0x000ee4000802017f */
[----:B---3--:R-:W-:Y:S05]  /*ed80*/  @!P1 BRA `(.L_x_2469) ;  /* 0x0000003800849947 */ /* 0x008fea0003800000 */
.L_x_2580:
[----:B------:R-:W-:Y:S05]  /*ed90*/  @!P0 BRA `(.L_x_2470) ;  /* 0x0000000000048947 */ /* 0x000fea0003800000 */
[----:B------:R-:W-:Y:S01]  /*eda0*/  BPT.TRAP 0x1 ;  /* 0x000000040000795c */ /* 0x000fe20000300000 */
.L_x_2470:
[----:B----4-:R4:W0:Y:S02]  /*edb0*/  SYNCS.PHASECHK.TRANS64.TRYWAIT P0, [R23+URZ+0x28860], R2 ;  /* 0x02886002170075a7 */ /* 0x010824000800017f */
[----:B0-----:R-:W-:Y:S05]  /*edc0*/  @!P0 NANOSLEEP.SYNCS 0x989680 ;  /* 0x009896800000895d */ /* 0x001fea0003900000 */
[----:B------:R-:W0:Y:S02]  /*edd0*/  @!P0 SYNCS.PHASECHK.TRANS64 P0, [R23+URZ+0x28860], R2 ;  /* 0x02886002170085a7 */ /* 0x000e24000800007f */
[----:B0-----:R-:W-:Y:S05]  /*ede0*/  @!P0 BRA `(.L_x_2470) ;  /* 0xfffffffc00f08947 */ /* 0x001fea000383ffff */
.L_x_2462:
[----:B------:R-:W-:Y:S05]  /*edf0*/  BSYNC B0 ;  /* 0x0000000000007941 */ /* 0x000fea0003800000 */
.L_x_2461:
[----:B------:R-:W-:Y:S05]  /*ee00*/  EXIT ;  /* 0x000000000000794d */ /* 0x000fea0003800000 */
.L_x_2355:
[----:B0-----:R-:W-:-:S04]  /*ee10*/  IMAD.U32 R3, RZ, RZ, UR41 ;  /* 0x00000029ff037e24 */ /* 0x001fc8000f8e00ff */
[----:B------:R0:W1:Y:S03]  /*ee20*/  SYNCS.PHASECHK.TRANS64.TRYWAIT P1, [R3+URZ+0x28800], R0 ;  /* 0x02880000030075a7 */ /* 0x000066000802017f */
[----:B-1----:R-:W-:Y:S05]  /*ee30*/  @!P1 NANOSLEEP.SYNCS 0x989680 ;  /* 0x009896800000995d */ /* 0x002fea0003900000 */
[----:B------:R-:W1:Y:S02]  /*ee40*/  @!P1 SYNCS.PHASECHK.TRANS64 P1, [R3+URZ+0x28800], R0 ;  /* 0x02880000030095a7 */ /* 0x000e64000802007f */
[----:B-1----:R-:W-:Y:S05]  /*ee50*/  @!P1 BRA `(.L_x_2355) ;  /* 0xfffffffc00ec9947 */ /* 0x002fea000383ffff */
[----:B------:R-:W-:Y:S05]  /*ee60*/  BRA `(.L_x_2471) ;  /* 0xffffff2400ec7947 */ /* 0x000fea000383ffff */
.L_x_2359:
[----:B-1----:R1:W2:Y:S02]  /*ee70*/  SYNCS.PHASECHK.TRANS64.TRYWAIT P1, [R3+URZ+0x28830], R0 ;  /* 0x02883000030075a7 */ /* 0x0022a4000802017f */
[----:B--2---:R-:W-:Y:S05]  /*ee80*/  @!P1 NANOSLEEP.SYNCS 0x989680 ;  /* 0x009896800000995d */ /* 0x004fea0003900000 */
[----:B------:R-:W2:Y:S02]  /*ee90*/  @!P1 SYNCS.PHASECHK.TRANS64 P1, [R3+URZ+0x28830], R0 ;  /* 0x02883000030095a7 */ /* 0x000ea4000802007f */
[----:B--2---:R-:W-:Y:S05]  /*eea0*/  @!P1 BRA `(.L_x_2359) ;  /* 0xfffffffc00f09947 */ /* 0x004fea000383ffff */
[----:B------:R-:W-:Y:S05]  /*eeb0*/  BRA `(.L_x_2358) ;  /* 0xffffff2800087947 */ /* 0x000fea000383ffff */
.L_x_2365:
[----:B-1----:R-:W-:-:S04]  /*eec0*/  IMAD.U32 R5, RZ, RZ, UR6 ;  /* 0x00000006ff057e24 */ /* 0x002fc8000f8e00ff */
[----:B------:R1:W2:Y:S03]  /*eed0*/  SYNCS.PHASECHK.TRANS64.TRYWAIT P1, [R5+URZ+0x28830], R0 ;  /* 0x02883000050075a7 */ /* 0x0002a6000802017f */
[----:B--2---:R-:W-:Y:S05]  /*eee0*/  @!P1 NANOSLEEP.SYNCS 0x989680 ;  /* 0x009896800000995d */ /* 0x004fea0003900000 */
[----:B------:R-:W2:Y:S02]  /*eef0*/  @!P1 SYNCS.PHASECHK.TRANS64 P1, [R5+URZ+0x28830], R0 ;  /* 0x02883000050095a7 */ /* 0x000ea4000802007f */
[----:B--2---:R-:W-:Y:S05]  /*ef00*/  @!P1 BRA `(.L_x_2365) ;  /* 0xfffffffc00ec9947 */ /* 0x004fea000383ffff */
[----:B------:R-:W-:Y:S05]  /*ef10*/  BRA `(.L_x_2362) ;  /* 0xffffff4c00387947 */ /* 0x000fea000383ffff */
.L_x_2369:
[----:B-1----:R-:W-:-:S04]  /*ef20*/  MOV R5, UR6 ;  /* 0x0000000600057c02 */ /* 0x002fc80008000f00 */
[----:B------:R1:W2:Y:S03]  /*ef30*/  SYNCS.PHASECHK.TRANS64.TRYWAIT P1, [R5+URZ+0x28850], R0 ;  /* 0x02885000050075a7 */ /* 0x0002a6000802017f */
[----:B--2---:R-:W-:Y:S05]  /*ef40*/  @!P1 NANOSLEEP.SYNCS 0x989680 ;  /* 0x009896800000995d */ /* 0x004fea0003900000 */
[----:B------:R-:W2:Y:S02]  /*ef50*/  @!P1 SYNCS.PHASECHK.TRANS64 P1, [R5+URZ+0x28850], R0 ;  /* 0x02885000050095a7 */ /* 0x000ea4000802007f */
[----:B--2---:R-:W-:Y:S05]  /*ef60*/  @!P1 BRA `(.L_x_2369) ;  /* 0xfffffffc00ec9947 */ /* 0x004fea000383ffff */
[----:B------:R-:W-:Y:S05]  /*ef70*/  BRA `(.L_x_2366) ;  /* 0xffffff5000047947 */ /* 0x000fea000383ffff */
.L_x_2377:
[----:B-1----:R-:W-:-:S04]  /*ef80*/  IMAD.U32 R5, RZ, RZ, UR6 ;  /* 0x00000006ff057e24 */ /* 0x002fc8000f8e00ff */
[----:B------:R1:W2:Y:S03]  /*ef90*/  SYNCS.PHASECHK.TRANS64.TRYWAIT P1, [R5+URZ+0x28830], R0 ;  /* 0x02883000050075a7 */ /* 0x0002a6000802017f */
[----:B--2---:R-:W-:Y:S05]  /*efa0*/  @!P1 NANOSLEEP.SYNCS 0x989680 ;  /* 0x009896800000995d */ /* 0x004fea0003900000 */
[----:B------:R-:W2:Y:S02]  /*efb0*/  @!P1 SYNCS.PHASECHK.TRANS64 P1, [R5+URZ+0x28830], R0 ;  /* 0x02883000050095a7 */ /* 0x000ea4000802007f */
[----:B--2---:R-:W-:Y:S05]  /*efc0*/  @!P1 BRA `(.L_x_2377) ;  /* 0xfffffffc00ec9947 */ /* 0x004fea000383ffff */
[----:B------:R-:W-:Y:S05]  /*efd0*/  BRA `(.L_x_2374) ;  /* 0xffffff7400887947 */ /* 0x000fea000383ffff */
.L_x_2381:
[----:B-1----:R-:W-:-:S04]  /*efe0*/  IMAD.U32 R5, RZ, RZ, UR6 ;  /* 0x00000006ff057e24 */ /* 0x002fc8000f8e00ff */
[----:B------:R1:W2:Y:S03]  /*eff0*/  SYNCS.PHASECHK.TRANS64.TRYWAIT P1, [R5+URZ+0x28850], R0 ;  /* 0x02885000050075a7 */ /* 0x0002a6000802017f */
[----:B--2---:R-:W-:Y:S05]  /*f000*/  @!P1 NANOSLEEP.SYNCS 0x989680 ;  /* 0x009896800000995d */ /* 0x004fea0003900000 */
[----:B------:R-:W2:Y:S02]  /*f010*/  @!P1 SYNCS.PHASECHK.TRANS64 P1, [R5+URZ+0x28850], R0 ;  /* 0x02885000050095a7 */ /* 0x000ea4000802007f */
[----:B--2---:R-:W-:Y:S05]  /*f020*/  @!P1 BRA `(.L_x_2381) ;  /* 0xfffffffc00ec9947 */ /* 0x004fea000383ffff */
[----:B------:R-:W-:Y:S05]  /*f030*/  BRA `(.L_x_2378) ;  /* 0xffffff7800547947 */ /* 0x000fea000383ffff */
.L_x_2388:
[----:B-1----:R-:W-:-:S04]  /*f040*/  IMAD.U32 R9, RZ, RZ, UR5 ;  /* 0x00000005ff097e24 */ /* 0x002fc8000f8e00ff */
[----:B------:R1:W2:Y:S03]  /*f050*/  SYNCS.PHASECHK.TRANS64.TRYWAIT P1, [R9+URZ+0x28850], R6 ;  /* 0x02885006090075a7 */ /* 0x0002a6000802017f */
[----:B--2---:R-:W-:Y:S05]  /*f060*/  @!P1 NANOSLEEP.SYNCS 0x989680 ;  /* 0x009896800000995d */ /* 0x004fea0003900000 */
[----:B------:R-:W2:Y:S02]  /*f070*/  @!P1 SYNCS.PHASECHK.TRANS64 P1, [R9+URZ+0x28850], R6 ;  /* 0x02885006090095a7 */ /* 0x000ea4000802007f */
[----:B--2---:R-:W-:Y:S05]  /*f080*/  @!P1 BRA `(.L_x_2388) ;  /* 0xfffffffc00ec9947 */ /* 0x004fea000383ffff */
[----:B------:R-:W-:Y:S05]  /*f090*/  BRA `(.L_x_2387) ;  /* 0xffffff94003c7947 */ /* 0x000fea000383ffff */
.L_x_2419:
        /* <DEDUP_REMOVED lines=10> */
.L_x_2472:
[----:B------:R-:W-:Y:S05]  /*f140*/  BRA `(.L_x_2473) ;  /* 0xffffffc800287947 */ /* 0x000fea000383ffff */
.L_x_2422:
[----:B0-----:R0:W1:Y:S02]  /*f150*/  SYNCS.PHASECHK.TRANS64.TRYWAIT P0, [R7+URZ+0x28840], R2 ;  /* 0x02884002070075a7 */ /* 0x001064000800017f */
[----:B-1----:R-:W-:Y:S05]  /*f160*/  @!P0 NANOSLEEP.SYNCS 0x989680 ;  /* 0x009896800000895d */ /* 0x002fea0003900000 */
[----:B------:R-:W1:Y:S02]  /*f170*/  @!P0 SYNCS.PHASECHK.TRANS64 P0, [R7+URZ+0x28840], R2 ;  /* 0x02884002070085a7 */ /* 0x000e64000800007f */
[----:B-1----:R-:W-:Y:S05]  /*f180*/  @!P0 BRA `(.L_x_2422) ;  /* 0xfffffffc00f08947 */ /* 0x002fea000383ffff */
[----:B------:R-:W-:Y:S05]  /*f190*/  BRA `(.L_x_2474) ;  /* 0xffffffcc00207947 */ /* 0x000fea000383ffff */
.L_x_2423:
        /* <DEDUP_REMOVED lines=8> */
.L_x_2476:
[----:B------:R-:W-:Y:S05]  /*f220*/  BSYNC B0 ;  /* 0x0000000000007941 */ /* 0x000fea0003800000 */
.L_x_2475:
[----:B------:R-:W-:Y:S01]  /*f230*/  IMAD.MOV.U32 R13, RZ, RZ, R4 ;  /* 0x000000ffff0d7224 */ /* 0x000fe200078e0004 */
[----:B------:R-:W-:Y:S01]  /*f240*/  @P0 LEA R9, R5, R16, 0x1 ;  /* 0x0000001005090211 */ /* 0x000fe200078e08ff */
[----:B------:R-:W-:Y:S02]  /*f250*/  IMAD.MOV.U32 R12, RZ, RZ, RZ ;  /* 0x000000ffff0c7224 */ /* 0x000fe400078e00ff */
[----:B------:R-:W-:Y:S02]  /*f260*/  IMAD.MOV.U32 R11, RZ, RZ, 0x181f ;  /* 0x0000181fff0b7424 */ /* 0x000fe400078e00ff */
[----:B------:R-:W-:Y:S02]  /*f270*/  IMAD.MOV.U32 R15, RZ, RZ, -0x1 ;  /* 0xffffffffff0f7424 */ /* 0x000fe400078e00ff */
[----:B------:R-:W-:-:S07]  /*f280*/  IMAD.MOV.U32 R2, RZ, RZ, R14 ;  /* 0x000000ffff027224 */ /* 0x000fce00078e000e */
[----:B------:R-:W-:Y:S05]  /*f290*/  WARPSYNC.COLLECTIVE R15, `(.L_x_2477) ;  /* 0x000000000f087348 */ /* 0x000fea0003c00000 */
[----:B------:R0:W1:Y:S02]  /*f2a0*/  SHFL.IDX P6, R14, R13, R12, R11 ;  /* 0x0000000c0d0e7389 */ /* 0x00006400000c000b */
[----:B01----:R-:W-:Y:S01]  /*f2b0*/  ENDCOLLECTIVE ;  /* 0x000000000000791b */ /* 0x003fe20003800000 */
.L_x_2477:
        /* <DEDUP_REMOVED lines=8> */
.L_x_2478:
        /* <DEDUP_REMOVED lines=12> */
.L_x_2479:
[----:B------:R-:W-:Y:S02]  /*f400*/  IMAD.MOV.U32 R13, RZ, RZ, R0 ;  /* 0x000000ffff0d7224 */ /* 0x000fe400078e0000 */
[----:B------:R-:W-:Y:S01]  /*f410*/  IMAD.MOV.U32 R12, RZ, RZ, 0x2 ;  /* 0x00000002ff0c7424 */ /* 0x000fe200078e00ff */
[----:B------:R-:W-:-:S05]  /*f420*/  @P0 LEA R14, P1, R35, R14, 0x1 ;  /* 0x0000000e230e0211 */ /* 0x000fca00078208ff */
[----:B------:R-:W-:-:S08]  /*f430*/  @P0 IMAD.MOV.U32 R2, RZ, RZ, R14 ;  /* 0x000000ffff020224 */ /* 0x000fd000078e000e */
[----:B------:R-:W-:Y:S05]  /*f440*/  WARPSYNC.COLLECTIVE R15, `(.L_x_2480) ;  /* 0x000000000f087348 */ /* 0x000fea0003c00000 */
[----:B------:R0:W1:Y:S02]  /*f450*/  SHFL.IDX P6, R14, R13, R12, R11 ;  /* 0x0000000c0d0e7389 */ /* 0x00006400000c000b */
[----:B01----:R-:W-:Y:S01]  /*f460*/  ENDCOLLECTIVE ;  /* 0x000000000000791b */ /* 0x003fe20003800000 */
.L_x_2480:
        /* <DEDUP_REMOVED lines=13> */
.L_x_2481:
[----:B------:R-:W-:Y:S01]  /*f540*/  @P0 IMAD R21, R5, 0x2, R16 ;  /* 0x0000000205150824 */ /* 0x000fe200078e0210 */
[----:B------:R-:W-:Y:S01]  /*f550*/  MOV R13, R0 ;  /* 0x00000000000d7202 */ /* 0x000fe20000000f00 */
[----:B------:R-:W-:Y:S01]  /*f560*/  IMAD.MOV.U32 R12, RZ, RZ, 0x3 ;  /* 0x00000003ff0c7424 */ /* 0x000fe200078e00ff */
[----:B------:R-:W-:-:S05]  /*f570*/  @P0 LEA R14, P1, R35, R14, 0x1 ;  /* 0x0000000e230e0211 */ /* 0x000fca00078208ff */
[----:B------:R-:W-:-:S08]  /*f580*/  @P0 IMAD.MOV.U32 R2, RZ, RZ, R14 ;  /* 0x000000ffff020224 */ /* 0x000fd000078e000e */
[----:B------:R-:W-:Y:S05]  /*f590*/  WARPSYNC.COLLECTIVE R15, `(.L_x_2482) ;  /* 0x000000000f087348 */ /* 0x000fea0003c00000 */
[----:B------:R0:W1:Y:S02]  /*f5a0*/  SHFL.IDX P6, R14, R13, R12, R11 ;  /* 0x0000000c0d0e7389 */ /* 0x00006400000c000b */
[----:B01----:R-:W-:Y:S01]  /*f5b0*/  ENDCOLLECTIVE ;  /* 0x000000000000791b */ /* 0x003fe20003800000 */
.L_x_2482:
        /* <DEDUP_REMOVED lines=13> */
.L_x_2483:
        /* <DEDUP_REMOVED lines=8> */
.L_x_2484:
        /* <DEDUP_REMOVED lines=13> */
.L_x_2485:
        /* <DEDUP_REMOVED lines=8> */
.L_x_2486:
        /* <DEDUP_REMOVED lines=13> */
.L_x_2487:
        /* <DEDUP_REMOVED lines=8> */
.L_x_2488:
        /* <DEDUP_REMOVED lines=13> */
.L_x_2489:
        /* <DEDUP_REMOVED lines=8> */
.L_x_2490:
        /* <DEDUP_REMOVED lines=12> */
.L_x_2491:
[----:B------:R-:W-:Y:S05]  /*fbc0*/  BRA `(.L_x_2492) ;  /* 0xffffffc800147947 */ /* 0x000fea000383ffff */
.L_x_2428:
[----:B------:R-:W-:Y:S01]  /*fbd0*/  MOV R13, R4 ;  /* 0x00000004000d7202 */ /* 0x000fe20000000f00 */
[----:B------:R-:W-:Y:S02]  /*fbe0*/  IMAD.MOV.U32 R12, RZ, RZ, RZ ;  /* 0x000000ffff0c7224 */ /* 0x000fe400078e00ff */
[----:B------:R-:W-:Y:S02]  /*fbf0*/  IMAD.MOV.U32 R11, RZ, RZ, 0x181f ;  /* 0x0000181fff0b7424 */ /* 0x000fe400078e00ff */
[----:B------:R-:W-:Y:S02]  /*fc00*/  IMAD.MOV.U32 R15, RZ, RZ, -0x1 ;  /* 0xffffffffff0f7424 */ /* 0x000fe400078e00ff */
[----:B------:R-:W-:-:S07]  /*fc10*/  IMAD.U32 R6, RZ, RZ, UR43 ;  /* 0x0000002bff067e24 */ /* 0x000fce000f8e00ff */
[----:B------:R-:W-:Y:S05]  /*fc20*/  WARPSYNC.COLLECTIVE R15, `(.L_x_2493) ;  /* 0x000000000f087348 */ /* 0x000fea0003c00000 */
[----:B------:R0:W1:Y:S02]  /*fc30*/  SHFL.IDX P6, R14, R13, R12, R11 ;  /* 0x0000000c0d0e7389 */ /* 0x00006400000c000b */
[----:B01----:R-:W-:Y:S01]  /*fc40*/  ENDCOLLECTIVE ;  /* 0x000000000000791b */ /* 0x003fe20003800000 */
.L_x_2493:
[----:B------:R-:W-:-:S04]  /*fc50*/  IMAD R5, R6, 0x80, R37 ;  /* 0x0000008006057824 */ /* 0x000fc800078e0225 */
[C---:B------:R-:W-:Y:S01]  /*fc60*/  VIADD R6, R5.reuse, 0x10 ;  /* 0x0000001005067836 */ /* 0x040fe20000000000 */
[----:B------:R-:W-:Y:S01]  /*fc70*/  ISETP.GE.AND P0, PT, R5, UR38, PT ;  /* 0x0000002605007c0c */ /* 0x000fe2000bf06270 */
[----:B------:R-:W-:Y:S02]  /*fc80*/  IMAD.MOV.U32 R13, RZ, RZ, R0 ;  /* 0x000000ffff0d7224 */ /* 0x000fe400078e0000 */
[----:B------:R-:W-:-:S10]  /*fc90*/  IMAD.MOV.U32 R2, RZ, RZ, R14 ;  /* 0x000000ffff027224 */ /* 0x000fd400078e000e */
[----:B------:R-:W-:Y:S05]  /*fca0*/  WARPSYNC.COLLECTIVE R15, `(.L_x_2494) ;  /* 0x000000000f087348 */ /* 0x000fea0003c00000 */
[----:B------:R0:W1:Y:S02]  /*fcb0*/  SHFL.IDX P6, R14, R13, R12, R11 ;  /* 0x0000000c0d0e7389 */ /* 0x00006400000c000b */
[----:B01----:R-:W-:Y:S01]  /*fcc0*/  ENDCOLLECTIVE ;  /* 0x000000000000791b */ /* 0x003fe20003800000 */
.L_x_2494:
        /* <DEDUP_REMOVED lines=8> */
.L_x_2495:
        /* <DEDUP_REMOVED lines=11> */
.L_x_2496:
[----:B------:R-:W-:Y:S02]  /*fe00*/  IMAD.MOV.U32 R13, RZ, RZ, R4 ;  /* 0x000000ffff0d7224 */ /* 0x000fe400078e0004 */
[----:B------:R-:W-:Y:S01]  /*fe10*/  IMAD.MOV.U32 R12, RZ, RZ, 0x2 ;  /* 0x00000002ff0c7424 */ /* 0x000fe200078e00ff */
[----:B------:R-:W-:-:S05]  /*fe20*/  @!P0 LEA R14, P1, R35, R14, 0x1 ;  /* 0x0000000e230e8211 */ /* 0x000fca00078208ff */
[----:B------:R-:W-:-:S08]  /*fe30*/  @!P0 IMAD.MOV.U32 R2, RZ, RZ, R14 ;  /* 0x000000ffff028224 */ /* 0x000fd000078e000e */
[----:B------:R-:W-:Y:S05]  /*fe40*/  WARPSYNC.COLLECTIVE R15, `(.L_x_2497) ;  /* 0x000000000f087348 */ /* 0x000fea0003c00000 */
[----:B------:R0:W1:Y:S02]  /*fe50*/  SHFL.IDX P6, R14, R13, R12, R11 ;  /* 0x0000000c0d0e7389 */ /* 0x00006400000c000b */
[----:B01----:R-:W-:Y:S01]  /*fe60*/  ENDCOLLECTIVE ;  /* 0x000000000000791b */ /* 0x003fe20003800000 */
.L_x_2497:
        /* <DEDUP_REMOVED lines=14> */
.L_x_2498:
[----:B------:R-:W-:Y:S02]  /*ff50*/  IMAD.MOV.U32 R13, RZ, RZ, R4 ;  /* 0x000000ffff0d7224 */ /* 0x000fe400078e0004 */
[----:B------:R-:W-:Y:S01]  /*ff60*/  IMAD.MOV.U32 R12, RZ, RZ, 0x3 ;  /* 0x00000003ff0c7424 */ /* 0x000fe200078e00ff */
[----:B------:R-:W-:-:S05]  /*ff70*/  @!P0 LEA R14, P1, R35, R14, 0x1 ;  /* 0x0000000e230e8211 */ /* 0x000fca00078208ff */
[----:B------:R-:W-:-:S08]  /*ff80*/  @!P0 IMAD.MOV.U32 R2, RZ, RZ, R14 ;  /* 0x000000ffff028224 */ /* 0x000fd000078e000e */
[----:B------:R-:W-:Y:S05]  /*ff90*/  WARPSYNC.COLLECTIVE R15, `(.L_x_2499) ;  /* 0x000000000f087348 */ /* 0x000fea0003c00000 */
[----:B------:R0:W1:Y:S02]  /*ffa0*/  SHFL.IDX P6, R14, R13, R12, R11 ;  /* 0x0000000c0d0e7389 */ /* 0x00006400000c000b */
[----:B01----:R-:W-:Y:S01]  /*ffb0*/  ENDCOLLECTIVE ;  /* 0x000000000000791b */ /* 0x003fe20003800000 */
.L_x_2499:
        /* <DEDUP_REMOVED lines=14> */
.L_x_2500:
[----:B------:R-:W-:Y:S01]  /*100a0*/  IMAD.MOV.U32 R13, RZ, RZ, R4 ;  /* 0x000000ffff0d7224 */ /* 0x000fe200078e0004 */
[----:B------:R-:W-:Y:S02]  /*100b0*/  MOV R12, 0x4 ;  /* 0x00000004000c7802 */ /* 0x000fe40000000f00 */
[----:B------:R-:W-:-:S05]  /*100c0*/  @!P0 LEA R14, P1, R35, R14, 0x1 ;  /* 0x0000000e230e8211 */ /* 0x000fca00078208ff */
[----:B------:R-:W-:-:S08]  /*100d0*/  @!P0 IMAD.MOV.U32 R2, RZ, RZ, R14 ;  /* 0x000000ffff028224 */ /* 0x000fd000078e000e */
[----:B------:R-:W-:Y:S05]  /*100e0*/  WARPSYNC.COLLECTIVE R15, `(.L_x_2501) ;  /* 0x000000000f087348 */ /* 0x000fea0003c00000 */
[----:B------:R0:W1:Y:S02]  /*100f0*/  SHFL.IDX P6, R14, R13, R12, R11 ;  /* 0x0000000c0d0e7389 */ /* 0x00006400000c000b */
[----:B01----:R-:W-:Y:S01]  /*10100*/  ENDCOLLECTIVE ;  /* 0x000000000000791b */ /* 0x003fe20003800000 */
.L_x_2501:
        /* <DEDUP_REMOVED lines=14> */
.L_x_2502:
[----:B------:R-:W-:Y:S02]  /*101f0*/  IMAD.MOV.U32 R13, RZ, RZ, R4 ;  /* 0x000000ffff0d7224 */ /* 0x000fe400078e0004 */
[----:B------:R-:W-:Y:S01]  /*10200*/  IMAD.MOV.U32 R12, RZ, RZ, 0x5 ;  /* 0x00000005ff0c7424 */ /* 0x000fe200078e00ff */
[----:B------:R-:W-:-:S05]  /*10210*/  @!P0 LEA R14, P1, R35, R14, 0x1 ;  /* 0x0000000e230e8211 */ /* 0x000fca00078208ff */
[----:B------:R-:W-:-:S08]  /*10220*/  @!P0 IMAD.MOV.U32 R2, RZ, RZ, R14 ;  /* 0x000000ffff028224 */ /* 0x000fd000078e000e */
[----:B------:R-:W-:Y:S05]  /*10230*/  WARPSYNC.COLLECTIVE R15, `(.L_x_2503) ;  /* 0x000000000f087348 */ /* 0x000fea0003c00000 */
[----:B------:R0:W1:Y:S02]  /*10240*/  SHFL.IDX P6, R14, R13, R12, R11 ;  /* 0x0000000c0d0e7389 */ /* 0x00006400000c000b */
[----:B01----:R-:W-:Y:S01]  /*10250*/  ENDCOLLECTIVE ;  /* 0x000000000000791b */ /* 0x003fe20003800000 */
.L_x_2503:
        /* <DEDUP_REMOVED lines=14> */
.L_x_2504:
[----:B------:R-:W-:Y:S02]  /*10340*/  IMAD.MOV.U32 R13, RZ, RZ, R4 ;  /* 0x000000ffff0d7224 */ /* 0x000fe400078e0004 */
[----:B------:R-:W-:Y:S01]  /*10350*/  IMAD.MOV.U32 R12, RZ, RZ, 0x6 ;  /* 0x00000006ff0c7424 */ /* 0x000fe200078e00ff */
[----:B------:R-:W-:-:S05]  /*10360*/  @!P0 LEA R14, P1, R35, R14, 0x1 ;  /* 0x0000000e230e8211 */ /* 0x000fca00078208ff */
[----:B------:R-:W-:-:S08]  /*10370*/  @!P0 IMAD.MOV.U32 R2, RZ, RZ, R14 ;  /* 0x000000ffff028224 */ /* 0x000fd000078e000e */
[----:B------:R-:W-:Y:S05]  /*10380*/  WARPSYNC.COLLECTIVE R15, `(.L_x_2505) ;  /* 0x000000000f087348 */ /* 0x000fea0003c00000 */
[----:B------:R0:W1:Y:S02]  /*10390*/  SHFL.IDX P6, R14, R13, R12, R11 ;  /* 0x0000000c0d0e7389 */ /* 0x00006400000c000b */
[----:B01----:R-:W-:Y:S01]  /*103a0*/  ENDCOLLECTIVE ;  /* 0x000000000000791b */ /* 0x003fe20003800000 */
.L_x_2505:
[----:B------:R-:W-:Y:S02]  /*103b0*/  @!P0 IMAD.X R7, RZ, RZ, R6, P1 ;  /* 0x000000ffff078224 */ /* 0x000fe400008e0606 */
[----:B------:R-:W-:Y:S02]  /*103c0*/  VIADD R6, R5, 0x60 ;  /* 0x0000006005067836 */ /* 0x000fe40000000000 */
[----:B------:R-:W-:-:S05]  /*103d0*/  @!P0 IMAD.MOV.U32 R3, RZ, RZ, R7 ;  /* 0x000000ffff038224 */ /* 0x000fca00078e0007 */
[----:B------:R-:W-:Y:S01]  /*103e0*/  @!PT LDS RZ, [RZ] ;  /* 0x00000000fffff984 */ /* 0x000fe20000000800 */
[----:B------:R-:W-:Y:S01]  /*103f0*/  @!PT LDS RZ, [RZ] ;  /* 0x00000000fffff984 */ /* 0x000fe20000000800 */
[----:B------:R-:W-:Y:S01]  /*10400*/  @!PT LDS RZ, [RZ] ;  /* 0x00000000fffff984 */ /* 0x000fe20000000800 */
[----:B------:R0:W-:Y:S01]  /*10410*/  @!P0 LDGSTS.E.BYPASS.LTC128B.128 [R33+0x12c00], desc[UR50][R2.64], !P4 ;  /* 0x12c0000002218fae */ /* 0x0001e2000e101d72 */
[----:B------:R-:W-:-:S03]  /*10420*/  MOV R13, R0 ;  /* 0x00000000000d7202 */ /* 0x000fc60000000f00 */
[----:B------:R0:W-:Y:S01]  /*10430*/  @!P0 LDGSTS.E.BYPASS.LTC128B.128 [R33+0x16c00], desc[UR50][R2.64+0x80], !P5 ;  /* 0x16c0008002218fae */ /* 0x0001e2000e901d72 */
[----:B------:R-:W-:Y:S01]  /*10440*/  ISETP.GE.AND P0, PT, R6, UR38, PT ;  /* 0x0000002606007c0c */ /* 0x000fe2000bf06270 */
[----:B------:R-:W-:-:S12]  /*10450*/  IMAD.MOV.U32 R6, RZ, RZ, R14 ;  /* 0x000000ffff067224 */ /* 0x000fd800078e000e */
[----:B0-----:R-:W-:Y:S05]  /*10460*/  WARPSYNC.COLLECTIVE R15, `(.L_x_2506) ;  /* 0x000000000f087348 */ /* 0x001fea0003c00000 */
[----:B------:R1:W2:Y:S02]  /*10470*/  SHFL.IDX P6, R14, R13, R12, R11 ;  /* 0x0000000c0d0e7389 */ /* 0x0002a400000c000b */
[----:B012---:R-:W-:Y:S01]  /*10480*/  ENDCOLLECTIVE ;  /* 0x000000000000791b */ /* 0x007fe20003800000 */
.L_x_2506:
[----:B------:R-:W-:Y:S02]  /*10490*/  IMAD.MOV.U32 R13, RZ, RZ, R4 ;  /* 0x000000ffff0d7224 */ /* 0x000fe400078e0004 */
[----:B------:R-:W-:Y:S01]  /*104a0*/  IMAD.MOV.U32 R12, RZ, RZ, 0x7 ;  /* 0x00000007ff0c7424 */ /* 0x000fe200078e00ff */
[----:B------:R-:W-:-:S05]  /*104b0*/  @!P0 LEA R14, P1, R35, R14, 0x1 ;  /* 0x0000000e230e8211 */ /* 0x000fca00078208ff */
[----:B------:R-:W-:-:S08]  /*104c0*/  @!P0 IMAD.MOV.U32 R2, RZ, RZ, R14 ;  /* 0x000000ffff028224 */ /* 0x000fd000078e000e */
[----:B------:R-:W-:Y:S05]  /*104d0*/  WARPSYNC.COLLECTIVE R15, `(.L_x_2507) ;  /* 0x000000000f087348 */ /* 0x000fea0003c00000 */
[----:B------:R0:W1:Y:S02]  /*104e0*/  SHFL.IDX P6, R14, R13, R12, R11 ;  /* 0x0000000c0d0e7389 */ /* 0x00006400000c000b */
[----:B01----:R-:W-:Y:S01]  /*104f0*/  ENDCOLLECTIVE ;  /* 0x000000000000791b */ /* 0x003fe20003800000 */
.L_x_2507:
        /* <DEDUP_REMOVED lines=12> */
.L_x_2508:
[----:B------:R-:W-:Y:S05]  /*105c0*/  BRA `(.L_x_2509) ;  /* 0xffffffc800387947 */ /* 0x000fea000383ffff */
.L_x_2431:
[----:B0-----:R0:W1:Y:S02]  /*105d0*/  SYNCS.PHASECHK.TRANS64.TRYWAIT P0, [R16+URZ+0x28820], R3 ;  /* 0x02882003100075a7 */ /* 0x001064000800017f */
[----:B-1----:R-:W-:Y:S05]  /*105e0*/  @!P0 NANOSLEEP.SYNCS 0x989680 ;  /* 0x009896800000895d */ /* 0x002fea0003900000 */
[----:B------:R-:W1:Y:S02]  /*105f0*/  @!P0 SYNCS.PHASECHK.TRANS64 P0, [R16+URZ+0x28820], R3 ;  /* 0x02882003100085a7 */ /* 0x000e64000800007f */
[----:B-1----:R-:W-:Y:S05]  /*10600*/  @!P0 BRA `(.L_x_2431) ;  /* 0xfffffffc00f08947 */ /* 0x002fea000383ffff */
[----:B------:R-:W-:Y:S05]  /*10610*/  BRA `(.L_x_2510) ;  /* 0xffffffc800907947 */ /* 0x000fea000383ffff */
.L_x_2435:
[----:B0-----:R0:W1:Y:S02]  /*10620*/  SYNCS.PHASECHK.TRANS64.TRYWAIT P0, [R6+URZ+0x28840], R3 ;  /* 0x02884003060075a7 */ /* 0x001064000800017f */
[----:B-1----:R-:W-:Y:S05]  /*10630*/  @!P0 NANOSLEEP.SYNCS 0x989680 ;  /* 0x009896800000895d */ /* 0x002fea0003900000 */
[----:B------:R-:W1:Y:S02]  /*10640*/  @!P0 SYNCS.PHASECHK.TRANS64 P0, [R6+URZ+0x28840], R3 ;  /* 0x02884003060085a7 */ /* 0x000e64000800007f */
[----:B-1----:R-:W-:Y:S05]  /*10650*/  @!P0 BRA `(.L_x_2435) ;  /* 0xfffffffc00f08947 */ /* 0x002fea000383ffff */
[----:B------:R-:W-:Y:S05]  /*10660*/  BRA `(.L_x_2511) ;  /* 0xffffffcc00507947 */ /* 0x000fea000383ffff */
.L_x_2436:
        /* <DEDUP_REMOVED lines=8> */
.L_x_2513:
[----:B------:R-:W-:Y:S05]  /*106f0*/  BSYNC B1 ;  /* 0x0000000000017941 */ /* 0x000fea0003800000 */
.L_x_2512:
        /* <DEDUP_REMOVED lines=10> */
.L_x_2514:
[----:B------:R-:W-:Y:S02]  /*107a0*/  IMAD.MOV.U32 R13, RZ, RZ, R9 ;  /* 0x000000ffff0d7224 */ /* 0x000fe400078e0009 */
[----:B------:R-:W-:Y:S02]  /*107b0*/  IMAD.MOV.U32 R12, RZ, RZ, 0x1 ;  /* 0x00000001ff0c7424 */ /* 0x000fe400078e00ff */
[----:B------:R-:W-:-:S07]  /*107c0*/  IMAD.MOV.U32 R2, RZ, RZ, R14 ;  /* 0x000000ffff027224 */ /* 0x000fce00078e000e */
[----:B------:R-:W-:Y:S05]  /*107d0*/  WARPSYNC.COLLECTIVE R15, `(.L_x_2515) ;  /* 0x000000000f087348 */ /* 0x000fea0003c00000 */
[----:B------:R0:W1:Y:S02]  /*107e0*/  SHFL.IDX P6, R14, R13, R12, R11 ;  /* 0x0000000c0d0e7389 */ /* 0x00006400000c000b */
[----:B01----:R-:W-:Y:S01]  /*107f0*/  ENDCOLLECTIVE ;  /* 0x000000000000791b */ /* 0x003fe20003800000 */
.L_x_2515:
        /* <DEDUP_REMOVED lines=12> */
.L_x_2516:
[----:B------:R-:W-:Y:S02]  /*108c0*/  IMAD.MOV.U32 R13, RZ, RZ, R9 ;  /* 0x000000ffff0d7224 */ /* 0x000fe400078e0009 */
[----:B------:R-:W-:Y:S02]  /*108d0*/  IMAD.MOV.U32 R12, RZ, RZ, 0x2 ;  /* 0x00000002ff0c7424 */ /* 0x000fe400078e00ff */
[----:B------:R-:W-:-:S07]  /*108e0*/  IMAD.MOV.U32 R2, RZ, RZ, R14 ;  /* 0x000000ffff027224 */ /* 0x000fce00078e000e */
[----:B------:R-:W-:Y:S05]  /*108f0*/  WARPSYNC.COLLECTIVE R15, `(.L_x_2517) ;  /* 0x000000000f087348 */ /* 0x000fea0003c00000 */
[----:B------:R0:W1:Y:S02]  /*10900*/  SHFL.IDX P6, R14, R13, R12, R11 ;  /* 0x0000000c0d0e7389 */ /* 0x00006400000c000b */
[----:B01----:R-:W-:Y:S01]  /*10910*/  ENDCOLLECTIVE ;  /* 0x000000000000791b */ /* 0x003fe20003800000 */
.L_x_2517:
        /* <DEDUP_REMOVED lines=12> */
.L_x_2518:
[----:B------:R-:W-:Y:S02]  /*109e0*/  IMAD.MOV.U32 R13, RZ, RZ, R9 ;  /* 0x000000ffff0d7224 */ /* 0x000fe400078e0009 */
[----:B------:R-:W-:Y:S02]  /*109f0*/  IMAD.MOV.U32 R12, RZ, RZ, 0x3 ;  /* 0x00000003ff0c7424 */ /* 0x000fe400078e00ff */
[----:B------:R-:W-:-:S07]  /*10a00*/  IMAD.MOV.U32 R2, RZ, RZ, R14 ;  /* 0x000000ffff027224 */ /* 0x000fce00078e000e */
[----:B------:R-:W-:Y:S05]  /*10a10*/  WARPSYNC.COLLECTIVE R15, `(.L_x_2519) ;  /* 0x000000000f087348 */ /* 0x000fea0003c00000 */
[----:B------:R0:W1:Y:S02]  /*10a20*/  SHFL.IDX P6, R14, R13, R12, R11 ;  /* 0x0000000c0d0e7389 */ /* 0x00006400000c000b */
[----:B01----:R-:W-:Y:S01]  /*10a30*/  ENDCOLLECTIVE ;  /* 0x000000000000791b */ /* 0x003fe20003800000 */
.L_x_2519:
        /* <DEDUP_REMOVED lines=12> */
.L_x_2520:
[----:B------:R-:W-:Y:S02]  /*10b00*/  IMAD.MOV.U32 R13, RZ, RZ, R9 ;  /* 0x000000ffff0d7224 */ /* 0x000fe400078e0009 */
[----:B------:R-:W-:Y:S02]  /*10b10*/  IMAD.MOV.U32 R12, RZ, RZ, 0x4 ;  /* 0x00000004ff0c7424 */ /* 0x000fe400078e00ff */
[----:B------:R-:W-:-:S07]  /*10b20*/  IMAD.MOV.U32 R2, RZ, RZ, R14 ;  /* 0x000000ffff027224 */ /* 0x000fce00078e000e */
[----:B------:R-:W-:Y:S05]  /*10b30*/  WARPSYNC.COLLECTIVE R15, `(.L_x_2521) ;  /* 0x000000000f087348 */ /* 0x000fea0003c00000 */
[----:B------:R0:W1:Y:S02]  /*10b40*/  SHFL.IDX P6, R14, R13, R12, R11 ;  /* 0x0000000c0d0e7389 */ /* 0x00006400000c000b */
[----:B01----:R-:W-:Y:S01]  /*10b50*/  ENDCOLLECTIVE ;  /* 0x000000000000791b */ /* 0x003fe20003800000 */
.L_x_2521:
        /* <DEDUP_REMOVED lines=12> */
.L_x_2522:
[----:B------:R-:W-:Y:S02]  /*10c20*/  IMAD.MOV.U32 R13, RZ, RZ, R9 ;  /* 0x000000ffff0d7224 */ /* 0x000fe400078e0009 */
[----:B------:R-:W-:Y:S02]  /*10c30*/  IMAD.MOV.U32 R12, RZ, RZ, 0x5 ;  /* 0x00000005ff0c7424 */ /* 0x000fe400078e00ff */
[----:B------:R-:W-:-:S07]  /*10c40*/  IMAD.MOV.U32 R2, RZ, RZ, R14 ;  /* 0x000000ffff027224 */ /* 0x000fce00078e000e */
[----:B------:R-:W-:Y:S05]  /*10c50*/  WARPSYNC.COLLECTIVE R15, `(.L_x_2523) ;  /* 0x000000000f087348 */ /* 0x000fea0003c00000 */
[----:B------:R0:W1:Y:S02]  /*10c60*/  SHFL.IDX P6, R14, R13, R12, R11 ;  /* 0x0000000c0d0e7389 */ /* 0x00006400000c000b */
[----:B01----:R-:W-:Y:S01]  /*10c70*/  ENDCOLLECTIVE ;  /* 0x000000000000791b */ /* 0x003fe20003800000 */
.L_x_2523:
        /* <DEDUP_REMOVED lines=12> */
.L_x_2524:
[----:B------:R-:W-:Y:S02]  /*10d40*/  IMAD.MOV.U32 R13, RZ, RZ, R9 ;  /* 0x000000ffff0d7224 */ /* 0x000fe400078e0009 */
[----:B------:R-:W-:Y:S02]  /*10d50*/  IMAD.MOV.U32 R12, RZ, RZ, 0x6 ;  /* 0x00000006ff0c7424 */ /* 0x000fe400078e00ff */
[----:B------:R-:W-:-:S07]  /*10d60*/  IMAD.MOV.U32 R2, RZ, RZ, R14 ;  /* 0x000000ffff027224 */ /* 0x000fce00078e000e */
[----:B------:R-:W-:Y:S05]  /*10d70*/  WARPSYNC.COLLECTIVE R15, `(.L_x_2525) ;  /* 0x000000000f087348 */ /* 0x000fea0003c00000 */
[----:B------:R0:W1:Y:S02]  /*10d80*/  SHFL.IDX P6, R14, R13, R12, R11 ;  /* 0x0000000c0d0e7389 */ /* 0x00006400000c000b */
[----:B01----:R-:W-:Y:S01]  /*10d90*/  ENDCOLLECTIVE ;  /* 0x000000000000791b */ /* 0x003fe20003800000 */
.L_x_2525:
        /* <DEDUP_REMOVED lines=12> */
.L_x_2526:
[----:B------:R-:W-:Y:S02]  /*10e60*/  IMAD.MOV.U32 R13, RZ, RZ, R9 ;  /* 0x000000ffff0d7224 */ /* 0x000fe400078e0009 */
[----:B------:R-:W-:Y:S02]  /*10e70*/  IMAD.MOV.U32 R12, RZ, RZ, 0x7 ;  /* 0x00000007ff0c7424 */ /* 0x000fe400078e00ff */
[----:B------:R-:W-:-:S07]  /*10e80*/  IMAD.MOV.U32 R2, RZ, RZ, R14 ;  /* 0x000000ffff027224 */ /* 0x000fce00078e000e */
[----:B------:R-:W-:Y:S05]  /*10e90*/  WARPSYNC.COLLECTIVE R15, `(.L_x_2527) ;  /* 0x000000000f087348 */ /* 0x000fea0003c00000 */
[----:B------:R0:W1:Y:S02]  /*10ea0*/  SHFL.IDX P6, R14, R13, R12, R11 ;  /* 0x0000000c0d0e7389 */ /* 0x00006400000c000b */
[----:B01----:R-:W-:Y:S01]  /*10eb0*/  ENDCOLLECTIVE ;  /* 0x000000000000791b */ /* 0x003fe20003800000 */
.L_x_2527:
        /* <DEDUP_REMOVED lines=12> */
.L_x_2528:
[----:B------:R-:W-:Y:S05]  /*10f80*/  BRA `(.L_x_2529) ;  /* 0xffffffc800247947 */ /* 0x000fea000383ffff */
.L_x_2441:
[----:B0-----:R0:W1:Y:S02]  /*10f90*/  SYNCS.PHASECHK.TRANS64.TRYWAIT P0, [R6+URZ+0x28860], R3 ;  /* 0x02886003060075a7 */ /* 0x001064000800017f */
[----:B-1----:R-:W-:Y:S05]  /*10fa0*/  @!P0 NANOSLEEP.SYNCS 0x989680 ;  /* 0x009896800000895d */ /* 0x002fea0003900000 */
[----:B------:R-:W1:Y:S02]  /*10fb0*/  @!P0 SYNCS.PHASECHK.TRANS64 P0, [R6+URZ+0x28860], R3 ;  /* 0x02886003060085a7 */ /* 0x000e64000800007f */
[----:B-1----:R-:W-:Y:S05]  /*10fc0*/  @!P0 BRA `(.L_x_2441) ;  /* 0xfffffffc00f08947 */ /* 0x002fea000383ffff */
[----:B------:R-:W-:Y:S05]  /*10fd0*/  BRA `(.L_x_2530) ;  /* 0xffffffc800807947 */ /* 0x000fea000383ffff */
.L_x_2442:
        /* <DEDUP_REMOVED lines=8> */
.L_x_2532:
[----:B------:R-:W-:Y:S05]  /*11060*/  BSYNC B1 ;  /* 0x0000000000017941 */ /* 0x000fea0003800000 */
.L_x_2531:
        /* <DEDUP_REMOVED lines=9> */
.L_x_2533:
[----:B------:R-:W-:Y:S01]  /*11100*/  MOV R13, R18 ;  /* 0x00000012000d7202 */ /* 0x000fe20000000f00 */
[----:B------:R-:W-:Y:S01]  /*11110*/  IMAD.MOV.U32 R12, RZ, RZ, 0x1 ;  /* 0x00000001ff0c7424 */ /* 0x000fe200078e00ff */
[----:B------:R-:W-:-:S13]  /*11120*/  IADD3 R2, P0, R14, R5, RZ ;  /* 0x000000050e027210 */ /* 0x000fda0007f1e0ff */
[----:B------:R-:W-:Y:S05]  /*11130*/  WARPSYNC.COLLECTIVE R15, `(.L_x_2534) ;  /* 0x000000000f087348 */ /* 0x000fea0003c00000 */
[----:B------:R0:W1:Y:S02]  /*11140*/  SHFL.IDX P6, R14, R13, R12, R11 ;  /* 0x0000000c0d0e7389 */ /* 0x00006400000c000b */
[----:B01----:R-:W-:Y:S01]  /*11150*/  ENDCOLLECTIVE ;  /* 0x000000000000791b */ /* 0x003fe20003800000 */
.L_x_2534:
        /* <DEDUP_REMOVED lines=13> */
.L_x_2535:
[----:B------:R-:W-:Y:S02]  /*11230*/  IMAD.MOV.U32 R13, RZ, RZ, R18 ;  /* 0x000000ffff0d7224 */ /* 0x000fe400078e0012 */
[----:B------:R-:W-:Y:S01]  /*11240*/  IMAD.MOV.U32 R12, RZ, RZ, 0x2 ;  /* 0x00000002ff0c7424 */ /* 0x000fe200078e00ff */
[----:B------:R-:W-:-:S13]  /*11250*/  IADD3 R2, P0, R14, R5, RZ ;  /* 0x000000050e027210 */ /* 0x000fda0007f1e0ff */
[----:B------:R-:W-:Y:S05]  /*11260*/  WARPSYNC.COLLECTIVE R15, `(.L_x_2536) ;  /* 0x000000000f087348 */ /* 0x000fea0003c00000 */
[----:B------:R0:W1:Y:S02]  /*11270*/  SHFL.IDX P6, R14, R13, R12, R11 ;  /* 0x0000000c0d0e7389 */ /* 0x00006400000c000b */
[----:B01----:R-:W-:Y:S01]  /*11280*/  ENDCOLLECTIVE ;  /* 0x000000000000791b */ /* 0x003fe20003800000 */
.L_x_2536:
        /* <DEDUP_REMOVED lines=13> */
.L_x_2537:
[----:B------:R-:W-:Y:S02]  /*11360*/  IMAD.MOV.U32 R13, RZ, RZ, R18 ;  /* 0x000000ffff0d7224 */ /* 0x000fe400078e0012 */
[----:B------:R-:W-:Y:S01]  /*11370*/  IMAD.MOV.U32 R12, RZ, RZ, 0x3 ;  /* 0x00000003ff0c7424 */ /* 0x000fe200078e00ff */
[----:B------:R-:W-:-:S13]  /*11380*/  IADD3 R2, P0, R14, R5, RZ ;  /* 0x000000050e027210 */ /* 0x000fda0007f1e0ff */
[----:B------:R-:W-:Y:S05]  /*11390*/  WARPSYNC.COLLECTIVE R15, `(.L_x_2538) ;  /* 0x000000000f087348 */ /* 0x000fea0003c00000 */
[----:B------:R0:W1:Y:S02]  /*113a0*/  SHFL.IDX P6, R14, R13, R12, R11 ;  /* 0x0000000c0d0e7389 */ /* 0x00006400000c000b */
[----:B01----:R-:W-:Y:S01]  /*113b0*/  ENDCOLLECTIVE ;  /* 0x000000000000791b */ /* 0x003fe20003800000 */
.L_x_2538:
        /* <DEDUP_REMOVED lines=13> */
.L_x_2539:
[----:B------:R-:W-:Y:S02]  /*11490*/  IMAD.MOV.U32 R13, RZ, RZ, R18 ;  /* 0x000000ffff0d7224 */ /* 0x000fe400078e0012 */
[----:B------:R-:W-:Y:S01]  /*114a0*/  IMAD.MOV.U32 R12, RZ, RZ, 0x4 ;  /* 0x00000004ff0c7424 */ /* 0x000fe200078e00ff */
[----:B------:R-:W-:-:S13]  /*114b0*/  IADD3 R2, P0, R14, R5, RZ ;  /* 0x000000050e027210 */ /* 0x000fda0007f1e0ff */
[----:B------:R-:W-:Y:S05]  /*114c0*/  WARPSYNC.COLLECTIVE R15, `(.L_x_2540) ;  /* 0x000000000f087348 */ /* 0x000fea0003c00000 */
[----:B------:R0:W1:Y:S02]  /*114d0*/  SHFL.IDX P6, R14, R13, R12, R11 ;  /* 0x0000000c0d0e7389 */ /* 0x00006400000c000b */
[----:B01----:R-:W-:Y:S01]  /*114e0*/  ENDCOLLECTIVE ;  /* 0x000000000000791b */ /* 0x003fe20003800000 */
.L_x_2540:
        /* <DEDUP_REMOVED lines=13> */
.L_x_2541:
[----:B------:R-:W-:Y:S02]  /*115c0*/  IMAD.MOV.U32 R13, RZ, RZ, R18 ;  /* 0x000000ffff0d7224 */ /* 0x000fe400078e0012 */
[----:B------:R-:W-:Y:S01]  /*115d0*/  IMAD.MOV.U32 R12, RZ, RZ, 0x5 ;  /* 0x00000005ff0c7424 */ /* 0x000fe200078e00ff */
[----:B------:R-:W-:-:S13]  /*115e0*/  IADD3 R2, P0, R14, R5, RZ ;  /* 0x000000050e027210 */ /* 0x000fda0007f1e0ff */
[----:B------:R-:W-:Y:S05]  /*115f0*/  WARPSYNC.COLLECTIVE R15, `(.L_x_2542) ;  /* 0x000000000f087348 */ /* 0x000fea0003c00000 */
[----:B------:R0:W1:Y:S02]  /*11600*/  SHFL.IDX P6, R14, R13, R12, R11 ;  /* 0x0000000c0d0e7389 */ /* 0x00006400000c000b */
[----:B01----:R-:W-:Y:S01]  /*11610*/  ENDCOLLECTIVE ;  /* 0x000000000000791b */ /* 0x003fe20003800000 */
.L_x_2542:
        /* <DEDUP_REMOVED lines=13> */
.L_x_2543:
[----:B------:R-:W-:Y:S02]  /*116f0*/  IMAD.MOV.U32 R13, RZ, RZ, R18 ;  /* 0x000000ffff0d7224 */ /* 0x000fe400078e0012 */
[----:B------:R-:W-:Y:S01]  /*11700*/  IMAD.MOV.U32 R12, RZ, RZ, 0x6 ;  /* 0x00000006ff0c7424 */ /* 0x000fe200078e00ff */
[----:B------:R-:W-:-:S13]  /*11710*/  IADD3 R2, P0, R14, R5, RZ ;  /* 0x000000050e027210 */ /* 0x000fda0007f1e0ff */
[----:B------:R-:W-:Y:S05]  /*11720*/  WARPSYNC.COLLECTIVE R15, `(.L_x_2544) ;  /* 0x000000000f087348 */ /* 0x000fea0003c00000 */
[----:B------:R0:W1:Y:S02]  /*11730*/  SHFL.IDX P6, R14, R13, R12, R11 ;  /* 0x0000000c0d0e7389 */ /* 0x00006400000c000b */
[----:B01----:R-:W-:Y:S01]  /*11740*/  ENDCOLLECTIVE ;  /* 0x000000000000791b */ /* 0x003fe20003800000 */
.L_x_2544:
        /* <DEDUP_REMOVED lines=13> */
.L_x_2545:
[----:B------:R-:W-:Y:S02]  /*11820*/  IMAD.MOV.U32 R13, RZ, RZ, R18 ;  /* 0x000000ffff0d7224 */ /* 0x000fe400078e0012 */
[----:B------:R-:W-:Y:S01]  /*11830*/  IMAD.MOV.U32 R12, RZ, RZ, 0x7 ;  /* 0x00000007ff0c7424 */ /* 0x000fe200078e00ff */
[----:B------:R-:W-:-:S13]  /*11840*/  IADD3 R2, P0, R14, R5, RZ ;  /* 0x000000050e027210 */ /* 0x000fda0007f1e0ff */
[----:B------:R-:W-:Y:S05]  /*11850*/  WARPSYNC.COLLECTIVE R15, `(.L_x_2546) ;  /* 0x000000000f087348 */ /* 0x000fea0003c00000 */
[----:B------:R0:W1:Y:S02]  /*11860*/  SHFL.IDX P6, R14, R13, R12, R11 ;  /* 0x0000000c0d0e7389 */ /* 0x00006400000c000b */
[----:B01----:R-:W-:Y:S01]  /*11870*/  ENDCOLLECTIVE ;  /* 0x000000000000791b */ /* 0x003fe20003800000 */
.L_x_2546:
        /* <DEDUP_REMOVED lines=12> */
.L_x_2547:
[----:B------:R-:W-:Y:S01]  /*11940*/  @!PT LDS RZ, [RZ] ;  /* 0x00000000fffff984 */ /* 0x000fe20000000800 */
[----:B------:R-:W-:Y:S01]  /*11950*/  @!PT LDS RZ, [RZ] ;  /* 0x00000000fffff984 */ /* 0x000fe20000000800 */
[----:B------:R-:W-:Y:S01]  /*11960*/  @!PT LDS RZ, [RZ] ;  /* 0x00000000fffff984 */ /* 0x000fe20000000800 */
[----:B------:R0:W-:Y:S01]  /*11970*/  LDGSTS.E.BYPASS.LTC128B.128 [R7+0x7400], desc[UR50][R2.64+0x80], !P0 ;  /* 0x0740008002077fae */ /* 0x0001e2000c101d72 */
[----:B------:R-:W-:Y:S05]  /*11980*/  BRA `(.L_x_2548) ;  /* 0xffffffc400247947 */ /* 0x000fea000383ffff */
.L_x_2450:
[----:B0-----:R0:W1:Y:S02]  /*11990*/  SYNCS.PHASECHK.TRANS64.TRYWAIT P0, [R4+URZ+0x28860], R3 ;  /* 0x02886003040075a7 */ /* 0x001064000800017f */
[----:B-1----:R-:W-:Y:S05]  /*119a0*/  @!P0 NANOSLEEP.SYNCS 0x989680 ;  /* 0x009896800000895d */ /* 0x002fea0003900000 */
[----:B------:R-:W1:Y:S02]  /*119b0*/  @!P0 SYNCS.PHASECHK.TRANS64 P0, [R4+URZ+0x28860], R3 ;  /* 0x02886003040085a7 */ /* 0x000e64000800007f */
[----:B-1----:R-:W-:Y:S05]  /*119c0*/  @!P0 BRA `(.L_x_2450) ;  /* 0xfffffffc00f08947 */ /* 0x002fea000383ffff */
[----:B------:R-:W-:Y:S05]  /*119d0*/  BRA `(.L_x_2549) ;  /* 0xffffffc800447947 */ /* 0x000fea000383ffff */
.L_x_2451:
        /* <DEDUP_REMOVED lines=8> */
.L_x_2551:
[----:B------:R-:W-:Y:S05]  /*11a60*/  BSYNC B0 ;  /* 0x0000000000007941 */ /* 0x000fea0003800000 */
.L_x_2550:
        /* <DEDUP_REMOVED lines=9> */
.L_x_2552:
[----:B------:R-:W-:Y:S02]  /*11b00*/  IMAD.MOV.U32 R13, RZ, RZ, R18 ;  /* 0x000000ffff0d7224 */ /* 0x000fe400078e0012 */
[----:B------:R-:W-:Y:S01]  /*11b10*/  IMAD.MOV.U32 R12, RZ, RZ, 0x1 ;  /* 0x00000001ff0c7424 */ /* 0x000fe200078e00ff */
[----:B------:R-:W-:-:S13]  /*11b20*/  IADD3 R2, P0, R14, R6, RZ ;  /* 0x000000060e027210 */ /* 0x000fda0007f1e0ff */
[----:B------:R-:W-:Y:S05]  /*11b30*/  WARPSYNC.COLLECTIVE R15, `(.L_x_2553) ;  /* 0x000000000f087348 */ /* 0x000fea0003c00000 */
[----:B------:R0:W1:Y:S02]  /*11b40*/  SHFL.IDX P6, R14, R13, R12, R11 ;  /* 0x0000000c0d0e7389 */ /* 0x00006400000c000b */
[----:B01----:R-:W-:Y:S01]  /*11b50*/  ENDCOLLECTIVE ;  /* 0x000000000000791b */ /* 0x003fe20003800000 */
.L_x_2553:
        /* <DEDUP_REMOVED lines=13> */
.L_x_2554:
        /* <DEDUP_REMOVED lines=10> */
.L_x_2555:
[----:B------:R-:W-:Y:S01]  /*11cd0*/  IMAD.X R3, RZ, RZ, R7, P0 ;  /* 0x000000ffff037224 */ /* 0x000fe200000e0607 */
[----:B------:R-:W-:Y:S02]  /*11ce0*/  ISETP.LT.OR P0, PT, R5, 0x11, P3 ;  /* 0x000000110500780c */ /* 0x000fe40001f01670 */
[----:B------:R-:W-:-:S11]  /*11cf0*/  MOV R13, R17 ;  /* 0x00000011000d7202 */ /* 0x000fd60000000f00 */
        /* <DEDUP_REMOVED lines=9> */
.L_x_2556:
        /* <DEDUP_REMOVED lines=10> */
.L_x_2557:
        /* <DEDUP_REMOVED lines=12> */
.L_x_2558:
        /* <DEDUP_REMOVED lines=10> */
.L_x_2559:
        /* <DEDUP_REMOVED lines=12> */
.L_x_2560:
        /* <DEDUP_REMOVED lines=10> */
.L_x_2561:
        /* <DEDUP_REMOVED lines=12> */
.L_x_2562:
[----:B------:R-:W-:Y:S01]  /*121b0*/  @!PT LDS RZ, [RZ] ;  /* 0x00000000fffff984 */ /* 0x000fe20000000800 */
[----:B------:R-:W-:Y:S01]  /*121c0*/  @!PT LDS RZ, [RZ] ;  /* 0x00000000fffff984 */ /* 0x000fe20000000800 */
[----:B------:R-:W-:Y:S01]  /*121d0*/  @!PT LDS RZ, [RZ] ;  /* 0x00000000fffff984 */ /* 0x000fe20000000800 */
[----:B------:R0:W-:Y:S01]  /*121e0*/  LDGSTS.E.BYPASS.LTC128B.128 [R0+0x6400], desc[UR50][R2.64+0x80], !P0 ;  /* 0x0640008002007fae */ /* 0x0001e2000c101d72 */
[----:B------:R-:W-:Y:S01]  /*121f0*/  IMAD.MOV.U32 R13, RZ, RZ, R18 ;  /* 0x000000ffff0d7224 */ /* 0x000fe200078e0012 */
[----:B------:R-:W-:Y:S02]  /*12200*/  MOV R12, 0x6 ;  /* 0x00000006000c7802 */ /* 0x000fe40000000f00 */
[----:B0-----:R-:W-:-:S13]  /*12210*/  IADD3 R2, P0, R14, R6, RZ ;  /* 0x000000060e027210 */ /* 0x001fda0007f1e0ff */
[----:B------:R-:W-:Y:S05]  /*12220*/  WARPSYNC.COLLECTIVE R15, `(.L_x_2563) ;  /* 0x000000000f087348 */ /* 0x000fea0003c00000 */
[----:B------:R0:W1:Y:S02]  /*12230*/  SHFL.IDX P6, R14, R13, R12, R11 ;  /* 0x0000000c0d0e7389 */ /* 0x00006400000c000b */
[----:B01----:R-:W-:Y:S01]  /*12240*/  ENDCOLLECTIVE ;  /* 0x000000000000791b */ /* 0x003fe20003800000 */
.L_x_2563:
        /* <DEDUP_REMOVED lines=12> */
.L_x_2564:
        /* <DEDUP_REMOVED lines=10> */
.L_x_2565:
        /* <DEDUP_REMOVED lines=12> */
.L_x_2566:
[----:B------:R-:W-:Y:S01]  /*12470*/  @!PT LDS RZ, [RZ] ;  /* 0x00000000fffff984 */ /* 0x000fe20000000800 */
[----:B------:R-:W-:Y:S01]  /*12480*/  @!PT LDS RZ, [RZ] ;  /* 0x00000000fffff984 */ /* 0x000fe20000000800 */
[----:B------:R-:W-:Y:S01]  /*12490*/  @!PT LDS RZ, [RZ] ;  /* 0x00000000fffff984 */ /* 0x000fe20000000800 */
[----:B------:R0:W-:Y:S01]  /*124a0*/  LDGSTS.E.BYPASS.LTC128B.128 [R0+0x7400], desc[UR50][R2.64+0x80], !P0 ;  /* 0x0740008002007fae */ /* 0x0001e2000c101d72 */
[----:B------:R-:W-:Y:S05]  /*124b0*/  BRA `(.L_x_2567) ;  /* 0xffffffc000987947 */ /* 0x000fea000383ffff */
.L_x_2456:
        /* <DEDUP_REMOVED lines=8> */
.L_x_2569:
[----:B------:R-:W-:Y:S05]  /*12540*/  BSYNC B0 ;  /* 0x0000000000007941 */ /* 0x000fea0003800000 */
.L_x_2568:
[----:B------:R-:W-:Y:S05]  /*12550*/  BRA `(.L_x_2570) ;  /* 0xffffffc4001c7947 */ /* 0x000fea000383ffff */
.L_x_2459:
[----:B-1----:R1:W2:Y:S02]  /*12560*/  SYNCS.PHASECHK.TRANS64.TRYWAIT P0, [R4+URZ+0x28820], R0 ;  /* 0x02882000040075a7 */ /* 0x0022a4000800017f */
[----:B--2---:R-:W-:Y:S05]  /*12570*/  @!P0 NANOSLEEP.SYNCS 0x989680 ;  /* 0x009896800000895d */ /* 0x004fea0003900000 */
[----:B------:R-:W2:Y:S02]  /*12580*/  @!P0 SYNCS.PHASECHK.TRANS64 P0, [R4+URZ+0x28820], R0 ;  /* 0x02882000040085a7 */ /* 0x000ea4000800007f */
[----:B--2---:R-:W-:Y:S05]  /*12590*/  @!P0 BRA `(.L_x_2459) ;  /* 0xfffffffc00f08947 */ /* 0x004fea000383ffff */
[----:B------:R-:W-:Y:S05]  /*125a0*/  BRA `(.L_x_2571) ;  /* 0xffffffc400607947 */ /* 0x000fea000383ffff */
.L_x_2460:
        /* <DEDUP_REMOVED lines=11> */
.L_x_2573:
[----:B------:R-:W-:Y:S05]  /*12660*/  BSYNC B0 ;  /* 0x0000000000007941 */ /* 0x000fea0003800000 */
.L_x_2572:
[----:B------:R-:W-:Y:S05]  /*12670*/  BRA `(.L_x_2574) ;  /* 0xffffffc400487947 */ /* 0x000fea000383ffff */
.L_x_2463:
[----:B------:R-:W-:Y:S01]  /*12680*/  BSSY B1, `(.L_x_2575) ;  /* 0x0000006000017945 */ /* 0x000fe20003800000 */
[----:B------:R-:W-:-:S07]  /*12690*/  IMAD.MOV.U32 R15, RZ, RZ, -0x1 ;  /* 0xffffffffff0f7424 */ /* 0x000fce00078e00ff */
[----:B01---5:R-:W-:Y:S05]  /*126a0*/  WARPSYNC.COLLECTIVE R15, `(.L_x_2576) ;  /* 0x000000000f0c7348 */ /* 0x023fea0003c00000 */
[----:B------:R-:W-:Y:S02]  /*126b0*/  ELECT P6, UR62, PT ;  /* 0x00000000003e782f */ /* 0x000fe400038c0000 */
[----:B------:R-:W-:Y:S01]  /*126c0*/  MOV R14, UR62 ;  /* 0x0000003e000e7c02 */ /* 0x000fe20008000f00 */
[----:B01---5:R-:W-:Y:S10]  /*126d0*/  ENDCOLLECTIVE ;  /* 0x000000000000791b */ /* 0x023ff40003800000 */
.L_x_2576:
[----:B------:R-:W-:Y:S05]  /*126e0*/  BSYNC B1 ;  /* 0x0000000000017941 */ /* 0x000fea0003800000 */
.L_x_2575:
[----:B------:R-:W-:Y:S05]  /*126f0*/  BRA `(.L_x_2577) ;  /* 0xffffffc400407947 */ /* 0x000fea000383ffff */
.L_x_2465:
[----:B-1----:R1:W2:Y:S02]  /*12700*/  SYNCS.PHASECHK.TRANS64.TRYWAIT P1, [R5+URZ+0x28840], R0 ;  /* 0x02884000050075a7 */ /* 0x0022a4000802017f */
[----:B--2---:R-:W-:Y:S05]  /*12710*/  @!P1 NANOSLEEP.SYNCS 0x989680 ;  /* 0x009896800000995d */ /* 0x004fea0003900000 */
[----:B------:R-:W2:Y:S02]  /*12720*/  @!P1 SYNCS.PHASECHK.TRANS64 P1, [R5+URZ+0x28840], R0 ;  /* 0x02884000050095a7 */ /* 0x000ea4000802007f */
[----:B--2---:R-:W-:Y:S05]  /*12730*/  @!P1 BRA `(.L_x_2465) ;  /* 0xfffffffc00f09947 */ /* 0x004fea000383ffff */
[----:B------:R-:W-:Y:S05]  /*12740*/  BRA `(.L_x_2578) ;  /* 0xffffffc400607947 */ /* 0x000fea000383ffff */
.L_x_2467:
[----:B--2---:R2:W3:Y:S02]  /*12750*/  SYNCS.PHASECHK.TRANS64.TRYWAIT P1, [R23+URZ+0x28840], R2 ;  /* 0x02884002170075a7 */ /* 0x0044e4000802017f */
[----:B---3--:R-:W-:Y:S05]  /*12760*/  @!P1 NANOSLEEP.SYNCS 0x989680 ;  /* 0x009896800000995d */ /* 0x008fea0003900000 */
[----:B------:R-:W3:Y:S02]  /*12770*/  @!P1 SYNCS.PHASECHK.TRANS64 P1, [R23+URZ+0x28840], R2 ;  /* 0x02884002170095a7 */ /* 0x000ee4000802007f */
[----:B---3--:R-:W-:Y:S05]  /*12780*/  @!P1 BRA `(.L_x_2467) ;  /* 0xfffffffc00f09947 */ /* 0x008fea000383ffff */
[----:B------:R-:W-:Y:S05]  /*12790*/  BRA `(.L_x_2579) ;  /* 0xffffffc4006c7947 */ /* 0x000fea000383ffff */
.L_x_2469:
[----:B---3--:R3:W4:Y:S02]  /*127a0*/  SYNCS.PHASECHK.TRANS64.TRYWAIT P1, [R5+URZ+0x28860], R0 ;  /* 0x02886000050075a7 */ /* 0x008724000802017f */
[----:B----4-:R-:W-:Y:S05]  /*127b0*/  @!P1 NANOSLEEP.SYNCS 0x989680 ;  /* 0x009896800000995d */ /* 0x010fea0003900000 */
[----:B------:R-:W4:Y:S02]  /*127c0*/  @!P1 SYNCS.PHASECHK.TRANS64 P1, [R5+URZ+0x28860], R0 ;  /* 0x02886000050095a7 */ /* 0x000f24000802007f */
[----:B----4-:R-:W-:Y:S05]  /*127d0*/  @!P1 BRA `(.L_x_2469) ;  /* 0xfffffffc00f09947 */ /* 0x010fea000383ffff */
[----:B------:R-:W-:Y:S05]  /*127e0*/  BRA `(.L_x_2580) ;  /* 0xffffffc400687947 */ /* 0x000fea000383ffff */
.L_x_2581:
        /* <DEDUP_REMOVED lines=9> */
.L_x_3484:


//--------------------- .text._ZN7cutlass13device_kernelIN5flash11enable_sm90INS1_16FlashAttnFwdSm90INS1_25CollectiveMainloopFwdSm90ILi2EN4cute5tupleIJNS5_1CILi1EEES8_S8_EEENS6_IJNS7_ILi128EEESA_SA_EEELi128ENS_6half_tEfNS_4arch4Sm90ELb1ELb0ELb0ELb1ELb1ELb0ELb0ELb1ELb1ELb1ELb0ELb0EEENS1_21CollectiveEpilogueFwdISB_S9_SC_SE_Li256ELb1ELb1ELb0ELb0EEENS1_36VarlenDynamicPersistentTileSchedulerILi128ELi128ELi256ELi128ELb0ELb1ELb1ELb1ELb1ELb1EEEEEEEEEvNT_6ParamsE --------------------------
	.section	.text._ZN7cutlass13device_kernelIN5flash11enable_sm90INS1_16FlashAttnFwdSm90INS1_25CollectiveMainloopFwdSm90ILi2EN4cute5tupleIJNS5_1CILi1EEES8_S8_EEENS6_IJNS7_ILi128EEESA_SA_EEELi128ENS_6half_tEfNS_4arch4Sm90ELb1ELb0ELb0ELb1ELb1ELb0ELb0ELb1ELb1ELb1ELb0ELb0EEENS1_21CollectiveEpilogueFwdISB_S9_SC_SE_Li256ELb1ELb1ELb0ELb0EEENS1_36VarlenDynamicPersistentTileSchedulerILi128ELi128ELi256ELi128ELb0ELb1ELb1ELb1ELb1ELb1EEEEEEEEEvNT_6ParamsE,"ax",@progbits
	.align	128
.text._ZN7cutlass13device_kernelIN5flash11enable_sm90INS1_16FlashAttnFwdSm90INS1_25CollectiveMainloopFwdSm90ILi2EN4cute5tupleIJNS5_1CILi1EEES8_S8_EEENS6_IJNS7_ILi128EEESA_SA_EEELi128ENS_6half_tEfNS_4arch4Sm90ELb1ELb0ELb0ELb1ELb1ELb0ELb0ELb1ELb1ELb1ELb0ELb0EEENS1_21CollectiveEpilogueFwdISB_S9_SC_SE_Li256ELb1ELb1ELb0ELb0EEENS1_36VarlenDynamicPersistentTileSchedulerILi128ELi128ELi256ELi128ELb0ELb1ELb1ELb1ELb1ELb1EEEEEEEEEvNT_6ParamsE:
        .type           _ZN7cutlass13device_kernelIN5flash11enable_sm90INS1_16FlashAttnFwdSm90INS1_25CollectiveMainloopFwdSm90ILi2EN4cute5tupleIJNS5_1CILi1EEES8_S8_EEENS6_IJNS7_ILi128EEESA_SA_EEELi128ENS_6half_tEfNS_4arch4Sm90ELb1ELb0ELb0ELb1ELb1ELb0ELb0ELb1ELb1ELb1ELb0ELb0EEENS1_21CollectiveEpilogueFwdISB_S9_SC_SE_Li256ELb1ELb1ELb0ELb0EEENS1_36VarlenDynamicPersistentTileSchedulerILi128ELi128ELi256ELi128ELb0ELb1ELb1ELb1ELb1ELb1EEEEEEEEEvNT_6ParamsE,@function
        .size           _ZN7cutlass13device_kernelIN5flash11enable_sm90INS1_16FlashAttnFwdSm90INS1_25CollectiveMainloopFwdSm90ILi2EN4cute5tupleIJNS5_1CILi1EEES8_S8_EEENS6_IJNS7_ILi128EEESA_SA_EEELi128ENS_6half_tEfNS_4arch4Sm90ELb1ELb0ELb0ELb1ELb1ELb0ELb0ELb1ELb1ELb1ELb0ELb0EEENS1_21CollectiveEpilogueFwdISB_S9_SC_SE_Li256ELb1ELb1ELb0ELb0EEENS1_36VarlenDynamicPersistentTileSchedulerILi128ELi128ELi256ELi128ELb0ELb1ELb1ELb1ELb1ELb1EEEEEEEEEvNT_6ParamsE,(.L_x_3485 - _ZN7cutlass13device_kernelIN5flash11enable_sm90INS1_16FlashAttnFwdSm90INS1_25CollectiveMainloopFwdSm90ILi2EN4cute5tupleIJNS5_1CILi1EEES8_S8_EEENS6_IJNS7_ILi128EEESA_SA_EEELi128ENS_6half_tEfNS_4arch4Sm90ELb1ELb0ELb0ELb1ELb1ELb0ELb0ELb1ELb1ELb1ELb0ELb0EEENS1_21CollectiveEpilogueFwdISB_S9_SC_SE_Li256ELb1ELb1ELb0ELb0EEENS1_36VarlenDynamicPersistentTileSchedulerILi128ELi128ELi256ELi128ELb0ELb1ELb1ELb1ELb1ELb1EEEEEEEEEvNT_6ParamsE)
        .other          _ZN7cutlass13device_kernelIN5flash11enable_sm90INS1_16FlashAttnFwdSm90INS1_25CollectiveMainloopFwdSm90ILi2EN4cute5tupleIJNS5_1CILi1EEES8_S8_EEENS6_IJNS7_ILi128EEESA_SA_EEELi128ENS_6half_tEfNS_4arch4Sm90ELb1ELb0ELb0ELb1ELb1ELb0ELb0ELb1ELb1ELb1ELb0ELb0EEENS1_21CollectiveEpilogueFwdISB_S9_SC_SE_Li256ELb1ELb1ELb0ELb0EEENS1_36VarlenDynamicPersistentTileSchedulerILi128ELi128ELi256ELi128ELb0ELb1ELb1ELb1ELb1ELb1EEEEEEEEEvNT_6ParamsE,@"STO_CUDA_ENTRY STV_DEFAULT"
_ZN7cutlass13device_kernelIN5flash11enable_sm90INS1_16FlashAttnFwdSm90INS1_25CollectiveMainloopFwdSm90ILi2EN4cute5tupleIJNS5_1CILi1EEES8_S8_EEENS6_IJNS7_ILi128EEESA_SA_EEELi128ENS_6half_tEfNS_4arch4Sm90ELb1ELb0ELb0ELb1ELb1ELb0ELb0ELb1ELb1ELb1ELb0ELb0EEENS1_21CollectiveEpilogueFwdISB_S9_SC_SE_Li256ELb1ELb1ELb0ELb0EEENS1_36VarlenDynamicPersistentTileSchedulerILi128ELi128ELi256ELi128ELb0ELb1ELb1ELb1ELb1ELb1EEEEEEEEEvNT_6ParamsE:
        /* <DEDUP_REMOVED lines=45> */
.L_x_2582:
        /* <DEDUP_REMOVED lines=22> */
.L_x_2583:
        /* <DEDUP_REMOVED lines=18> */
.L_x_2584:
        /* <DEDUP_REMOVED lines=22> */
.L_x_2585:
        /* <DEDUP_REMOVED lines=23> */
.L_x_2586:
        /* <DEDUP_REMOVED lines=8> */
.L_x_2588:
        /* <DEDUP_REMOVED lines=25> */
[----:B------:R-:W-:Y:S02]  /*0a30*/  UMOV UR44, URZ ;  /* 0x0000003f002c7c82 */ /* 0x000fe40008000000 */
[CC--:B------:R-:W-:Y:S02]  /*0a40*/  LEA.HI R0, R3.reuse, R190.reuse, RZ, 0x7 ;  /* 0x000000be03007211 */ /* 0x0c0fe400078f38ff */
[----:B------:R-:W-:-:S02]  /*0a50*/  LEA.HI R2, R3, R190, RZ, 0x4 ;  /* 0x000000be03027211 */ /* 0x000fc400078f20ff */
[----:B------:R-:W-:Y:S02]  /*0a60*/  LOP3.LUT R5, R0, 0xffffff80, RZ, 0xc0, !PT ;  /* 0xffffff8000057812 */ /* 0x000fe400078ec0ff */
[----:B------:R-:W-:Y:S02]  /*0a70*/  SHF.R.S32.HI R7, RZ, 0x4, R2 ;  /* 0x00000004ff077819 */ /* 0x000fe40000011402 */
[----:B------:R-:W-:Y:S01]  /*0a80*/  LEA.HI R4, R3, R190, RZ, 0x5 ;  /* 0x000000be03047211 */ /* 0x000fe200078f28ff */
[----:B------:R-:W-:Y:S01]  /*0a90*/  IMAD.IADD R184, R190, 0x1, -R5 ;  /* 0x00000001beb87824 */ /* 0x000fe200078e0a05 */
[C---:B------:R-:W-:Y:S02]  /*0aa0*/  LOP3.LUT R5, R2.reuse, 0x3fffff0, RZ, 0xc0, !PT ;  /* 0x03fffff002057812 */ /* 0x040fe400078ec0ff */
[----:B------:R-:W-:Y:S01]  /*0ab0*/  LEA.HI R2, R2, R7, RZ, 0x1 ;  /* 0x0000000702027211 */ /* 0x000fe200078f08ff */
[----:B------:R-:W-:Y:S01]  /*0ac0*/  IMAD.SHL.U32 R4, R4, 0x20, RZ ;  /* 0x0000002004047824 */ /* 0x000fe200078e00ff */
[----:B------:R-:W-:Y:S01]  /*0ad0*/  SHF.R.S32.HI R9, RZ, 0x1f, R184 ;  /* 0x0000001fff097819 */ /* 0x000fe200000114b8 */
[----:B------:R-:W-:Y:S01]  /*0ae0*/  IMAD.IADD R5, R190, 0x1, -R5 ;  /* 0x00000001be057824 */ /* 0x000fe200078e0a05 */
[----:B------:R-:W-:-:S02]  /*0af0*/  LOP3.LUT R2, R2, 0x1ffffffe, RZ, 0xc0, !PT ;  /* 0x1ffffffe02027812 */ /* 0x000fc400078ec0ff */
[----:B------:R-:W-:Y:S02]  /*0b00*/  LEA.HI R6, R9, R184, RZ, 0x2 ;  /* 0x000000b809067211 */ /* 0x000fe400078f10ff */
[-C--:B------:R-:W-:Y:S01]  /*0b10*/  LEA.HI R10, R3, R190.reuse, RZ, 0x2 ;  /* 0x000000be030a7211 */ /* 0x080fe200078f10ff */
[----:B------:R-:W-:Y:S01]  /*0b20*/  IMAD.IADD R2, R7, 0x1, -R2 ;  /* 0x0000000107027824 */ /* 0x000fe200078e0a02 */
[--C-:B------:R-:W-:Y:S02]  /*0b30*/  SHF.R.S32.HI R8, RZ, 0x2, R6.reuse ;  /* 0x00000002ff087819 */ /* 0x100fe40000011406 */
[----:B------:R-:W-:Y:S02]  /*0b40*/  SHF.R.S32.HI R11, RZ, 0x1f, R6 ;  /* 0x0000001fff0b7819 */ /* 0x000fe40000011406 */
[----:B------:R-:W-:Y:S02]  /*0b50*/  LOP3.LUT R7, R10, 0xfffffffc, RZ, 0xc0, !PT ;  /* 0xfffffffc0a077812 */ /* 0x000fe400078ec0ff */
[----:B------:R-:W-:-:S02]  /*0b60*/  LEA.HI R3, R3, R190, RZ, 0x3 ;  /* 0x000000be03037211 */ /* 0x000fc400078f18ff */
[----:B------:R-:W-:Y:S01]  /*0b70*/  LEA.HI R11, R11, R8, RZ, 0x3 ;  /* 0x000000080b0b7211 */ /* 0x000fe200078f18ff */
[----:B------:R-:W-:Y:S01]  /*0b80*/  IMAD.IADD R7, R190, 0x1, -R7 ;  /* 0x00000001be077824 */ /* 0x000fe200078e0a07 */
[----:B------:R-:W-:Y:S02]  /*0b90*/  SHF.R.S32.HI R185, RZ, 0x7, R0 ;  /* 0x00000007ffb97819 */ /* 0x000fe40000011400 */
[----:B------:R-:W-:Y:S02]  /*0ba0*/  LOP3.LUT R4, R4, 0xfffffc00, RZ, 0xc0, !PT ;  /* 0xfffffc0004047812 */ /* 0x000fe400078ec0ff */
[----:B------:R-:W-:Y:S02]  /*0bb0*/  LOP3.LUT R19, R3, 0xfffffff8, RZ, 0xc0, !PT ;  /* 0xfffffff803137812 */ /* 0x000fe400078ec0ff */
[----:B------:R-:W-:Y:S01]  /*0bc0*/  LOP3.LUT R11, R11, 0xfffffff8, RZ, 0xc0, !PT ;  /* 0xfffffff80b0b7812 */ /* 0x000fe200078ec0ff */
[----:B------:R-:W-:Y:S01]  /*0bd0*/  IMAD R5, R5, 0x40, R4 ;  /* 0x0000004005057824 */ /* 0x000fe200078e0204 */
[----:B------:R-:W-:Y:S01]  /*0be0*/  LEA.HI R9, R9, R184, RZ, 0x5 ;  /* 0x000000b809097211 */ /* 0x000fe200078f28ff */
[----:B------:R-:W-:Y:S01]  /*0bf0*/  IMAD.IADD R19, R190, 0x1, -R19 ;  /* 0x00000001be137824 */ /* 0x000fe200078e0a13 */
[----:B------:R-:W-:Y:S01]  /*0c00*/  LEA.HI R0, R0, R185, RZ, 0x1 ;  /* 0x000000b900007211 */ /* 0x000fe200078f08ff */
[----:B------:R-:W-:Y:S01]  /*0c10*/  IMAD.IADD R8, R8, 0x1, -R11 ;  /* 0x0000000108087824 */ /* 0x000fe200078e0a0b */
[----:B------:R-:W-:Y:S01]  /*0c20*/  SHF.R.S32.HI R9, RZ, 0x5, R9 ;  /* 0x00000005ff097819 */ /* 0x000fe20000011409 */
[----:B------:R-:W-:Y:S01]  /*0c30*/  IMAD R187, R2, 0x8, R5 ;  /* 0x0000000802bb7824 */ /* 0x000fe200078e0205 */
[----:B------:R-:W-:Y:S01]  /*0c40*/  LEA.HI R4, R7, R7, RZ, 0x1 ;  /* 0x0000000707047211 */ /* 0x000fe200078f08ff */
[----:B------:R-:W-:Y:S01]  /*0c50*/  IMAD.SHL.U32 R2, R19, 0x8, RZ ;  /* 0x0000000813027824 */ /* 0x000fe200078e00ff */
        /* <DEDUP_REMOVED lines=13> */
.L_x_2648:
[----:B012---:R-:W0:Y:S01]  /*0d30*/  LDC.64 R4, c[0x0][0xc88] ;  /* 0x00032200ff047b82 */ /* 0x007e220000000a00 */
[----:B------:R-:W-:Y:S01]  /*0d40*/  ULDC.64 UR8, c[0x0][0xa28] ;  /* 0x00028a0000087ab9 */ /* 0x000fe20000000a00 */
[----:B------:R-:W-:Y:S01]  /*0d50*/  ULDC.64 UR10, c[0x0][0xa18] ;  /* 0x00028600000a7ab9 */ /* 0x000fe20000000a00 */
[----:B------:R-:W-:Y:S01]  /*0d60*/  ULDC UR4, c[0x0][0x424] ;  /* 0x0001090000047ab9 */ /* 0x000fe20000000800 */
        /* <DEDUP_REMOVED lines=11> */
[----:B------:R-:W-:-:S04]  /*0e20*/  @UP0 ULEA UR8, UP2, UR36, UR8, 0x2 ;  /* 0x0000000824080291 */ /* 0x000fc8000f84103f */
[----:B------:R-:W-:Y:S02]  /*0e30*/  @UP0 ULEA.HI.X UR9, UR36, UR9, UR37, 0x2, UP2 ;  /* 0x0000000924090291 */ /* 0x000fe400090f1425 */
[----:B------:R-:W-:Y:S01]  /*0e40*/  @UP1 ULEA UR10, UP0, UR36, UR10, 0x2 ;  /* 0x0000000a240a1291 */ /* 0x000fe2000f80103f */
[----:B------:R-:W-:-:S03]  /*0e50*/  IMAD.U32 R4, RZ, RZ, UR8 ;  /* 0x00000008ff047e24 */ /* 0x000fc6000f8e00ff */
[----:B------:R-:W-:Y:S01]  /*0e60*/  @UP1 ULEA.HI.X UR11, UR36, UR11, UR37, 0x2, UP0 ;  /* 0x0000000b240b1291 */ /* 0x000fe200080f1425 */
[----:B------:R-:W-:Y:S01]  /*0e70*/  IMAD.U32 R5, RZ, RZ, UR9 ;  /* 0x00000009ff057e24 */ /* 0x000fe2000f8e00ff */
[----:B------:R-:W-:Y:S01]  /*0e80*/  ULDC.64 UR8, c[0x0][0x418] ;  /* 0x0001060000087ab9 */ /* 0x000fe20000000a00 */
[----:B------:R-:W-:-:S03]  /*0e90*/  IMAD.U32 R6, RZ, RZ, UR10 ;  /* 0x0000000aff067e24 */ /* 0x000fc6000f8e00ff */
[----:B------:R-:W-:Y:S01]  /*0ea0*/  MOV R7, UR11 ;  /* 0x0000000b00077c02 */ /* 0x000fe20008000f00 */
[----:B------:R-:W2:Y:S04]  /*0eb0*/  @P0 LDG.E R4, desc[UR52][R4.64] ;  /* 0x0000003404040981 */ /* 0x000ea8000c1e1900 */
[----:B---3--:R-:W3:Y:S01]  /*0ec0*/  @P2 LDG.E R6, desc[UR52][R6.64] ;  /* 0x0000003406062981 */ /* 0x008ee2000c1e1900 */
[----:B------:R-:W-:Y:S01]  /*0ed0*/  UISETP.NE.U32.AND UP0, UPT, UR8, URZ, UPT ;  /* 0x0000003f0800728c */ /* 0x000fe2000bf05070 */
[----:B------:R-:W-:Y:S01]  /*0ee0*/  UMOV UR48, URZ ;  /* 0x0000003f00307c82 */ /* 0x000fe20008000000 */
[----:B------:R-:W-:Y:S02]  /*0ef0*/  UMOV UR38, UR6 ;  /* 0x0000000600267c82 */ /* 0x000fe40008000000 */
[----:B------:R-:W-:-:S03]  /*0f00*/  UISETP.NE.AND.EX UP0, UPT, UR9, URZ, UPT, UP0 ;  /* 0x0000003f0900728c */ /* 0x000fc6000bf05300 */
[----:B------:R-:W-:Y:S01]  /*0f10*/  ULDC.64 UR8, c[0x0][0xa20] ;  /* 0x0002880000087ab9 */ /* 0x000fe20000000a00 */
[----:B------:R-:W-:Y:S01]  /*0f20*/  USEL UR4, UR4, 0x1, UP0 ;  /* 0x0000000104047887 */ /* 0x000fe20008000000 */
[----:B------:R-:W-:-:S03]  /*0f30*/  ISETP.NE.U32.AND P1, PT, RZ, UR8, PT ;  /* 0x00000008ff007c0c */ /* 0x000fc6000bf25070 */
        /* <DEDUP_REMOVED lines=19> */
.L_x_2589:
[----:B------:R-:W-:Y:S05]  /*1070*/  @!P1 BRA `(.L_x_2590) ;  /* 0x00000000001c9947 */ /* 0x000fea0003800000 */
[----:B------:R-:W-:-:S04]  /*1080*/  ULEA UR4, UP0, UR36, UR8, 0x2 ;  /* 0x0000000824047291 */ /* 0x000fc8000f80103f */
[----:B------:R-:W-:Y:S02]  /*1090*/  ULEA.HI.X UR6, UR36, UR9, UR37, 0x2, UP0 ;  /* 0x0000000924067291 */ /* 0x000fe400080f1425 */
[----:B------:R-:W-:-:S04]  /*10a0*/  IMAD.U32 R4, RZ, RZ, UR4 ;  /* 0x00000004ff047e24 */ /* 0x000fc8000f8e00ff */
[----:B------:R-:W-:-:S05]  /*10b0*/  IMAD.U32 R5, RZ, RZ, UR6 ;  /* 0x00000006ff057e24 */ /* 0x000fca000f8e00ff */
[----:B------:R-:W2:Y:S02]  /*10c0*/  LDG.E R4, desc[UR52][R4.64] ;  /* 0x0000003404047981 */ /* 0x000ea4000c1e1900 */
[----:B--2---:R-:W-:Y:S01]  /*10d0*/  R2UR UR4, R4 ;  /* 0x00000000040472ca */ /* 0x004fe200000e0000 */
[----:B------:R-:W-:-:S14]  /*10e0*/  BRA `(.L_x_2591) ;  /* 0x0000000000347947 */ /* 0x000fdc0003800000 */
.L_x_2590:
        /* <DEDUP_REMOVED lines=13> */
.L_x_2591:
[----:B------:R-:W-:Y:S01]  /*11c0*/  UIADD3 UR48, -UR48, UR4, URZ ;  /* 0x0000000430307290 */ /* 0x000fe2000fffe13f */
[----:B------:R-:W-:Y:S01]  /*11d0*/  PLOP3.LUT P0, PT, PT, PT, PT, 0x80, 0x0 ;  /* 0x000000000000781c */ /* 0x000fe20003f0f070 */
[----:B------:R-:W-:Y:S01]  /*11e0*/  USHF.L.U32 UR39, UR5, 0x7, URZ ;  /* 0x0000000705277899 */ /* 0x000fe2000800063f */
[----:B------:R-:W-:Y:S01]  /*11f0*/  IMAD.MOV.U32 R3, RZ, RZ, RZ ;  /* 0x000000ffff037224 */ /* 0x000fe200078e00ff */
[----:B------:R-:W-:Y:S01]  /*1200*/  ULDC UR4, c[0x0][0x448] ;  /* 0x0001120000047ab9 */ /* 0x000fe20000000800 */
[----:B------:R-:W-:Y:S01]  /*1210*/  UIADD3 UR7, UR48, 0x80, -UR50 ;  /* 0x0000008030077890 */ /* 0x000fe2000fffe832 */
[----:B------:R-:W-:Y:S01]  /*1220*/  CS2R R20, SRZ ;  /* 0x0000000000147805 */ /* 0x000fe2000001ff00 */
[----:B------:R-:W-:Y:S01]  /*1230*/  UISETP.NE.AND UP0, UPT, UR4, 0x1, UPT ;  /* 0x000000010400788c */ /* 0x000fe2000bf05270 */
[----:B------:R-:W-:Y:S01]  /*1240*/  CS2R R150, SRZ ;  /* 0x0000000000967805 */ /* 0x000fe2000001ff00 */
[----:B------:R-:W-:Y:S01]  /*1250*/  UIADD3 UR6, UR39, 0x7f, URZ ;  /* 0x0000007f27067890 */ /* 0x000fe2000fffe03f */
[----:B------:R-:W-:Y:S01]  /*1260*/  CS2R R148, SRZ ;  /* 0x0000000000947805 */ /* 0x000fe2000001ff00 */
[----:B------:R-:W-:Y:S01]  /*1270*/  UP2UR UR51, UPR, URZ, 0x1 ;  /* 0x000000013f337883 */ /* 0x000fe20008000000 */
[----:B------:R-:W-:-:S02]  /*1280*/  CS2R R146, SRZ ;  /* 0x0000000000927805 */ /* 0x000fc4000001ff00 */
[----:B------:R-:W-:Y:S02]  /*1290*/  CS2R R144, SRZ ;  /* 0x0000000000907805 */ /* 0x000fe4000001ff00 */
[----:B------:R-:W-:Y:S02]  /*12a0*/  CS2R R142, SRZ ;  /* 0x00000000008e7805 */ /* 0x000fe4000001ff00 */
[----:B------:R-:W-:Y:S02]  /*12b0*/  CS2R R140, SRZ ;  /* 0x00000000008c7805 */ /* 0x000fe4000001ff00 */
[----:B------:R-:W-:Y:S02]  /*12c0*/  CS2R R138, SRZ ;  /* 0x00000000008a7805 */ /* 0x000fe4000001ff00 */
[----:B------:R-:W-:Y:S01]  /*12d0*/  CS2R R136, SRZ ;  /* 0x0000000000887805 */ /* 0x000fe2000001ff00 */
[----:B------:R-:W-:Y:S01]  /*12e0*/  @UP0 ULDC UR4, c[0x0][0x44c] ;  /* 0x0001130000040ab9 */ /* 0x000fe20000000800 */
[----:B------:R-:W-:Y:S01]  /*12f0*/  @UP0 ULDC UR8, c[0x0][0x450] ;  /* 0x0001140000080ab9 */ /* 0x000fe20000000800 */
[----:B------:R-:W-:Y:S01]  /*1300*/  UIMAD.WIDE.U32 UR4, UR6, UR4, URZ ;  /* 0x00000004060472a5 */ /* 0x000fe2000f8e003f */
[----:B------:R-:W-:Y:S01]  /*1310*/  CS2R R134, SRZ ;  /* 0x0000000000867805 */ /* 0x000fe2000001ff00 */
[----:B------:R-:W-:Y:S01]  /*1320*/  UIADD3 UR4, UR48, 0x7f, URZ ;  /* 0x0000007f30047890 */ /* 0x000fe2000fffe03f */
[----:B------:R-:W-:Y:S01]  /*1330*/  CS2R R132, SRZ ;  /* 0x0000000000847805 */ /* 0x000fe2000001ff00 */
[----:B------:R-:W-:Y:S01]  /*1340*/  @UP0 USHF.R.U32.HI UR6, URZ, UR8, UR5 ;  /* 0x000000083f060299 */ /* 0x000fe20008011605 */
[----:B------:R-:W-:Y:S01]  /*1350*/  CS2R R130, SRZ ;  /* 0x0000000000827805 */ /* 0x000fe2000001ff00 */
[----:B------:R-:W-:Y:S01]  /*1360*/  USHF.R.S32.HI UR5, URZ, 0x1f, UR4 ;  /* 0x0000001f3f057899 */ /* 0x000fe20008011404 */
[----:B------:R-:W-:Y:S01]  /*1370*/  CS2R R128, SRZ ;  /* 0x0000000000807805 */ /* 0x000fe2000001ff00 */
[----:B------:R-:W-:Y:S01]  /*1380*/  UIADD3 UR6, UR7, UR6, URZ ;  /* 0x0000000607067290 */ /* 0x000fe2000fffe03f */
[----:B------:R-:W-:Y:S01]  /*1390*/  CS2R R126, SRZ ;  /* 0x00000000007e7805 */ /* 0x000fe2000001ff00 */
[----:B------:R-:W-:Y:S01]  /*13a0*/  ULEA.HI UR5, UR5, UR4, URZ, 0x7 ;  /* 0x0000000405057291 */ /* 0x000fe2000f8f383f */
[----:B------:R-:W-:Y:S01]  /*13b0*/  CS2R R124, SRZ ;  /* 0x00000000007c7805 */ /* 0x000fe2000001ff00 */
[----:B------:R-:W-:Y:S01]  /*13c0*/  USHF.R.S32.HI UR7, URZ, 0x1f, UR6 ;  /* 0x0000001f3f077899 */ /* 0x000fe20008011406 */
[----:B------:R-:W-:Y:S01]  /*13d0*/  CS2R R122, SRZ ;  /* 0x00000000007a7805 */ /* 0x000fe2000001ff00 */
[----:B------:R-:W-:Y:S01]  /*13e0*/  USHF.R.S32.HI UR5, URZ, 0x7, UR5 ;  /* 0x000000073f057899 */ /* 0x000fe20008011405 */
[----:B------:R-:W-:Y:S01]  /*13f0*/  CS2R R120, SRZ ;  /* 0x0000000000787805 */ /* 0x000fe2000001ff00 */
[----:B------:R-:W-:Y:S01]  /*1400*/  ULEA.HI UR7, UR7, UR6, URZ, 0x7 ;  /* 0x0000000607077291 */ /* 0x000fe2000f8f383f */
[----:B------:R-:W-:-:S02]  /*1410*/  CS2R R118, SRZ ;  /* 0x0000000000767805 */ /* 0x000fc4000001ff00 */
[----:B------:R-:W-:Y:S02]  /*1420*/  CS2R R116, SRZ ;  /* 0x0000000000747805 */ /* 0x000fe4000001ff00 */
[----:B------:R-:W-:Y:S01]  /*1430*/  CS2R R114, SRZ ;  /* 0x0000000000727805 */ /* 0x000fe2000001ff00 */
[----:B------:R-:W-:Y:S01]  /*1440*/  USHF.R.S32.HI UR7, URZ, 0x7, UR7 ;  /* 0x000000073f077899 */ /* 0x000fe20008011407 */
[----:B------:R-:W-:Y:S02]  /*1450*/  CS2R R112, SRZ ;  /* 0x0000000000707805 */ /* 0x000fe4000001ff00 */
[----:B------:R-:W-:Y:S02]  /*1460*/  CS2R R110, SRZ ;  /* 0x00000000006e7805 */ /* 0x000fe4000001ff00 */
[----:B------:R-:W-:Y:S01]  /*1470*/  CS2R R108, SRZ ;  /* 0x00000000006c7805 */ /* 0x000fe2000001ff00 */
[----:B------:R-:W-:Y:S01]  /*1480*/  UISETP.LT.AND UP0, UPT, UR5, UR7, UPT ;  /* 0x000000070500728c */ /* 0x000fe2000bf01270 */
[----:B------:R-:W-:-:S02]  /*1490*/  CS2R R106, SRZ ;  /* 0x00000000006a7805 */ /* 0x000fc4000001ff00 */
[----:B------:R-:W-:Y:S02]  /*14a0*/  CS2R R104, SRZ ;  /* 0x0000000000687805 */ /* 0x000fe4000001ff00 */
[----:B------:R-:W-:Y:S01]  /*14b0*/  CS2R R102, SRZ ;  /* 0x0000000000667805 */ /* 0x000fe2000001ff00 */
[----:B------:R-:W-:Y:S01]  /*14c0*/  USEL UR56, UR5, UR7, UP0 ;  /* 0x0000000705387287 */ /* 0x000fe20008000000 */
[----:B------:R-:W-:Y:S02]  /*14d0*/  CS2R R100, SRZ ;  /* 0x0000000000647805 */ /* 0x000fe4000001ff00 */
[----:B------:R-:W-:Y:S02]  /*14e0*/  CS2R R98, SRZ ;  /* 0x0000000000627805 */ /* 0x000fe4000001ff00 */
[----:B------:R-:W-:Y:S01]  /*14f0*/  CS2R R96, SRZ ;  /* 0x0000000000607805 */ /* 0x000fe2000001ff00 */
[----:B------:R-:W-:Y:S01]  /*1500*/  UISETP.GE.AND UP0, UPT, UR56, 0x1, UPT ;  /* 0x000000013800788c */ /* 0x000fe2000bf06270 */
[----:B------:R-:W-:Y:S01]  /*1510*/  CS2R R6, SRZ ;  /* 0x0000000000067805 */ /* 0x000fe2000001ff00 */
[----:B------:R-:W-:Y:S01]  /*1520*/  IMAD.MOV.U32 R94, RZ, RZ, RZ ;  /* 0x000000ffff5e7224 */ /* 0x000fe200078e00ff */
[----:B------:R-:W-:-:S02]  /*1530*/  CS2R R90, SRZ ;  /* 0x00000000005a7805 */ /* 0x000fc4000001ff00 */
[----:B------:R-:W-:Y:S02]  /*1540*/  CS2R R88, SRZ ;  /* 0x0000000000587805 */ /* 0x000fe4000001ff00 */
[----:B------:R-:W-:-:S13]  /*1550*/  PLOP3.LUT P1, PT, PT, PT, UP0, 0x80, 0x0 ;  /* 0x000000000000781c */ /* 0x000fda0003f2f008 */
[----:B------:R-:W-:Y:S05]  /*1560*/  @!P1 BRA `(.L_x_2592) ;  /* 0x00000078009c9947 */ /* 0x000fea0003800000 */
        /* <DEDUP_REMOVED lines=31> */
.L_x_2593:
        /* <DEDUP_REMOVED lines=9> */
.L_x_2735:
[----:B------:R-:W-:Y:S05]  /*17f0*/  @!P0 BRA `(.L_x_2595) ;  /* 0x0000000000048947 */ /* 0x000fea0003800000 */
[----:B------:R-:W-:Y:S01]  /*1800*/  BPT.TRAP 0x1 ;  /* 0x000000040000795c */ /* 0x000fe20000300000 */
.L_x_2595:
[----:B0-----:R-:W-:Y:S02]  /*1810*/  IMAD.U32 R3, RZ, RZ, UR44 ;  /* 0x0000002cff037e24 */ /* 0x001fe4000f8e00ff */
[----:B------:R-:W-:-:S03]  /*1820*/  IMAD.U32 R0, RZ, RZ, UR45 ;  /* 0x0000002dff007e24 */ /* 0x000fc6000f8e00ff */
[----:B------:R-:W-:Y:S02]  /*1830*/  LEA R3, R3, UR41, 0x3 ;  /* 0x0000002903037c11 */ /* 0x000fe4000f8e18ff */
[----:B------:R-:W-:-:S04]  /*1840*/  SHF.L.U32 R0, R0, 0x1f, RZ ;  /* 0x0000001f00007819 */ /* 0x000fc800000006ff */
[----:B------:R0:W1:Y:S01]  /*1850*/  SYNCS.PHASECHK.TRANS64.TRYWAIT P1, [R3+URZ+0x28830], R0 ;  /* 0x02883000030075a7 */ /* 0x000062000802017f */
[----:B------:R-:W-:Y:S05]  /*1860*/  @!P0 BRA `(.L_x_2596) ;  /* 0x0000000000048947 */ /* 0x000fea0003800000 */
[----:B------:R-:W-:Y:S01]  /*1870*/  BPT.TRAP 0x1 ;  /* 0x000000040000795c */ /* 0x000fe20000300000 */
.L_x_2596:
[----:B-1----:R-:W-:Y:S05]  /*1880*/  @P1 BRA `(.L_x_2597) ;  /* 0x0000000000081947 */ /* 0x002fea0003800000 */
[----:B------:R-:W1:Y:S02]  /*1890*/  SYNCS.PHASECHK.TRANS64.TRYWAIT P1, [R3+URZ+0x28830], R0 ;  /* 0x02883000030075a7 */ /* 0x000e64000802017f */
[----:B-1----:R-:W-:Y:S05]  /*18a0*/  @!P1 BRA `(.L_x_2598) ;  /* 0x000000f000b09947 */ /* 0x002fea0003800000 */
.L_x_2597:
        /* <DEDUP_REMOVED lines=63> */
.L_x_2599:
[----:B------:R-:W-:Y:S01]  /*1ca0*/  UISETP.NE.AND UP0, UPT, UR51, URZ, UPT ;  /* 0x0000003f3300728c */ /* 0x000fe2000bf05270 */
[----:B------:R-:W-:Y:S01]  /*1cb0*/  VIADD R4, R17, UR39 ;  /* 0x0000002711047c36 */ /* 0x000fe20008000000 */
[----:B------:R-:W-:Y:S01]  /*1cc0*/  R2UR UR11, R3 ;  /* 0x00000000030b72ca */ /* 0x000fe200000e0000 */
[----:B------:R-:W-:Y:S01]  /*1cd0*/  UMOV UR10, UR39 ;  /* 0x00000027000a7c82 */ /* 0x000fe20008000000 */
[----:B------:R-:W-:Y:S02]  /*1ce0*/  CS2R R150, SRZ ;  /* 0x0000000000967805 */ /* 0x000fe4000001ff00 */
[----:B------:R-:W-:Y:S02]  /*1cf0*/  CS2R R148, SRZ ;  /* 0x0000000000947805 */ /* 0x000fe4000001ff00 */
[----:B------:R-:W-:Y:S02]  /*1d00*/  PLOP3.LUT P1, PT, PT, PT, UP0, 0x80, 0x0 ;  /* 0x000000000000781c */ /* 0x000fe40003f2f008 */
[----:B------:R-:W-:-:S02]  /*1d10*/  CS2R R146, SRZ ;  /* 0x0000000000927805 */ /* 0x000fc4000001ff00 */
[----:B------:R-:W-:Y:S02]  /*1d20*/  PLOP3.LUT P2, PT, PT, PT, UP0, 0x80, 0x0 ;  /* 0x000000000000781c */ /* 0x000fe40003f4f008 */
[----:B------:R-:W-:Y:S02]  /*1d30*/  CS2R R144, SRZ ;  /* 0x0000000000907805 */ /* 0x000fe4000001ff00 */
[----:B------:R-:W-:Y:S01]  /*1d40*/  CS2R R142, SRZ ;  /* 0x00000000008e7805 */ /* 0x000fe2000001ff00 */
[----:B------:R-:W-:Y:S01]  /*1d50*/  @UP0 ULDC UR6, c[0x0][0x44c] ;  /* 0x0001130000060ab9 */ /* 0x000fe20000000800 */
[----:B------:R-:W-:Y:S01]  /*1d60*/  @UP0 ULDC UR14, c[0x0][0x450] ;  /* 0x00011400000e0ab9 */ /* 0x000fe20000000800 */
[----:B------:R-:W-:Y:S02]  /*1d70*/  CS2R R140, SRZ ;  /* 0x00000000008c7805 */ /* 0x000fe4000001ff00 */
[----:B------:R-:W-:Y:S02]  /*1d80*/  CS2R R138, SRZ ;  /* 0x00000000008a7805 */ /* 0x000fe4000001ff00 */
[----:B------:R-:W-:-:S02]  /*1d90*/  CS2R R136, SRZ ;  /* 0x0000000000887805 */ /* 0x000fc4000001ff00 */
[----:B------:R-:W-:Y:S02]  /*1da0*/  CS2R R134, SRZ ;  /* 0x0000000000867805 */ /* 0x000fe4000001ff00 */
[----:B------:R-:W-:Y:S02]  /*1db0*/  CS2R R132, SRZ ;  /* 0x0000000000847805 */ /* 0x000fe4000001ff00 */
[----:B------:R-:W-:Y:S01]  /*1dc0*/  CS2R R130, SRZ ;  /* 0x0000000000827805 */ /* 0x000fe2000001ff00 */
[----:B01----:R-:W-:Y:S01]  /*1dd0*/  @P1 IMAD.HI.U32 R0, R4, UR6, RZ ;  /* 0x0000000604001c27 */ /* 0x003fe2000f8e00ff */
[----:B------:R-:W-:Y:S01]  /*1de0*/  @UP0 ULDC UR6, c[0x0][0x450] ;  /* 0x0001140000060ab9 */ /* 0x000fe20000000800 */
[----:B------:R-:W-:Y:S02]  /*1df0*/  CS2R R128, SRZ ;  /* 0x0000000000807805 */ /* 0x000fe4000001ff00 */
[----:B------:R-:W-:Y:S02]  /*1e00*/  CS2R R126, SRZ ;  /* 0x00000000007e7805 */ /* 0x000fe4000001ff00 */
[----:B------:R-:W-:-:S02]  /*1e10*/  CS2R R124, SRZ ;  /* 0x00000000007c7805 */ /* 0x000fc4000001ff00 */
        /* <DEDUP_REMOVED lines=10> */
[----:B------:R-:W-:Y:S01]  /*1ec0*/  UIADD3 UR6, UR48, UR6, URZ ;  /* 0x0000000630067290 */ /* 0x000fe2000fffe03f */
[----:B------:R-:W-:-:S02]  /*1ed0*/  CS2R R116, SRZ ;  /* 0x0000000000747805 */ /* 0x000fc4000001ff00 */
[----:B------:R-:W-:Y:S02]  /*1ee0*/  CS2R R114, SRZ ;  /* 0x0000000000727805 */ /* 0x000fe4000001ff00 */
[----:B------:R-:W-:Y:S02]  /*1ef0*/  CS2R R112, SRZ ;  /* 0x0000000000707805 */ /* 0x000fe4000001ff00 */
[----:B------:R-:W-:Y:S02]  /*1f00*/  MOV R9, UR7 ;  /* 0x0000000700097c02 */ /* 0x000fe40008000f00 */
[----:B------:R-:W-:Y:S01]  /*1f10*/  CS2R R110, SRZ ;  /* 0x00000000006e7805 */ /* 0x000fe2000001ff00 */
[----:B------:R-:W-:Y:S01]  /*1f20*/  IMAD.U32 R5, RZ, RZ, UR6 ;  /* 0x00000006ff057e24 */ /* 0x000fe2000f8e00ff */
[----:B------:R-:W-:Y:S01]  /*1f30*/  ULDC UR6, c[0x0][0x988] ;  /* 0x0002620000067ab9 */ /* 0x000fe20000000800 */
[----:B------:R-:W-:Y:S02]  /*1f40*/  IMAD R0, R16, -0x2, R9 ;  /* 0xfffffffe10007824 */ /* 0x000fe400078e0209 */
[----:B------:R-:W-:-:S02]  /*1f50*/  IMAD.U32 R9, RZ, RZ, UR50 ;  /* 0x00000032ff097e24 */ /* 0x000fc4000f8e00ff */
[----:B------:R-:W-:-:S03]  /*1f60*/  IMAD R5, R16, -0x2, R5 ;  /* 0xfffffffe10057824 */ /* 0x000fc600078e0205 */
[----:B------:R-:W-:-:S04]  /*1f70*/  IADD3 R6, -R9, UR48, R0 ;  /* 0x0000003009067c10 */ /* 0x000fc8000fffe100 */
[-CC-:B0-----:R-:W-:Y:S02]  /*1f80*/  VIADDMNMX R7, R7, R6.reuse, R5.reuse, PT ;  /* 0x0000000607077246 */ /* 0x181fe40003800105 */
[----:B-1----:R-:W-:Y:S02]  /*1f90*/  VIADDMNMX R5, R4, R6, R5, PT ;  /* 0x0000000604057246 */ /* 0x002fe40003800105 */
[C---:B------:R-:W-:Y:S02]  /*1fa0*/  ISETP.GT.AND P1, PT, R7.reuse, RZ, PT ;  /* 0x000000ff0700720c */ /* 0x040fe40003f24270 */
[C---:B------:R-:W-:Y:S02]  /*1fb0*/  ISETP.GT.AND P2, PT, R7.reuse, 0x1, PT ;  /* 0x000000010700780c */ /* 0x040fe40003f44270 */
[----:B------:R-:W-:Y:S02]  /*1fc0*/  ISETP.GT.AND P3, PT, R7, 0x8, PT ;  /* 0x000000080700780c */ /* 0x000fe40003f64270 */
[----:B------:R-:W-:-:S02]  /*1fd0*/  FSEL R26, R26, -INF , P1 ;  /* 0xff8000001a1a7808 */ /* 0x000fc40000800000 */
[----:B------:R-:W-:Y:S02]  /*1fe0*/  FSEL R8, R27, -INF , P2 ;  /* 0xff8000001b087808 */ /* 0x000fe40001000000 */
[C---:B------:R-:W-:Y:S02]  /*1ff0*/  ISETP.GT.AND P1, PT, R7.reuse, 0x9, PT ;  /* 0x000000090700780c */ /* 0x040fe40003f24270 */
[----:B------:R-:W-:Y:S02]  /*2000*/  FSEL R30, R30, -INF , P3 ;  /* 0xff8000001e1e7808 */ /* 0x000fe40001800000 */
[----:B------:R-:W-:Y:S02]  /*2010*/  FMNMX.FTZ R9, R26, R8, !PT ;  /* 0x000000081a097209 */ /* 0x000fe40007810000 */
[----:B------:R-:W-:Y:S02]  /*2020*/  ISETP.GT.AND P2, PT, R7, 0x10, PT ;  /* 0x000000100700780c */ /* 0x000fe40003f44270 */
[----:B------:R-:W-:-:S02]  /*2030*/  FSEL R10, R31, -INF , P1 ;  /* 0xff8000001f0a7808 */ /* 0x000fc40000800000 */
[----:B------:R-:W-:Y:S02]  /*2040*/  FMNMX.FTZ R9, R30, R9, !PT ;  /* 0x000000091e097209 */ /* 0x000fe40007810000 */
        /* <DEDUP_REMOVED lines=109> */
[----:B------:R-:W-:-:S03]  /*2720*/  UIADD3 UR7, UR10, UR48, -UR50 ;  /* 0x000000300a077290 */ /* 0x000fc6000fffe832 */
        /* <DEDUP_REMOVED lines=336> */
[----:B------:R-:W-:-:S07]  /*3c30*/  IMAD.MOV.U32 R151, RZ, RZ, RZ ;  /* 0x000000ffff977224 */ /* 0x000fce00078e00ff */
.L_x_2611:
[----:B------:R-:W-:Y:S01]  /*3c40*/  ISETP.NE.AND P2, PT, RZ, UR43, PT ;  /* 0x0000002bff007c0c */ /* 0x000fe2000bf45270 */
[----:B------:R-:W-:-:S04]  /*3c50*/  UISETP.NE.AND UP0, UPT, UR55, 0x1, UPT ;  /* 0x000000013700788c */ /* 0x000fc8000bf05270 */
[----:B------:R-:W-:-:S04]  /*3c60*/  USEL UR45, URZ, 0x1, UP0 ;  /* 0x000000013f2d7887 */ /* 0x000fc80008000000 */
[----:B------:R-:W-:-:S04]  /*3c70*/  ULOP3.LUT UR45, UR57, UR45, URZ, 0x3c, !UPT ;  /* 0x0000002d392d7292 */ /* 0x000fc8000f8e3c3f */
[----:B------:R-:W-:Y:S08]  /*3c80*/  @P2 BRA `(.L_x_2601) ;  /* 0x0000000000382947 */ /* 0x000ff00003800000 */
[----:B------:R-:W-:Y:S05]  /*3c90*/  @!P0 BRA `(.L_x_2602) ;  /* 0x0000000000048947 */ /* 0x000fea0003800000 */
[----:B------:R-:W-:Y:S01]  /*3ca0*/  BPT.TRAP 0x1 ;  /* 0x000000040000795c */ /* 0x000fe20000300000 */
.L_x_2602:
        /* <DEDUP_REMOVED lines=9> */
.L_x_2603:
[----:B-1----:R-:W-:Y:S05]  /*3d40*/  @P1 BRA `(.L_x_2601) ;  /* 0x0000000000081947 */ /* 0x002fea0003800000 */
[----:B------:R-:W1:Y:S02]  /*3d50*/  SYNCS.PHASECHK.TRANS64.TRYWAIT P1, [UR6+0x28830], R0 ;  /* 0x02883000ff0075a7 */ /* 0x000e640008020146 */
[----:B-1----:R-:W-:Y:S05]  /*3d60*/  @!P1 BRA `(.L_x_2604) ;  /* 0x000000cc00949947 */ /* 0x002fea0003800000 */
.L_x_2601:
        /* <DEDUP_REMOVED lines=48> */
.L_x_2606:
[----:B------:R-:W-:Y:S01]  /*4070*/  ULEA UR6, UR55, UR41, 0x3 ;  /* 0x0000002937067291 */ /* 0x000fe2000f8e183f */
[----:B------:R-:W-:-:S05]  /*4080*/  IMAD.U32 R0, RZ, RZ, UR57 ;  /* 0x00000039ff007e24 */ /* 0x000fca000f8e00ff */
[----:B------:R-:W-:-:S04]  /*4090*/  SHF.L.U32 R0, R0, 0x1f, RZ ;  /* 0x0000001f00007819 */ /* 0x000fc800000006ff */
[----:B------:R0:W1:Y:S01]  /*40a0*/  SYNCS.PHASECHK.TRANS64.TRYWAIT P1, [UR6+0x28850], R0 ;  /* 0x02885000ff0075a7 */ /* 0x0000620008020146 */
[----:B------:R-:W-:Y:S05]  /*40b0*/  @!P0 BRA `(.L_x_2607) ;  /* 0x0000000000048947 */ /* 0x000fea0003800000 */
[----:B------:R-:W-:Y:S01]  /*40c0*/  BPT.TRAP 0x1 ;  /* 0x000000040000795c */ /* 0x000fe20000300000 */
.L_x_2607:
[----:B-1----:R-:W-:Y:S05]  /*40d0*/  @P1 BRA `(.L_x_2605) ;  /* 0x0000000000081947 */ /* 0x002fea0003800000 */
[----:B------:R-:W1:Y:S02]  /*40e0*/  SYNCS.PHASECHK.TRANS64.TRYWAIT P1, [UR6+0x28850], R0 ;  /* 0x02885000ff0075a7 */ /* 0x000e640008020146 */
[----:B-1----:R-:W-:Y:S05]  /*40f0*/  @!P1 BRA `(.L_x_2608) ;  /* 0x000000c800c89947 */ /* 0x002fea0003800000 */
.L_x_2605:
        /* <DEDUP_REMOVED lines=49> */
.L_x_2609:
[----:B------:R-:W-:Y:S01]  /*4410*/  UISETP.NE.AND UP0, UPT, UR51, URZ, UPT ;  /* 0x0000003f3300728c */ /* 0x000fe2000bf05270 */
[----:B------:R-:W-:-:S05]  /*4420*/  VIADD R11, R17, UR39 ;  /* 0x00000027110b7c36 */ /* 0x000fca0008000000 */
        /* <DEDUP_REMOVED lines=10> */
[----:B------:R-:W1:Y:S01]  /*44d0*/  SHFL.IDX PT, R11, R11, 0x1, 0x1c1f ;  /* 0x003c1f000b0b7f89 */ /* 0x000e6200000e0000 */
[----:B------:R-:W-:-:S02]  /*44e0*/  ULEA UR6, UR44, UR41, 0x3 ;  /* 0x000000292c067291 */ /* 0x000fc4000f8e183f */
[----:B------:R-:W-:Y:S02]  /*44f0*/  IMAD R0, R16, -0x2, R7 ;  /* 0xfffffffe10007824 */ /* 0x000fe400078e0207 */
[----:B------:R-:W-:Y:S01]  /*4500*/  IMAD.U32 R7, RZ, RZ, UR50 ;  /* 0x00000032ff077e24 */ /* 0x000fe2000f8e00ff */
[----:B------:R-:W-:-:S04]  /*4510*/  UIADD3 UR6, UR6, 0x28840, URZ ;  /* 0x0002884006067890 */ /* 0x000fc8000fffe03f */
[----:B------:R-:W-:Y:S01]  /*4520*/  IADD3 R12, -R7, UR48, R0 ;  /* 0x00000030070c7c10 */ /* 0x000fe2000fffe100 */
[----:B------:R-:W-:-:S04]  /*4530*/  UPRMT UR6, UR40, 0x654, UR6 ;  /* 0x0000065428067896 */ /* 0x000fc80008000006 */
[----:B0-----:R-:W-:-:S05]  /*4540*/  IMAD.IADD R5, R12, 0x1, R5 ;  /* 0x000000010c057824 */ /* 0x001fca00078e0205 */
[----:B------:R-:W-:Y:S01]  /*4550*/  SYNCS.ARRIVE.TRANS64.RED.A1T0 RZ, [UR6], RZ ;  /* 0x000000ffffff79a7 */ /* 0x000fe20008100406 */
[C---:B------:R-:W-:Y:S01]  /*4560*/  ISETP.GT.AND P1, PT, R5.reuse, RZ, PT ;  /* 0x000000ff0500720c */ /* 0x040fe20003f24270 */
[----:B-1----:R-:W-:Y:S01]  /*4570*/  IMAD.IADD R12, R12, 0x1, R11 ;  /* 0x000000010c0c7824 */ /* 0x002fe200078e020b */
        /* <DEDUP_REMOVED lines=94> */
[----:B------:R-:W-:-:S02]  /*4b60*/  ISETP.GT.AND P2, PT, R12, RZ, PT ;  /* 0x000000ff0c00720c */ /* 0x000fc40003f44270 */
[----:B------:R-:W-:Y:S02]  /*4b70*/  FMNMX.FTZ R14, R85, R0, !PT ;  /* 0x00000000550e7209 */ /* 0x000fe40007810000 */
[----:B------:R-:W0:Y:S01]  /*4b80*/  LDC R0, c[0x0][0x988] ;  /* 0x00026200ff007b82 */ /* 0x000e220000000800 */
[C---:B------:R-:W-:Y:S02]  /*4b90*/  ISETP.GT.AND P3, PT, R12.reuse, 0x1, PT ;  /* 0x000000010c00780c */ /* 0x040fe40003f64270 */
[----:B------:R-:W1:Y:S02]  /*4ba0*/  SHFL.BFLY PT, R5, R14, 0x2, 0x1f ;  /* 0x0c401f000e057f89 */ /* 0x000e6400000e0000 */
        /* <DEDUP_REMOVED lines=309> */
.L_x_2610:
        /* <DEDUP_REMOVED lines=110> */
.L_x_2600:
[----:B------:R-:W-:-:S13]  /*65e0*/  ISETP.LE.AND P1, PT, RZ, UR56, PT ;  /* 0x00000038ff007c0c */ /* 0x000fda000bf23270 */
[----:B------:R-:W-:Y:S05]  /*65f0*/  @!P1 BRA `(.L_x_2612) ;  /* 0x0000002000009947 */ /* 0x000fea0003800000 */
[----:B------:R-:W-:Y:S01]  /*6600*/  IMAD.MOV.U32 R8, RZ, RZ, R7 ;  /* 0x000000ffff087224 */ /* 0x000fe200078e0007 */
[----:B------:R-:W-:Y:S01]  /*6610*/  UMOV UR50, UR45 ;  /* 0x0000002d00327c82 */ /* 0x000fe20008000000 */
[----:B------:R-:W-:Y:S01]  /*6620*/  IMAD.MOV.U32 R6, RZ, RZ, R5 ;  /* 0x000000ffff067224 */ /* 0x000fe200078e0005 */
[----:B------:R-:W-:-:S06]  /*6630*/  UMOV UR48, UR44 ;  /* 0x0000002c00307c82 */ /* 0x000fcc0008000000 */
.L_x_2623:
        /* <DEDUP_REMOVED lines=9> */
.L_x_2614:
[----:B------:R-:W-:Y:S01]  /*66d0*/  ULEA UR6, UR44, UR41, 0x3 ;  /* 0x000000292c067291 */ /* 0x000fe2000f8e183f */
[----:B------:R-:W-:-:S05]  /*66e0*/  IMAD.U32 R0, RZ, RZ, UR45 ;  /* 0x0000002dff007e24 */ /* 0x000fca000f8e00ff */
[----:B------:R-:W-:-:S04]  /*66f0*/  SHF.L.U32 R0, R0, 0x1f, RZ ;  /* 0x0000001f00007819 */ /* 0x000fc800000006ff */
[----:B------:R0:W1:Y:S01]  /*6700*/  SYNCS.PHASECHK.TRANS64.TRYWAIT P1, [UR6+0x28830], R0 ;  /* 0x02883000ff0075a7 */ /* 0x0000620008020146 */
[----:B------:R-:W-:Y:S05]  /*6710*/  @!P0 BRA `(.L_x_2615) ;  /* 0x0000000000048947 */ /* 0x000fea0003800000 */
[----:B------:R-:W-:Y:S01]  /*6720*/  BPT.TRAP 0x1 ;  /* 0x000000040000795c */ /* 0x000fe20000300000 */
.L_x_2615:
[----:B-1----:R-:W-:Y:S05]  /*6730*/  @P1 BRA `(.L_x_2613) ;  /* 0x0000000000081947 */ /* 0x002fea0003800000 */
[----:B------:R-:W1:Y:S02]  /*6740*/  SYNCS.PHASECHK.TRANS64.TRYWAIT P1, [UR6+0x28830], R0 ;  /* 0x02883000ff0075a7 */ /* 0x000e640008020146 */
[----:B-1----:R-:W-:Y:S05]  /*6750*/  @!P1 BRA `(.L_x_2616) ;  /* 0x000000a400489947 */ /* 0x002fea0003800000 */
.L_x_2613:
        /* <DEDUP_REMOVED lines=45> */
.L_x_2618:
[----:B------:R-:W-:Y:S01]  /*6a30*/  ULEA UR6, UR48, UR41, 0x3 ;  /* 0x0000002930067291 */ /* 0x000fe2000f8e183f */
[----:B------:R-:W-:-:S05]  /*6a40*/  IMAD.U32 R0, RZ, RZ, UR50 ;  /* 0x00000032ff007e24 */ /* 0x000fca000f8e00ff */
[----:B------:R-:W-:-:S04]  /*6a50*/  SHF.L.U32 R0, R0, 0x1f, RZ ;  /* 0x0000001f00007819 */ /* 0x000fc800000006ff */
[----:B------:R0:W1:Y:S01]  /*6a60*/  SYNCS.PHASECHK.TRANS64.TRYWAIT P1, [UR6+0x28850], R0 ;  /* 0x02885000ff0075a7 */ /* 0x0000620008020146 */
[----:B------:R-:W-:Y:S05]  /*6a70*/  @!P0 BRA `(.L_x_2619) ;  /* 0x0000000000048947 */ /* 0x000fea0003800000 */
[----:B------:R-:W-:Y:S01]  /*6a80*/  BPT.TRAP 0x1 ;  /* 0x000000040000795c */ /* 0x000fe20000300000 */
.L_x_2619:
[----:B-1----:R-:W-:Y:S05]  /*6a90*/  @P1 BRA `(.L_x_2617) ;  /* 0x0000000000081947 */ /* 0x002fea0003800000 */
[----:B------:R-:W1:Y:S02]  /*6aa0*/  SYNCS.PHASECHK.TRANS64.TRYWAIT P1, [UR6+0x28850], R0 ;  /* 0x02885000ff0075a7 */ /* 0x000e640008020146 */
[----:B-1----:R-:W-:Y:S05]  /*6ab0*/  @!P1 BRA `(.L_x_2620) ;  /* 0x000000a000889947 */ /* 0x002fea0003800000 */
.L_x_2617:
        /* <DEDUP_REMOVED lines=49> */
.L_x_2621:
        /* <DEDUP_REMOVED lines=279> */
.L_x_2622:
        /* <DEDUP_REMOVED lines=105> */
[----:B------:R-:W-:Y:S01]  /*85d0*/  IMAD.MOV.U32 R8, RZ, RZ, R7 ;  /* 0x000000ffff087224 */ /* 0x000fe200078e0007 */
[----:B------:R-:W-:Y:S01]  /*85e0*/  MOV R6, R5 ;  /* 0x0000000500067202 */ /* 0x000fe20000000f00 */
[----:B------:R-:W-:Y:S06]  /*85f0*/  @P1 BRA `(.L_x_2623) ;  /* 0xffffffe000101947 */ /* 0x000fec000383ffff */
.L_x_2612:
[----:B------:R-:W-:Y:S06]  /*8600*/  BAR.ARV 0x8, 0x180 ;  /* 0x0206000000007b1d */ /* 0x000fec0000002000 */
[----:B------:R-:W-:Y:S05]  /*8610*/  @!P0 BRA `(.L_x_2624) ;  /* 0x0000000000048947 */ /* 0x000fea0003800000 */
[----:B------:R-:W-:Y:S01]  /*8620*/  BPT.TRAP 0x1 ;  /* 0x000000040000795c */ /* 0x000fe20000300000 */
.L_x_2624:
[----:B------:R-:W-:Y:S01]  /*8630*/  ULEA UR5, UR44, UR41, 0x3 ;  /* 0x000000292c057291 */ /* 0x000fe2000f8e183f */
[----:B------:R-:W-:-:S05]  /*8640*/  IMAD.U32 R6, RZ, RZ, UR45 ;  /* 0x0000002dff067e24 */ /* 0x000fca000f8e00ff */
[----:B------:R-:W-:-:S04]  /*8650*/  SHF.L.U32 R6, R6, 0x1f, RZ ;  /* 0x0000001f06067819 */ /* 0x000fc800000006ff */
[----:B------:R0:W1:Y:S01]  /*8660*/  SYNCS.PHASECHK.TRANS64.TRYWAIT P1, [UR5+0x28850], R6 ;  /* 0x02885006ff0075a7 */ /* 0x0000620008020145 */
[----:B------:R-:W-:Y:S05]  /*8670*/  @!P0 BRA `(.L_x_2625) ;  /* 0x0000000000048947 */ /* 0x000fea0003800000 */
[----:B------:R-:W-:Y:S01]  /*8680*/  BPT.TRAP 0x1 ;  /* 0x000000040000795c */ /* 0x000fe20000300000 */
.L_x_2625:
[----:B-1----:R-:W-:Y:S05]  /*8690*/  @P1 BRA `(.L_x_2626) ;  /* 0x0000000000081947 */ /* 0x002fea0003800000 */
[----:B------:R-:W1:Y:S02]  /*86a0*/  SYNCS.PHASECHK.TRANS64.TRYWAIT P1, [UR5+0x28850], R6 ;  /* 0x02885006ff0075a7 */ /* 0x000e640008020145 */
[----:B-1----:R-:W-:Y:S05]  /*86b0*/  @!P1 BRA `(.L_x_2627) ;  /* 0x0000008400a09947 */ /* 0x002fea0003800000 */
.L_x_2626:
        /* <DEDUP_REMOVED lines=72> */
.L_x_2628:
        /* <DEDUP_REMOVED lines=74> */
.L_x_2592:
        /* <DEDUP_REMOVED lines=22> */
[----:B------:R-:W-:Y:S01]  /*9140*/  UIADD3 UR4, UP1, UR10, UR8, URZ ;  /* 0x000000080a047290 */ /* 0x000fe2000ff3e03f */
[----:B------:R-:W-:Y:S01]  /*9150*/  F2FP.F16.F32.PACK_AB R131, R135, R134 ;  /* 0x000000868783723e */ /* 0x000fe200000000ff */
[----:B------:R-:W1:Y:S01]  /*9160*/  LDC R51, c[0x0][0xbe8] ;  /* 0x0002fa00ff337b82 */ /* 0x000e620000000800 */
[----:B------:R-:W-:Y:S01]  /*9170*/  F2FP.F16.F32.PACK_AB R137, R139, R138 ;  /* 0x0000008a8b89723e */ /* 0x000fe200000000ff */
[----:B------:R-:W-:Y:S01]  /*9180*/  UIADD3.X UR7, UR11, UR9, URZ, UP1, !UPT ;  /* 0x000000090b077290 */ /* 0x000fe20008ffe43f */
[----:B------:R-:W-:-:S02]  /*9190*/  F2FP.F16.F32.PACK_AB R144, R145, R144 ;  /* 0x000000909190723e */ /* 0x000fc400000000ff */
[----:B------:R-:W-:Y:S01]  /*91a0*/  F2FP.F16.F32.PACK_AB R138, R141, R140 ;  /* 0x0000008c8d8a723e */ /* 0x000fe200000000ff */
[----:B------:R-:W-:Y:S01]  /*91b0*/  ULDC.64 UR8, c[0x0][0xc08] ;  /* 0x0003020000087ab9 */ /* 0x000fe20000000a00 */
[----:B------:R-:W-:Y:S02]  /*91c0*/  F2FP.F16.F32.PACK_AB R139, R143, R142 ;  /* 0x0000008e8f8b723e */ /* 0x000fe400000000ff */
[----:B------:R-:W-:Y:S02]  /*91d0*/  F2FP.F16.F32.PACK_AB R145, R147, R146 ;  /* 0x000000929391723e */ /* 0x000fe400000000ff */
[----:B------:R-:W-:Y:S02]  /*91e0*/  F2FP.F16.F32.PACK_AB R146, R149, R148 ;  /* 0x000000949592723e */ /* 0x000fe400000000ff */
[----:B------:R-:W-:Y:S02]  /*91f0*/  F2FP.F16.F32.PACK_AB R147, R151, R150 ;  /* 0x000000969793723e */ /* 0x000fe400000000ff */
[----:B------:R-:W-:-:S02]  /*9200*/  MOV R24, R0 ;  /* 0x0000000000187202 */ /* 0x000fc40000000f00 */
[----:B0-----:R-:W-:-:S03]  /*9210*/  MOV R25, R5 ;  /* 0x0000000500197202 */ /* 0x001fc60000000f00 */
[----:B------:R-:W-:-:S03]  /*9220*/  IMAD.WIDE R4, R187, 0x2, R24 ;  /* 0x00000002bb047825 */ /* 0x000fc600078e0218 */
[C---:B------:R-:W-:Y:S02]  /*9230*/  IADD3 R33, P6, R4.reuse, 0x20, RZ ;  /* 0x0000002004217810 */ /* 0x040fe40007fde0ff */
[C---:B------:R-:W-:Y:S02]  /*9240*/  IADD3 R35, P5, R4.reuse, 0x40, RZ ;  /* 0x0000004004237810 */ /* 0x040fe40007fbe0ff */
[----:B------:R-:W-:Y:S01]  /*9250*/  IADD3 R37, P4, R4, 0x60, RZ ;  /* 0x0000006004257810 */ /* 0x000fe20007f9e0ff */
[--C-:B------:R-:W-:Y:S01]  /*9260*/  IMAD.X R31, RZ, RZ, R5.reuse, P6 ;  /* 0x000000ffff1f7224 */ /* 0x100fe200030e0605 */
[----:B------:R-:W-:Y:S01]  /*9270*/  LOP3.LUT R8, R33, 0x380, RZ, 0xc0, !PT ;  /* 0x0000038021087812 */ /* 0x000fe200078ec0ff */
[--C-:B------:R-:W-:Y:S01]  /*9280*/  IMAD.X R29, RZ, RZ, R5.reuse, P5 ;  /* 0x000000ffff1d7224 */ /* 0x100fe200028e0605 */
[----:B------:R-:W-:Y:S01]  /*9290*/  LOP3.LUT R10, R35, 0x380, RZ, 0xc0, !PT ;  /* 0x00000380230a7812 */ /* 0x000fe200078ec0ff */
[----:B------:R-:W-:Y:S01]  /*92a0*/  IMAD.X R27, RZ, RZ, R5, P4 ;  /* 0x000000ffff1b7224 */ /* 0x000fe200020e0605 */
[----:B------:R-:W-:-:S02]  /*92b0*/  LOP3.LUT R12, R37, 0x380, RZ, 0xc0, !PT ;  /* 0x00000380250c7812 */ /* 0x000fc400078ec0ff */
[----:B------:R-:W-:Y:S02]  /*92c0*/  SHF.R.U64 R8, R8, 0x3, RZ ;  /* 0x0000000308087819 */ /* 0x000fe400000012ff */
[C---:B------:R-:W-:Y:S02]  /*92d0*/  LOP3.LUT R9, R4.reuse, 0x380, RZ, 0xc0, !PT ;  /* 0x0000038004097812 */ /* 0x040fe400078ec0ff */
[----:B------:R-:W-:Y:S02]  /*92e0*/  IADD3 R41, P2, R4, 0x4020, RZ ;  /* 0x0000402004297810 */ /* 0x000fe40007f5e0ff */
[----:B------:R-:W-:Y:S02]  /*92f0*/  SHF.R.U64 R10, R10, 0x3, RZ ;  /* 0x000000030a0a7819 */ /* 0x000fe400000012ff */
[----:B------:R-:W-:Y:S01]  /*9300*/  SHF.R.U64 R12, R12, 0x3, RZ ;  /* 0x000000030c0c7819 */ /* 0x000fe200000012ff */
[----:B------:R-:W-:Y:S01]  /*9310*/  IMAD.X R13, RZ, RZ, R5, P2 ;  /* 0x000000ffff0d7224 */ /* 0x000fe200010e0605 */
[----:B------:R-:W-:-:S02]  /*9320*/  IADD3 R43, P1, R4, 0x4040, RZ ;  /* 0x00004040042b7810 */ /* 0x000fc40007f3e0ff */
[C---:B------:R-:W-:Y:S01]  /*9330*/  IADD3 R32, P0, R4.reuse, 0x4060, RZ ;  /* 0x0000406004207810 */ /* 0x040fe20007f1e0ff */
[----:B------:R-:W-:Y:S01]  /*9340*/  BAR.SYNC.DEFER_BLOCKING 0x1, 0x100 ;  /* 0x0044000000007b1d */ /* 0x000fe20000010000 */
[----:B------:R-:W-:Y:S01]  /*9350*/  IADD3 R39, P3, R4, 0x4000, RZ ;  /* 0x0000400004277810 */ /* 0x000fe20007f7e0ff */
[--C-:B------:R-:W-:Y:S01]  /*9360*/  IMAD.X R11, RZ, RZ, R5.reuse, P1 ;  /* 0x000000ffff0b7224 */ /* 0x100fe200008e0605 */
[----:B------:R-:W-:Y:S02]  /*9370*/  LOP3.LUT R30, R8, R33, RZ, 0x3c, !PT ;  /* 0x00000021081e7212 */ /* 0x000fe400078e3cff */
[----:B------:R-:W-:Y:S01]  /*9380*/  SHF.R.U64 R9, R9, 0x3, RZ ;  /* 0x0000000309097819 */ /* 0x000fe200000012ff */
[----:B------:R-:W-:Y:S01]  /*9390*/  IMAD.X R15, RZ, RZ, R5, P3 ;  /* 0x000000ffff0f7224 */ /* 0x000fe200018e0605 */
[----:B------:R-:W-:Y:S02]  /*93a0*/  LOP3.LUT R28, R10, R35, RZ, 0x3c, !PT ;  /* 0x000000230a1c7212 */ /* 0x000fe400078e3cff */
[----:B------:R-:W-:-:S02]  /*93b0*/  LOP3.LUT R26, R12, R37, RZ, 0x3c, !PT ;  /* 0x000000250c1a7212 */ /* 0x000fc400078e3cff */
[----:B------:R-:W-:Y:S02]  /*93c0*/  LOP3.LUT R8, R41, 0x380, RZ, 0xc0, !PT ;  /* 0x0000038029087812 */ /* 0x000fe400078ec0ff */
[----:B------:R-:W-:Y:S02]  /*93d0*/  LOP3.LUT R10, R43, 0x380, RZ, 0xc0, !PT ;  /* 0x000003802b0a7812 */ /* 0x000fe400078ec0ff */
[----:B------:R-:W-:Y:S02]  /*93e0*/  LOP3.LUT R12, R32, 0x380, RZ, 0xc0, !PT ;  /* 0x00000380200c7812 */ /* 0x000fe400078ec0ff */
[----:B------:R-:W-:Y:S02]  /*93f0*/  LOP3.LUT R14, R39, 0x380, RZ, 0xc0, !PT ;  /* 0x00000380270e7812 */ /* 0x000fe400078ec0ff */
[----:B------:R-:W-:Y:S01]  /*9400*/  LOP3.LUT R4, R9, R4, RZ, 0x3c, !PT ;  /* 0x0000000409047212 */ /* 0x000fe200078e3cff */
[----:B------:R-:W-:Y:S01]  /*9410*/  IMAD.X R9, RZ, RZ, R5, P0 ;  /* 0x000000ffff097224 */ /* 0x000fe200000e0605 */
[----:B------:R-:W-:-:S02]  /*9420*/  SHF.R.U64 R8, R8, 0x3, RZ ;  /* 0x0000000308087819 */ /* 0x000fc400000012ff */
[----:B------:R-:W-:Y:S02]  /*9430*/  SHF.R.U64 R10, R10, 0x3, RZ ;  /* 0x000000030a0a7819 */ /* 0x000fe400000012ff */
[----:B------:R-:W-:Y:S02]  /*9440*/  SHF.R.U64 R21, R12, 0x3, RZ ;  /* 0x000000030c157819 */ /* 0x000fe400000012ff */
[----:B------:R-:W-:Y:S02]  /*9450*/  SHF.R.U64 R14, R14, 0x3, RZ ;  /* 0x000000030e0e7819 */ /* 0x000fe400000012ff */
[----:B------:R-:W-:Y:S02]  /*9460*/  MOV R36, R4 ;  /* 0x0000000400247202 */ /* 0x000fe40000000f00 */
[----:B------:R-:W-:Y:S02]  /*9470*/  LOP3.LUT R12, R8, R41, RZ, 0x3c, !PT ;  /* 0x00000029080c7212 */ /* 0x000fe400078e3cff */
[----:B------:R-:W-:-:S02]  /*9480*/  F2FP.F16.F32.PACK_AB R4, R89, R88 ;  /* 0x000000585904723e */ /* 0x000fc400000000ff */
[----:B------:R-:W-:Y:S02]  /*9490*/  F2FP.F16.F32.PACK_AB R5, R91, R90 ;  /* 0x0000005a5b05723e */ /* 0x000fe400000000ff */
[----:B------:R-:W-:Y:S02]  /*94a0*/  LOP3.LUT R10, R10, R43, RZ, 0x3c, !PT ;  /* 0x0000002b0a0a7212 */ /* 0x000fe400078e3cff */
[----:B------:R-:W-:Y:S01]  /*94b0*/  LOP3.LUT R8, R21, R32, RZ, 0x3c, !PT ;  /* 0x0000002015087212 */ /* 0x000fe200078e3cff */
[----:B------:R0:W-:Y:S01]  /*94c0*/  STSM.16.M88.4 [R36], R4 ;  /* 0x0000000424007844 */ /* 0x0001e20000000200 */
[----:B------:R-:W-:Y:S02]  /*94d0*/  LOP3.LUT R14, R14, R39, RZ, 0x3c, !PT ;  /* 0x000000270e0e7212 */ /* 0x000fe400078e3cff */
[----:B------:R-:W-:Y:S02]  /*94e0*/  MOV R33, R26 ;  /* 0x0000001a00217202 */ /* 0x000fe40000000f00 */
[----:B------:R-:W-:-:S02]  /*94f0*/  MOV R26, R10 ;  /* 0x0000000a001a7202 */ /* 0x000fc40000000f00 */
[----:B------:R-:W-:Y:S02]  /*9500*/  MOV R21, R8 ;  /* 0x0000000800157202 */ /* 0x000fe40000000f00 */
[----:B------:R-:W-:Y:S02]  /*9510*/  MOV R35, R30 ;  /* 0x0000001e00237202 */ /* 0x000fe40000000f00 */
[----:B------:R-:W-:Y:S02]  /*9520*/  F2FP.F16.F32.PACK_AB R8, R97, R96 ;  /* 0x000000606108723e */ /* 0x000fe400000000ff */
[----:B------:R-:W-:Y:S02]  /*9530*/  F2FP.F16.F32.PACK_AB R9, R99, R98 ;  /* 0x000000626309723e */ /* 0x000fe400000000ff */
[----:B------:R-:W-:Y:S02]  /*9540*/  F2FP.F16.F32.PACK_AB R10, R101, R100 ;  /* 0x00000064650a723e */ /* 0x000fe400000000ff */
[----:B------:R-:W-:-:S02]  /*9550*/  F2FP.F16.F32.PACK_AB R11, R103, R102 ;  /* 0x00000066670b723e */ /* 0x000fc400000000ff */
[----:B------:R-:W-:Y:S02]  /*9560*/  MOV R34, R28 ;  /* 0x0000001c00227202 */ /* 0x000fe40000000f00 */
[----:B------:R-:W-:Y:S01]  /*9570*/  MOV R32, R14 ;  /* 0x0000000e00207202 */ /* 0x000fe20000000f00 */
[----:B------:R-:W-:Y:S01]  /*9580*/  STSM.16.M88.4 [R35], R8 ;  /* 0x0000000823007844 */ /* 0x000fe20000000200 */
[----:B------:R-:W-:Y:S02]  /*9590*/  MOV R27, R12 ;  /* 0x0000000c001b7202 */ /* 0x000fe40000000f00 */
[----:B0-----:R-:W-:Y:S02]  /*95a0*/  F2FP.F16.F32.PACK_AB R4, R105, R104 ;  /* 0x000000686904723e */ /* 0x001fe400000000ff */
[----:B------:R-:W-:Y:S02]  /*95b0*/  F2FP.F16.F32.PACK_AB R5, R107, R106 ;  /* 0x0000006a6b05723e */ /* 0x000fe400000000ff */
[----:B------:R-:W-:-:S02]  /*95c0*/  F2FP.F16.F32.PACK_AB R6, R109, R108 ;  /* 0x0000006c6d06723e */ /* 0x000fc400000000ff */
[----:B------:R-:W-:Y:S02]  /*95d0*/  F2FP.F16.F32.PACK_AB R7, R111, R110 ;  /* 0x0000006e6f07723e */ /* 0x000fe400000000ff */
[----:B------:R-:W-:Y:S02]  /*95e0*/  F2FP.F16.F32.PACK_AB R12, R113, R112 ;  /* 0x00000070710c723e */ /* 0x000fe400000000ff */
[----:B------:R-:W-:Y:S01]  /*95f0*/  F2FP.F16.F32.PACK_AB R13, R115, R114 ;  /* 0x00000072730d723e */ /* 0x000fe200000000ff */
[----:B------:R0:W-:Y:S01]  /*9600*/  STSM.16.M88.4 [R34], R4 ;  /* 0x0000000422007844 */ /* 0x0001e20000000200 */
[----:B------:R-:W-:Y:S02]  /*9610*/  F2FP.F16.F32.PACK_AB R14, R117, R116 ;  /* 0x00000074750e723e */ /* 0x000fe400000000ff */
[----:B------:R-:W-:Y:S02]  /*9620*/  F2FP.F16.F32.PACK_AB R15, R119, R118 ;  /* 0x00000076770f723e */ /* 0x000fe400000000ff */
[----:B------:R-:W-:-:S02]  /*9630*/  F2FP.F16.F32.PACK_AB R28, R121, R120 ;  /* 0x00000078791c723e */ /* 0x000fc400000000ff */
[----:B------:R-:W-:Y:S01]  /*9640*/  F2FP.F16.F32.PACK_AB R29, R123, R122 ;  /* 0x0000007a7b1d723e */ /* 0x000fe200000000ff */
[----:B------:R2:W-:Y:S01]  /*9650*/  STSM.16.M88.4 [R33], R12 ;  /* 0x0000000c21007844 */ /* 0x0005e20000000200 */
[----:B------:R-:W-:Y:S02]  /*9660*/  F2FP.F16.F32.PACK_AB R30, R125, R124 ;  /* 0x0000007c7d1e723e */ /* 0x000fe400000000ff */
[----:B------:R-:W-:Y:S02]  /*9670*/  F2FP.F16.F32.PACK_AB R31, R127, R126 ;  /* 0x0000007e7f1f723e */ /* 0x000fe400000000ff */
[----:B------:R-:W-:-:S03]  /*9680*/  PLOP3.LUT P0, PT, PT, PT, UP0, 0x80, 0x0 ;  /* 0x000000000000781c */ /* 0x000fc60003f0f008 */
[----:B------:R2:W-:Y:S01]  /*9690*/  STSM.16.M88.4 [R32], R28 ;  /* 0x0000001c20007844 */ /* 0x0005e20000000200 */
[----:B0-----:R-:W-:Y:S02]  /*96a0*/  IMAD.U32 R4, RZ, RZ, UR4 ;  /* 0x00000004ff047e24 */ /* 0x001fe4000f8e00ff */
[----:B------:R-:W-:Y:S01]  /*96b0*/  IMAD.U32 R5, RZ, RZ, UR7 ;  /* 0x00000007ff057e24 */ /* 0x000fe2000f8e00ff */
[----:B------:R2:W-:Y:S04]  /*96c0*/  STSM.16.M88.4 [R27], R128 ;  /* 0x000000801b007844 */ /* 0x0005e80000000200 */
[----:B------:R2:W-:Y:S04]  /*96d0*/  STSM.16.M88.4 [R26], R136 ;  /* 0x000000881a007844 */ /* 0x0005e80000000200 */
[----:B------:R2:W-:Y:S01]  /*96e0*/  STSM.16.M88.4 [R21], R144 ;  /* 0x0000009015007844 */ /* 0x0005e20000000200 */
[----:B------:R-:W-:Y:S06]  /*96f0*/  BAR.SYNC.DEFER_BLOCKING 0x1, 0x100 ;  /* 0x0044000000007b1d */ /* 0x000fec0000010000 */
[----:B------:R-:W3:Y:S01]  /*9700*/  @P0 LDG.E R6, desc[UR52][R4.64] ;  /* 0x0000003404060981 */ /* 0x000ee2000c1e1900 */
[----:B------:R-:W-:Y:S01]  /*9710*/  UISETP.NE.U32.AND UP1, UPT, UR8, URZ, UPT ;  /* 0x0000003f0800728c */ /* 0x000fe2000bf25070 */
[----:B-1----:R-:W-:Y:S01]  /*9720*/  ISETP.NE.AND P1, PT, R51, 0x1, PT ;  /* 0x000000013300780c */ /* 0x002fe20003f25270 */
[----:B------:R-:W-:Y:S01]  /*9730*/  ULDC UR7, c[0x0][0xa88] ;  /* 0x0002a20000077ab9 */ /* 0x000fe20000000800 */
[----:B------:R-:W-:Y:S01]  /*9740*/  UMOV UR4, URZ ;  /* 0x0000003f00047c82 */ /* 0x000fe20008000000 */
[----:B------:R-:W-:-:S06]  /*9750*/  UISETP.NE.AND.EX UP1, UPT, UR9, URZ, UPT, UP1 ;  /* 0x0000003f0900728c */ /* 0x000fcc000bf25310 */
[----:B------:R-:W-:-:S04]  /*9760*/  PLOP3.LUT P2, PT, PT, PT, UP1, 0x80, 0x0 ;  /* 0x000000000000781c */ /* 0x000fc80003f4f018 */
[----:B------:R-:W0:Y:S01]  /*9770*/  @P1 LDC R7, c[0x0][0xbec] ;  /* 0x0002fb00ff071b82 */ /* 0x000e220000000800 */
[----:B------:R-:W-:-:S04]  /*9780*/  @UP1 UIADD3 UR8, UP2, UR10, UR8, URZ ;  /* 0x000000080a081290 */ /* 0x000fc8000ff5e03f */
[----:B------:R-:W-:Y:S02]  /*9790*/  @UP1 UIADD3.X UR9, UR11, UR9, URZ, UP2, !UPT ;  /* 0x000000090b091290 */ /* 0x000fe400097fe43f */
[----:B------:R-:W-:Y:S01]  /*97a0*/  IMAD.U32 R10, RZ, RZ, UR8 ;  /* 0x00000008ff0a7e24 */ /* 0x000fe2000f8e00ff */
[----:B------:R-:W1:Y:S03]  /*97b0*/  @P1 LDC R8, c[0x0][0xbf0] ;  /* 0x0002fc00ff081b82 */ /* 0x000e660000000800 */
[----:B------:R-:W-:Y:S01]  /*97c0*/  IMAD.U32 R11, RZ, RZ, UR9 ;  /* 0x00000009ff0b7e24 */ /* 0x000fe2000f8e00ff */
        /* <DEDUP_REMOVED lines=8> */
.L_x_2631:
[----:B------:R-:W-:Y:S01]  /*9850*/  USHF.R.S32.HI UR14, URZ, 0x1f, UR38 ;  /* 0x0000001f3f0e7899 */ /* 0x000fe20008011426 */
[----:B--2---:R-:W-:Y:S01]  /*9860*/  VIADD R10, R17, UR39 ;  /* 0x00000027110a7c36 */ /* 0x004fe20008000000 */
[----:B------:R-:W-:Y:S01]  /*9870*/  ULDC.64 UR12, c[0x0][0xb90] ;  /* 0x0002e400000c7ab9 */ /* 0x000fe20000000a00 */
[----:B------:R-:W-:Y:S01]  /*9880*/  USHF.R.S32.HI UR11, URZ, 0x1f, UR4 ;  /* 0x0000001f3f0b7899 */ /* 0x000fe20008011404 */
[----:B------:R-:W-:Y:S01]  /*9890*/  VIADD R21, R186, UR39 ;  /* 0x00000027ba157c36 */ /* 0x000fe20008000000 */
        /* <DEDUP_REMOVED lines=12> */
[----:B------:R-:W-:Y:S01]  /*9960*/  IMAD.MOV R8, RZ, RZ, -R4 ;  /* 0x000000ffff087224 */ /* 0x000fe200078e0a04 */
[----:B------:R-:W-:Y:S01]  /*9970*/  UIMAD UR7, UR37, UR12, URZ ;  /* 0x0000000c250772a4 */ /* 0x000fe2000f8e023f */
[----:B------:R-:W-:Y:S01]  /*9980*/  IMAD.WIDE R24, R5, 0x2, R24 ;  /* 0x0000000205187825 */ /* 0x000fe200078e0218 */
[----:B------:R-:W-:Y:S01]  /*9990*/  UIMAD.WIDE.U32 UR8, UR36, UR12, UR8 ;  /* 0x0000000c240872a5 */ /* 0x000fe2000f8e0008 */
[----:B------:R-:W-:Y:S01]  /*99a0*/  SHF.R.S32.HI R5, RZ, 0x1f, R4 ;  /* 0x0000001fff057819 */ /* 0x000fe20000011404 */
[----:B------:R-:W-:Y:S01]  /*99b0*/  UIMAD UR7, UR36, UR13, UR7 ;  /* 0x0000000d240772a4 */ /* 0x000fe2000f8e0207 */
[----:B------:R-:W-:Y:S01]  /*99c0*/  IMAD R7, R51, R8, R10 ;  /* 0x0000000833077224 */ /* 0x000fe200078e020a */
[----:B------:R-:W-:Y:S01]  /*99d0*/  IADD3 R11, P3, R24, 0x2000, RZ ;  /* 0x00002000180b7810 */ /* 0x000fe20007f7e0ff */
[----:B-----5:R-:W-:Y:S01]  /*99e0*/  IMAD R50, R6, R51, RZ ;  /* 0x0000003306327224 */ /* 0x020fe200078e02ff */
[----:B------:R-:W-:Y:S01]  /*99f0*/  IADD3 R4, P2, R4, UR8, RZ ;  /* 0x0000000804047c10 */ /* 0x000fe2000ff5e0ff */
[----:B------:R-:W-:Y:S01]  /*9a00*/  ULDC.64 UR12, c[0x0][0xaa0] ;  /* 0x0002a800000c7ab9 */ /* 0x000fe20000000a00 */
[----:B------:R-:W-:-:S02]  /*9a10*/  MOV R10, UR7 ;  /* 0x00000007000a7c02 */ /* 0x000fc40008000f00 */
[----:B------:R-:W-:Y:S02]  /*9a20*/  SHF.R.S32.HI R8, RZ, 0x1f, R7 ;  /* 0x0000001fff087819 */ /* 0x000fe40000011407 */
[----:B------:R-:W-:Y:S01]  /*9a30*/  IADD3.X R5, R5, UR9, R10, P2, !PT ;  /* 0x0000000905057c10 */ /* 0x000fe200097fe40a */
[----:B------:R-:W-:Y:S01]  /*9a40*/  ULDC.64 UR8, c[0x0][0xb88] ;  /* 0x0002e20000087ab9 */ /* 0x000fe20000000a00 */
[----:B------:R-:W-:Y:S01]  /*9a50*/  LOP3.LUT R9, R11, 0x380, RZ, 0xc0, !PT ;  /* 0x000003800b097812 */ /* 0x000fe200078ec0ff */
[----:B------:R-:W-:Y:S01]  /*9a60*/  IMAD R10, R8, UR8, RZ ;  /* 0x00000008080a7c24 */ /* 0x000fe2000f8e02ff */
[C---:B------:R-:W-:Y:S01]  /*9a70*/  IADD3 R13, P0, R24.reuse, 0x1000, RZ ;  /* 0x00001000180d7810 */ /* 0x040fe20007f1e0ff */
[----:B------:R-:W-:Y:S01]  /*9a80*/  IMAD.WIDE.U32 R4, R7, UR8, R4 ;  /* 0x0000000807047c25 */ /* 0x000fe2000f8e0004 */
[----:B------:R-:W-:Y:S02]  /*9a90*/  SHF.R.U64 R8, R9, 0x3, RZ ;  /* 0x0000000309087819 */ /* 0x000fe400000012ff */
[----:B------:R-:W-:Y:S01]  /*9aa0*/  LOP3.LUT R12, R13, 0x380, RZ, 0xc0, !PT ;  /* 0x000003800d0c7812 */ /* 0x000fe200078ec0ff */
[----:B------:R-:W-:Y:S01]  /*9ab0*/  IMAD R9, R7, UR9, R10 ;  /* 0x0000000907097c24 */ /* 0x000fe2000f8e020a */
[----:B------:R-:W-:Y:S01]  /*9ac0*/  ULDC.64 UR8, c[0x0][0xb50] ;  /* 0x0002d40000087ab9 */ /* 0x000fe20000000a00 */
[----:B------:R-:W-:-:S02]  /*9ad0*/  IADD3 R7, P2, R24, 0x3000, RZ ;  /* 0x0000300018077810 */ /* 0x000fc40007f5e0ff */
[----:B------:R-:W-:Y:S01]  /*9ae0*/  IMAD.IADD R9, R5, 0x1, R9 ;  /* 0x0000000105097824 */ /* 0x000fe200078e0209 */
[----:B------:R-:W-:Y:S02]  /*9af0*/  LEA R10, P4, R4, UR8, 0x2 ;  /* 0x00000008040a7c11 */ /* 0x000fe4000f8810ff */
[----:B------:R-:W-:Y:S02]  /*9b00*/  SHF.R.U64 R12, R12, 0x3, RZ ;  /* 0x000000030c0c7819 */ /* 0x000fe400000012ff */
[----:B------:R-:W-:Y:S01]  /*9b10*/  LEA.HI.X R14, R4, UR9, R9, 0x2, P4 ;  /* 0x00000009040e7c11 */ /* 0x000fe2000a0f1409 */
[----:B------:R-:W-:Y:S01]  /*9b20*/  SHFL.IDX PT, R44, R10, RZ, 0x1c1f ;  /* 0x001c1fff0a2c7589 */ /* 0x000fe200000e0000 */
[----:B------:R-:W-:Y:S01]  /*9b30*/  LOP3.LUT R12, R12, R13, RZ, 0x3c, !PT ;  /* 0x0000000d0c0c7212 */ /* 0x000fe200078e3cff */
[--C-:B------:R-:W-:Y:S01]  /*9b40*/  IMAD.X R13, RZ, RZ, R25.reuse, P0 ;  /* 0x000000ffff0d7224 */ /* 0x100fe200000e0619 */
[----:B------:R-:W-:Y:S01]  /*9b50*/  LOP3.LUT R5, R7, 0x380, RZ, 0xc0, !PT ;  /* 0x0000038007057812 */ /* 0x000fe200078ec0ff */
[----:B------:R-:W0:Y:S01]  /*9b60*/  SHFL.IDX PT, R45, R14, RZ, 0x1c1f ;  /* 0x001c1fff0e2d7589 */ /* 0x000e2200000e0000 */
[----:B------:R-:W-:Y:S01]  /*9b70*/  LOP3.LUT P0, RZ, R184, 0x3, RZ, 0xc0, !PT ;  /* 0x00000003b8ff7812 */ /* 0x000fe2000780c0ff */
[----:B------:R-:W-:Y:S01]  /*9b80*/  UIMAD UR7, UR11, UR12, URZ ;  /* 0x0000000c0b0772a4 */ /* 0x000fe2000f8e023f */
[----:B------:R-:W-:Y:S01]  /*9b90*/  SHF.R.U64 R4, R5, 0x3, RZ ;  /* 0x0000000305047819 */ /* 0x000fe200000012ff */
[--C-:B------:R-:W-:Y:S01]  /*9ba0*/  IMAD.X R5, RZ, RZ, R25.reuse, P2 ;  /* 0x000000ffff057224 */ /* 0x100fe200010e0619 */
[CC--:B------:R-:W-:Y:S01]  /*9bb0*/  ISETP.GE.OR P2, PT, R21.reuse, R50.reuse, P0 ;  /* 0x000000321500720c */ /* 0x0c0fe20000746670 */
[----:B------:R-:W-:Y:S01]  /*9bc0*/  SHFL.IDX PT, R48, R10, 0x1, 0x1c1f ;  /* 0x003c1f000a307f89 */ /* 0x000fe200000e0000 */
[----:B------:R-:W-:Y:S01]  /*9bd0*/  LOP3.LUT R4, R4, R7, RZ, 0x3c, !PT ;  /* 0x0000000704047212 */ /* 0x000fe200078e3cff */
[----:B------:R-:W-:Y:S01]  /*9be0*/  VIADD R7, R21, 0x8 ;  /* 0x0000000815077836 */ /* 0x000fe20000000000 */
[----:B------:R-:W-:Y:S01]  /*9bf0*/  UIMAD.WIDE.U32 UR8, UR4, UR12, URZ ;  /* 0x0000000c040872a5 */ /* 0x000fe2000f8e003f */
[----:B------:R-:W1:Y:S01]  /*9c00*/  SHFL.IDX PT, R49, R14, 0x1, 0x1c1f ;  /* 0x003c1f000e317f89 */ /* 0x000e6200000e0000 */
[----:B------:R-:W2:Y:S01]  /*9c10*/  @P1 LDC R21, c[0x0][0xbf0] ;  /* 0x0002fc00ff151b82 */ /* 0x000ea20000000800 */
[----:B------:R-:W-:Y:S01]  /*9c20*/  ULDC.64 UR10, c[0x0][0xae8] ;  /* 0x0002ba00000a7ab9 */ /* 0x000fe20000000a00 */
[----:B------:R-:W-:Y:S01]  /*9c30*/  ISETP.GE.OR P0, PT, R7, R50, P0 ;  /* 0x000000320700720c */ /* 0x000fe20000706670 */
[----:B------:R-:W-:Y:S01]  /*9c40*/  IMAD.X R9, RZ, RZ, R25, P3 ;  /* 0x000000ffff097224 */ /* 0x000fe200018e0619 */
[----:B------:R-:W-:Y:S01]  /*9c50*/  LOP3.LUT R8, R8, R11, RZ, 0x3c, !PT ;  /* 0x0000000b08087212 */ /* 0x000fe200078e3cff */
[----:B------:R-:W-:Y:S01]  /*9c60*/  UIMAD UR7, UR4, UR13, UR7 ;  /* 0x0000000d040772a4 */ /* 0x000fe2000f8e0207 */
[----:B------:R-:W-:-:S02]  /*9c70*/  IADD3 R41, P6, R24, 0x4000, RZ ;  /* 0x0000400018297810 */ /* 0x000fc40007fde0ff */
[C---:B------:R-:W-:Y:S02]  /*9c80*/  IADD3 R37, P5, R24.reuse, 0x5000, RZ ;  /* 0x0000500018257810 */ /* 0x040fe40007fbe0ff */
[C---:B------:R-:W-:Y:S02]  /*9c90*/  IADD3 R33, P4, R24.reuse, 0x6000, RZ ;  /* 0x0000600018217810 */ /* 0x040fe40007f9e0ff */
[C---:B------:R-:W-:Y:S01]  /*9ca0*/  LOP3.LUT R15, R24.reuse, 0x380, RZ, 0xc0, !PT ;  /* 0x00000380180f7812 */ /* 0x040fe200078ec0ff */
[----:B0-----:R0:W-:Y:S01]  /*9cb0*/  @!P2 ST.E desc[UR52][R44.64], R20 ;  /* 0x000000142c00a985 */ /* 0x0011e2000c101934 */
[----:B------:R-:W-:Y:S01]  /*9cc0*/  UIADD3 UR9, UR9, UR7, URZ ;  /* 0x0000000709097290 */ /* 0x000fe2000fffe03f */
[----:B------:R-:W-:Y:S01]  /*9cd0*/  IADD3 R11, P3, R24, 0x7000, RZ ;  /* 0x00007000180b7810 */ /* 0x000fe20007f7e0ff */
[----:B------:R-:W-:Y:S01]  /*9ce0*/  UIMAD UR4, UR14, UR10, URZ ;  /* 0x0000000a0e0472a4 */ /* 0x000fe2000f8e023f */
[----:B------:R-:W-:Y:S02]  /*9cf0*/  LOP3.LUT R40, R41, 0x380, RZ, 0xc0, !PT ;  /* 0x0000038029287812 */ /* 0x000fe400078ec0ff */
[----:B------:R-:W-:-:S02]  /*9d00*/  LOP3.LUT R36, R37, 0x380, RZ, 0xc0, !PT ;  /* 0x0000038025247812 */ /* 0x000fc400078ec0ff */
[----:B------:R-:W-:Y:S01]  /*9d10*/  LOP3.LUT R32, R33, 0x380, RZ, 0xc0, !PT ;  /* 0x0000038021207812 */ /* 0x000fe200078ec0ff */
[----:B-1----:R1:W-:Y:S01]  /*9d20*/  @!P0 ST.E desc[UR52][R48.64], R3 ;  /* 0x0000000330008985 */ /* 0x0023e2000c101934 */
[----:B------:R-:W-:Y:S01]  /*9d30*/  SHF.R.U64 R15, R15, 0x3, RZ ;  /* 0x000000030f0f7819 */ /* 0x000fe200000012ff */
[----:B0-----:R-:W0:Y:S01]  /*9d40*/  @P1 LDC R20, c[0x0][0xbec] ;  /* 0x0002fb00ff141b82 */ /* 0x001e220000000800 */
[----:B------:R-:W-:Y:S01]  /*9d50*/  UIMAD UR4, UR38, UR11, UR4 ;  /* 0x0000000b260472a4 */ /* 0x000fe2000f8e0204 */
[----:B------:R-:W-:Y:S01]  /*9d60*/  LOP3.LUT R6, R11, 0x380, RZ, 0xc0, !PT ;  /* 0x000003800b067812 */ /* 0x000fe200078ec0ff */
[----:B------:R-:W-:Y:S01]  /*9d70*/  UIMAD.WIDE.U32 UR8, UR38, UR10, UR8 ;  /* 0x0000000a260872a5 */ /* 0x000fe2000f8e0008 */
[----:B------:R-:W-:Y:S01]  /*9d80*/  SHF.R.U64 R40, R40, 0x3, RZ ;  /* 0x0000000328287819 */ /* 0x000fe200000012ff */
[----:B------:R-:W-:Y:S01]  /*9d90*/  IMAD.X R29, RZ, RZ, R25, P3 ;  /* 0x000000ffff1d7224 */ /* 0x000fe200018e0619 */
[----:B------:R-:W-:Y:S01]  /*9da0*/  ULDC.64 UR10, c[0x0][0xaf0] ;  /* 0x0002bc00000a7ab9 */ /* 0x000fe20000000a00 */
[----:B------:R-:W-:-:S02]  /*9db0*/  SHF.R.U64 R36, R36, 0x3, RZ ;  /* 0x0000000324247819 */ /* 0x000fc400000012ff */
[----:B------:R-:W-:Y:S01]  /*9dc0*/  SHF.R.U64 R32, R32, 0x3, RZ ;  /* 0x0000000320207819 */ /* 0x000fe200000012ff */
[----:B-1----:R-:W-:Y:S01]  /*9dd0*/  IMAD R3, R19, 0x20, R22 ;  /* 0x0000002013037824 */ /* 0x002fe200078e0216 */
[----:B------:R-:W-:Y:S01]  /*9de0*/  UIADD3 UR9, UR9, UR4, URZ ;  /* 0x0000000409097290 */ /* 0x000fe2000fffe03f */
[----:B------:R-:W-:Y:S02]  /*9df0*/  SHF.R.U64 R6, R6, 0x3, RZ ;  /* 0x0000000306067819 */ /* 0x000fe400000012ff */
[----:B------:R-:W-:Y:S01]  /*9e00*/  VIADD R45, R3, UR39 ;  /* 0x00000027032d7c36 */ /* 0x000fe20008000000 */
[----:B------:R-:W-:Y:S01]  /*9e10*/  UIMAD UR4, UR37, UR10, URZ ;  /* 0x0000000a250472a4 */ /* 0x000fe2000f8e023f */
[----:B------:R-:W-:Y:S01]  /*9e20*/  LOP3.LUT R40, R40, R41, RZ, 0x3c, !PT ;  /* 0x0000002928287212 */ /* 0x000fe200078e3cff */
[----:B------:R-:W-:Y:S01]  /*9e30*/  UIMAD.WIDE.U32 UR8, UR36, UR10, UR8 ;  /* 0x0000000a240872a5 */ /* 0x000fe2000f8e0008 */
[----:B------:R-:W-:Y:S01]  /*9e40*/  IMAD.MOV.U32 R3, RZ, RZ, R45 ;  /* 0x000000ffff037224 */ /* 0x000fe200078e002d */
[----:B------:R-:W-:Y:S01]  /*9e50*/  UIMAD UR4, UR36, UR11, UR4 ;  /* 0x0000000b240472a4 */ /* 0x000fe2000f8e0204 */
[----:B------:R-:W-:Y:S01]  /*9e60*/  LOP3.LUT R36, R36, R37, RZ, 0x3c, !PT ;  /* 0x0000002524247212 */ /* 0x000fe200078e3cff */
[--C-:B------:R-:W-:Y:S01]  /*9e70*/  IMAD.X R41, RZ, RZ, R25.reuse, P6 ;  /* 0x000000ffff297224 */ /* 0x100fe200030e0619 */
[----:B------:R-:W-:Y:S01]  /*9e80*/  LOP3.LUT R32, R32, R33, RZ, 0x3c, !PT ;  /* 0x0000002120207212 */ /* 0x000fe200078e3cff */
[----:B0-----:R-:W-:Y:S01]  /*9e90*/  @P1 IMAD.HI.U32 R20, R45, R20, RZ ;  /* 0x000000142d141227 */ /* 0x001fe200078e00ff */
[----:B------:R-:W-:Y:S01]  /*9ea0*/  UIADD3 UR4, UR9, UR4, URZ ;  /* 0x0000000409047290 */ /* 0x000fe2000fffe03f */
[----:B------:R-:W-:Y:S01]  /*9eb0*/  LOP3.LUT R24, R15, R24, RZ, 0x3c, !PT ;  /* 0x000000180f187212 */ /* 0x000fe200078e3cff */
[----:B------:R-:W-:Y:S01]  /*9ec0*/  ULDC.64 UR10, c[0x0][0xae0] ;  /* 0x0002b800000a7ab9 */ /* 0x000fe20000000a00 */
[--C-:B------:R-:W-:Y:S01]  /*9ed0*/  IMAD.X R37, RZ, RZ, R25.reuse, P5 ;  /* 0x000000ffff257224 */ /* 0x100fe200028e0619 */
[----:B--2---:R-:W-:Y:S01]  /*9ee0*/  @P1 SHF.R.U32.HI R3, RZ, R21, R20 ;  /* 0x00000015ff031219 */ /* 0x004fe20000011614 */
[----:B------:R-:W-:Y:S01]  /*9ef0*/  IMAD.X R33, RZ, RZ, R25, P4 ;  /* 0x000000ffff217224 */ /* 0x000fe200020e0619 */
[----:B------:R-:W-:Y:S01]  /*9f00*/  LOP3.LUT R28, R6, R11, RZ, 0x3c, !PT ;  /* 0x0000000b061c7212 */ /* 0x000fe200078e3cff */
[----:B------:R-:W-:Y:S01]  /*9f10*/  IMAD.U32 R21, RZ, RZ, UR9 ;  /* 0x00000009ff157e24 */ /* 0x000fe2000f8e00ff */
[--C-:B------:R-:W-:Y:S01]  /*9f20*/  SHF.R.S32.HI R44, RZ, 0x1f, R3.reuse ;  /* 0x0000001fff2c7819 */ /* 0x100fe20000011403 */
[----:B------:R-:W-:Y:S01]  /*9f30*/  IMAD.MOV R46, RZ, RZ, -R3 ;  /* 0x000000ffff2e7224 */ /* 0x000fe200078e0a03 */
[----:B------:R-:W5:Y:S01]  /*9f40*/  LD.E.128 R24, desc[UR52][R24.64] ;  /* 0x0000003418187980 */ /* 0x000f62000c101d00 */
[----:B------:R-:W-:Y:S01]  /*9f50*/  IMAD.U32 R20, RZ, RZ, UR8 ;  /* 0x00000008ff147e24 */ /* 0x000fe2000f8e00ff */
[----:B------:R-:W-:Y:S01]  /*9f60*/  ULDC.64 UR8, c[0x0][0xad8] ;  /* 0x0002b60000087ab9 */ /* 0x000fe20000000a00 */
[----:B------:R-:W-:Y:S01]  /*9f70*/  IMAD.U32 R21, RZ, RZ, UR4 ;  /* 0x00000004ff157e24 */ /* 0x000fe2000f8e00ff */
[----:B------:R-:W5:Y:S01]  /*9f80*/  LD.E.128 R12, desc[UR52][R12.64] ;  /* 0x000000340c0c7980 */ /* 0x000f62000c101d00 */
[----:B------:R-:W-:-:S02]  /*9f90*/  IMAD R44, R44, UR10, RZ ;  /* 0x0000000a2c2c7c24 */ /* 0x000fc4000f8e02ff */
[----:B------:R-:W-:Y:S01]  /*9fa0*/  IMAD R45, R51, R46, R45 ;  /* 0x0000002e332d7224 */ /* 0x000fe200078e022d */
[----:B------:R-:W5:Y:S01]  /*9fb0*/  LD.E.128 R8, desc[UR52][R8.64] ;  /* 0x0000003408087980 */ /* 0x000f62000c101d00 */
[C---:B------:R-:W-:Y:S02]  /*9fc0*/  IMAD R49, R3.reuse, UR11, R44 ;  /* 0x0000000b03317c24 */ /* 0x040fe4000f8e022c */
[----:B------:R-:W-:Y:S01]  /*9fd0*/  IMAD.WIDE.U32 R20, R3, UR10, R20 ;  /* 0x0000000a03147c25 */ /* 0x000fe2000f8e0014 */
[----:B------:R-:W5:Y:S01]  /*9fe0*/  LD.E.128 R4, desc[UR52][R4.64] ;  /* 0x0000003404047980 */ /* 0x000f62000c101d00 */
[----:B------:R-:W-:-:S03]  /*9ff0*/  SHF.R.S32.HI R3, RZ, 0x1f, R45 ;  /* 0x0000001fff037819 */ /* 0x000fc6000001142d */
[----:B------:R-:W5:Y:S04]  /*a000*/  LD.E.128 R40, desc[UR52][R40.64] ;  /* 0x0000003428287980 */ /* 0x000f68000c101d00 */
[----:B------:R-:W5:Y:S04]  /*a010*/  LD.E.128 R36, desc[UR52][R36.64] ;  /* 0x0000003424247980 */ /* 0x000f68000c101d00 */
[----:B------:R-:W5:Y:S04]  /*a020*/  LD.E.128 R32, desc[UR52][R32.64] ;  /* 0x0000003420207980 */ /* 0x000f68000c101d00 */
[----:B------:R-:W5:Y:S01]  /*a030*/  LD.E.128 R28, desc[UR52][R28.64] ;  /* 0x000000341c1c7980 */ /* 0x000f62000c101d00 */
[----:B------:R-:W-:Y:S01]  /*a040*/  VIADD R51, R22, UR39 ;  /* 0x0000002716337c36 */ /* 0x000fe20008000000 */
[----:B------:R-:W-:Y:S01]  /*a050*/  BSSY B1, `(.L_x_2632) ;  /* 0x0000023000017945 */ /* 0x000fe20003800000 */
[----:B------:R-:W-:Y:S01]  /*a060*/  IMAD.IADD R21, R21, 0x1, R49 ;  /* 0x0000000115157824 */ /* 0x000fe200078e0231 */
[----:B------:R-:W-:Y:S01]  /*a070*/  @!PT LDS RZ, [RZ] ;  /* 0x00000000fffff984 */ /* 0x000fe20000000800 */
[----:B------:R-:W-:Y:S01]  /*a080*/  @!PT LDS RZ, [RZ] ;  /* 0x00000000fffff984 */ /* 0x000fe20000000800 */
[----:B------:R-:W-:Y:S01]  /*a090*/  @!PT LDS RZ, [RZ] ;  /* 0x00000000fffff984 */ /* 0x000fe20000000800 */
[----:B------:R-:W-:Y:S01]  /*a0a0*/  @!PT LDS RZ, [RZ] ;  /* 0x00000000fffff984 */ /* 0x000fe20000000800 */
[----:B------:R0:W-:Y:S06]  /*a0b0*/  MEMBAR.ALL.CTA ;  /* 0x0000000000007992 */ /* 0x0001ec0000008000 */
[----:B0-----:R-:W0:Y:S01]  /*a0c0*/  FENCE.VIEW.ASYNC.S ;  /* 0x00000000000073c6 */ /* 0x001e220000000000 */
[----:B------:R-:W-:Y:S01]  /*a0d0*/  IMAD R44, R3, UR8, RZ ;  /* 0x00000008032c7c24 */ /* 0x000fe2000f8e02ff */
[C---:B------:R-:W-:Y:S01]  /*a0e0*/  ISETP.GE.AND P2, PT, R51.reuse, R50, PT ;  /* 0x000000323300720c */ /* 0x040fe20003f46270 */
[----:B------:R-:W-:-:S02]  /*a0f0*/  VIADD R3, R51, 0x20 ;  /* 0x0000002033037836 */ /* 0x000fc40000000000 */
[C---:B------:R-:W-:Y:S02]  /*a100*/  IMAD R49, R45.reuse, UR9, R44 ;  /* 0x000000092d317c24 */ /* 0x040fe4000f8e022c */
[----:B------:R-:W-:Y:S01]  /*a110*/  IMAD.WIDE.U32 R20, R45, UR8, R20 ;  /* 0x000000082d147c25 */ /* 0x000fe2000f8e0014 */
[-C--:B------:R-:W-:Y:S01]  /*a120*/  ISETP.GE.AND P0, PT, R3, R50.reuse, PT ;  /* 0x000000320300720c */ /* 0x080fe20003f06270 */
[----:B------:R-:W-:Y:S02]  /*a130*/  ULDC.64 UR8, c[0x0][0xa80] ;  /* 0x0002a00000087ab9 */ /* 0x000fe40000000a00 */
[----:B------:R-:W-:Y:S01]  /*a140*/  VIADD R3, R51, 0x40 ;  /* 0x0000004033037836 */ /* 0x000fe20000000000 */
[----:B------:R-:W-:Y:S01]  /*a150*/  IADD3 R21, R21, R49, RZ ;  /* 0x0000003115157210 */ /* 0x000fe20007ffe0ff */
[----:B------:R-:W-:Y:S01]  /*a160*/  VIADD R0, R0, 0x28820 ;  /* 0x0002882000007836 */ /* 0x000fe20000000000 */
[----:B------:R-:W-:Y:S02]  /*a170*/  LEA R46, P3, R20, UR8, 0x1 ;  /* 0x00000008142e7c11 */ /* 0x000fe4000f8608ff */
[----:B------:R-:W-:-:S02]  /*a180*/  ISETP.GE.AND P1, PT, R3, R50, PT ;  /* 0x000000320300720c */ /* 0x000fc40003f26270 */
[----:B------:R-:W-:Y:S02]  /*a190*/  LEA.HI.X R3, R20, UR9, R21, 0x1, P3 ;  /* 0x0000000914037c11 */ /* 0x000fe400098f0c15 */
[----:B------:R-:W-:Y:S01]  /*a1a0*/  PRMT R0, RZ, 0x654, R0 ;  /* 0x00000654ff007816 */ /* 0x000fe20000000000 */
[----:B0-----:R0:W1:Y:S03]  /*a1b0*/  SHFL.IDX PT, R21, R46, RZ, 0x181f ;  /* 0x00181fff2e157589 */ /* 0x00106600000e0000 */
        /* <DEDUP_REMOVED lines=12> */
.L_x_2633:
[----:B------:R-:W-:Y:S05]  /*a280*/  BSYNC B1 ;  /* 0x0000000000017941 */ /* 0x000fea0003800000 */
.L_x_2632:
        /* <DEDUP_REMOVED lines=13> */
.L_x_2635:
[----:B------:R-:W-:Y:S05]  /*a360*/  BSYNC B1 ;  /* 0x0000000000017941 */ /* 0x000fea0003800000 */
.L_x_2634:
        /* <DEDUP_REMOVED lines=13> */
.L_x_2637:
[----:B------:R-:W-:Y:S05]  /*a440*/  BSYNC B1 ;  /* 0x0000000000017941 */ /* 0x000fea0003800000 */
.L_x_2636:
        /* <DEDUP_REMOVED lines=16> */
.L_x_2630:
        /* <DEDUP_REMOVED lines=33> */
.L_x_2639:
[----:B------:R-:W-:Y:S01]  /*a760*/  USEL UR36, UR36, URZ, !UP0 ;  /* 0x0000003f24247287 */ /* 0x000fe2000c000000 */
[----:B------:R-:W-:Y:S01]  /*a770*/  BSSY B1, `(.L_x_2640) ;  /* 0x000002c000017945 */ /* 0x000fe20003800000 */
[----:B------:R-:W-:-:S03]  /*a780*/  USEL UR37, UR37, URZ, !UP0 ;  /* 0x0000003f25257287 */ /* 0x000fc6000c000000 */
[----:B------:R-:W-:Y:S09]  /*a790*/  @P1 BRA `(.L_x_2641) ;  /* 0x0000000000a41947 */ /* 0x000ff20003800000 */
        /* <DEDUP_REMOVED lines=41> */
.L_x_2641:
[----:B------:R-:W-:Y:S05]  /*aa30*/  BSYNC B1 ;  /* 0x0000000000017941 */ /* 0x000fea0003800000 */
.L_x_2640:
[----:B------:R-:W1:Y:S01]  /*aa40*/  @P0 LDC R5, c[0x0][0xbf0] ;  /* 0x0002fc00ff050b82 */ /* 0x000e620000000800 */
[----:B------:R-:W-:Y:S01]  /*aa50*/  ULDC.64 UR12, c[0x0][0xaa0] ;  /* 0x0002a800000c7ab9 */ /* 0x000fe20000000a00 */
[----:B0-----:R-:W-:Y:S01]  /*aa60*/  IMAD R3, R19, 0x20, R22 ;  /* 0x0000002013037824 */ /* 0x001fe200078e0216 */
        /* <DEDUP_REMOVED lines=24> */
[----:B------:R-:W-:Y:S01]  /*abf0*/  IMAD.U32 R4, RZ, RZ, UR8 ;  /* 0x00000008ff047e24 */ /* 0x000fe2000f8e00ff */
[----:B------:R-:W-:Y:S01]  /*ac00*/  ULDC.64 UR8, c[0x0][0xad8] ;  /* 0x0002b60000087ab9 */ /* 0x000fe20000000a00 */
[----:B------:R-:W-:Y:S02]  /*ac10*/  IMAD.U32 R5, RZ, RZ, UR4 ;  /* 0x00000004ff057e24 */ /* 0x000fe4000f8e00ff */
[----:B------:R-:W-:Y:S02]  /*ac20*/  IMAD R7, R11, R7, R8 ;  /* 0x000000070b077224 */ /* 0x000fe400078e0208 */
[----:B------:R-:W-:-:S02]  /*ac30*/  IMAD R9, R3, UR11, R6 ;  /* 0x0000000b03097c24 */ /* 0x000fc4000f8e0206 */
[----:B------:R-:W-:Y:S01]  /*ac40*/  IMAD.WIDE.U32 R4, R3, UR10, R4 ;  /* 0x0000000a03047c25 */ /* 0x000fe2000f8e0004 */
[----:B------:R-:W-:-:S03]  /*ac50*/  SHF.R.S32.HI R3, RZ, 0x1f, R7 ;  /* 0x0000001fff037819 */ /* 0x000fc60000011407 */
[----:B------:R-:W-:Y:S02]  /*ac60*/  IMAD.IADD R5, R5, 0x1, R9 ;  /* 0x0000000105057824 */ /* 0x000fe400078e0209 */
[----:B------:R-:W-:Y:S02]  /*ac70*/  IMAD R6, R3, UR8, RZ ;  /* 0x0000000803067c24 */ /* 0x000fe4000f8e02ff */
[----:B------:R-:W-:Y:S02]  /*ac80*/  VIADD R8, R22, UR39 ;  /* 0x0000002716087c36 */ /* 0x000fe40008000000 */
        /* <DEDUP_REMOVED lines=24> */
.L_x_2643:
[----:B------:R-:W-:Y:S05]  /*ae10*/  BSYNC B1 ;  /* 0x0000000000017941 */ /* 0x000fea0003800000 */
.L_x_2642:
        /* <DEDUP_REMOVED lines=13> */
.L_x_2645:
[----:B------:R-:W-:Y:S05]  /*aef0*/  BSYNC B1 ;  /* 0x0000000000017941 */ /* 0x000fea0003800000 */
.L_x_2644:
        /* <DEDUP_REMOVED lines=13> */
.L_x_2647:
[----:B------:R-:W-:Y:S05]  /*afd0*/  BSYNC B1 ;  /* 0x0000000000017941 */ /* 0x000fea0003800000 */
.L_x_2646:
        /* <DEDUP_REMOVED lines=14> */
.L_x_2638:
[----:B------:R-:W-:Y:S05]  /*b0c0*/  BSYNC B0 ;  /* 0x0000000000007941 */ /* 0x000fea0003800000 */
.L_x_2629:
[----:B------:R-:W-:Y:S02]  /*b0d0*/  ULDC UR4, c[0x0][0xc3c] ;  /* 0x00030f0000047ab9 */ /* 0x000fe40000000800 */
[----:B------:R-:W-:-:S13]  /*b0e0*/  ISETP.GE.AND P0, PT, R47, UR4, PT ;  /* 0x000000042f007c0c */ /* 0x000fda000bf06270 */
[----:B------:R-:W-:Y:S05]  /*b0f0*/  @!P0 BRA `(.L_x_2648) ;  /* 0xffffff5c000c8947 */ /* 0x000fea000383ffff */
[----:B------:R-:W-:Y:S05]  /*b100*/  EXIT ;  /* 0x000000000000794d */ /* 0x000fea0003800000 */
.L_x_2587:
        /* <DEDUP_REMOVED lines=13> */
[----:B------:R-:W1:Y:S01]  /*b1e0*/  LDS.128 R16, [UR4+0x288d0] ;  /* 0x0288d004ff107984 */ /* 0x000e620008000c00 */
[----:B------:R-:W-:Y:S06]  /*b1f0*/  BAR.ARV 0x4, 0x180 ;  /* 0x0106000000007b1d */ /* 0x000fec0000002000 */
[----:B------:R-:W-:Y:S05]  /*b200*/  BRA `(.L_x_2650) ;  /* 0x00000008008c7947 */ /* 0x000fea0003800000 */
.L_x_2649:
        /* <DEDUP_REMOVED lines=40> */
.L_x_2655:
        /* <DEDUP_REMOVED lines=12> */
.L_x_2654:
[----:B------:R-:W-:Y:S05]  /*b550*/  BSYNC B0 ;  /* 0x0000000000007941 */ /* 0x000fea0003800000 */
.L_x_2653:
        /* <DEDUP_REMOVED lines=20> */
.L_x_2651:
        /* <DEDUP_REMOVED lines=15> */
[----:B0-----:R-:W-:-:S06]  /*b790*/  IADD3 R10, R9, 0xffffffe, RZ ;  /* 0x0ffffffe090a7810 */ /* 0x001fcc0007ffe0ff */
[----:B------:R0:W1:Y:S01]  /*b7a0*/  F2I.FTZ.U32.TRUNC.NTZ R3, R10 ;  /* 0x0000000a00037305 */ /* 0x000062000021f000 */
[----:B------:R-:W-:Y:S05]  /*b7b0*/  @!P0 BRA `(.L_x_2656) ;  /* 0x0000000000088947 */ /* 0x000fea0003800000 */
[----:B------:R-:W-:-:S05]  /*b7c0*/  VIADD R9, R13, 0xffffffff ;  /* 0xffffffff0d097836 */ /* 0x000fca0000000000 */
[----:B------:R2:W3:Y:S02]  /*b7d0*/  SHFL.IDX PT, R16, R6, R9, 0x1f ;  /* 0x00001f0906107589 */ /* 0x0004e400000e0000 */
.L_x_2656:
        /* <DEDUP_REMOVED lines=29> */
[----:B0-----:R-:W-:Y:S02]  /*b9b0*/  IABS R10, R15 ;  /* 0x0000000f000a7213 */ /* 0x001fe40000000000 */
[----:B------:R-:W0:Y:S01]  /*b9c0*/  I2F.RP R6, R8 ;  /* 0x0000000800067306 */ /* 0x000e220000209400 */
[----:B------:R-:W-:Y:S02]  /*b9d0*/  IADD3 R18, -R15, RZ, RZ ;  /* 0x000000ff0f127210 */ /* 0x000fe40007ffe1ff */
[----:B------:R-:W-:-:S05]  /*b9e0*/  IABS R9, R4 ;  /* 0x0000000400097213 */ /* 0x000fca0000000000 */
        /* <DEDUP_REMOVED lines=26> */
.L_x_2652:
[----:B------:R-:W-:Y:S01]  /*bb90*/  ULDC UR4, c[0x0][0xc3c] ;  /* 0x00030f0000047ab9 */ /* 0x000fe20000000800 */
[----:B------:R-:W-:Y:S02]  /*bba0*/  IMAD.MOV.U32 R17, RZ, RZ, RZ ;  /* 0x000000ffff117224 */ /* 0x000fe400078e00ff */
[----:B------:R-:W-:Y:S02]  /*bbb0*/  IMAD.U32 R16, RZ, RZ, UR6 ;  /* 0x00000006ff107e24 */ /* 0x000fe4000f8e00ff */
[----:B------:R-:W-:Y:S02]  /*bbc0*/  IMAD.MOV.U32 R18, RZ, RZ, RZ ;  /* 0x000000ffff127224 */ /* 0x000fe400078e00ff */
[----:B------:R-:W-:-:S07]  /*bbd0*/  IMAD.U32 R19, RZ, RZ, UR4 ;  /* 0x00000004ff137e24 */ /* 0x000fce000f8e00ff */
.L_x_2657:
[----:B------:R-:W-:-:S13]  /*bbe0*/  ISETP.NE.AND P0, PT, R5, RZ, PT ;  /* 0x000000ff0500720c */ /* 0x000fda0003f05270 */
[----:B------:R-:W0:Y:S01]  /*bbf0*/  @!P0 S2R R3, SR_CgaCtaId ;  /* 0x0000000000038919 */ /* 0x000e220000008800 */
[----:B------:R-:W-:-:S04]  /*bc00*/  @!P0 MOV R0, 0x400 ;  /* 0x0000040000008802 */ /* 0x000fc80000000f00 */
[----:B0-----:R-:W-:-:S05]  /*bc10*/  @!P0 LEA R0, R3, R0, 0x18 ;  /* 0x0000000003008211 */ /* 0x001fca00078ec0ff */
[----:B------:R0:W-:Y:S01]  /*bc20*/  @!P0 STS.128 [R0+0x288d0], R16 ;  /* 0x0288d01000008388 */ /* 0x0001e20000000c00 */
[----:B------:R-:W-:Y:S06]  /*bc30*/  BAR.ARV 0x5, 0x180 ;  /* 0x0146000000007b1d */ /* 0x000fec0000002000 */
.L_x_2650:
[----:B------:R2:W-:Y:S01]  /*bc40*/  STL [R1+0x18], RZ ;  /* 0x000018ff01007387 */ /* 0x0005e20000100800 */
[----:B------:R-:W-:Y:S01]  /*bc50*/  ULDC UR4, c[0x0][0xc3c] ;  /* 0x00030f0000047ab9 */ /* 0x000fe20000000800 */
[----:B------:R-:W-:Y:S01]  /*bc60*/  IMAD.MOV.U32 R28, RZ, RZ, 0x1 ;  /* 0x00000001ff1c7424 */ /* 0x000fe200078e00ff */
[----:B-1----:R-:W-:Y:S01]  /*bc70*/  ISETP.GE.AND P0, PT, R19, UR4, PT ;  /* 0x0000000413007c0c */ /* 0x002fe2000bf06270 */
[----:B------:R-:W-:-:S12]  /*bc80*/  IMAD.MOV.U32 R25, RZ, RZ, RZ ;  /* 0x000000ffff197224 */ /* 0x000fd800078e00ff */
[----:B--2---:R-:W-:Y:S05]  /*bc90*/  @P0 BRA `(.L_x_2658) ;  /* 0x0000004800b40947 */ /* 0x004fea0003800000 */
[----:B------:R-:W1:Y:S01]  /*bca0*/  S2R R3, SR_TID.X ;  /* 0x0000000000037919 */ /* 0x000e620000002100 */
        /* <DEDUP_REMOVED lines=10> */
[C---:B-1----:R-:W-:Y:S01]  /*bd50*/  LOP3.LUT R4, R3.reuse, 0x7f, RZ, 0xc0, !PT ;  /* 0x0000007f03047812 */ /* 0x042fe200078ec0ff */
[C---:B------:R-:W-:Y:S02]  /*bd60*/  IMAD.SHL.U32 R30, R3.reuse, 0x8, RZ ;  /* 0x00000008031e7824 */ /* 0x040fe400078e00ff */
[----:B------:R-:W-:-:S03]  /*bd70*/  IMAD.SHL.U32 R2, R3, 0x10, RZ ;  /* 0x0000001003027824 */ /* 0x000fc600078e00ff */
[----:B0-----:R-:W-:Y:S02]  /*bd80*/  LOP3.LUT R0, R30, 0x1f8, RZ, 0xc0, !PT ;  /* 0x000001f81e007812 */ /* 0x001fe400078ec0ff */
        /* <DEDUP_REMOVED lines=8> */
[----:B------:R3:W-:Y:S05]  /*be10*/  STL [R1], R0 ;  /* 0x0000000001007387 */ /* 0x0007ea0000100800 */
.L_x_2721:
[----:B0-----:R-:W0:Y:S02]  /*be20*/  LDC.64 R2, c[0x0][0xc88] ;  /* 0x00032200ff027b82 */ /* 0x001e240000000a00 */
[----:B0-----:R-:W-:-:S05]  /*be30*/  IMAD.WIDE R2, R19, 0x4, R2 ;  /* 0x0000000413027825 */ /* 0x001fca00078e0202 */
[----:B------:R-:W3:Y:S01]  /*be40*/  LDG.E R31, desc[UR52][R2.64] ;  /* 0x00000034021f7981 */ /* 0x000ee2000c1e1900 */
        /* <DEDUP_REMOVED lines=24> */
[----:B--2---:R-:W2:Y:S05]  /*bfd0*/  @P2 LDG.E R0, desc[UR52][R2.64] ;  /* 0x0000003402002981 */ /* 0x004eaa000c1e1900 */
        /* <DEDUP_REMOVED lines=21> */
.L_x_2659:
[----:B------:R-:W-:Y:S01]  /*c130*/  ULDC.64 UR4, c[0x0][0xa20] ;  /* 0x0002880000047ab9 */ /* 0x000fe20000000a00 */
        /* <DEDUP_REMOVED lines=8> */
.L_x_2660:
        /* <DEDUP_REMOVED lines=9> */
.L_x_2661:
[----:B------:R-:W4:Y:S01]  /*c250*/  LDL R4, [R1+0x8] ;  /* 0x0000080001047983 */ /* 0x000f220000100800 */
[----:B012---:R-:W0:Y:S01]  /*c260*/  LDC R0, c[0x0][0x448] ;  /* 0x00011200ff007b82 */ /* 0x007e220000000800 */
[----:B-----5:R-:W-:Y:S01]  /*c270*/  IMAD.IADD R35, R35, 0x1, -R36 ;  /* 0x0000000123237824 */ /* 0x020fe200078e0a24 */
[----:B------:R-:W-:Y:S01]  /*c280*/  LOP3.LUT R27, R27, 0xffffffdf, RZ, 0xc0, !PT ;  /* 0xffffffdf1b1b7812 */ /* 0x000fe200078ec0ff */
[----:B------:R-:W-:Y:S01]  /*c290*/  BSSY B7, `(.L_x_2662) ;  /* 0x000038b000077945 */ /* 0x000fe20003800000 */
[----:B0-----:R-:W-:Y:S02]  /*c2a0*/  ISETP.NE.AND P0, PT, R0, 0x1, PT ;  /* 0x000000010000780c */ /* 0x001fe40003f05270 */
[----:B------:R-:W-:-:S05]  /*c2b0*/  SHF.L.U32 R0, R17, 0x7, RZ ;  /* 0x0000000711007819 */ /* 0x000fca00000006ff */
[----:B------:R-:W-:-:S06]  /*c2c0*/  VIADD R0, R0, 0x7f ;  /* 0x0000007f00007836 */ /* 0x000fcc0000000000 */
[----:B---3--:R-:W0:Y:S01]  /*c2d0*/  @P0 LDC R3, c[0x0][0x44c] ;  /* 0x00011300ff030b82 */ /* 0x008e220000000800 */
[----:B------:R-:W-:-:S07]  /*c2e0*/  @P0 LOP3.LUT R27, R27, 0x20, RZ, 0xfc, !PT ;  /* 0x000000201b1b0812 */ /* 0x000fce00078efcff */
[----:B------:R-:W1:Y:S01]  /*c2f0*/  @P0 LDC R5, c[0x0][0x450] ;  /* 0x00011400ff050b82 */ /* 0x000e620000000800 */
[----:B0-----:R-:W-:-:S05]  /*c300*/  @P0 IMAD.HI.U32 R2, R0, R3, RZ ;  /* 0x0000000300020227 */ /* 0x001fca00078e00ff */
[----:B-1----:R-:W-:Y:S02]  /*c310*/  @P0 SHF.R.U32.HI R0, RZ, R5, R2 ;  /* 0x00000005ff000219 */ /* 0x002fe40000011602 */
[----:B----4-:R-:W-:-:S05]  /*c320*/  IADD3 R3, R35, 0x80, -R4 ;  /* 0x0000008023037810 */ /* 0x010fca0007ffe804 */
[----:B------:R-:W-:Y:S02]  /*c330*/  IMAD.IADD R2, R3, 0x1, R0 ;  /* 0x0000000103027824 */ /* 0x000fe400078e0200 */
[----:B------:R-:W-:-:S03]  /*c340*/  VIADD R0, R35, 0x7f ;  /* 0x0000007f23007836 */ /* 0x000fc60000000000 */
[----:B------:R-:W-:Y:S02]  /*c350*/  SHF.R.S32.HI R5, RZ, 0x1f, R2 ;  /* 0x0000001fff057819 */ /* 0x000fe40000011402 */
[----:B------:R-:W-:Y:S02]  /*c360*/  SHF.R.S32.HI R3, RZ, 0x1f, R0 ;  /* 0x0000001fff037819 */ /* 0x000fe40000011400 */
[----:B------:R-:W-:Y:S02]  /*c370*/  LEA.HI R5, R5, R2, RZ, 0x7 ;  /* 0x0000000205057211 */ /* 0x000fe400078f38ff */
[----:B------:R-:W-:Y:S02]  /*c380*/  LEA.HI R3, R3, R0, RZ, 0x7 ;  /* 0x0000000003037211 */ /* 0x000fe400078f38ff */
[----:B------:R-:W-:Y:S02]  /*c390*/  SHF.R.S32.HI R0, RZ, 0x7, R5 ;  /* 0x00000007ff007819 */ /* 0x000fe40000011405 */
[----:B------:R-:W-:-:S04]  /*c3a0*/  SHF.R.S32.HI R3, RZ, 0x7, R3 ;  /* 0x00000007ff037819 */ /* 0x000fc80000011403 */
[----:B------:R-:W-:-:S04]  /*c3b0*/  VIMNMX R32, R3, R0, PT ;  /* 0x0000000003207248 */ /* 0x000fc80003fe0100 */
[----:B------:R-:W-:Y:S01]  /*c3c0*/  ISETP.GT.AND P0, PT, R32, RZ, PT ;  /* 0x000000ff2000720c */ /* 0x000fe20003f04270 */
[----:B------:R0:W-:-:S12]  /*c3d0*/  STL [R1+0xc], R32 ;  /* 0x00000c2001007387 */ /* 0x0001d80000100800 */
        /* <DEDUP_REMOVED lines=18> */
.L_x_2663:
        /* <DEDUP_REMOVED lines=19> */
[----:B0-----:R-:W-:Y:S05]  /*c630*/  CALL.ABS.NOINC R2 ;  /* 0x0000000002007343 */ /* 0x001fea0003c00000 */
.L_x_2666:
[----:B------:R-:W-:Y:S05]  /*c640*/  BSYNC B6 ;  /* 0x0000000000067941 */ /* 0x000fea0003800000 */
.L_x_2665:
        /* <DEDUP_REMOVED lines=8> */
[----:B------:R0:W1:Y:S01]  /*c6d0*/  LDC.64 R2, c[0x4][R26] ;  /* 0x010000001a027b82 */ /* 0x0000620000000a00 */
[----:B------:R-:W-:Y:S01]  /*c6e0*/  IMAD.U32 R4, RZ, RZ, UR6 ;  /* 0x00000006ff047e24 */ /* 0x000fe2000f8e00ff */
[----:B------:R-:W-:Y:S01]  /*c6f0*/  MOV R8, 0x70 ;  /* 0x0000007000087802 */ /* 0x000fe20000000f00 */
[----:B------:R-:W-:Y:S02]  /*c700*/  IMAD.U32 R5, RZ, RZ, UR7 ;  /* 0x00000007ff057e24 */ /* 0x000fe4000f8e00ff */
[----:B------:R-:W-:Y:S02]  /*c710*/  IMAD.U32 R6, RZ, RZ, UR8 ;  /* 0x00000008ff067e24 */ /* 0x000fe4000f8e00ff */
[----:B------:R-:W-:-:S02]  /*c720*/  IMAD.U32 R7, RZ, RZ, UR9 ;  /* 0x00000009ff077e24 */ /* 0x000fc4000f8e00ff */
[----:B------:R-:W-:Y:S02]  /*c730*/  IMAD.U32 R10, RZ, RZ, UR4 ;  /* 0x00000004ff0a7e24 */ /* 0x000fe4000f8e00ff */
[----:B------:R-:W-:Y:S02]  /*c740*/  IMAD.U32 R11, RZ, RZ, UR5 ;  /* 0x00000005ff0b7e24 */ /* 0x000fe4000f8e00ff */
[----:B------:R-:W-:Y:S02]  /*c750*/  IMAD.MOV.U32 R12, RZ, RZ, 0x1 ;  /* 0x00000001ff0c7424 */ /* 0x000fe400078e00ff */
[----:B0-----:R-:W-:-:S07]  /*c760*/  IMAD.MOV.U32 R13, RZ, RZ, RZ ;  /* 0x000000ffff0d7224 */ /* 0x001fce00078e00ff */
[----:B------:R-:W-:-:S07]  /*c770*/  LEPC R20, `(.L_x_2669) ;  /* 0x000000001014794e */ /* 0x000fce0000000000 */
[----:B-1----:R-:W-:Y:S05]  /*c780*/  CALL.ABS.NOINC R2 ;  /* 0x0000000002007343 */ /* 0x002fea0003c00000 */
.L_x_2669:
        /* <DEDUP_REMOVED lines=15> */
.L_x_2668:
[----:B------:R-:W-:Y:S05]  /*c880*/  BSYNC B6 ;  /* 0x0000000000067941 */ /* 0x000fea0003800000 */
.L_x_2667:
[----:B------:R-:W-:Y:S01]  /*c890*/  ULDC.64 UR4, c[0x0][0x9f8] ;  /* 0x00027e0000047ab9 */ /* 0x000fe20000000a00 */
[----:B------:R-:W0:Y:S01]  /*c8a0*/  S2R R20, SR_TID.X ;  /* 0x0000000000147919 */ /* 0x000e220000002100 */
[----:B------:R-:W-:Y:S01]  /*c8b0*/  ISETP.NE.U32.AND P0, PT, RZ, UR4, PT ;  /* 0x00000004ff007c0c */ /* 0x000fe2000bf05070 */
[----:B------:R-:W1:Y:S03]  /*c8c0*/  LDC R9, c[0x0][0x430] ;  /* 0x00010c00ff097b82 */ /* 0x000e660000000800 */
[----:B------:R-:W-:-:S13]  /*c8d0*/  ISETP.NE.AND.EX P0, PT, RZ, UR5, PT, P0 ;  /* 0x00000005ff007c0c */ /* 0x000fda000bf05300 */
[----:B------:R-:W-:Y:S01]  /*c8e0*/  @P0 IADD3 R2, P1, R23, UR4, RZ ;  /* 0x0000000417020c10 */ /* 0x000fe2000ff3e0ff */
[----:B------:R-:W2:Y:S01]  /*c8f0*/  S2R R21, SR_TID.X ;  /* 0x0000000000157919 */ /* 0x000ea20000002100 */
[----:B------:R-:W-:Y:S01]  /*c900*/  VIADD R26, R32, 0xffffffff ;  /* 0xffffffff201a7836 */ /* 0x000fe20000000000 */
[----:B------:R-:W-:Y:S01]  /*c910*/  LOP3.LUT R27, R27, 0xfffffff7, RZ, 0xc0, !PT ;  /* 0xfffffff71b1b7812 */ /* 0x000fe200078ec0ff */
[----:B------:R-:W-:Y:S01]  /*c920*/  IMAD.U32 R10, RZ, RZ, UR36 ;  /* 0x00000024ff0a7e24 */ /* 0x000fe2000f8e00ff */
[----:B------:R-:W-:Y:S01]  /*c930*/  @P0 IADD3.X R3, R24, UR5, RZ, P1, !PT ;  /* 0x0000000518030c10 */ /* 0x000fe20008ffe4ff */
[----:B------:R-:W-:-:S04]  /*c940*/  ULDC UR4, c[0x0][0x2f4] ;  /* 0x0000bd0000047ab9 */ /* 0x000fc80000000800 */
[----:B------:R3:W4:Y:S01]  /*c950*/  @P0 LDG.E R33, desc[UR52][R2.64] ;  /* 0x0000003402210981 */ /* 0x000722000c1e1900 */
[----:B-1----:R-:W-:Y:S01]  /*c960*/  ISETP.NE.AND P2, PT, R9, 0x1, PT ;  /* 0x000000010900780c */ /* 0x002fe20003f45270 */
[----:B------:R-:W-:Y:S01]  /*c970*/  IMAD.SHL.U32 R8, R26, 0x80, RZ ;  /* 0x000000801a087824 */ /* 0x000fe200078e00ff */
[----:B0-----:R-:W-:-:S04]  /*c980*/  LOP3.LUT R20, R20, 0x7f, RZ, 0xc0, !PT ;  /* 0x0000007f14147812 */ /* 0x001fc800078ec0ff */
[----:B------:R-:W-:-:S07]  /*c990*/  SHF.R.U32.HI R20, RZ, 0x3, R20 ;  /* 0x00000003ff147819 */ /* 0x000fce0000011614 */
[----:B------:R-:W3:Y:S01]  /*c9a0*/  @P2 LDC R7, c[0x0][0x434] ;  /* 0x00010d00ff072b82 */ /* 0x000ee20000000800 */
[----:B------:R-:W-:-:S07]  /*c9b0*/  @P2 LOP3.LUT R27, R27, 0x8, RZ, 0xfc, !PT ;  /* 0x000000081b1b2812 */ /* 0x000fce00078efcff */
[----:B------:R-:W0:Y:S01]  /*c9c0*/  @P2 LDC R0, c[0x0][0x438] ;  /* 0x00010e00ff002b82 */ /* 0x000e220000000800 */
[----:B--2---:R-:W-:-:S05]  /*c9d0*/  IMAD.SHL.U32 R21, R21, 0x10, RZ ;  /* 0x0000001015157824 */ /* 0x004fca00078e00ff */
[----:B------:R-:W-:-:S04]  /*c9e0*/  LOP3.LUT R21, R21, 0x70, RZ, 0xc0, !PT ;  /* 0x0000007015157812 */ /* 0x000fc800078ec0ff */
[----:B------:R-:W-:-:S04]  /*c9f0*/  LOP3.LUT R6, R8, R20, R21, 0xfe, !PT ;  /* 0x0000001408067212 */ /* 0x000fc800078efe15 */
[C---:B------:R-:W-:Y:S01]  /*ca00*/  ISETP.GE.AND P0, PT, R6.reuse, R35, PT ;  /* 0x000000230600720c */ /* 0x040fe20003f06270 */
[----:B------:R-:W-:-:S04]  /*ca10*/  IMAD.IADD R6, R6, 0x1, R36 ;  /* 0x0000000106067824 */ /* 0x000fc800078e0224 */
[----:B---3--:R-:W-:-:S04]  /*ca20*/  @P2 IMAD.HI.U32 R3, R6, R7, RZ ;  /* 0x0000000706032227 */ /* 0x008fc800078e00ff */
[----:B------:R-:W-:Y:S01]  /*ca30*/  IMAD.MOV.U32 R2, RZ, RZ, R6 ;  /* 0x000000ffff027224 */ /* 0x000fe200078e0006 */
[----:B0-----:R-:W-:-:S03]  /*ca40*/  @P2 SHF.R.U32.HI R2, RZ, R0, R3 ;  /* 0x00000000ff022219 */ /* 0x001fc60000011603 */
[----:B------:R-:W4:Y:S02]  /*ca50*/  @!P0 LDC.64 R4, c[0x0][0x428] ;  /* 0x00010a00ff048b82 */ /* 0x000f240000000a00 */
[----:B------:R-:W-:-:S04]  /*ca60*/  IMAD.MOV R3, RZ, RZ, -R2 ;  /* 0x000000ffff037224 */ /* 0x000fc800078e0a02 */
[----:B------:R-:W-:Y:S01]  /*ca70*/  IMAD R0, R9, R3, R6 ;  /* 0x0000000309007224 */ /* 0x000fe200078e0206 */
[----:B------:R-:W-:Y:S02]  /*ca80*/  @!P0 SHF.R.S32.HI R3, RZ, 0x1f, R2 ;  /* 0x0000001fff038819 */ /* 0x000fe40000011402 */
[----:B------:R-:W-:Y:S02]  /*ca90*/  ISETP.NE.AND P2, PT, R10, 0x3, PT ;  /* 0x000000030a00780c */ /* 0x000fe40003f45270 */
[----:B------:R-:W-:-:S11]  /*caa0*/  LOP3.LUT R27, R27, 0xfffffffb, RZ, 0xc0, !PT ;  /* 0xfffffffb1b1b7812 */ /* 0x000fd600078ec0ff */
[----:B------:R-:W-:-:S04]  /*cab0*/  @P2 LOP3.LUT R27, R27, 0x4, RZ, 0xfc, !PT ;  /* 0x000000041b1b2812 */ /* 0x000fc800078efcff */
[----:B------:R-:W-:Y:S01]  /*cac0*/  LOP3.LUT R27, R27, 0xfffffffd, RZ, 0xc0, !PT ;  /* 0xfffffffd1b1b7812 */ /* 0x000fe200078ec0ff */
[----:B------:R-:W-:Y:S01]  /*cad0*/  UMOV UR5, 0xffffffff ;  /* 0xffffffff00057882 */ /* 0x000fe20000000000 */
[-C--:B----4-:R-:W-:Y:S01]  /*cae0*/  @!P0 IMAD.WIDE.U32 R6, R33, R4.reuse, R2 ;  /* 0x0000000421068225 */ /* 0x090fe200078e0002 */
[----:B------:R-:W-:Y:S01]  /*caf0*/  SHF.R.S32.HI R37, RZ, 0x1f, R33 ;  /* 0x0000001fff257819 */ /* 0x000fe20000011421 */
[----:B------:R-:W0:Y:S04]  /*cb00*/  @!P0 LDC.64 R2, c[0x0][0x418] ;  /* 0x00010600ff028b82 */ /* 0x000e280000000a00 */
[----:B------:R-:W-:Y:S02]  /*cb10*/  @!P0 IMAD R9, R37, R4, RZ ;  /* 0x0000000425098224 */ /* 0x000fe400078e02ff */
[----:B------:R-:W-:-:S02]  /*cb20*/  IMAD.MOV.U32 R4, RZ, RZ, RZ ;  /* 0x000000ffff047224 */ /* 0x000fc400078e00ff */
[----:B------:R-:W-:-:S04]  /*cb30*/  @!P0 IMAD R5, R33, R5, R9 ;  /* 0x0000000521058224 */ /* 0x000fc800078e0209 */
[----:B------:R-:W-:Y:S01]  /*cb40*/  @!P0 IMAD.IADD R5, R7, 0x1, R5 ;  /* 0x0000000107058824 */ /* 0x000fe200078e0205 */
[----:B0-----:R-:W-:-:S04]  /*cb50*/  @!P0 LEA R2, P1, R6, R2, 0x2 ;  /* 0x0000000206028211 */ /* 0x001fc800078210ff */
[----:B------:R-:W-:-:S05]  /*cb60*/  @!P0 LEA.HI.X R3, R6, R3, R5, 0x2, P1 ;  /* 0x0000000306038211 */ /* 0x000fca00008f1405 */
[----:B------:R0:W5:Y:S01]  /*cb70*/  @!P0 LDG.E R4, desc[UR52][R2.64] ;  /* 0x0000003402048981 */ /* 0x000162000c1e1900 */
[----:B------:R-:W-:-:S13]  /*cb80*/  ISETP.GE.AND P0, PT, R30, UR4, PT ;  /* 0x000000041e007c0c */ /* 0x000fda000bf06270 */
[----:B------:R-:W-:Y:S02]  /*cb90*/  @P0 LOP3.LUT R27, R27, 0x2, RZ, 0xfc, !PT ;  /* 0x000000021b1b0812 */ /* 0x000fe400078efcff */
[----:B------:R-:W-:Y:S02]  /*cba0*/  ISETP.GE.AND P0, PT, R29, UR4, PT ;  /* 0x000000041d007c0c */ /* 0x000fe4000bf06270 */
[----:B------:R-:W-:-:S11]  /*cbb0*/  LOP3.LUT R27, R27, 0xfffffffe, RZ, 0xc0, !PT ;  /* 0xfffffffe1b1b7812 */ /* 0x000fd600078ec0ff */
[----:B------:R-:W-:Y:S01]  /*cbc0*/  @P0 LOP3.LUT R27, R27, 0x1, RZ, 0xfc, !PT ;  /* 0x000000011b1b0812 */ /* 0x000fe200078efcff */
[----:B0-----:R-:W-:Y:S06]  /*cbd0*/  BRA.DIV UR5, `(.L_x_2670) ;  /* 0x0000004205707947 */ /* 0x001fec000b800000 */
.L_x_2738:
[----:B------:R-:W-:Y:S01]  /*cbe0*/  SHF.R.S32.HI R32, RZ, 0x1f, R18 ;  /* 0x0000001fff207819 */ /* 0x000fe20000011412 */
[----:B------:R-:W-:Y:S06]  /*cbf0*/  @!P2 BRA `(.L_x_2671) ;  /* 0x000000000004a947 */ /* 0x000fec0003800000 */
[----:B------:R-:W-:Y:S01]  /*cc00*/  BPT.TRAP 0x1 ;  /* 0x000000040000795c */ /* 0x000fe20000300000 */
.L_x_2671:
        /* <DEDUP_REMOVED lines=12> */
[----:B------:R-:W-:-:S04]  /*ccd0*/  ULDC.64 UR4, c[0x0][0x330] ;  /* 0x0000cc0000047ab9 */ /* 0x000fc80000000a00 */
[----:B------:R-:W-:Y:S01]  /*cce0*/  IADD3 R3, R3, R7, RZ ;  /* 0x0000000703037210 */ /* 0x000fe20007ffe0ff */
        /* <DEDUP_REMOVED lines=11> */
.L_x_2739:
[----:B------:R-:W-:Y:S05]  /*cda0*/  BSYNC B0 ;  /* 0x0000000000007941 */ /* 0x000fea0003800000 */
.L_x_2672:
[----:B------:R-:W1:Y:S01]  /*cdb0*/  S2R R9, SR_TID.X ;  /* 0x0000000000097919 */ /* 0x000e620000002100 */
[----:B------:R-:W-:Y:S01]  /*cdc0*/  ULDC.64 UR4, c[0x0][0x300] ;  /* 0x0000c00000047ab9 */ /* 0x000fe20000000a00 */
[----:B------:R-:W-:Y:S01]  /*cdd0*/  LOP3.LUT P3, RZ, R27, 0x2, RZ, 0xc0, !PT ;  /* 0x000000021bff7812 */ /* 0x000fe2000786c0ff */
        /* <DEDUP_REMOVED lines=104> */
.L_x_2757:
        /* <DEDUP_REMOVED lines=11> */
.L_x_2675:
        /* <DEDUP_REMOVED lines=11> */
.L_x_2676:
[----:B0-----:R0:W5:Y:S01]  /*d5c0*/  LDL.LU R4, [R1+0x10] ;  /* 0x0000100001047983 */ /* 0x0011620000300800 */
[----:B------:R0:W-:Y:S03]  /*d5d0*/  SYNCS.ARRIVE.TRANS64.A1T0 RZ, [R7+URZ+0x28830], RZ ;  /* 0x028830ff07ff79a7 */ /* 0x0001e6000810003f */
[----:B-1----:R0:W5:Y:S02]  /*d5e0*/  LDL.LU R3, [R1+0x4] ;  /* 0x0000040001037983 */ /* 0x0021640000300800 */
[----:B------:R-:W-:Y:S05]  /*d5f0*/  WARPSYNC.ALL ;  /* 0x0000000000007948 */ /* 0x000fea0003800000 */
[----:B------:R-:W-:Y:S01]  /*d600*/  ULDC.64 UR4, c[0x0][0x298] ;  /* 0x0000a60000047ab9 */ /* 0x000fe20000000a00 */
[----:B------:R-:W-:Y:S01]  /*d610*/  BAR.SYNC.DEFER_BLOCKING 0x8, 0x180 ;  /* 0x0206000000007b1d */ /* 0x000fe20000010000 */
[----:B------:R-:W-:Y:S01]  /*d620*/  LOP3.LUT P0, RZ, R27, 0x10, RZ, 0xc0, !PT ;  /* 0x000000101bff7812 */ /* 0x000fe2000780c0ff */
[----:B------:R-:W-:-:S03]  /*d630*/  VIADD R2, R22, 0x10400 ;  /* 0x0001040016027836 */ /* 0x000fc60000000000 */
[----:B------:R-:W-:Y:S01]  /*d640*/  SEL R31, R31, RZ, !P0 ;  /* 0x000000ff1f1f7207 */ /* 0x000fe20004000000 */
[----:B------:R-:W-:Y:S01]  /*d650*/  BSSY B6, `(.L_x_2677) ;  /* 0x000001c000067945 */ /* 0x000fe20003800000 */
[----:B-----5:R-:W-:Y:S02]  /*d660*/  SEL R4, R4, RZ, !P0 ;  /* 0x000000ff04047207 */ /* 0x020fe40004000000 */
[----:B------:R-:W-:Y:S02]  /*d670*/  LOP3.LUT P0, RZ, R2, 0x3ff, RZ, 0xc0, !PT ;  /* 0x000003ff02ff7812 */ /* 0x000fe4000780c0ff */
[----:B------:R-:W-:Y:S01]  /*d680*/  SHF.R.S32.HI R0, RZ, 0x1f, R3 ;  /* 0x0000001fff007819 */ /* 0x000fe20000011403 */
[----:B------:R1:W-:Y:S04]  /*d690*/  STL [R1+0x1c], R4 ;  /* 0x00001c0401007387 */ /* 0x0003e80000100800 */
[----:B------:R-:W-:-:S04]  /*d6a0*/  IMAD R0, R0, UR4, RZ ;  /* 0x0000000400007c24 */ /* 0x000fc8000f8e02ff */
[C---:B------:R-:W-:Y:S02]  /*d6b0*/  IMAD R0, R3.reuse, UR5, R0 ;  /* 0x0000000503007c24 */ /* 0x040fe4000f8e0200 */
[----:B------:R-:W-:-:S04]  /*d6c0*/  IMAD.WIDE.U32 R2, R3, UR4, RZ ;  /* 0x0000000403027c25 */ /* 0x000fc8000f8e00ff */
[----:B------:R-:W-:Y:S01]  /*d6d0*/  IMAD.IADD R0, R3, 0x1, R0 ;  /* 0x0000000103007824 */ /* 0x000fe200078e0200 */
[----:B------:R1:W-:Y:S04]  /*d6e0*/  STL.64 [R1+0x10], R2 ;  /* 0x0000100201007387 */ /* 0x0003e80000100a00 */
[----:B------:R1:W-:Y:S01]  /*d6f0*/  STL [R1+0x4], R0 ;  /* 0x0000040001007387 */ /* 0x0003e20000100800 */
[----:B------:R-:W-:Y:S05]  /*d700*/  @!P0 BRA `(.L_x_2678) ;  /* 0x0000000000408947 */ /* 0x000fea0003800000 */
[----:B-1----:R-:W-:Y:S01]  /*d710*/  MOV R2, 0x0 ;  /* 0x0000000000027802 */ /* 0x002fe20000000f00 */
[----:B------:R-:W-:Y:S01]  /*d720*/  ULDC.64 UR4, c[0x4][0x80] ;  /* 0x0100200000047ab9 */ /* 0x000fe20000000a00 */
[----:B------:R-:W-:Y:S01]  /*d730*/  ULDC.64 UR6, c[0x4][0x88] ;  /* 0x0100220000067ab9 */ /* 0x000fe20000000a00 */
[----:B------:R-:W-:Y:S01]  /*d740*/  ULDC.64 UR8, c[0x4][0x20] ;  /* 0x0100080000087ab9 */ /* 0x000fe20000000a00 */
[----:B------:R-:W-:Y:S02]  /*d750*/  IMAD.U32 R4, RZ, RZ, UR4 ;  /* 0x00000004ff047e24 */ /* 0x000fe4000f8e00ff */
[----:B------:R-:W1:Y:S01]  /*d760*/  LDC.64 R2, c[0x4][R2] ;  /* 0x0100000002027b82 */ /* 0x000e620000000a00 */
[----:B------:R-:W-:Y:S02]  /*d770*/  IMAD.U32 R5, RZ, RZ, UR5 ;  /* 0x00000005ff057e24 */ /* 0x000fe4000f8e00ff */
[----:B------:R-:W-:Y:S02]  /*d780*/  IMAD.U32 R6, RZ, RZ, UR6 ;  /* 0x00000006ff067e24 */ /* 0x000fe4000f8e00ff */
[----:B0-----:R-:W-:-:S02]  /*d790*/  IMAD.U32 R7, RZ, RZ, UR7 ;  /* 0x00000007ff077e24 */ /* 0x001fc4000f8e00ff */
[----:B------:R-:W-:Y:S02]  /*d7a0*/  IMAD.U32 R10, RZ, RZ, UR8 ;  /* 0x00000008ff0a7e24 */ /* 0x000fe4000f8e00ff */
[----:B------:R-:W-:Y:S02]  /*d7b0*/  IMAD.U32 R11, RZ, RZ, UR9 ;  /* 0x00000009ff0b7e24 */ /* 0x000fe4000f8e00ff */
[----:B------:R-:W-:Y:S02]  /*d7c0*/  IMAD.MOV.U32 R8, RZ, RZ, 0x70 ;  /* 0x00000070ff087424 */ /* 0x000fe400078e00ff */
[----:B------:R-:W-:Y:S02]  /*d7d0*/  IMAD.MOV.U32 R12, RZ, RZ, 0x1 ;  /* 0x00000001ff0c7424 */ /* 0x000fe400078e00ff */
[----:B------:R-:W-:-:S07]  /*d7e0*/  IMAD.MOV.U32 R13, RZ, RZ, RZ ;  /* 0x000000ffff0d7224 */ /* 0x000fce00078e00ff */
[----:B------:R-:W-:-:S07]  /*d7f0*/  LEPC R20, `(.L_x_2678) ;  /* 0x000000001014794e */ /* 0x000fce0000000000 */
[----:B-1----:R-:W-:Y:S05]  /*d800*/  CALL.ABS.NOINC R2 ;  /* 0x0000000002007343 */ /* 0x002fea0003c00000 */
.L_x_2678:
[----:B------:R-:W-:Y:S05]  /*d810*/  BSYNC B6 ;  /* 0x0000000000067941 */ /* 0x000fea0003800000 */
.L_x_2677:
[----:B------:R-:W2:Y:S01]  /*d820*/  LDL.LU R21, [R1+0x1c] ;  /* 0x00001c0001157983 */ /* 0x000ea20000300800 */
[----:B-1----:R-:W1:Y:S01]  /*d830*/  LDC R4, c[0x0][0x448] ;  /* 0x00011200ff047b82 */ /* 0x002e620000000800 */
[----:B------:R-:W-:Y:S02]  /*d840*/  ULDC.64 UR4, c[0x0][0x2d8] ;  /* 0x0000b60000047ab9 */ /* 0x000fe40000000a00 */
[----:B------:R-:W3:Y:S04]  /*d850*/  LDL.LU R20, [R1+0x4] ;  /* 0x0000040001147983 */ /* 0x000ee80000300800 */
[----:B------:R-:W3:Y:S01]  /*d860*/  LDL.LU.64 R2, [R1+0x10] ;  /* 0x0000100001027983 */ /* 0x000ee20000300a00 */
[----:B------:R-:W-:-:S03]  /*d870*/  IMAD R0, R32, UR4, RZ ;  /* 0x0000000420007c24 */ /* 0x000fc6000f8e02ff */
[----:B------:R4:W5:Y:S01]  /*d880*/  LDL R10, [R1+0x8] ;  /* 0x00000800010a7983 */ /* 0x0009620000100800 */
[----:B------:R-:W-:-:S03]  /*d890*/  IMAD R5, R18, UR5, R0 ;  /* 0x0000000512057c24 */ /* 0x000fc6000f8e0200 */
[----:B------:R4:W5:Y:S01]  /*d8a0*/  LDL R8, [R1] ;  /* 0x0000000001087983 */ /* 0x0009620000100800 */
[----:B-1----:R-:W-:-:S13]  /*d8b0*/  ISETP.NE.AND P6, PT, R4, 0x1, PT ;  /* 0x000000010400780c */ /* 0x002fda0003fc5270 */
[----:B------:R-:W1:Y:S01]  /*d8c0*/  @P6 LDC R4, c[0x0][0x450] ;  /* 0x00011400ff046b82 */ /* 0x000e620000000800 */
[----:B---3--:R-:W-:Y:S02]  /*d8d0*/  IMAD.MOV.U32 R3, RZ, RZ, R20 ;  /* 0x000000ffff037224 */ /* 0x008fe400078e0014 */
[----:B------:R-:W3:Y:S01]  /*d8e0*/  S2R R20, SR_TID.X ;  /* 0x0000000000147919 */ /* 0x000ee20000002100 */
[----:B------:R-:W-:Y:S01]  /*d8f0*/  IMAD.WIDE.U32 R2, R18, UR4, R2 ;  /* 0x0000000412027c25 */ /* 0x000fe2000f8e0002 */
[----:B------:R-:W-:-:S03]  /*d900*/  ULDC.64 UR4, c[0x0][0x2e0] ;  /* 0x0000b80000047ab9 */ /* 0x000fc60000000a00 */
[----:B--2---:R-:W-:Y:S02]  /*d910*/  IMAD R0, R21, UR4, RZ ;  /* 0x0000000415007c24 */ /* 0x004fe4000f8e02ff */
[----:B------:R-:W2:Y:S01]  /*d920*/  S2R R21, SR_TID.X ;  /* 0x0000000000157919 */ /* 0x000ea20000002100 */
[----:B------:R-:W-:Y:S02]  /*d930*/  IMAD.IADD R3, R3, 0x1, R5 ;  /* 0x0000000103037824 */ /* 0x000fe400078e0205 */
[----:B------:R-:W0:Y:S01]  /*d940*/  @P6 LDC R5, c[0x0][0x44c] ;  /* 0x00011300ff056b82 */ /* 0x000e220000000800 */
[C---:B------:R-:W-:Y:S02]  /*d950*/  IMAD R0, R31.reuse, UR5, R0 ;  /* 0x000000051f007c24 */ /* 0x040fe4000f8e0200 */
[----:B------:R-:W-:Y:S01]  /*d960*/  IMAD.WIDE.U32 R2, R31, UR4, R2 ;  /* 0x000000041f027c25 */ /* 0x000fe2000f8e0002 */
[----:B------:R-:W-:-:S03]  /*d970*/  ULDC.64 UR4, c[0x0][0x2d0] ;  /* 0x0000b40000047ab9 */ /* 0x000fc60000000a00 */
[----:B------:R-:W-:Y:S01]  /*d980*/  IMAD.IADD R3, R3, 0x1, R0 ;  /* 0x0000000103037824 */ /* 0x000fe200078e0200 */
[----:B---3--:R-:W-:-:S04]  /*d990*/  LOP3.LUT R20, R20, 0x7f, RZ, 0xc0, !PT ;  /* 0x0000007f14147812 */ /* 0x008fc800078ec0ff */
[----:B------:R-:W-:Y:S01]  /*d9a0*/  SHF.R.U32.HI R20, RZ, 0x3, R20 ;  /* 0x00000003ff147819 */ /* 0x000fe20000011614 */
[----:B--2---:R-:W-:-:S05]  /*d9b0*/  IMAD.SHL.U32 R21, R21, 0x10, RZ ;  /* 0x0000001015157824 */ /* 0x004fca00078e00ff */
[----:B------:R-:W-:-:S04]  /*d9c0*/  LOP3.LUT R21, R21, 0x70, RZ, 0xc0, !PT ;  /* 0x0000007015157812 */ /* 0x000fc800078ec0ff */
[----:B------:R-:W-:-:S05]  /*d9d0*/  LOP3.LUT R20, R20, R21, RZ, 0xfc, !PT ;  /* 0x0000001514147212 */ /* 0x000fca00078efcff */
[----:B------:R-:W-:-:S04]  /*d9e0*/  IMAD R0, R17, 0x80, R20 ;  /* 0x0000008011007824 */ /* 0x000fc800078e0214 */
[----:B0-----:R-:W-:-:S04]  /*d9f0*/  @P6 IMAD.HI.U32 R5, R0, R5, RZ ;  /* 0x0000000500056227 */ /* 0x001fc800078e00ff */
[----:B------:R-:W-:Y:S01]  /*da00*/  IMAD.MOV.U32 R6, RZ, RZ, R0 ;  /* 0x000000ffff067224 */ /* 0x000fe200078e0000 */
[----:B-1----:R-:W-:Y:S02]  /*da10*/  @P6 SHF.R.U32.HI R6, RZ, R4, R5 ;  /* 0x00000004ff066219 */ /* 0x002fe40000011605 */
        /* <DEDUP_REMOVED lines=26> */
[----:B-----5:R-:W-:Y:S01]  /*dbc0*/  IMAD R5, R10, R5, RZ ;  /* 0x000000050a057224 */ /* 0x020fe200078e02ff */
[----:B------:R-:W-:Y:S02]  /*dbd0*/  LEA R17, R17, R9, 0x7 ;  /* 0x0000000911117211 */ /* 0x000fe400078e38ff */
[----:B------:R-:W1:Y:S02]  /*dbe0*/  SHFL.IDX PT, R2, R4, RZ, 0x181f ;  /* 0x00181fff04027589 */ /* 0x000e6400000e0000 */
[C---:B------:R-:W-:Y:S01]  /*dbf0*/  ISETP.GE.AND P2, PT, R17.reuse, R5, PT ;  /* 0x000000051100720c */ /* 0x040fe20003f46270 */
[----:B------:R-:W-:-:S12]  /*dc00*/  VIADD R6, R17, 0x10 ;  /* 0x0000001011067836 */ /* 0x000fd80000000000 */
[----:B0-----:R-:W-:-:S05]  /*dc10*/  @!P2 LEA R14, P3, R30, R14, 0x1 ;  /* 0x0000000e1e0ea211 */ /* 0x001fca00078608ff */
[----:B-1----:R-:W-:Y:S02]  /*dc20*/  @!P2 IMAD.X R3, RZ, RZ, R2, P3 ;  /* 0x000000ffff03a224 */ /* 0x002fe400018e0602 */
[----:B------:R-:W-:Y:S02]  /*dc30*/  @!P2 IMAD.MOV.U32 R2, RZ, RZ, R14 ;  /* 0x000000ffff02a224 */ /* 0x000fe400078e000e */
        /* <DEDUP_REMOVED lines=49> */
[----:B------:R-:W0:Y:S01]  /*df50*/  SHFL.IDX PT, R14, R0, 0x6, 0x181f ;  /* 0x00d81f00000e7f89 */ /* 0x000e2200000e0000 */
[----:B------:R-:W-:-:S05]  /*df60*/  @!P2 MOV R3, R7 ;  /* 0x000000070003a202 */ /* 0x000fca0000000f00 */
        /* <DEDUP_REMOVED lines=12> */
.L_x_2774:
        /* <DEDUP_REMOVED lines=11> */
.L_x_2681:
[----:B------:R-:W-:Y:S05]  /*e0e0*/  BSYNC B0 ;  /* 0x0000000000007941 */ /* 0x000fea0003800000 */
.L_x_2680:
[----:B------:R-:W-:Y:S01]  /*e0f0*/  NOP ;  /* 0x0000000000007918 */ /* 0x000fe20000000000 */
[----:B------:R-:W-:-:S13]  /*e100*/  PLOP3.LUT P0, PT, PT, PT, PT, 0x80, 0x0 ;  /* 0x000000000000781c */ /* 0x000fda0003f0f070 */
.L_x_2682:
        /* <DEDUP_REMOVED lines=14> */
[----:B0-----:R-:W3:Y:S01]  /*e1f0*/  LDL R2, [R1+0xc] ;  /* 0x00000c0001027983 */ /* 0x001ee20000100800 */
[----:B------:R0:W-:Y:S01]  /*e200*/  SYNCS.ARRIVE.TRANS64.A1T0 RZ, [R22+URZ+0x28800], RZ ;  /* 0x028800ff16ff79a7 */ /* 0x0001e2000810003f */
[----:B------:R-:W-:Y:S01]  /*e210*/  BSSY B0, `(.L_x_2683) ;  /* 0x0000004000007945 */ /* 0x000fe20003800000 */
[----:B------:R-:W1:Y:S01]  /*e220*/  SYNCS.PHASECHK.TRANS64.TRYWAIT P1, [R22+URZ+0x28820], R3 ;  /* 0x02882003160075a7 */ /* 0x000e62000802017f */
[----:B---3--:R-:W-:Y:S02]  /*e230*/  ISETP.GE.AND P0, PT, R2, 0x2, PT ;  /* 0x000000020200780c */ /* 0x008fe40003f06270 */
[----:B01----:R-:W-:Y:S11]  /*e240*/  @!P1 BRA `(.L_x_2684) ;  /* 0x0000004000689947 */ /* 0x003ff60003800000 */
.L_x_2775:
[----:B------:R-:W-:Y:S05]  /*e250*/  BSYNC B0 ;  /* 0x0000000000007941 */ /* 0x000fea0003800000 */
.L_x_2683:
[----:B------:R-:W-:Y:S04]  /*e260*/  BSSY B0, `(.L_x_2685) ;  /* 0x000010e000007945 */ /* 0x000fe80003800000 */
[----:B------:R-:W-:Y:S05]  /*e270*/  @!P0 BRA `(.L_x_2686) ;  /* 0x0000001000308947 */ /* 0x000fea0003800000 */
[----:B------:R-:W3:Y:S01]  /*e280*/  LDL.LU R0, [R1+0xc] ;  /* 0x00000c0001007983 */ /* 0x000ee20000300800 */
[----:B------:R-:W-:Y:S01]  /*e290*/  ULDC UR4, c[0x0][0x2f4] ;  /* 0x0000bd0000047ab9 */ /* 0x000fe20000000800 */
[----:B------:R-:W-:Y:S01]  /*e2a0*/  IMAD.MOV.U32 R17, RZ, RZ, R28 ;  /* 0x000000ffff117224 */ /* 0x000fe200078e001c */
[----:B------:R-:W-:Y:S01]  /*e2b0*/  ISETP.GE.AND P2, PT, R30, UR4, PT ;  /* 0x000000041e007c0c */ /* 0x000fe2000bf46270 */
[----:B------:R-:W-:Y:S01]  /*e2c0*/  IMAD.MOV.U32 R10, RZ, RZ, R25 ;  /* 0x000000ffff0a7224 */ /* 0x000fe200078e0019 */
[----:B------:R-:W-:Y:S01]  /*e2d0*/  ISETP.GE.AND P1, PT, R29, UR4, PT ;  /* 0x000000041d007c0c */ /* 0x000fe2000bf26270 */
[----:B------:R-:W-:Y:S02]  /*e2e0*/  IMAD.MOV.U32 R31, RZ, RZ, R26 ;  /* 0x000000ffff1f7224 */ /* 0x000fe400078e001a */
[----:B---3--:R-:W-:-:S10]  /*e2f0*/  VIADD R6, R0, 0xfffffffe ;  /* 0xfffffffe00067836 */ /* 0x008fd40000000000 */
.L_x_2699:
        /* <DEDUP_REMOVED lines=31> */
[----:B------:R0:W3:Y:S03]  /*e4f0*/  LDG.E R0, desc[UR52][R4.64] ;  /* 0x0000003404007981 */ /* 0x0000e6000c1e1900 */
[----:B------:R-:W-:Y:S01]  /*e500*/  SEL R28, RZ, 0x1, P0 ;  /* 0x00000001ff1c7807 */ /* 0x000fe20000000000 */
[----:B------:R-:W-:Y:S01]  /*e510*/  IMAD.MOV.U32 R26, RZ, RZ, R6 ;  /* 0x000000ffff1a7224 */ /* 0x000fe200078e0006 */
[----:B------:R-:W-:-:S02]  /*e520*/  SEL R25, R25, RZ, P0 ;  /* 0x000000ff19197207 */ /* 0x000fc40000000000 */
[----:B------:R-:W-:Y:S01]  /*e530*/  LOP3.LUT R28, R17, R28, RZ, 0x3c, !PT ;  /* 0x0000001c111c7212 */ /* 0x000fe200078e3cff */
[----:B0-----:R-:W-:Y:S01]  /*e540*/  IMAD R4, R2, UR4, R7 ;  /* 0x0000000402047c24 */ /* 0x001fe2000f8e0207 */
[----:B---3--:R-:W-:Y:S01]  /*e550*/  SHF.R.S32.HI R21, RZ, 0x1f, R0 ;  /* 0x0000001fff157819 */ /* 0x008fe20000011400 */
[----:B------:R-:W-:Y:S06]  /*e560*/  @!P3 BRA `(.L_x_2687) ;  /* 0x000000000004b947 */ /* 0x000fec0003800000 */
[----:B------:R-:W-:Y:S01]  /*e570*/  BPT.TRAP 0x1 ;  /* 0x000000040000795c */ /* 0x000fe20000300000 */
.L_x_2687:
[----:B------:R-:W-:Y:S01]  /*e580*/  LEA R6, R25, R22, 0x3 ;  /* 0x0000001619067211 */ /* 0x000fe200078e18ff */
[----:B------:R-:W-:Y:S01]  /*e590*/  BSSY B1, `(.L_x_2688) ;  /* 0x0000004000017945 */ /* 0x000fe20003800000 */
[----:B------:R-:W-:-:S04]  /*e5a0*/  SHF.L.U32 R3, R28, 0x1f, RZ ;  /* 0x0000001f1c037819 */ /* 0x000fc800000006ff */
[----:B------:R-:W0:Y:S02]  /*e5b0*/  SYNCS.PHASECHK.TRANS64.TRYWAIT P0, [R6+URZ+0x28840], R3 ;  /* 0x02884003060075a7 */ /* 0x000e24000800017f */
[----:B0-----:R-:W-:Y:S05]  /*e5c0*/  @!P0 BRA `(.L_x_2689) ;  /* 0x0000003c009c8947 */ /* 0x001fea0003800000 */
.L_x_2776:
[----:B------:R-:W-:Y:S05]  /*e5d0*/  BSYNC B1 ;  /* 0x0000000000017941 */ /* 0x000fea0003800000 */
.L_x_2688:
        /* <DEDUP_REMOVED lines=71> */
.L_x_2794:
        /* <DEDUP_REMOVED lines=9> */
.L_x_2691:
        /* <DEDUP_REMOVED lines=11> */
.L_x_2692:
[----:B------:R1:W-:Y:S01]  /*eb90*/  SYNCS.ARRIVE.TRANS64.A1T0 RZ, [R6+URZ+0x28830], RZ ;  /* 0x028830ff06ff79a7 */ /* 0x0003e2000810003f */
[----:B------:R-:W-:Y:S05]  /*eba0*/  @!P4 BRA `(.L_x_2693) ;  /* 0x000000000004c947 */ /* 0x000fea0003800000 */
[----:B------:R-:W-:Y:S01]  /*ebb0*/  BPT.TRAP 0x1 ;  /* 0x000000040000795c */ /* 0x000fe20000300000 */
.L_x_2693:
[----:B------:R-:W-:Y:S01]  /*ebc0*/  SHF.L.U32 R2, R17, 0x1f, RZ ;  /* 0x0000001f11027819 */ /* 0x000fe200000006ff */
[----:B-1----:R-:W-:Y:S01]  /*ebd0*/  IMAD R6, R10, 0x8, R22 ;  /* 0x000000080a067824 */ /* 0x002fe200078e0216 */
[----:B------:R-:W-:Y:S01]  /*ebe0*/  BSSY B1, `(.L_x_2694) ;  /* 0x0000004000017945 */ /* 0x000fe20003800000 */
[----:B------:R-:W-:Y:S02]  /*ebf0*/  IMAD R8, R31, -0x80, R35 ;  /* 0xffffff801f087824 */ /* 0x000fe400078e0223 */
[----:B------:R-:W1:Y:S02]  /*ec00*/  SYNCS.PHASECHK.TRANS64.TRYWAIT P0, [R6+URZ+0x28860], R2 ;  /* 0x02886002060075a7 */ /* 0x000e64000800017f */
[----:B-1----:R-:W-:Y:S05]  /*ec10*/  @!P0 BRA `(.L_x_2695) ;  /* 0x0000004000688947 */ /* 0x002fea0003800000 */
.L_x_2795:
[----:B------:R-:W-:Y:S05]  /*ec20*/  BSYNC B1 ;  /* 0x0000000000017941 */ /* 0x000fea0003800000 */
.L_x_2694:
[----:B------:R-:W3:Y:S01]  /*ec30*/  S2R R3, SR_TID.X ;  /* 0x0000000000037919 */ /* 0x000ee20000002100 */
[----:B------:R-:W-:Y:S01]  /*ec40*/  UMOV UR4, 0xffffffff ;  /* 0xffffffff00047882 */ /* 0x000fe20000000000 */
        /* <DEDUP_REMOVED lines=64> */
.L_x_2813:
        /* <DEDUP_REMOVED lines=29> */
.L_x_2697:
        /* <DEDUP_REMOVED lines=11> */
.L_x_2698:
[C---:B------:R-:W-:Y:S01]  /*f2d0*/  ISETP.GT.AND P0, PT, R26.reuse, RZ, PT ;  /* 0x000000ff1a00720c */ /* 0x040fe20003f04270 */
[----:B------:R0:W-:Y:S01]  /*f2e0*/  SYNCS.ARRIVE.TRANS64.A1T0 RZ, [R6+URZ+0x28850], RZ ;  /* 0x028850ff06ff79a7 */ /* 0x0001e2000810003f */
[----:B------:R-:W-:Y:S02]  /*f2f0*/  IMAD.MOV.U32 R17, RZ, RZ, R28 ;  /* 0x000000ffff117224 */ /* 0x000fe400078e001c */
[----:B------:R-:W-:Y:S02]  /*f300*/  IMAD.MOV.U32 R10, RZ, RZ, R25 ;  /* 0x000000ffff0a7224 */ /* 0x000fe400078e0019 */
[----:B------:R-:W-:Y:S02]  /*f310*/  IMAD.MOV.U32 R31, RZ, RZ, R26 ;  /* 0x000000ffff1f7224 */ /* 0x000fe400078e001a */
[----:B0-----:R-:W-:-:S05]  /*f320*/  VIADD R6, R26, 0xffffffff ;  /* 0xffffffff1a067836 */ /* 0x001fca0000000000 */
[----:B------:R-:W-:Y:S05]  /*f330*/  @P0 BRA `(.L_x_2699) ;  /* 0xffffffec00f00947 */ /* 0x000fea000383ffff */
.L_x_2686:
[----:B------:R-:W-:Y:S05]  /*f340*/  BSYNC B0 ;  /* 0x0000000000007941 */ /* 0x000fea0003800000 */
.L_x_2685:
        /* <DEDUP_REMOVED lines=17> */
.L_x_2701:
[----:B------:R-:W-:Y:S05]  /*f460*/  BSYNC B0 ;  /* 0x0000000000007941 */ /* 0x000fea0003800000 */
.L_x_2700:
[----:B------:R-:W-:-:S05]  /*f470*/  IMAD.U32 R0, RZ, RZ, UR36 ;  /* 0x00000024ff007e24 */ /* 0x000fca000f8e00ff */
[----:B------:R-:W-:-:S13]  /*f480*/  ISETP.NE.AND P0, PT, R0, 0x3, PT ;  /* 0x000000030000780c */ /* 0x000fda0003f05270 */
[----:B------:R-:W-:Y:S05]  /*f490*/  @!P0 BRA `(.L_x_2702) ;  /* 0x0000000000048947 */ /* 0x000fea0003800000 */
[----:B------:R-:W-:Y:S01]  /*f4a0*/  BPT.TRAP 0x1 ;  /* 0x000000040000795c */ /* 0x000fe20000300000 */
.L_x_2702:
[----:B------:R-:W-:Y:S01]  /*f4b0*/  IMAD R0, R25, 0x8, R22 ;  /* 0x0000000819007824 */ /* 0x000fe200078e0216 */
[----:B0-----:R-:W-:Y:S01]  /*f4c0*/  SHF.L.U32 R3, R28, 0x1f, RZ ;  /* 0x0000001f1c037819 */ /* 0x001fe200000006ff */
[----:B------:R-:W-:Y:S01]  /*f4d0*/  BSSY B0, `(.L_x_2703) ;  /* 0x0000004000007945 */ /* 0x000fe20003800000 */
[----:B------:R-:W-:Y:S02]  /*f4e0*/  IMAD R6, R26, -0x80, R35 ;  /* 0xffffff801a067824 */ /* 0x000fe400078e0223 */
[----:B------:R-:W0:Y:S02]  /*f4f0*/  SYNCS.PHASECHK.TRANS64.TRYWAIT P0, [R0+URZ+0x28860], R3 ;  /* 0x02886003000075a7 */ /* 0x000e24000800017f */
[----:B0-----:R-:W-:Y:S05]  /*f500*/  @!P0 BRA `(.L_x_2704) ;  /* 0x0000004000c88947 */ /* 0x001fea0003800000 */
.L_x_2814:
[----:B------:R-:W-:Y:S05]  /*f510*/  BSYNC B0 ;  /* 0x0000000000007941 */ /* 0x000fea0003800000 */
.L_x_2703:
        /* <DEDUP_REMOVED lines=35> */
[----:B------:R-:W0:Y:S02]  /*f750*/  SHFL.IDX PT, R14, R23, 0x3, 0x181f ;  /* 0x00781f00170e7f89 */ /* 0x000e2400000e0000 */
[----:B------:R-:W-:Y:S02]  /*f760*/  IADD3.X R3, RZ, R8, RZ, P4, !PT ;  /* 0x00000008ff037210 */ /* 0x000fe400027fe4ff */
        /* <DEDUP_REMOVED lines=33> */
.L_x_2832:
        /* <DEDUP_REMOVED lines=11> */
.L_x_2706:
        /* <DEDUP_REMOVED lines=11> */
.L_x_2707:
[----:B------:R0:W-:Y:S01]  /*fae0*/  SYNCS.ARRIVE.TRANS64.A1T0 RZ, [R0+URZ+0x28850], RZ ;  /* 0x028850ff00ff79a7 */ /* 0x0001e2000810003f */
[----:B------:R-:W-:-:S05]  /*faf0*/  VIADD R25, R25, 0x1 ;  /* 0x0000000119197836 */ /* 0x000fca0000000000 */
[----:B------:R-:W-:-:S04]  /*fb00*/  ISETP.NE.AND P0, PT, R25, 0x2, PT ;  /* 0x000000021900780c */ /* 0x000fc80003f05270 */
[----:B------:R-:W-:Y:S02]  /*fb10*/  SEL R3, RZ, 0x1, P0 ;  /* 0x00000001ff037807 */ /* 0x000fe40000000000 */
[----:B------:R-:W-:Y:S02]  /*fb20*/  SEL R25, R25, RZ, P0 ;  /* 0x000000ff19197207 */ /* 0x000fe40000000000 */
[----:B0-----:R-:W-:-:S07]  /*fb30*/  LOP3.LUT R28, R28, R3, RZ, 0x3c, !PT ;  /* 0x000000031c1c7212 */ /* 0x001fce00078e3cff */
.L_x_2664:
[----:B------:R-:W-:Y:S05]  /*fb40*/  BSYNC B7 ;  /* 0x0000000000077941 */ /* 0x000fea0003800000 */
.L_x_2662:
        /* <DEDUP_REMOVED lines=8> */
[----:B------:R2:W3:Y:S01]  /*fbd0*/  LDS.128 R16, [R22+0x288d0] ;  /* 0x0288d00016107984 */ /* 0x0004e20000000c00 */
[----:B------:R-:W-:Y:S06]  /*fbe0*/  BAR.ARV 0x4, 0x180 ;  /* 0x0106000000007b1d */ /* 0x000fec0000002000 */
[----:B------:R-:W-:Y:S05]  /*fbf0*/  BRA `(.L_x_2709) ;  /* 0x0000000800cc7947 */ /* 0x000fea0003800000 */
.L_x_2708:
[----:B------:R-:W0:Y:S01]  /*fc00*/  S2R R0, SR_TID.X ;  /* 0x0000000000007919 */ /* 0x000e220000002100 */
[----:B------:R-:W-:Y:S01]  /*fc10*/  UMOV UR4, 0xffffffff ;  /* 0xffffffff00047882 */ /* 0x000fe20000000000 */
[----:B0-----:R-:W-:-:S04]  /*fc20*/  LOP3.LUT R8, R0, 0x1f, RZ, 0xc0, !PT ;  /* 0x0000001f00087812 */ /* 0x001fc800078ec0ff */
[----:B------:R-:W-:Y:S01]  /*fc30*/  ISETP.NE.AND P0, PT, R8, 0x1f, PT ;  /* 0x0000001f0800780c */ /* 0x000fe20003f05270 */
[----:B------:R-:W-:-:S12]  /*fc40*/  BRA.DIV UR4, `(.L_x_2710) ;  /* 0x0000004604887947 */ /* 0x000fd8000b800000 */
[----:B------:R-:W-:Y:S01]  /*fc50*/  IMAD.IADD R5, R19, 0x1, R8 ;  /* 0x0000000113057824 */ /* 0x000fe200078e0208 */
[----:B------:R-:W-:-:S04]  /*fc60*/  ULDC UR4, c[0x0][0xc3c] ;  /* 0x00030f0000047ab9 */ /* 0x000fc80000000800 */
        /* <DEDUP_REMOVED lines=13> */
[----:B0-----:R-:W-:-:S05]  /*fd40*/  SEL R5, R14, RZ, P1 ;  /* 0x000000ff0e057207 */ /* 0x001fca0000800000 */
[----:B------:R-:W-:Y:S02]  /*fd50*/  IMAD.IADD R6, R4, 0x1, R5 ;  /* 0x0000000104067824 */ /* 0x000fe400078e0205 */
        /* <DEDUP_REMOVED lines=13> */
[----:B------:R0:W1:Y:S02]  /*fe30*/  SHFL.IDX PT, R14, R6, 0x1f, 0x1f ;  /* 0x03e01f00060e7f89 */ /* 0x00006400000e0000 */
.L_x_2842:
[----:B------:R-:W-:Y:S02]  /*fe40*/  ULDC UR4, c[0x0][0xc38] ;  /* 0x00030e0000047ab9 */ /* 0x000fe40000000800 */
[----:B------:R-:W-:-:S04]  /*fe50*/  IMAD.U32 R7, RZ, RZ, UR4 ;  /* 0x00000004ff077e24 */ /* 0x000fc8000f8e00ff */
[----:B-1----:R-:W-:-:S04]  /*fe60*/  IMAD R3, R14, R7, RZ ;  /* 0x000000070e037224 */ /* 0x002fc800078e02ff */
[----:B------:R-:W-:-:S05]  /*fe70*/  IMAD.IADD R8, R0, 0x1, R3 ;  /* 0x0000000100087824 */ /* 0x000fca00078e0203 */
[----:B------:R-:W-:-:S13]  /*fe80*/  ISETP.GT.AND P6, PT, R8, R5, PT ;  /* 0x000000050800720c */ /* 0x000fda0003fc4270 */
[----:B------:R-:W-:Y:S05]  /*fe90*/  @P6 BRA `(.L_x_2711) ;  /* 0x00000000009c6947 */ /* 0x000fea0003800000 */
.L_x_2716:
[----:B------:R-:W1:Y:S01]  /*fea0*/  LDC R0, c[0x0][0xc3c] ;  /* 0x00030f00ff007b82 */ /* 0x000e620000000800 */
[----:B------:R-:W-:-:S05]  /*feb0*/  VIADD R19, R19, 0x1f ;  /* 0x0000001f13137836 */ /* 0x000fca0000000000 */
[----:B-1----:R-:W-:-:S13]  /*fec0*/  ISETP.GE.AND P6, PT, R19, R0, PT ;  /* 0x000000001300720c */ /* 0x002fda0003fc6270 */
[----:B------:R-:W-:Y:S05]  /*fed0*/  @P6 BRA `(.L_x_2712) ;  /* 0x0000000400d06947 */ /* 0x000fea0003800000 */
[----:B------:R-:W1:Y:S01]  /*fee0*/  S2R R2, SR_TID.X ;  /* 0x0000000000027919 */ /* 0x000e620000002100 */
[----:B------:R-:W-:Y:S01]  /*fef0*/  BSSY B0, `(.L_x_2713) ;  /* 0x0000009000007945 */ /* 0x000fe20003800000 */
[----:B------:R-:W-:Y:S01]  /*ff00*/  IMAD.MOV.U32 R4, RZ, RZ, RZ ;  /* 0x000000ffff047224 */ /* 0x000fe200078e00ff */
[----:B-1----:R-:W-:-:S05]  /*ff10*/  LOP3.LUT R2, R2, 0x1f, RZ, 0xc0, !PT ;  /* 0x0000001f02027812 */ /* 0x002fca00078ec0ff */
[----:B------:R-:W-:-:S05]  /*ff20*/  IMAD.IADD R7, R19, 0x1, R2 ;  /* 0x0000000113077824 */ /* 0x000fca00078e0202 */
[----:B------:R-:W-:-:S13]  /*ff30*/  ISETP.GE.OR P6, PT, R7, R0, !P0 ;  /* 0x000000000700720c */ /* 0x000fda00047c6670 */
[----:B------:R-:W-:Y:S05]  /*ff40*/  @P6 BRA `(.L_x_2714) ;  /* 0x00000000000c6947 */ /* 0x000fea0003800000 */
[----:B------:R-:W1:Y:S02]  /*ff50*/  LDC.64 R2, c[0x0][0xc80] ;  /* 0x00032000ff027b82 */ /* 0x000e640000000a00 */
[----:B-1----:R-:W-:-:S05]  /*ff60*/  IMAD.WIDE R2, R7, 0x4, R2 ;  /* 0x0000000407027825 */ /* 0x002fca00078e0202 */
[----:B------:R1:W5:Y:S02]  /*ff70*/  LDG.E R4, desc[UR52][R2.64] ;  /* 0x0000003402047981 */ /* 0x000364000c1e1900 */
.L_x_2714:
[----:B------:R-:W-:Y:S05]  /*ff80*/  BSYNC B0 ;  /* 0x0000000000007941 */ /* 0x000fea0003800000 */
.L_x_2713:
[----:B------:R-:W-:-:S03]  /*ff90*/  UMOV UR4, 0xffffffff ;  /* 0xffffffff00047882 */ /* 0x000fc60000000000 */
[----:B------:R-:W-:Y:S05]  /*ffa0*/  BRA.DIV UR4, `(.L_x_2715) ;  /* 0x0000004604d47947 */ /* 0x000fea000b800000 */
[----:B-----5:R-:W2:Y:S02]  /*ffb0*/  SHFL.UP PT, R14, R4, 0x1, RZ ;  /* 0x04200000040e7989 */ /* 0x020ea400000e00ff */
[----:B--2---:R-:W-:-:S04]  /*ffc0*/  SEL R13, R14, RZ, P1 ;  /* 0x000000ff0e0d7207 */ /* 0x004fc80000800000 */
[----:B------:R-:W-:-:S05]  /*ffd0*/  IADD3 R13, R4, R13, RZ ;  /* 0x0000000d040d7210 */ /* 0x000fca0007ffe0ff */
[----:B------:R-:W2:Y:S02]  /*ffe0*/  SHFL.UP PT, R14, R13, 0x2, RZ ;  /* 0x044000000d0e7989 */ /* 0x000ea400000e00ff */
[----:B--2---:R-:W-:-:S05]  /*fff0*/  SEL R0, R14, RZ, P2 ;  /* 0x000000ff0e007207 */ /* 0x004fca0001000000 */
[----:B------:R-:W-:-:S05]  /*10000*/  IMAD.IADD R0, R13, 0x1, R0 ;  /* 0x000000010d007824 */ /* 0x000fca00078e0200 */
[----:B------:R-:W1:Y:S02]  /*10010*/  SHFL.UP PT, R14, R0, 0x4, RZ ;  /* 0x04800000000e7989 */ /* 0x000e6400000e00ff */
[----:B-1----:R-:W-:-:S05]  /*10020*/  SEL R3, R14, RZ, P3 ;  /* 0x000000ff0e037207 */ /* 0x002fca0001800000 */
[----:B------:R-:W-:-:S05]  /*10030*/  IMAD.IADD R2, R0, 0x1, R3 ;  /* 0x0000000100027824 */ /* 0x000fca00078e0203 */
[----:B------:R-:W1:Y:S02]  /*10040*/  SHFL.UP PT, R14, R2, 0x8, RZ ;  /* 0x05000000020e7989 */ /* 0x000e6400000e00ff */
[----:B-1----:R-:W-:-:S05]  /*10050*/  SEL R3, R14, RZ, P4 ;  /* 0x000000ff0e037207 */ /* 0x002fca0002000000 */
[----:B------:R-:W-:-:S05]  /*10060*/  IMAD.IADD R3, R2, 0x1, R3 ;  /* 0x0000000102037824 */ /* 0x000fca00078e0203 */
[----:B------:R-:W0:Y:S02]  /*10070*/  SHFL.UP PT, R14, R3, 0x10, RZ ;  /* 0x06000000030e7989 */ /* 0x000e2400000e00ff */
[----:B0-----:R-:W-:-:S05]  /*10080*/  SEL R6, R14, RZ, P5 ;  /* 0x000000ff0e067207 */ /* 0x001fca0002800000 */
[----:B------:R-:W-:-:S05]  /*10090*/  IMAD.IADD R6, R3, 0x1, R6 ;  /* 0x0000000103067824 */ /* 0x000fca00078e0206 */
[----:B------:R0:W1:Y:S02]  /*100a0*/  SHFL.IDX PT, R14, R6, 0x1f, 0x1f ;  /* 0x03e01f00060e7f89 */ /* 0x00006400000e0000 */
.L_x_2850:
[----:B------:R-:W-:Y:S02]  /*100b0*/  ULDC UR4, c[0x0][0xc38] ;  /* 0x00030e0000047ab9 */ /* 0x000fe40000000800 */
[----:B------:R-:W-:-:S04]  /*100c0*/  IMAD.U32 R7, RZ, RZ, UR4 ;  /* 0x00000004ff077e24 */ /* 0x000fc8000f8e00ff */
[----:B-1----:R-:W-:-:S04]  /*100d0*/  IMAD R3, R14, R7, RZ ;  /* 0x000000070e037224 */ /* 0x002fc800078e02ff */
[----:B------:R-:W-:-:S05]  /*100e0*/  IMAD.IADD R8, R3, 0x1, R8 ;  /* 0x0000000103087824 */ /* 0x000fca00078e0208 */
[----:B------:R-:W-:-:S13]  /*100f0*/  ISETP.GT.AND P6, PT, R8, R5, PT ;  /* 0x000000050800720c */ /* 0x000fda0003fc4270 */
[----:B------:R-:W-:Y:S05]  /*10100*/  @!P6 BRA `(.L_x_2716) ;  /* 0xfffffffc0064e947 */ /* 0x000fea000383ffff */
.L_x_2711:
        /* <DEDUP_REMOVED lines=8> */
.L_x_2854:
[----:B------:R-:W-:Y:S01]  /*10190*/  ISETP.NE.AND P0, PT, R0, RZ, PT ;  /* 0x000000ff0000720c */ /* 0x000fe20003f05270 */
[----:B------:R-:W-:-:S12]  /*101a0*/  IMAD.MOV.U32 R14, RZ, RZ, RZ ;  /* 0x000000ffff0e7224 */ /* 0x000fd800078e00ff */
[----:B------:R-:W-:Y:S05]  /*101b0*/  @!P0 BRA `(.L_x_2718) ;  /* 0x0000000000108947 */ /* 0x000fea0003800000 */
[----:B------:R-:W-:Y:S01]  /*101c0*/  UMOV UR4, 0xffffffff ;  /* 0xffffffff00047882 */ /* 0x000fe20000000000 */
[----:B------:R-:W-:Y:S02]  /*101d0*/  VIADD R12, R8, 0xffffffff ;  /* 0xffffffff080c7836 */ /* 0x000fe40000000000 */
[----:B------:R-:W-:Y:S05]  /*101e0*/  BRA.DIV UR4, `(.L_x_2719) ;  /* 0x0000004a04487947 */ /* 0x000fea000b800000 */
[----:B------:R3:W4:Y:S02]  /*101f0*/  SHFL.IDX PT, R14, R6, R12, 0x1f ;  /* 0x00001f0c060e7589 */ /* 0x00072400000e0000 */
.L_x_2718:
[----:B------:R-:W5:Y:S01]  /*10200*/  LDC.64 R2, c[0x0][0xc90] ;  /* 0x00032400ff027b82 */ /* 0x000f620000000a00 */
[----:B------:R-:W-:-:S04]  /*10210*/  IMAD.IADD R19, R8, 0x1, R19 ;  /* 0x0000000108137824 */ /* 0x000fc800078e0213 */
[----:B-----5:R-:W-:-:S05]  /*10220*/  IMAD.WIDE R2, R19, 0x4, R2 ;  /* 0x0000000413027825 */ /* 0x020fca00078e0202 */
[----:B0--3--:R0:W2:Y:S01]  /*10230*/  LDG.E R6, desc[UR52][R2.64] ;  /* 0x0000003402067981 */ /* 0x0090a2000c1e1900 */
[----:B----4-:R-:W-:-:S04]  /*10240*/  IMAD R16, R14, R7, R16 ;  /* 0x000000070e107224 */ /* 0x010fc800078e0210 */
[----:B------:R-:W-:Y:S02]  /*10250*/  IMAD.IADD R5, R5, 0x1, -R16 ;  /* 0x0000000105057824 */ /* 0x000fe400078e0a10 */
[----:B0-----:R-:W-:Y:S02]  /*10260*/  IMAD.MOV.U32 R2, RZ, RZ, RZ ;  /* 0x000000ffff027224 */ /* 0x001fe400078e00ff */
[----:B--2---:R-:W-:-:S05]  /*10270*/  IMAD R0, R4, R6, RZ ;  /* 0x0000000604007224 */ /* 0x004fca00078e02ff */
[----:B-1----:R-:W-:-:S04]  /*10280*/  IABS R8, R0 ;  /* 0x0000000000087213 */ /* 0x002fc80000000000 */
        /* <DEDUP_REMOVED lines=22> */
[----:B------:R-:W-:Y:S01]  /*103f0*/  IMAD R8, R6, R2, RZ ;  /* 0x0000000206087224 */ /* 0x000fe200078e02ff */
[----:B------:R-:W-:-:S03]  /*10400*/  IADD3 R2, -R2, RZ, RZ ;  /* 0x000000ff02027210 */ /* 0x000fc60007ffe1ff */
        /* <DEDUP_REMOVED lines=33> */
.L_x_2712:
[----:B------:R-:W-:Y:S01]  /*10620*/  UMOV UR4, URZ ;  /* 0x0000003f00047c82 */ /* 0x000fe20008000000 */
[----:B------:R-:W-:Y:S01]  /*10630*/  UMOV UR5, URZ ;  /* 0x0000003f00057c82 */ /* 0x000fe20008000000 */
[----:B------:R-:W-:Y:S01]  /*10640*/  ULDC UR6, c[0x0][0xc3c] ;  /* 0x00030f0000067ab9 */ /* 0x000fe20000000800 */
[----:B------:R-:W-:Y:S02]  /*10650*/  IMAD.MOV.U32 R16, RZ, RZ, R5 ;  /* 0x000000ffff107224 */ /* 0x000fe400078e0005 */
[----:B------:R-:W-:Y:S02]  /*10660*/  IMAD.U32 R17, RZ, RZ, UR4 ;  /* 0x00000004ff117e24 */ /* 0x000fe4000f8e00ff */
[----:B------:R-:W-:Y:S02]  /*10670*/  IMAD.U32 R18, RZ, RZ, UR5 ;  /* 0x00000005ff127e24 */ /* 0x000fe4000f8e00ff */
[----:B------:R-:W-:-:S07]  /*10680*/  IMAD.U32 R19, RZ, RZ, UR6 ;  /* 0x00000006ff137e24 */ /* 0x000fce000f8e00ff */
.L_x_2720:
[----:B------:R-:W1:Y:S01]  /*10690*/  S2R R0, SR_TID.X ;  /* 0x0000000000007919 */ /* 0x000e620000002100 */
        /* <DEDUP_REMOVED lines=9> */
.L_x_2709:
[----:B------:R-:W-:Y:S02]  /*10730*/  ULDC UR4, c[0x0][0xc3c] ;  /* 0x00030f0000047ab9 */ /* 0x000fe40000000800 */
[----:B---3--:R-:W-:-:S13]  /*10740*/  ISETP.GE.AND P0, PT, R19, UR4, PT ;  /* 0x0000000413007c0c */ /* 0x008fda000bf06270 */
[----:B------:R-:W-:Y:S05]  /*10750*/  @!P0 BRA `(.L_x_2721) ;  /* 0xffffffb400b08947 */ /* 0x000fea000383ffff */
[----:B------:R-:W-:Y:S05]  /*10760*/  BSYNC B8 ;  /* 0x0000000000087941 */ /* 0x000fea0003800000 */
.L_x_2658:
[----:B0-----:R-:W3:Y:S01]  /*10770*/  LDL.LU R0, [R1+0x18] ;  /* 0x0000180001007983 */ /* 0x001ee20000300800 */
[----:B------:R-:W-:Y:S01]  /*10780*/  BSSY B0, `(.L_x_2722) ;  /* 0x000000b000007945 */ /* 0x000fe20003800000 */
[----:B------:R-:W0:Y:S01]  /*10790*/  S2R R5, SR_CgaCtaId ;  /* 0x0000000000057919 */ /* 0x000e220000008800 */
[----:B---3--:R-:W-:-:S05]  /*107a0*/  VIADD R0, R0, 0x1 ;  /* 0x0000000100007836 */ /* 0x008fca0000000000 */
[----:B------:R-:W-:-:S04]  /*107b0*/  LEA.HI R2, R0, R0, RZ, 0x1 ;  /* 0x0000000000027211 */ /* 0x000fc800078f08ff */
[----:B------:R-:W-:Y:S02]  /*107c0*/  LOP3.LUT R3, R2, 0xfffffffe, RZ, 0xc0, !PT ;  /* 0xfffffffe02037812 */ /* 0x000fe400078ec0ff */
[----:B------:R-:W-:-:S03]  /*107d0*/  MOV R2, 0x400 ;  /* 0x0000040000027802 */ /* 0x000fc60000000f00 */
[----:B------:R-:W-:Y:S01]  /*107e0*/  IMAD.IADD R0, R0, 0x1, -R3 ;  /* 0x0000000100007824 */ /* 0x000fe200078e0a03 */
[----:B0-----:R-:W-:-:S04]  /*107f0*/  LEA R4, R5, R2, 0x18 ;  /* 0x0000000205047211 */ /* 0x001fc800078ec0ff */
[----:B------:R-:W-:-:S04]  /*10800*/  SHF.L.U32 R0, R0, 0x1f, RZ ;  /* 0x0000001f00007819 */ /* 0x000fc800000006ff */
[----:B------:R-:W0:Y:S02]  /*10810*/  SYNCS.PHASECHK.TRANS64.TRYWAIT P0, [R4+URZ+0x28820], R0 ;  /* 0x02882000040075a7 */ /* 0x000e24000800017f */
[----:B0-----:R-:W-:Y:S05]  /*10820*/  @!P0 BRA `(.L_x_2723) ;  /* 0x0000004000dc8947 */ /* 0x001fea0003800000 */
.L_x_2857:
[----:B------:R-:W-:Y:S05]  /*10830*/  BSYNC B0 ;  /* 0x0000000000007941 */ /* 0x000fea0003800000 */
.L_x_2722:
[----:B------:R-:W-:-:S03]  /*10840*/  UMOV UR4, 0xffffffff ;  /* 0xffffffff00047882 */ /* 0x000fc60000000000 */
[----:B------:R-:W-:Y:S05]  /*10850*/  BRA.DIV UR4, `(.L_x_2724) ;  /* 0x0000004204e47947 */ /* 0x000fea000b800000 */
[----:B0-----:R-:W0:Y:S02]  /*10860*/  S2R R0, SR_TID.X ;  /* 0x0000000000007919 */ /* 0x001e240000002100 */
[----:B0-----:R-:W-:-:S04]  /*10870*/  SHF.R.U32.HI R0, RZ, 0x5, R0 ;  /* 0x00000005ff007819 */ /* 0x001fc80000011600 */
[----:B------:R-:W-:-:S05]  /*10880*/  LOP3.LUT R0, R0, 0x3, RZ, 0xc0, !PT ;  /* 0x0000000300007812 */ /* 0x000fca00078ec0ff */
[----:B------:R0:W3:Y:S02]  /*10890*/  SHFL.IDX PT, R14, R0, RZ, 0x1f ;  /* 0x00001fff000e7589 */ /* 0x0000e400000e0000 */
.L_x_2860:
[----:B---3--:R-:W-:Y:S01]  /*108a0*/  ISETP.NE.AND P0, PT, R14, RZ, PT ;  /* 0x000000ff0e00720c */ /* 0x008fe20003f05270 */
[----:B------:R-:W-:-:S12]  /*108b0*/  BSSY B0, `(.L_x_2725) ;  /* 0x0000024000007945 */ /* 0x000fd80003800000 */
[----:B------:R-:W-:Y:S05]  /*108c0*/  @P0 BRA `(.L_x_2726) ;  /* 0x0000000000880947 */ /* 0x000fea0003800000 */
[----:B------:R-:W-:-:S03]  /*108d0*/  UMOV UR4, 0xffffffff ;  /* 0xffffffff00047882 */ /* 0x000fc60000000000 */
[----:B------:R-:W-:Y:S05]  /*108e0*/  BRA.DIV UR4, `(.L_x_2727) ;  /* 0x0000004204f47947 */ /* 0x000fea000b800000 */
[----:B------:R-:W-:-:S13]  /*108f0*/  ELECT P6, URZ, PT ;  /* 0x00000000003f782f */ /* 0x000fda00038c0000 */
.L_x_2863:
[----:B------:R-:W-:Y:S05]  /*10900*/  @!P6 BRA `(.L_x_2726) ;  /* 0x000000000078e947 */ /* 0x000fea0003800000 */
[----:B------:R-:W-:-:S06]  /*10910*/  ULOP3.LUT UR4, UR42, 0x2, URZ, 0xfc, !UPT ;  /* 0x000000022a047892 */ /* 0x000fcc000f8efc3f */
[----:B0-----:R-:W-:-:S05]  /*10920*/  IMAD.U32 R0, RZ, RZ, UR4 ;  /* 0x00000004ff007e24 */ /* 0x001fca000f8e00ff */
[----:B------:R-:W-:-:S13]  /*10930*/  ISETP.NE.AND P0, PT, R0, 0x3, PT ;  /* 0x000000030000780c */ /* 0x000fda0003f05270 */
[----:B------:R-:W-:Y:S05]  /*10940*/  @!P0 BRA `(.L_x_2728) ;  /* 0x0000000000048947 */ /* 0x000fea0003800000 */
[----:B------:R-:W-:Y:S01]  /*10950*/  BPT.TRAP 0x1 ;  /* 0x000000040000795c */ /* 0x000fe20000300000 */
.L_x_2728:
[C---:B------:R-:W-:Y:S01]  /*10960*/  IMAD R5, R25.reuse, 0x8, R4 ;  /* 0x0000000819057824 */ /* 0x040fe200078e0204 */
[----:B------:R-:W-:Y:S01]  /*10970*/  SHF.L.U32 R0, R28, 0x1f, RZ ;  /* 0x0000001f1c007819 */ /* 0x000fe200000006ff */
[----:B------:R-:W-:-:S03]  /*10980*/  VIADD R25, R25, 0x1 ;  /* 0x0000000119197836 */ /* 0x000fc60000000000 */
[----:B------:R-:W0:Y:S02]  /*10990*/  SYNCS.PHASECHK.TRANS64.TRYWAIT P1, [R5+URZ+0x28840], R0 ;  /* 0x02884000050075a7 */ /* 0x000e24000802017f */
[----:B------:R-:W-:-:S04]  /*109a0*/  ISETP.NE.AND P2, PT, R25, 0x2, PT ;  /* 0x000000021900780c */ /* 0x000fc80003f45270 */
[----:B------:R-:W-:Y:S01]  /*109b0*/  SEL R3, RZ, 0x1, P2 ;  /* 0x00000001ff037807 */ /* 0x000fe20001000000 */
[----:B0-----:R-:W-:Y:S08]  /*109c0*/  @!P1 BRA `(.L_x_2729) ;  /* 0x0000004000dc9947 */ /* 0x001ff00003800000 */
.L_x_2864:
[----:B------:R-:W-:Y:S02]  /*109d0*/  SEL R25, R25, RZ, P2 ;  /* 0x000000ff19197207 */ /* 0x000fe40001000000 */
[----:B------:R-:W-:Y:S01]  /*109e0*/  LOP3.LUT R2, R28, R3, RZ, 0x3c, !PT ;  /* 0x000000031c027212 */ /* 0x000fe200078e3cff */
[----:B------:R-:W-:Y:S06]  /*109f0*/  @!P0 BRA `(.L_x_2730) ;  /* 0x0000000000048947 */ /* 0x000fec0003800000 */
[----:B------:R-:W-:Y:S01]  /*10a00*/  BPT.TRAP 0x1 ;  /* 0x000000040000795c */ /* 0x000fe20000300000 */
.L_x_2730:
[----:B------:R-:W-:Y:S01]  /*10a10*/  IMAD R25, R25, 0x8, R4 ;  /* 0x0000000819197824 */ /* 0x000fe200078e0204 */
[----:B------:R-:W-:-:S04]  /*10a20*/  SHF.L.U32 R2, R2, 0x1f, RZ ;  /* 0x0000001f02027819 */ /* 0x000fc800000006ff */
[----:B------:R-:W3:Y:S02]  /*10a30*/  SYNCS.PHASECHK.TRANS64.TRYWAIT P1, [R25+URZ+0x28840], R2 ;  /* 0x02884002190075a7 */ /* 0x000ee4000802017f */
[----:B---3--:R-:W-:Y:S05]  /*10a40*/  @!P1 BRA `(.L_x_2731) ;  /* 0x0000004000d09947 */ /* 0x008fea0003800000 */
.L_x_2865:
[----:B------:R-:W-:Y:S05]  /*10a50*/  @!P0 BRA `(.L_x_2732) ;  /* 0x0000000000048947 */ /* 0x000fea0003800000 */
[----:B------:R-:W-:Y:S01]  /*10a60*/  BPT.TRAP 0x1 ;  /* 0x000000040000795c */ /* 0x000fe20000300000 */
.L_x_2732:
[----:B------:R-:W4:Y:S02]  /*10a70*/  SYNCS.PHASECHK.TRANS64.TRYWAIT P1, [R5+URZ+0x28860], R0 ;  /* 0x02886000050075a7 */ /* 0x000f24000802017f */
[----:B----4-:R-:W-:Y:S05]  /*10a80*/  @!P1 BRA `(.L_x_2733) ;  /* 0x0000004000d49947 */ /* 0x010fea0003800000 */
.L_x_2866:
[----:B------:R-:W-:Y:S05]  /*10a90*/  @!P0 BRA `(.L_x_2734) ;  /* 0x0000000000048947 */ /* 0x000fea0003800000 */
[----:B------:R-:W-:Y:S01]  /*10aa0*/  BPT.TRAP 0x1 ;  /* 0x000000040000795c */ /* 0x000fe20000300000 */
.L_x_2734:
[----:B------:R0:W0:Y:S02]  /*10ab0*/  SYNCS.PHASECHK.TRANS64.TRYWAIT P0, [R25+URZ+0x28860], R2 ;  /* 0x02886002190075a7 */ /* 0x000024000800017f */
[----:B0-----:R-:W-:Y:S05]  /*10ac0*/  @!P0 NANOSLEEP.SYNCS 0x989680 ;  /* 0x009896800000895d */ /* 0x001fea0003900000 */
[----:B------:R-:W0:Y:S02]  /*10ad0*/  @!P0 SYNCS.PHASECHK.TRANS64 P0, [R25+URZ+0x28860], R2 ;  /* 0x02886002190085a7 */ /* 0x000e24000800007f */
[----:B0-----:R-:W-:Y:S05]  /*10ae0*/  @!P0 BRA `(.L_x_2734) ;  /* 0xfffffffc00f08947 */ /* 0x001fea000383ffff */
.L_x_2726:
[----:B------:R-:W-:Y:S05]  /*10af0*/  BSYNC B0 ;  /* 0x0000000000007941 */ /* 0x000fea0003800000 */
.L_x_2725:
[----:B------:R-:W-:Y:S05]  /*10b00*/  EXIT ;  /* 0x000000000000794d */ /* 0x000fea0003800000 */
.L_x_2594:
[----:B0-----:R-:W-:-:S04]  /*10b10*/  IMAD.U32 R3, RZ, RZ, UR41 ;  /* 0x00000029ff037e24 */ /* 0x001fc8000f8e00ff */
[----:B------:R0:W1:Y:S03]  /*10b20*/  SYNCS.PHASECHK.TRANS64.TRYWAIT P1, [R3+URZ+0x28800], R0 ;  /* 0x02880000030075a7 */ /* 0x000066000802017f */
[----:B-1----:R-:W-:Y:S05]  /*10b30*/  @!P1 NANOSLEEP.SYNCS 0x989680 ;  /* 0x009896800000995d */ /* 0x002fea0003900000 */
[----:B------:R-:W1:Y:S02]  /*10b40*/  @!P1 SYNCS.PHASECHK.TRANS64 P1, [R3+URZ+0x28800], R0 ;  /* 0x02880000030095a7 */ /* 0x000e64000802007f */
[----:B-1----:R-:W-:Y:S05]  /*10b50*/  @!P1 BRA `(.L_x_2594) ;  /* 0xfffffffc00ec9947 */ /* 0x002fea000383ffff */
[----:B------:R-:W-:Y:S05]  /*10b60*/  BRA `(.L_x_2735) ;  /* 0xffffff0c00207947 */ /* 0x000fea000383ffff */
.L_x_2598:
[----:B-1----:R1:W2:Y:S02]  /*10b70*/  SYNCS.PHASECHK.TRANS64.TRYWAIT P1, [R3+URZ+0x28830], R0 ;  /* 0x02883000030075a7 */ /* 0x0022a4000802017f */
[----:B--2---:R-:W-:Y:S05]  /*10b80*/  @!P1 NANOSLEEP.SYNCS 0x989680 ;  /* 0x009896800000995d */ /* 0x004fea0003900000 */
[----:B------:R-:W2:Y:S02]  /*10b90*/  @!P1 SYNCS.PHASECHK.TRANS64 P1, [R3+URZ+0x28830], R0 ;  /* 0x02883000030095a7 */ /* 0x000ea4000802007f */
[----:B--2---:R-:W-:Y:S05]  /*10ba0*/  @!P1 BRA `(.L_x_2598) ;  /* 0xfffffffc00f09947 */ /* 0x004fea000383ffff */
[----:B------:R-:W-:Y:S05]  /*10bb0*/  BRA `(.L_x_2597) ;  /* 0xffffff0c003c7947 */ /* 0x000fea000383ffff */
.L_x_2604:
[----:B-1----:R-:W-:-:S04]  /*10bc0*/  MOV R5, UR6 ;  /* 0x0000000600057c02 */ /* 0x002fc80008000f00 */
[----:B------:R1:W2:Y:S03]  /*10bd0*/  SYNCS.PHASECHK.TRANS64.TRYWAIT P1, [R5+URZ+0x28830], R0 ;  /* 0x02883000050075a7 */ /* 0x0002a6000802017f */
[----:B--2---:R-:W-:Y:S05]  /*10be0*/  @!P1 NANOSLEEP.SYNCS 0x989680 ;  /* 0x009896800000995d */ /* 0x004fea0003900000 */
[----:B------:R-:W2:Y:S02]  /*10bf0*/  @!P1 SYNCS.PHASECHK.TRANS64 P1, [R5+URZ+0x28830], R0 ;  /* 0x02883000050095a7 */ /* 0x000ea4000802007f */
[----:B--2---:R-:W-:Y:S05]  /*10c00*/  @!P1 BRA `(.L_x_2604) ;  /* 0xfffffffc00ec9947 */ /* 0x004fea000383ffff */
[----:B------:R-:W-:Y:S05]  /*10c10*/  BRA `(.L_x_2601) ;  /* 0xffffff3000547947 */ /* 0x000fea000383ffff */
.L_x_2608:
[----:B-1----:R-:W-:-:S04]  /*10c20*/  IMAD.U32 R5, RZ, RZ, UR6 ;  /* 0x00000006ff057e24 */ /* 0x002fc8000f8e00ff */
[----:B------:R1:W2:Y:S03]  /*10c30*/  SYNCS.PHASECHK.TRANS64.TRYWAIT P1, [R5+URZ+0x28850], R0 ;  /* 0x02885000050075a7 */ /* 0x0002a6000802017f */
[----:B--2---:R-:W-:Y:S05]  /*10c40*/  @!P1 NANOSLEEP.SYNCS 0x989680 ;  /* 0x009896800000995d */ /* 0x004fea0003900000 */
[----:B------:R-:W2:Y:S02]  /*10c50*/  @!P1 SYNCS.PHASECHK.TRANS64 P1, [R5+URZ+0x28850], R0 ;  /* 0x02885000050095a7 */ /* 0x000ea4000802007f */
[----:B--2---:R-:W-:Y:S05]  /*10c60*/  @!P1 BRA `(.L_x_2608) ;  /* 0xfffffffc00ec9947 */ /* 0x004fea000383ffff */
[----:B------:R-:W-:Y:S05]  /*10c70*/  BRA `(.L_x_2605) ;  /* 0xffffff3400207947 */ /* 0x000fea000383ffff */
.L_x_2616:
[----:B-1----:R-:W-:-:S04]  /*10c80*/  IMAD.U32 R5, RZ, RZ, UR6 ;  /* 0x00000006ff057e24 */ /* 0x002fc8000f8e00ff */
[----:B------:R1:W2:Y:S03]  /*10c90*/  SYNCS.PHASECHK.TRANS64.TRYWAIT P1, [R5+URZ+0x28830], R0 ;  /* 0x02883000050075a7 */ /* 0x0002a6000802017f */
[----:B--2---:R-:W-:Y:S05]  /*10ca0*/  @!P1 NANOSLEEP.SYNCS 0x989680 ;  /* 0x009896800000995d */ /* 0x004fea0003900000 */
[----:B------:R-:W2:Y:S02]  /*10cb0*/  @!P1 SYNCS.PHASECHK.TRANS64 P1, [R5+URZ+0x28830], R0 ;  /* 0x02883000050095a7 */ /* 0x000ea4000802007f */
[----:B--2---:R-:W-:Y:S05]  /*10cc0*/  @!P1 BRA `(.L_x_2616) ;  /* 0xfffffffc00ec9947 */ /* 0x004fea000383ffff */
[----:B------:R-:W-:Y:S05]  /*10cd0*/  BRA `(.L_x_2613) ;  /* 0xffffff5800a07947 */ /* 0x000fea000383ffff */
.L_x_2620:
[----:B-1----:R-:W-:-:S04]  /*10ce0*/  IMAD.U32 R5, RZ, RZ, UR6 ;  /* 0x00000006ff057e24 */ /* 0x002fc8000f8e00ff */
[----:B------:R1:W2:Y:S03]  /*10cf0*/  SYNCS.PHASECHK.TRANS64.TRYWAIT P1, [R5+URZ+0x28850], R0 ;  /* 0x02885000050075a7 */ /* 0x0002a6000802017f */
[----:B--2---:R-:W-:Y:S05]  /*10d00*/  @!P1 NANOSLEEP.SYNCS 0x989680 ;  /* 0x009896800000995d */ /* 0x004fea0003900000 */
[----:B------:R-:W2:Y:S02]  /*10d10*/  @!P1 SYNCS.PHASECHK.TRANS64 P1, [R5+URZ+0x28850], R0 ;  /* 0x02885000050095a7 */ /* 0x000ea4000802007f */
[----:B--2---:R-:W-:Y:S05]  /*10d20*/  @!P1 BRA `(.L_x_2620) ;  /* 0xfffffffc00ec9947 */ /* 0x004fea000383ffff */
[----:B------:R-:W-:Y:S05]  /*10d30*/  BRA `(.L_x_2617) ;  /* 0xffffff5c00607947 */ /* 0x000fea000383ffff */
.L_x_2627:
[----:B-1----:R-:W-:-:S04]  /*10d40*/  IMAD.U32 R9, RZ, RZ, UR5 ;  /* 0x00000005ff097e24 */ /* 0x002fc8000f8e00ff */
[----:B------:R1:W2:Y:S03]  /*10d50*/  SYNCS.PHASECHK.TRANS64.TRYWAIT P1, [R9+URZ+0x28850], R6 ;  /* 0x02885006090075a7 */ /* 0x0002a6000802017f */
[----:B--2---:R-:W-:Y:S05]  /*10d60*/  @!P1 NANOSLEEP.SYNCS 0x989680 ;  /* 0x009896800000995d */ /* 0x004fea0003900000 */
[----:B------:R-:W2:Y:S02]  /*10d70*/  @!P1 SYNCS.PHASECHK.TRANS64 P1, [R9+URZ+0x28850], R6 ;  /* 0x02885006090095a7 */ /* 0x000ea4000802007f */
[----:B--2---:R-:W-:Y:S05]  /*10d80*/  @!P1 BRA `(.L_x_2627) ;  /* 0xfffffffc00ec9947 */ /* 0x004fea000383ffff */
[----:B------:R-:W-:Y:S05]  /*10d90*/  BRA `(.L_x_2626) ;  /* 0xffffff7800487947 */ /* 0x000fea000383ffff */
.L_x_2670:
        /* <DEDUP_REMOVED lines=11> */
.L_x_2737:
[----:B------:R-:W-:Y:S05]  /*10e50*/  BSYNC B0 ;  /* 0x0000000000007941 */ /* 0x000fea0003800000 */
.L_x_2736:
[----:B------:R-:W-:Y:S05]  /*10e60*/  BRA `(.L_x_2738) ;  /* 0xffffffbc005c7947 */ /* 0x000fea000383ffff */
.L_x_2673:
[----:B0-----:R0:W1:Y:S02]  /*10e70*/  SYNCS.PHASECHK.TRANS64.TRYWAIT P0, [R7+URZ+0x28840], R2 ;  /* 0x02884002070075a7 */ /* 0x001064000800017f */
[----:B-1----:R-:W-:Y:S05]  /*10e80*/  @!P0 NANOSLEEP.SYNCS 0x989680 ;  /* 0x009896800000895d */ /* 0x002fea0003900000 */
[----:B------:R-:W1:Y:S02]  /*10e90*/  @!P0 SYNCS.PHASECHK.TRANS64 P0, [R7+URZ+0x28840], R2 ;  /* 0x02884002070085a7 */ /* 0x000e64000800007f */
[----:B-1----:R-:W-:Y:S05]  /*10ea0*/  @!P0 BRA `(.L_x_2673) ;  /* 0xfffffffc00f08947 */ /* 0x002fea000383ffff */
[----:B------:R-:W-:Y:S05]  /*10eb0*/  BRA `(.L_x_2739) ;  /* 0xffffffbc00b87947 */ /* 0x000fea000383ffff */
.L_x_2674:
        /* <DEDUP_REMOVED lines=8> */
.L_x_2741:
[----:B------:R-:W-:Y:S05]  /*10f40*/  BSYNC B0 ;  /* 0x0000000000007941 */ /* 0x000fea0003800000 */
.L_x_2740:
        /* <DEDUP_REMOVED lines=9> */
.L_x_2742:
[----:B------:R-:W-:Y:S01]  /*10fe0*/  IMAD.MOV.U32 R13, RZ, RZ, R0 ;  /* 0x000000ffff0d7224 */ /* 0x000fe200078e0000 */
[----:B------:R-:W-:Y:S01]  /*10ff0*/  MOV R12, 0x1 ;  /* 0x00000001000c7802 */ /* 0x000fe20000000f00 */
[----:B------:R-:W-:-:S07]  /*11000*/  IMAD.MOV.U32 R3, RZ, RZ, R14 ;  /* 0x000000ffff037224 */ /* 0x000fce00078e000e */
[----:B------:R-:W-:Y:S05]  /*11010*/  WARPSYNC.COLLECTIVE R15, `(.L_x_2743) ;  /* 0x000000000f087348 */ /* 0x000fea0003c00000 */
[----:B------:R0:W1:Y:S02]  /*11020*/  SHFL.IDX P6, R14, R13, R12, R11 ;  /* 0x0000000c0d0e7389 */ /* 0x00006400000c000b */
[----:B01----:R-:W-:Y:S01]  /*11030*/  ENDCOLLECTIVE ;  /* 0x000000000000791b */ /* 0x003fe20003800000 */
.L_x_2743:
        /* <DEDUP_REMOVED lines=16> */
.L_x_2744:
[----:B------:R-:W-:Y:S02]  /*11140*/  @P1 IMAD R8, R5, 0x2, R22 ;  /* 0x0000000205081824 */ /* 0x000fe400078e0216 */
[----:B------:R-:W-:Y:S02]  /*11150*/  IMAD.MOV.U32 R13, RZ, RZ, R0 ;  /* 0x000000ffff0d7224 */ /* 0x000fe400078e0000 */
[----:B------:R-:W-:Y:S02]  /*11160*/  IMAD.MOV.U32 R12, RZ, RZ, 0x2 ;  /* 0x00000002ff0c7424 */ /* 0x000fe400078e00ff */
[----:B------:R-:W-:-:S07]  /*11170*/  IMAD.MOV.U32 R3, RZ, RZ, R14 ;  /* 0x000000ffff037224 */ /* 0x000fce00078e000e */
[----:B------:R-:W-:Y:S05]  /*11180*/  WARPSYNC.COLLECTIVE R15, `(.L_x_2745) ;  /* 0x000000000f087348 */ /* 0x000fea0003c00000 */
[----:B------:R0:W1:Y:S02]  /*11190*/  SHFL.IDX P6, R14, R13, R12, R11 ;  /* 0x0000000c0d0e7389 */ /* 0x00006400000c000b */
[----:B01----:R-:W-:Y:S01]  /*111a0*/  ENDCOLLECTIVE ;  /* 0x000000000000791b */ /* 0x003fe20003800000 */
.L_x_2745:
        /* <DEDUP_REMOVED lines=16> */
.L_x_2746:
[----:B------:R-:W-:Y:S02]  /*112b0*/  @P1 IMAD R8, R5, 0x2, R22 ;  /* 0x0000000205081824 */ /* 0x000fe400078e0216 */
[----:B------:R-:W-:Y:S02]  /*112c0*/  IMAD.MOV.U32 R13, RZ, RZ, R0 ;  /* 0x000000ffff0d7224 */ /* 0x000fe400078e0000 */
[----:B------:R-:W-:Y:S02]  /*112d0*/  IMAD.MOV.U32 R12, RZ, RZ, 0x3 ;  /* 0x00000003ff0c7424 */ /* 0x000fe400078e00ff */
[----:B------:R-:W-:-:S07]  /*112e0*/  IMAD.MOV.U32 R3, RZ, RZ, R14 ;  /* 0x000000ffff037224 */ /* 0x000fce00078e000e */
[----:B------:R-:W-:Y:S05]  /*112f0*/  WARPSYNC.COLLECTIVE R15, `(.L_x_2747) ;  /* 0x000000000f087348 */ /* 0x000fea0003c00000 */
[----:B------:R0:W1:Y:S02]  /*11300*/  SHFL.IDX P6, R14, R13, R12, R11 ;  /* 0x0000000c0d0e7389 */ /* 0x00006400000c000b */
[----:B01----:R-:W-:Y:S01]  /*11310*/  ENDCOLLECTIVE ;  /* 0x000000000000791b */ /* 0x003fe20003800000 */
.L_x_2747:
        /* <DEDUP_REMOVED lines=16> */
.L_x_2748:
[----:B------:R-:W-:Y:S02]  /*11420*/  @P1 IMAD R8, R5, 0x2, R22 ;  /* 0x0000000205081824 */ /* 0x000fe400078e0216 */
[----:B------:R-:W-:Y:S02]  /*11430*/  IMAD.MOV.U32 R13, RZ, RZ, R0 ;  /* 0x000000ffff0d7224 */ /* 0x000fe400078e0000 */
[----:B------:R-:W-:Y:S02]  /*11440*/  IMAD.MOV.U32 R12, RZ, RZ, 0x4 ;  /* 0x00000004ff0c7424 */ /* 0x000fe400078e00ff */
[----:B------:R-:W-:-:S07]  /*11450*/  IMAD.MOV.U32 R3, RZ, RZ, R14 ;  /* 0x000000ffff037224 */ /* 0x000fce00078e000e */
[----:B------:R-:W-:Y:S05]  /*11460*/  WARPSYNC.COLLECTIVE R15, `(.L_x_2749) ;  /* 0x000000000f087348 */ /* 0x000fea0003c00000 */
[----:B------:R0:W1:Y:S02]  /*11470*/  SHFL.IDX P6, R14, R13, R12, R11 ;  /* 0x0000000c0d0e7389 */ /* 0x00006400000c000b */
[----:B01----:R-:W-:Y:S01]  /*11480*/  ENDCOLLECTIVE ;  /* 0x000000000000791b */ /* 0x003fe20003800000 */
.L_x_2749:
        /* <DEDUP_REMOVED lines=16> */
.L_x_2750:
[----:B------:R-:W-:Y:S02]  /*11590*/  @P1 IMAD R8, R5, 0x2, R22 ;  /* 0x0000000205081824 */ /* 0x000fe400078e0216 */
[----:B------:R-:W-:Y:S02]  /*115a0*/  IMAD.MOV.U32 R13, RZ, RZ, R0 ;  /* 0x000000ffff0d7224 */ /* 0x000fe400078e0000 */
[----:B------:R-:W-:Y:S02]  /*115b0*/  IMAD.MOV.U32 R12, RZ, RZ, 0x5 ;  /* 0x00000005ff0c7424 */ /* 0x000fe400078e00ff */
[----:B------:R-:W-:-:S07]  /*115c0*/  IMAD.MOV.U32 R3, RZ, RZ, R14 ;  /* 0x000000ffff037224 */ /* 0x000fce00078e000e */
[----:B------:R-:W-:Y:S05]  /*115d0*/  WARPSYNC.COLLECTIVE R15, `(.L_x_2751) ;  /* 0x000000000f087348 */ /* 0x000fea0003c00000 */
[----:B------:R0:W1:Y:S02]  /*115e0*/  SHFL.IDX P6, R14, R13, R12, R11 ;  /* 0x0000000c0d0e7389 */ /* 0x00006400000c000b */
[----:B01----:R-:W-:Y:S01]  /*115f0*/  ENDCOLLECTIVE ;  /* 0x000000000000791b */ /* 0x003fe20003800000 */
.L_x_2751:
        /* <DEDUP_REMOVED lines=16> */
.L_x_2752:
[----:B------:R-:W-:Y:S02]  /*11700*/  @P1 IMAD R8, R5, 0x2, R22 ;  /* 0x0000000205081824 */ /* 0x000fe400078e0216 */
[----:B------:R-:W-:Y:S02]  /*11710*/  IMAD.MOV.U32 R13, RZ, RZ, R0 ;  /* 0x000000ffff0d7224 */ /* 0x000fe400078e0000 */
[----:B------:R-:W-:Y:S02]  /*11720*/  IMAD.MOV.U32 R12, RZ, RZ, 0x6 ;  /* 0x00000006ff0c7424 */ /* 0x000fe400078e00ff */
[----:B------:R-:W-:-:S07]  /*11730*/  IMAD.MOV.U32 R3, RZ, RZ, R14 ;  /* 0x000000ffff037224 */ /* 0x000fce00078e000e */
[----:B------:R-:W-:Y:S05]  /*11740*/  WARPSYNC.COLLECTIVE R15, `(.L_x_2753) ;  /* 0x000000000f087348 */ /* 0x000fea0003c00000 */
[----:B------:R0:W1:Y:S02]  /*11750*/  SHFL.IDX P6, R14, R13, R12, R11 ;  /* 0x0000000c0d0e7389 */ /* 0x00006400000c000b */
[----:B01----:R-:W-:Y:S01]  /*11760*/  ENDCOLLECTIVE ;  /* 0x000000000000791b */ /* 0x003fe20003800000 */
.L_x_2753:
        /* <DEDUP_REMOVED lines=16> */
.L_x_2754:
[----:B------:R-:W-:Y:S02]  /*11870*/  @P1 IMAD R8, R5, 0x2, R22 ;  /* 0x0000000205081824 */ /* 0x000fe400078e0216 */
[----:B------:R-:W-:Y:S02]  /*11880*/  IMAD.MOV.U32 R13, RZ, RZ, R0 ;  /* 0x000000ffff0d7224 */ /* 0x000fe400078e0000 */
[----:B------:R-:W-:Y:S02]  /*11890*/  IMAD.MOV.U32 R12, RZ, RZ, 0x7 ;  /* 0x00000007ff0c7424 */ /* 0x000fe400078e00ff */
[----:B------:R-:W-:-:S07]  /*118a0*/  IMAD.MOV.U32 R3, RZ, RZ, R14 ;  /* 0x000000ffff037224 */ /* 0x000fce00078e000e */
[----:B------:R-:W-:Y:S05]  /*118b0*/  WARPSYNC.COLLECTIVE R15, `(.L_x_2755) ;  /* 0x000000000f087348 */ /* 0x000fea0003c00000 */
[----:B------:R0:W1:Y:S02]  /*118c0*/  SHFL.IDX P6, R14, R13, R12, R11 ;  /* 0x0000000c0d0e7389 */ /* 0x00006400000c000b */
[----:B01----:R-:W-:Y:S01]  /*118d0*/  ENDCOLLECTIVE ;  /* 0x000000000000791b */ /* 0x003fe20003800000 */
.L_x_2755:
[----:B------:R-:W-:-:S05]  /*118e0*/  @P1 LEA R3, P0, R30, R3, 0x1 ;  /* 0x000000031e031211 */ /* 0x000fca00078008ff */
[----:B------:R-:W-:-:S05]  /*118f0*/  @P1 IMAD.X R2, RZ, RZ, R2, P0 ;  /* 0x000000ffff021224 */ /* 0x000fca00000e0602 */
[----:B------:R-:W-:Y:S02]  /*11900*/  @P1 LOP3.LUT R3, R3, R2, RZ, 0x3c, !PT ;  /* 0x0000000203031212 */ /* 0x000fe400078e3cff */
[----:B------:R-:W-:Y:S02]  /*11910*/  MOV R13, R4 ;  /* 0x00000004000d7202 */ /* 0x000fe40000000f00 */
[----:B------:R-:W-:-:S04]  /*11920*/  @P1 LOP3.LUT R2, R3, R2, RZ, 0x3c, !PT ;  /* 0x0000000203021212 */ /* 0x000fc800078e3cff */
[----:B------:R-:W-:Y:S01]  /*11930*/  @P1 LOP3.LUT R3, R3, R2, RZ, 0x3c, !PT ;  /* 0x0000000203031212 */ /* 0x000fe200078e3cff */
[----:B------:R-:W-:-:S07]  /*11940*/  IMAD.MOV.U32 R0, RZ, RZ, R14 ;  /* 0x000000ffff007224 */ /* 0x000fce00078e000e */
[----:B------:R-:W-:Y:S05]  /*11950*/  WARPSYNC.COLLECTIVE R15, `(.L_x_2756) ;  /* 0x000000000f087348 */ /* 0x000fea0003c00000 */
[----:B------:R0:W1:Y:S02]  /*11960*/  SHFL.IDX P6, R14, R13, R12, R11 ;  /* 0x0000000c0d0e7389 */ /* 0x00006400000c000b */
[----:B01----:R-:W-:Y:S01]  /*11970*/  ENDCOLLECTIVE ;  /* 0x000000000000791b */ /* 0x003fe20003800000 */
.L_x_2756:
[----:B------:R-:W-:Y:S01]  /*11980*/  @!PT LDS RZ, [RZ] ;  /* 0x00000000fffff984 */ /* 0x000fe20000000800 */
[----:B------:R-:W-:Y:S01]  /*11990*/  @!PT LDS RZ, [RZ] ;  /* 0x00000000fffff984 */ /* 0x000fe20000000800 */
[----:B------:R-:W-:Y:S01]  /*119a0*/  @!PT LDS RZ, [RZ] ;  /* 0x00000000fffff984 */ /* 0x000fe20000000800 */
[----:B------:R-:W-:Y:S04]  /*119b0*/  @P1 LDGSTS.E.BYPASS.LTC128B.128 [R8+0x1b400], desc[UR52][R2.64], !P3 ;  /* 0x1b40000002081fae */ /* 0x000fe8000d901d74 */
[----:B------:R0:W-:Y:S02]  /*119c0*/  @P1 LDGSTS.E.BYPASS.LTC128B.128 [R8+0x1f400], desc[UR52][R2.64+0x80], !P2 ;  /* 0x1f40008002081fae */ /* 0x0001e4000d101d74 */
[----:B0-----:R-:W-:Y:S01]  /*119d0*/  IMAD.MOV.U32 R2, RZ, RZ, R14 ;  /* 0x000000ffff027224 */ /* 0x001fe200078e000e */
[----:B------:R-:W-:Y:S06]  /*119e0*/  BRA `(.L_x_2757) ;  /* 0xffffffb8009c7947 */ /* 0x000fec000383ffff */
.L_x_2679:
[----:B------:R-:W-:Y:S02]  /*119f0*/  IMAD.MOV.U32 R13, RZ, RZ, R4 ;  /* 0x000000ffff0d7224 */ /* 0x000fe400078e0004 */
[----:B------:R-:W-:Y:S02]  /*11a00*/  IMAD.MOV.U32 R12, RZ, RZ, RZ ;  /* 0x000000ffff0c7224 */ /* 0x000fe400078e00ff */
[----:B------:R-:W-:Y:S02]  /*11a10*/  IMAD.MOV.U32 R11, RZ, RZ, 0x181f ;  /* 0x0000181fff0b7424 */ /* 0x000fe400078e00ff */
[----:B------:R-:W-:Y:S02]  /*11a20*/  IMAD.MOV.U32 R15, RZ, RZ, -0x1 ;  /* 0xffffffffff0f7424 */ /* 0x000fe400078e00ff */
[----:B-----5:R-:W-:Y:S02]  /*11a30*/  IMAD R5, R10, R5, RZ ;  /* 0x000000050a057224 */ /* 0x020fe400078e02ff */
[----:B------:R-:W-:-:S07]  /*11a40*/  IMAD R17, R17, 0x80, R9 ;  /* 0x0000008011117824 */ /* 0x000fce00078e0209 */
[----:B------:R-:W-:Y:S05]  /*11a50*/  WARPSYNC.COLLECTIVE R15, `(.L_x_2758) ;  /* 0x000000000f087348 */ /* 0x000fea0003c00000 */
[----:B------:R0:W1:Y:S02]  /*11a60*/  SHFL.IDX P6, R14, R13, R12, R11 ;  /* 0x0000000c0d0e7389 */ /* 0x00006400000c000b */
[----:B01----:R-:W-:Y:S01]  /*11a70*/  ENDCOLLECTIVE ;  /* 0x000000000000791b */ /* 0x003fe20003800000 */
.L_x_2758:
[C---:B------:R-:W-:Y:S01]  /*11a80*/  VIADD R6, R17.reuse, 0x10 ;  /* 0x0000001011067836 */ /* 0x040fe20000000000 */
[----:B------:R-:W-:Y:S01]  /*11a90*/  ISETP.GE.AND P2, PT, R17, R5, PT ;  /* 0x000000051100720c */ /* 0x000fe20003f46270 */
[----:B------:R-:W-:Y:S02]  /*11aa0*/  IMAD.MOV.U32 R13, RZ, RZ, R0 ;  /* 0x000000ffff0d7224 */ /* 0x000fe400078e0000 */
[----:B------:R-:W-:-:S10]  /*11ab0*/  IMAD.MOV.U32 R2, RZ, RZ, R14 ;  /* 0x000000ffff027224 */ /* 0x000fd400078e000e */
[----:B------:R-:W-:Y:S05]  /*11ac0*/  WARPSYNC.COLLECTIVE R15, `(.L_x_2759) ;  /* 0x000000000f087348 */ /* 0x000fea0003c00000 */
[----:B------:R0:W1:Y:S02]  /*11ad0*/  SHFL.IDX P6, R14, R13, R12, R11 ;  /* 0x0000000c0d0e7389 */ /* 0x00006400000c000b */
[----:B01----:R-:W-:Y:S01]  /*11ae0*/  ENDCOLLECTIVE ;  /* 0x000000000000791b */ /* 0x003fe20003800000 */
.L_x_2759:
        /* <DEDUP_REMOVED lines=8> */
.L_x_2760:
        /* <DEDUP_REMOVED lines=12> */
.L_x_2761:
        /* <DEDUP_REMOVED lines=8> */
.L_x_2762:
        /* <DEDUP_REMOVED lines=8> */
[----:B------:R-:W-:Y:S01]  /*11d30*/  IMAD.MOV.U32 R13, RZ, RZ, R0 ;  /* 0x000000ffff0d7224 */ /* 0x000fe200078e0000 */
[----:B0-----:R-:W-:-:S09]  /*11d40*/  MOV R2, R14 ;  /* 0x0000000e00027202 */ /* 0x001fd20000000f00 */
[----:B------:R-:W-:Y:S05]  /*11d50*/  WARPSYNC.COLLECTIVE R15, `(.L_x_2763) ;  /* 0x000000000f087348 */ /* 0x000fea0003c00000 */
[----:B------:R0:W1:Y:S02]  /*11d60*/  SHFL.IDX P6, R14, R13, R12, R11 ;  /* 0x0000000c0d0e7389 */ /* 0x00006400000c000b */
[----:B01----:R-:W-:Y:S01]  /*11d70*/  ENDCOLLECTIVE ;  /* 0x000000000000791b */ /* 0x003fe20003800000 */
.L_x_2763:
        /* <DEDUP_REMOVED lines=8> */
.L_x_2764:
        /* <DEDUP_REMOVED lines=13> */
.L_x_2765:
        /* <DEDUP_REMOVED lines=8> */
.L_x_2766:
        /* <DEDUP_REMOVED lines=13> */
.L_x_2767:
[----:B------:R-:W-:Y:S01]  /*12020*/  MOV R13, R4 ;  /* 0x00000004000d7202 */ /* 0x000fe20000000f00 */
[----:B------:R-:W-:Y:S01]  /*12030*/  IMAD.MOV.U32 R12, RZ, RZ, 0x5 ;  /* 0x00000005ff0c7424 */ /* 0x000fe200078e00ff */
[----:B------:R-:W-:-:S05]  /*12040*/  @!P2 LEA R14, P3, R30, R14, 0x1 ;  /* 0x0000000e1e0ea211 */ /* 0x000fca00078608ff */
[----:B------:R-:W-:Y:S02]  /*12050*/  @!P2 IMAD.X R7, RZ, RZ, R2, P3 ;  /* 0x000000ffff07a224 */ /* 0x000fe400018e0602 */
[----:B------:R-:W-:-:S07]  /*12060*/  @!P2 IMAD.MOV.U32 R2, RZ, RZ, R14 ;  /* 0x000000ffff02a224 */ /* 0x000fce00078e000e */
[----:B------:R-:W-:Y:S05]  /*12070*/  WARPSYNC.COLLECTIVE R15, `(.L_x_2768) ;  /* 0x000000000f087348 */ /* 0x000fea0003c00000 */
[----:B------:R0:W1:Y:S02]  /*12080*/  SHFL.IDX P6, R14, R13, R12, R11 ;  /* 0x0000000c0d0e7389 */ /* 0x00006400000c000b */
[----:B01----:R-:W-:Y:S01]  /*12090*/  ENDCOLLECTIVE ;  /* 0x000000000000791b */ /* 0x003fe20003800000 */
.L_x_2768:
        /* <DEDUP_REMOVED lines=13> */
.L_x_2769:
        /* <DEDUP_REMOVED lines=8> */
.L_x_2770:
        /* <DEDUP_REMOVED lines=12> */
.L_x_2771:
        /* <DEDUP_REMOVED lines=8> */
.L_x_2772:
        /* <DEDUP_REMOVED lines=11> */
.L_x_2773:
[----:B------:R-:W-:Y:S05]  /*123e0*/  BRA `(.L_x_2774) ;  /* 0xffffffbc00107947 */ /* 0x000fea000383ffff */
.L_x_2684:
[----:B0-----:R0:W1:Y:S02]  /*123f0*/  SYNCS.PHASECHK.TRANS64.TRYWAIT P1, [R22+URZ+0x28820], R3 ;  /* 0x02882003160075a7 */ /* 0x001064000802017f */
[----:B-1----:R-:W-:Y:S05]  /*12400*/  @!P1 NANOSLEEP.SYNCS 0x989680 ;  /* 0x009896800000995d */ /* 0x002fea0003900000 */
[----:B------:R-:W1:Y:S02]  /*12410*/  @!P1 SYNCS.PHASECHK.TRANS64 P1, [R22+URZ+0x28820], R3 ;  /* 0x02882003160095a7 */ /* 0x000e64000802007f */
[----:B-1----:R-:W-:Y:S05]  /*12420*/  @!P1 BRA `(.L_x_2684) ;  /* 0xfffffffc00f09947 */ /* 0x002fea000383ffff */
[----:B------:R-:W-:Y:S05]  /*12430*/  BRA `(.L_x_2775) ;  /* 0xffffffbc00847947 */ /* 0x000fea000383ffff */
.L_x_2689:
[----:B0-----:R0:W1:Y:S02]  /*12440*/  SYNCS.PHASECHK.TRANS64.TRYWAIT P0, [R6+URZ+0x28840], R3 ;  /* 0x02884003060075a7 */ /* 0x001064000800017f */
[----:B-1----:R-:W-:Y:S05]  /*12450*/  @!P0 NANOSLEEP.SYNCS 0x989680 ;  /* 0x009896800000895d */ /* 0x002fea0003900000 */
[----:B------:R-:W1:Y:S02]  /*12460*/  @!P0 SYNCS.PHASECHK.TRANS64 P0, [R6+URZ+0x28840], R3 ;  /* 0x02884003060085a7 */ /* 0x000e64000800007f */
[----:B-1----:R-:W-:Y:S05]  /*12470*/  @!P0 BRA `(.L_x_2689) ;  /* 0xfffffffc00f08947 */ /* 0x002fea000383ffff */
[----:B------:R-:W-:Y:S05]  /*12480*/  BRA `(.L_x_2776) ;  /* 0xffffffc000507947 */ /* 0x000fea000383ffff */
.L_x_2690:
[----:B------:R-:W-:Y:S01]  /*12490*/  BSSY B1, `(.L_x_2777) ;  /* 0x0000008000017945 */ /* 0x000fe20003800000 */
[----:B------:R-:W-:Y:S01]  /*124a0*/  IMAD.MOV.U32 R13, RZ, RZ, R9 ;  /* 0x000000ffff0d7224 */ /* 0x000fe200078e0009 */
[----:B------:R-:W-:Y:S01]  /*124b0*/  MOV R15, 0xffffffff ;  /* 0xffffffff000f7802 */ /* 0x000fe20000000f00 */
[----:B------:R-:W-:Y:S02]  /*124c0*/  IMAD.MOV.U32 R12, RZ, RZ, RZ ;  /* 0x000000ffff0c7224 */ /* 0x000fe400078e00ff */
[----:B------:R-:W-:-:S07]  /*124d0*/  IMAD.MOV.U32 R11, RZ, RZ, 0x181f ;  /* 0x0000181fff0b7424 */ /* 0x000fce00078e00ff */
[----:B--2---:R-:W-:Y:S05]  /*124e0*/  WARPSYNC.COLLECTIVE R15, `(.L_x_2778) ;  /* 0x000000000f087348 */ /* 0x004fea0003c00000 */
[----:B--2---:R0:W1:Y:S02]  /*124f0*/  SHFL.IDX P6, R14, R13, R12, R11 ;  /* 0x0000000c0d0e7389 */ /* 0x00406400000c000b */
[----:B01----:R-:W-:Y:S01]  /*12500*/  ENDCOLLECTIVE ;  /* 0x000000000000791b */ /* 0x003fe20003800000 */
.L_x_2778:
[----:B------:R-:W-:Y:S05]  /*12510*/  BSYNC B1 ;  /* 0x0000000000017941 */ /* 0x000fea0003800000 */
.L_x_2777:
        /* <DEDUP_REMOVED lines=9> */
.L_x_2779:
[----:B------:R-:W-:Y:S02]  /*125b0*/  IMAD R8, R8, 0x2, R22 ;  /* 0x0000000208087824 */ /* 0x000fe400078e0216 */
[----:B------:R-:W-:Y:S02]  /*125c0*/  IMAD.MOV.U32 R13, RZ, RZ, R9 ;  /* 0x000000ffff0d7224 */ /* 0x000fe400078e0009 */
[----:B------:R-:W-:Y:S02]  /*125d0*/  IMAD.MOV.U32 R12, RZ, RZ, 0x1 ;  /* 0x00000001ff0c7424 */ /* 0x000fe400078e00ff */
[----:B------:R-:W-:-:S07]  /*125e0*/  IMAD.MOV.U32 R2, RZ, RZ, R14 ;  /* 0x000000ffff027224 */ /* 0x000fce00078e000e */
[----:B------:R-:W-:Y:S05]  /*125f0*/  WARPSYNC.COLLECTIVE R15, `(.L_x_2780) ;  /* 0x000000000f087348 */ /* 0x000fea0003c00000 */
[----:B------:R0:W1:Y:S02]  /*12600*/  SHFL.IDX P6, R14, R13, R12, R11 ;  /* 0x0000000c0d0e7389 */ /* 0x00006400000c000b */
[----:B01----:R-:W-:Y:S01]  /*12610*/  ENDCOLLECTIVE ;  /* 0x000000000000791b */ /* 0x003fe20003800000 */
.L_x_2780:
        /* <DEDUP_REMOVED lines=12> */
.L_x_2781:
[----:B------:R-:W-:Y:S02]  /*126e0*/  IMAD.MOV.U32 R13, RZ, RZ, R9 ;  /* 0x000000ffff0d7224 */ /* 0x000fe400078e0009 */
[----:B------:R-:W-:Y:S02]  /*126f0*/  IMAD.MOV.U32 R12, RZ, RZ, 0x2 ;  /* 0x00000002ff0c7424 */ /* 0x000fe400078e00ff */
[----:B------:R-:W-:-:S07]  /*12700*/  IMAD.MOV.U32 R2, RZ, RZ, R14 ;  /* 0x000000ffff027224 */ /* 0x000fce00078e000e */
[----:B------:R-:W-:Y:S05]  /*12710*/  WARPSYNC.COLLECTIVE R15, `(.L_x_2782) ;  /* 0x000000000f087348 */ /* 0x000fea0003c00000 */
[----:B------:R0:W1:Y:S02]  /*12720*/  SHFL.IDX P6, R14, R13, R12, R11 ;  /* 0x0000000c0d0e7389 */ /* 0x00006400000c000b */
[----:B01----:R-:W-:Y:S01]  /*12730*/  ENDCOLLECTIVE ;  /* 0x000000000000791b */ /* 0x003fe20003800000 */
.L_x_2782:
        /* <DEDUP_REMOVED lines=12> */
.L_x_2783:
[----:B------:R-:W-:Y:S01]  /*12800*/  MOV R13, R9 ;  /* 0x00000009000d7202 */ /* 0x000fe20000000f00 */
[----:B------:R-:W-:Y:S02]  /*12810*/  IMAD.MOV.U32 R12, RZ, RZ, 0x3 ;  /* 0x00000003ff0c7424 */ /* 0x000fe400078e00ff */
[----:B------:R-:W-:-:S07]  /*12820*/  IMAD.MOV.U32 R2, RZ, RZ, R14 ;  /* 0x000000ffff027224 */ /* 0x000fce00078e000e */
[----:B------:R-:W-:Y:S05]  /*12830*/  WARPSYNC.COLLECTIVE R15, `(.L_x_2784) ;  /* 0x000000000f087348 */ /* 0x000fea0003c00000 */
[----:B------:R0:W1:Y:S02]  /*12840*/  SHFL.IDX P6, R14, R13, R12, R11 ;  /* 0x0000000c0d0e7389 */ /* 0x00006400000c000b */
[----:B01----:R-:W-:Y:S01]  /*12850*/  ENDCOLLECTIVE ;  /* 0x000000000000791b */ /* 0x003fe20003800000 */
.L_x_2784:
        /* <DEDUP_REMOVED lines=12> */
.L_x_2785:
[----:B------:R-:W-:Y:S02]  /*12920*/  IMAD.MOV.U32 R13, RZ, RZ, R9 ;  /* 0x000000ffff0d7224 */ /* 0x000fe400078e0009 */
[----:B------:R-:W-:Y:S02]  /*12930*/  IMAD.MOV.U32 R12, RZ, RZ, 0x4 ;  /* 0x00000004ff0c7424 */ /* 0x000fe400078e00ff */
[----:B------:R-:W-:-:S07]  /*12940*/  IMAD.MOV.U32 R2, RZ, RZ, R14 ;  /* 0x000000ffff027224 */ /* 0x000fce00078e000e */
[----:B------:R-:W-:Y:S05]  /*12950*/  WARPSYNC.COLLECTIVE R15, `(.L_x_2786) ;  /* 0x000000000f087348 */ /* 0x000fea0003c00000 */
[----:B------:R0:W1:Y:S02]  /*12960*/  SHFL.IDX P6, R14, R13, R12, R11 ;  /* 0x0000000c0d0e7389 */ /* 0x00006400000c000b */
[----:B01----:R-:W-:Y:S01]  /*12970*/  ENDCOLLECTIVE ;  /* 0x000000000000791b */ /* 0x003fe20003800000 */
.L_x_2786:
        /* <DEDUP_REMOVED lines=12> */
.L_x_2787:
[----:B------:R-:W-:Y:S02]  /*12a40*/  IMAD.MOV.U32 R13, RZ, RZ, R9 ;  /* 0x000000ffff0d7224 */ /* 0x000fe400078e0009 */
[----:B------:R-:W-:Y:S02]  /*12a50*/  IMAD.MOV.U32 R12, RZ, RZ, 0x5 ;  /* 0x00000005ff0c7424 */ /* 0x000fe400078e00ff */
[----:B------:R-:W-:-:S07]  /*12a60*/  IMAD.MOV.U32 R2, RZ, RZ, R14 ;  /* 0x000000ffff027224 */ /* 0x000fce00078e000e */
[----:B------:R-:W-:Y:S05]  /*12a70*/  WARPSYNC.COLLECTIVE R15, `(.L_x_2788) ;  /* 0x000000000f087348 */ /* 0x000fea0003c00000 */
[----:B------:R0:W1:Y:S02]  /*12a80*/  SHFL.IDX P6, R14, R13, R12, R11 ;  /* 0x0000000c0d0e7389 */ /* 0x00006400000c000b */
[----:B01----:R-:W-:Y:S01]  /*12a90*/  ENDCOLLECTIVE ;  /* 0x000000000000791b */ /* 0x003fe20003800000 */
.L_x_2788:
        /* <DEDUP_REMOVED lines=12> */
.L_x_2789:
[----:B------:R-:W-:Y:S02]  /*12b60*/  IMAD.MOV.U32 R13, RZ, RZ, R9 ;  /* 0x000000ffff0d7224 */ /* 0x000fe400078e0009 */
[----:B------:R-:W-:Y:S02]  /*12b70*/  IMAD.MOV.U32 R12, RZ, RZ, 0x6 ;  /* 0x00000006ff0c7424 */ /* 0x000fe400078e00ff */
[----:B------:R-:W-:-:S07]  /*12b80*/  IMAD.MOV.U32 R2, RZ, RZ, R14 ;  /* 0x000000ffff027224 */ /* 0x000fce00078e000e */
[----:B------:R-:W-:Y:S05]  /*12b90*/  WARPSYNC.COLLECTIVE R15, `(.L_x_2790) ;  /* 0x000000000f087348 */ /* 0x000fea0003c00000 */
[----:B------:R0:W1:Y:S02]  /*12ba0*/  SHFL.IDX P6, R14, R13, R12, R11 ;  /* 0x0000000c0d0e7389 */ /* 0x00006400000c000b */
[----:B01----:R-:W-:Y:S01]  /*12bb0*/  ENDCOLLECTIVE ;  /* 0x000000000000791b */ /* 0x003fe20003800000 */
.L_x_2790:
        /* <DEDUP_REMOVED lines=12> */
.L_x_2791:
[----:B------:R-:W-:Y:S02]  /*12c80*/  IMAD.MOV.U32 R13, RZ, RZ, R9 ;  /* 0x000000ffff0d7224 */ /* 0x000fe400078e0009 */
[----:B------:R-:W-:Y:S01]  /*12c90*/  IMAD.MOV.U32 R12, RZ, RZ, 0x7 ;  /* 0x00000007ff0c7424 */ /* 0x000fe200078e00ff */
[----:B------:R-:W-:-:S07]  /*12ca0*/  MOV R2, R14 ;  /* 0x0000000e00027202 */ /* 0x000fce0000000f00 */
[----:B------:R-:W-:Y:S05]  /*12cb0*/  WARPSYNC.COLLECTIVE R15, `(.L_x_2792) ;  /* 0x000000000f087348 */ /* 0x000fea0003c00000 */
[----:B------:R0:W1:Y:S02]  /*12cc0*/  SHFL.IDX P6, R14, R13, R12, R11 ;  /* 0x0000000c0d0e7389 */ /* 0x00006400000c000b */
[----:B01----:R-:W-:Y:S01]  /*12cd0*/  ENDCOLLECTIVE ;  /* 0x000000000000791b */ /* 0x003fe20003800000 */
.L_x_2792:
        /* <DEDUP_REMOVED lines=12> */
.L_x_2793:
[----:B------:R-:W-:Y:S01]  /*12da0*/  IMAD.MOV.U32 R2, RZ, RZ, R14 ;  /* 0x000000ffff027224 */ /* 0x000fe200078e000e */
[----:B------:R-:W-:Y:S06]  /*12db0*/  BRA `(.L_x_2794) ;  /* 0xffffffbc00247947 */ /* 0x000fec000383ffff */
.L_x_2695:
[----:B-1----:R1:W3:Y:S02]  /*12dc0*/  SYNCS.PHASECHK.TRANS64.TRYWAIT P0, [R6+URZ+0x28860], R2 ;  /* 0x02886002060075a7 */ /* 0x0022e4000800017f */
[----:B---3--:R-:W-:Y:S05]  /*12dd0*/  @!P0 NANOSLEEP.SYNCS 0x989680 ;  /* 0x009896800000895d */ /* 0x008fea0003900000 */
[----:B------:R-:W3:Y:S02]  /*12de0*/  @!P0 SYNCS.PHASECHK.TRANS64 P0, [R6+URZ+0x28860], R2 ;  /* 0x02886002060085a7 */ /* 0x000ee4000800007f */
[----:B---3--:R-:W-:Y:S05]  /*12df0*/  @!P0 BRA `(.L_x_2695) ;  /* 0xfffffffc00f08947 */ /* 0x008fea000383ffff */
[----:B------:R-:W-:Y:S05]  /*12e00*/  BRA `(.L_x_2795) ;  /* 0xffffffbc00847947 */ /* 0x000fea000383ffff */
.L_x_2696:
        /* <DEDUP_REMOVED lines=8> */
.L_x_2797:
[----:B------:R-:W-:Y:S05]  /*12e90*/  BSYNC B1 ;  /* 0x0000000000017941 */ /* 0x000fea0003800000 */
.L_x_2796:
        /* <DEDUP_REMOVED lines=9> */
.L_x_2798:
[----:B------:R-:W-:Y:S02]  /*12f30*/  IMAD.MOV.U32 R13, RZ, RZ, R24 ;  /* 0x000000ffff0d7224 */ /* 0x000fe400078e0018 */
[----:B------:R-:W-:Y:S02]  /*12f40*/  IMAD.MOV.U32 R12, RZ, RZ, 0x1 ;  /* 0x00000001ff0c7424 */ /* 0x000fe400078e00ff */
[----:B------:R-:W-:-:S07]  /*12f50*/  IMAD.MOV.U32 R2, RZ, RZ, R14 ;  /* 0x000000ffff027224 */ /* 0x000fce00078e000e */
[----:B------:R-:W-:Y:S05]  /*12f60*/  WARPSYNC.COLLECTIVE R15, `(.L_x_2799) ;  /* 0x000000000f087348 */ /* 0x000fea0003c00000 */
[----:B------:R0:W1:Y:S02]  /*12f70*/  SHFL.IDX P6, R14, R13, R12, R11 ;  /* 0x0000000c0d0e7389 */ /* 0x00006400000c000b */
[----:B01----:R-:W-:Y:S01]  /*12f80*/  ENDCOLLECTIVE ;  /* 0x000000000000791b */ /* 0x003fe20003800000 */
.L_x_2799:
[----:B------:R-:W-:-:S05]  /*12f90*/  IADD3 R2, P0, R2, R5, RZ ;  /* 0x0000000502027210 */ /* 0x000fca0007f1e0ff */
        /* <DEDUP_REMOVED lines=13> */
.L_x_2800:
[----:B------:R-:W-:Y:S02]  /*13070*/  IMAD.MOV.U32 R13, RZ, RZ, R24 ;  /* 0x000000ffff0d7224 */ /* 0x000fe400078e0018 */
[----:B------:R-:W-:Y:S02]  /*13080*/  IMAD.MOV.U32 R12, RZ, RZ, 0x2 ;  /* 0x00000002ff0c7424 */ /* 0x000fe400078e00ff */
[----:B------:R-:W-:-:S07]  /*13090*/  IMAD.MOV.U32 R2, RZ, RZ, R14 ;  /* 0x000000ffff027224 */ /* 0x000fce00078e000e */
[----:B------:R-:W-:Y:S05]  /*130a0*/  WARPSYNC.COLLECTIVE R15, `(.L_x_2801) ;  /* 0x000000000f087348 */ /* 0x000fea0003c00000 */
[----:B------:R0:W1:Y:S02]  /*130b0*/  SHFL.IDX P6, R14, R13, R12, R11 ;  /* 0x0000000c0d0e7389 */ /* 0x00006400000c000b */
[----:B01----:R-:W-:Y:S01]  /*130c0*/  ENDCOLLECTIVE ;  /* 0x000000000000791b */ /* 0x003fe20003800000 */
.L_x_2801:
        /* <DEDUP_REMOVED lines=14> */
.L_x_2802:
[----:B------:R-:W-:Y:S02]  /*131b0*/  IMAD.MOV.U32 R13, RZ, RZ, R24 ;  /* 0x000000ffff0d7224 */ /* 0x000fe400078e0018 */
[----:B------:R-:W-:Y:S02]  /*131c0*/  IMAD.MOV.U32 R12, RZ, RZ, 0x3 ;  /* 0x00000003ff0c7424 */ /* 0x000fe400078e00ff */
[----:B------:R-:W-:-:S07]  /*131d0*/  IMAD.MOV.U32 R2, RZ, RZ, R14 ;  /* 0x000000ffff027224 */ /* 0x000fce00078e000e */
[----:B------:R-:W-:Y:S05]  /*131e0*/  WARPSYNC.COLLECTIVE R15, `(.L_x_2803) ;  /* 0x000000000f087348 */ /* 0x000fea0003c00000 */
[----:B------:R0:W1:Y:S02]  /*131f0*/  SHFL.IDX P6, R14, R13, R12, R11 ;  /* 0x0000000c0d0e7389 */ /* 0x00006400000c000b */
[----:B01----:R-:W-:Y:S01]  /*13200*/  ENDCOLLECTIVE ;  /* 0x000000000000791b */ /* 0x003fe20003800000 */
.L_x_2803:
        /* <DEDUP_REMOVED lines=14> */
.L_x_2804:
[----:B------:R-:W-:Y:S02]  /*132f0*/  IMAD.MOV.U32 R13, RZ, RZ, R24 ;  /* 0x000000ffff0d7224 */ /* 0x000fe400078e0018 */
[----:B------:R-:W-:Y:S02]  /*13300*/  IMAD.MOV.U32 R12, RZ, RZ, 0x4 ;  /* 0x00000004ff0c7424 */ /* 0x000fe400078e00ff */
[----:B------:R-:W-:-:S07]  /*13310*/  IMAD.MOV.U32 R2, RZ, RZ, R14 ;  /* 0x000000ffff027224 */ /* 0x000fce00078e000e */
[----:B------:R-:W-:Y:S05]  /*13320*/  WARPSYNC.COLLECTIVE R15, `(.L_x_2805) ;  /* 0x000000000f087348 */ /* 0x000fea0003c00000 */
[----:B------:R0:W1:Y:S02]  /*13330*/  SHFL.IDX P6, R14, R13, R12, R11 ;  /* 0x0000000c0d0e7389 */ /* 0x00006400000c000b */
[----:B01----:R-:W-:Y:S01]  /*13340*/  ENDCOLLECTIVE ;  /* 0x000000000000791b */ /* 0x003fe20003800000 */
.L_x_2805:
        /* <DEDUP_REMOVED lines=14> */
.L_x_2806:
[----:B------:R-:W-:Y:S01]  /*13430*/  IMAD.MOV.U32 R13, RZ, RZ, R24 ;  /* 0x000000ffff0d7224 */ /* 0x000fe200078e0018 */
[----:B------:R-:W-:Y:S01]  /*13440*/  MOV R12, 0x5 ;  /* 0x00000005000c7802 */ /* 0x000fe20000000f00 */
[----:B------:R-:W-:-:S07]  /*13450*/  IMAD.MOV.U32 R2, RZ, RZ, R14 ;  /* 0x000000ffff027224 */ /* 0x000fce00078e000e */
[----:B------:R-:W-:Y:S05]  /*13460*/  WARPSYNC.COLLECTIVE R15, `(.L_x_2807) ;  /* 0x000000000f087348 */ /* 0x000fea0003c00000 */
[----:B------:R0:W1:Y:S02]  /*13470*/  SHFL.IDX P6, R14, R13, R12, R11 ;  /* 0x0000000c0d0e7389 */ /* 0x00006400000c000b */
[----:B01----:R-:W-:Y:S01]  /*13480*/  ENDCOLLECTIVE ;  /* 0x000000000000791b */ /* 0x003fe20003800000 */
.L_x_2807:
        /* <DEDUP_REMOVED lines=14> */
.L_x_2808:
[----:B------:R-:W-:Y:S02]  /*13570*/  IMAD.MOV.U32 R13, RZ, RZ, R24 ;  /* 0x000000ffff0d7224 */ /* 0x000fe400078e0018 */
[----:B------:R-:W-:Y:S02]  /*13580*/  IMAD.MOV.U32 R12, RZ, RZ, 0x6 ;  /* 0x00000006ff0c7424 */ /* 0x000fe400078e00ff */
[----:B------:R-:W-:-:S07]  /*13590*/  IMAD.MOV.U32 R2, RZ, RZ, R14 ;  /* 0x000000ffff027224 */ /* 0x000fce00078e000e */
[----:B------:R-:W-:Y:S05]  /*135a0*/  WARPSYNC.COLLECTIVE R15, `(.L_x_2809) ;  /* 0x000000000f087348 */ /* 0x000fea0003c00000 */
[----:B------:R0:W1:Y:S02]  /*135b0*/  SHFL.IDX P6, R14, R13, R12, R11 ;  /* 0x0000000c0d0e7389 */ /* 0x00006400000c000b */
[----:B01----:R-:W-:Y:S01]  /*135c0*/  ENDCOLLECTIVE ;  /* 0x000000000000791b */ /* 0x003fe20003800000 */
.L_x_2809:
        /* <DEDUP_REMOVED lines=14> */
.L_x_2810:
[----:B------:R-:W-:Y:S02]  /*136b0*/  IMAD.MOV.U32 R13, RZ, RZ, R24 ;  /* 0x000000ffff0d7224 */ /* 0x000fe400078e0018 */
[----:B------:R-:W-:Y:S02]  /*136c0*/  IMAD.MOV.U32 R12, RZ, RZ, 0x7 ;  /* 0x00000007ff0c7424 */ /* 0x000fe400078e00ff */
[----:B------:R-:W-:-:S07]  /*136d0*/  IMAD.MOV.U32 R2, RZ, RZ, R14 ;  /* 0x000000ffff027224 */ /* 0x000fce00078e000e */
[----:B------:R-:W-:Y:S05]  /*136e0*/  WARPSYNC.COLLECTIVE R15, `(.L_x_2811) ;  /* 0x000000000f087348 */ /* 0x000fea0003c00000 */
[----:B------:R0:W1:Y:S02]  /*136f0*/  SHFL.IDX P6, R14, R13, R12, R11 ;  /* 0x0000000c0d0e7389 */ /* 0x00006400000c000b */
[----:B01----:R-:W-:Y:S01]  /*13700*/  ENDCOLLECTIVE ;  /* 0x000000000000791b */ /* 0x003fe20003800000 */
.L_x_2811:
        /* <DEDUP_REMOVED lines=13> */
.L_x_2812:
[----:B------:R-:W-:Y:S01]  /*137e0*/  @!PT LDS RZ, [RZ] ;  /* 0x00000000fffff984 */ /* 0x000fe20000000800 */
[----:B------:R-:W-:Y:S01]  /*137f0*/  @!PT LDS RZ, [RZ] ;  /* 0x00000000fffff984 */ /* 0x000fe20000000800 */
[----:B------:R-:W-:Y:S01]  /*13800*/  @!PT LDS RZ, [RZ] ;  /* 0x00000000fffff984 */ /* 0x000fe20000000800 */
[----:B------:R1:W-:Y:S01]  /*13810*/  LDGSTS.E.BYPASS.LTC128B.128 [R7+0x7400], desc[UR52][R2.64+0x80], !P0 ;  /* 0x0740008002077fae */ /* 0x0003e2000c101d74 */
[----:B------:R-:W-:Y:S05]  /*13820*/  BRA `(.L_x_2813) ;  /* 0xffffffb800087947 */ /* 0x000fea000383ffff */
.L_x_2704:
[----:B0-----:R0:W1:Y:S02]  /*13830*/  SYNCS.PHASECHK.TRANS64.TRYWAIT P0, [R0+URZ+0x28860], R3 ;  /* 0x02886003000075a7 */ /* 0x001064000800017f */
[----:B-1----:R-:W-:Y:S05]  /*13840*/  @!P0 NANOSLEEP.SYNCS 0x989680 ;  /* 0x009896800000895d */ /* 0x002fea0003900000 */
[----:B------:R-:W1:Y:S02]  /*13850*/  @!P0 SYNCS.PHASECHK.TRANS64 P0, [R0+URZ+0x28860], R3 ;  /* 0x02886003000085a7 */ /* 0x000e64000800007f */
[----:B-1----:R-:W-:Y:S05]  /*13860*/  @!P0 BRA `(.L_x_2704) ;  /* 0xfffffffc00f08947 */ /* 0x002fea000383ffff */
[----:B------:R-:W-:Y:S05]  /*13870*/  BRA `(.L_x_2814) ;  /* 0xffffffbc00247947 */ /* 0x000fea000383ffff */
.L_x_2705:
        /* <DEDUP_REMOVED lines=8> */
.L_x_2816:
[----:B------:R-:W-:Y:S05]  /*13900*/  BSYNC B0 ;  /* 0x0000000000007941 */ /* 0x000fea0003800000 */
.L_x_2815:
[----:B------:R-:W-:Y:S01]  /*13910*/  IMAD.MOV.U32 R13, RZ, RZ, R23 ;  /* 0x000000ffff0d7224 */ /* 0x000fe200078e0017 */
[----:B------:R-:W-:Y:S01]  /*13920*/  MOV R11, 0x181f ;  /* 0x0000181f000b7802 */ /* 0x000fe20000000f00 */
[----:B------:R-:W-:Y:S02]  /*13930*/  IMAD.MOV.U32 R12, RZ, RZ, RZ ;  /* 0x000000ffff0c7224 */ /* 0x000fe400078e00ff */
[----:B------:R-:W-:Y:S02]  /*13940*/  IMAD.MOV.U32 R15, RZ, RZ, -0x1 ;  /* 0xffffffffff0f7424 */ /* 0x000fe400078e00ff */
[----:B------:R-:W-:Y:S02]  /*13950*/  IMAD.MOV.U32 R3, RZ, RZ, R14 ;  /* 0x000000ffff037224 */ /* 0x000fe400078e000e */
[----:B------:R-:W-:-:S07]  /*13960*/  IMAD.SHL.U32 R5, R30, 0x2, RZ ;  /* 0x000000021e057824 */ /* 0x000fce00078e00ff */
[----:B------:R-:W-:Y:S05]  /*13970*/  WARPSYNC.COLLECTIVE R15, `(.L_x_2817) ;  /* 0x000000000f087348 */ /* 0x000fea0003c00000 */
[----:B------:R0:W1:Y:S02]  /*13980*/  SHFL.IDX P6, R14, R13, R12, R11 ;  /* 0x0000000c0d0e7389 */ /* 0x00006400000c000b */
[----:B01----:R-:W-:Y:S01]  /*13990*/  ENDCOLLECTIVE ;  /* 0x000000000000791b */ /* 0x003fe20003800000 */
.L_x_2817:
        /* <DEDUP_REMOVED lines=12> */
.L_x_2818:
        /* <DEDUP_REMOVED lines=13> */
.L_x_2819:
[----:B------:R-:W-:Y:S02]  /*13b30*/  IMAD.MOV.U32 R13, RZ, RZ, R24 ;  /* 0x000000ffff0d7224 */ /* 0x000fe400078e0018 */
[----:B------:R-:W-:Y:S02]  /*13b40*/  IMAD.MOV.U32 R12, RZ, RZ, 0x2 ;  /* 0x00000002ff0c7424 */ /* 0x000fe400078e00ff */
[----:B------:R-:W-:-:S07]  /*13b50*/  IMAD.MOV.U32 R10, RZ, RZ, R14 ;  /* 0x000000ffff0a7224 */ /* 0x000fce00078e000e */
[----:B------:R-:W-:Y:S05]  /*13b60*/  WARPSYNC.COLLECTIVE R15, `(.L_x_2820) ;  /* 0x000000000f087348 */ /* 0x000fea0003c00000 */
[----:B------:R0:W1:Y:S02]  /*13b70*/  SHFL.IDX P6, R14, R13, R12, R11 ;  /* 0x0000000c0d0e7389 */ /* 0x00006400000c000b */
[----:B01----:R-:W-:Y:S01]  /*13b80*/  ENDCOLLECTIVE ;  /* 0x000000000000791b */ /* 0x003fe20003800000 */
.L_x_2820:
        /* <DEDUP_REMOVED lines=14> */
.L_x_2821:
[----:B------:R-:W-:Y:S02]  /*13c70*/  IMAD.MOV.U32 R13, RZ, RZ, R24 ;  /* 0x000000ffff0d7224 */ /* 0x000fe400078e0018 */
[----:B------:R-:W-:Y:S01]  /*13c80*/  IMAD.MOV.U32 R12, RZ, RZ, 0x3 ;  /* 0x00000003ff0c7424 */ /* 0x000fe200078e00ff */
[----:B------:R-:W-:-:S13]  /*13c90*/  IADD3 R2, P2, R14, R5, RZ ;  /* 0x000000050e027210 */ /* 0x000fda0007f5e0ff */
[----:B------:R-:W-:Y:S05]  /*13ca0*/  WARPSYNC.COLLECTIVE R15, `(.L_x_2822) ;  /* 0x000000000f087348 */ /* 0x000fea0003c00000 */
[----:B------:R0:W1:Y:S02]  /*13cb0*/  SHFL.IDX P6, R14, R13, R12, R11 ;  /* 0x0000000c0d0e7389 */ /* 0x00006400000c000b */
[----:B01----:R-:W-:Y:S01]  /*13cc0*/  ENDCOLLECTIVE ;  /* 0x000000000000791b */ /* 0x003fe20003800000 */
.L_x_2822:
        /* <DEDUP_REMOVED lines=13> */
.L_x_2823:
[----:B------:R-:W-:Y:S01]  /*13da0*/  IMAD.MOV.U32 R13, RZ, RZ, R24 ;  /* 0x000000ffff0d7224 */ /* 0x000fe200078e0018 */
[----:B------:R-:W-:Y:S02]  /*13db0*/  MOV R12, 0x4 ;  /* 0x00000004000c7802 */ /* 0x000fe40000000f00 */
[----:B------:R-:W-:-:S13]  /*13dc0*/  IADD3 R2, P2, R14, R5, RZ ;  /* 0x000000050e027210 */ /* 0x000fda0007f5e0ff */
[----:B------:R-:W-:Y:S05]  /*13dd0*/  WARPSYNC.COLLECTIVE R15, `(.L_x_2824) ;  /* 0x000000000f087348 */ /* 0x000fea0003c00000 */
[----:B------:R0:W1:Y:S02]  /*13de0*/  SHFL.IDX P6, R14, R13, R12, R11 ;  /* 0x0000000c0d0e7389 */ /* 0x00006400000c000b */
[----:B01----:R-:W-:Y:S01]  /*13df0*/  ENDCOLLECTIVE ;  /* 0x000000000000791b */ /* 0x003fe20003800000 */
.L_x_2824:
        /* <DEDUP_REMOVED lines=13> */
.L_x_2825:
[----:B------:R-:W-:Y:S02]  /*13ed0*/  IMAD.MOV.U32 R13, RZ, RZ, R24 ;  /* 0x000000ffff0d7224 */ /* 0x000fe400078e0018 */
[----:B------:R-:W-:Y:S02]  /*13ee0*/  IMAD.MOV.U32 R12, RZ, RZ, 0x5 ;  /* 0x00000005ff0c7424 */ /* 0x000fe400078e00ff */
[----:B------:R-:W-:-:S07]  /*13ef0*/  IMAD.MOV.U32 R10, RZ, RZ, R14 ;  /* 0x000000ffff0a7224 */ /* 0x000fce00078e000e */
[----:B------:R-:W-:Y:S05]  /*13f00*/  WARPSYNC.COLLECTIVE R15, `(.L_x_2826) ;  /* 0x000000000f087348 */ /* 0x000fea0003c00000 */
[----:B------:R0:W1:Y:S02]  /*13f10*/  SHFL.IDX P6, R14, R13, R12, R11 ;  /* 0x0000000c0d0e7389 */ /* 0x00006400000c000b */
[----:B01----:R-:W-:Y:S01]  /*13f20*/  ENDCOLLECTIVE ;  /* 0x000000000000791b */ /* 0x003fe20003800000 */
.L_x_2826:
        /* <DEDUP_REMOVED lines=14> */
.L_x_2827:
[----:B------:R-:W-:Y:S02]  /*14010*/  IMAD.MOV.U32 R13, RZ, RZ, R24 ;  /* 0x000000ffff0d7224 */ /* 0x000fe400078e0018 */
[----:B------:R-:W-:Y:S01]  /*14020*/  IMAD.MOV.U32 R12, RZ, RZ, 0x6 ;  /* 0x00000006ff0c7424 */ /* 0x000fe200078e00ff */
[----:B------:R-:W-:-:S13]  /*14030*/  IADD3 R2, P2, R14, R5, RZ ;  /* 0x000000050e027210 */ /* 0x000fda0007f5e0ff */
[----:B------:R-:W-:Y:S05]  /*14040*/  WARPSYNC.COLLECTIVE R15, `(.L_x_2828) ;  /* 0x000000000f087348 */ /* 0x000fea0003c00000 */
[----:B------:R0:W1:Y:S02]  /*14050*/  SHFL.IDX P6, R14, R13, R12, R11 ;  /* 0x0000000c0d0e7389 */ /* 0x00006400000c000b */
[----:B01----:R-:W-:Y:S01]  /*14060*/  ENDCOLLECTIVE ;  /* 0x000000000000791b */ /* 0x003fe20003800000 */
.L_x_2828:
        /* <DEDUP_REMOVED lines=13> */
.L_x_2829:
[----:B------:R-:W-:Y:S02]  /*14140*/  IMAD.MOV.U32 R13, RZ, RZ, R24 ;  /* 0x000000ffff0d7224 */ /* 0x000fe400078e0018 */
[----:B------:R-:W-:Y:S02]  /*14150*/  IMAD.MOV.U32 R12, RZ, RZ, 0x7 ;  /* 0x00000007ff0c7424 */ /* 0x000fe400078e00ff */
[----:B------:R-:W-:-:S07]  /*14160*/  IMAD.MOV.U32 R10, RZ, RZ, R14 ;  /* 0x000000ffff0a7224 */ /* 0x000fce00078e000e */
[----:B------:R-:W-:Y:S05]  /*14170*/  WARPSYNC.COLLECTIVE R15, `(.L_x_2830) ;  /* 0x000000000f087348 */ /* 0x000fea0003c00000 */
[----:B------:R0:W1:Y:S02]  /*14180*/  SHFL.IDX P6, R14, R13, R12, R11 ;  /* 0x0000000c0d0e7389 */ /* 0x00006400000c000b */
[----:B01----:R-:W-:Y:S01]  /*14190*/  ENDCOLLECTIVE ;  /* 0x000000000000791b */ /* 0x003fe20003800000 */
.L_x_2830:
        /* <DEDUP_REMOVED lines=12> */
.L_x_2831:
[----:B------:R-:W-:Y:S05]  /*14260*/  BRA `(.L_x_2832) ;  /* 0xffffffb400c47947 */ /* 0x000fea000383ffff */
.L_x_2710:
        /* <DEDUP_REMOVED lines=8> */
.L_x_2834:
[----:B------:R-:W-:Y:S05]  /*142f0*/  BSYNC B0 ;  /* 0x0000000000007941 */ /* 0x000fea0003800000 */
.L_x_2833:
        /* <DEDUP_REMOVED lines=9> */
.L_x_2835:
        /* <DEDUP_REMOVED lines=18> */
.L_x_2836:
[----:B------:R-:W-:Y:S01]  /*144b0*/  IMAD.MOV.U32 R12, RZ, RZ, 0x2 ;  /* 0x00000002ff0c7424 */ /* 0x000fe200078e00ff */
[----:B------:R-:W-:-:S05]  /*144c0*/  SEL R7, R14, RZ, P1 ;  /* 0x000000ff0e077207 */ /* 0x000fca0000800000 */
[----:B------:R-:W-:-:S04]  /*144d0*/  IMAD.IADD R6, R4, 0x1, R7 ;  /* 0x0000000104067824 */ /* 0x000fc800078e0207 */
[----:B------:R-:W-:-:S07]  /*144e0*/  IMAD.MOV.U32 R13, RZ, RZ, R6 ;  /* 0x000000ffff0d7224 */ /* 0x000fce00078e0006 */
[----:B------:R-:W-:Y:S05]  /*144f0*/  WARPSYNC.COLLECTIVE R15, `(.L_x_2837) ;  /* 0x000000000f087348 */ /* 0x000fea0003c00000 */
[----:B------:R0:W1:Y:S02]  /*14500*/  SHFL.UP P6, R14, R13, R12, R11 ;  /* 0x0400000c0d0e7389 */ /* 0x00006400000c000b */
[----:B01----:R-:W-:Y:S01]  /*14510*/  ENDCOLLECTIVE ;  /* 0x000000000000791b */ /* 0x003fe20003800000 */
.L_x_2837:
[----:B------:R-:W-:Y:S01]  /*14520*/  IMAD.MOV.U32 R12, RZ, RZ, 0x4 ;  /* 0x00000004ff0c7424 */ /* 0x000fe200078e00ff */
[----:B------:R-:W-:-:S05]  /*14530*/  SEL R7, R14, RZ, P2 ;  /* 0x000000ff0e077207 */ /* 0x000fca0001000000 */
[----:B------:R-:W-:-:S04]  /*14540*/  IMAD.IADD R7, R6, 0x1, R7 ;  /* 0x0000000106077824 */ /* 0x000fc800078e0207 */
[----:B------:R-:W-:-:S07]  /*14550*/  IMAD.MOV.U32 R13, RZ, RZ, R7 ;  /* 0x000000ffff0d7224 */ /* 0x000fce00078e0007 */
[----:B------:R-:W-:Y:S05]  /*14560*/  WARPSYNC.COLLECTIVE R15, `(.L_x_2838) ;  /* 0x000000000f087348 */ /* 0x000fea0003c00000 */
[----:B------:R0:W1:Y:S02]  /*14570*/  SHFL.UP P6, R14, R13, R12, R11 ;  /* 0x0400000c0d0e7389 */ /* 0x00006400000c000b */
[----:B01----:R-:W-:Y:S01]  /*14580*/  ENDCOLLECTIVE ;  /* 0x000000000000791b */ /* 0x003fe20003800000 */
.L_x_2838:
[----:B------:R-:W-:Y:S01]  /*14590*/  IMAD.MOV.U32 R12, RZ, RZ, 0x8 ;  /* 0x00000008ff0c7424 */ /* 0x000fe200078e00ff */
[----:B------:R-:W-:-:S05]  /*145a0*/  SEL R2, R14, RZ, P3 ;  /* 0x000000ff0e027207 */ /* 0x000fca0001800000 */
[----:B------:R-:W-:-:S04]  /*145b0*/  IMAD.IADD R2, R7, 0x1, R2 ;  /* 0x0000000107027824 */ /* 0x000fc800078e0202 */
[----:B------:R-:W-:-:S07]  /*145c0*/  IMAD.MOV.U32 R13, RZ, RZ, R2 ;  /* 0x000000ffff0d7224 */ /* 0x000fce00078e0002 */
[----:B------:R-:W-:Y:S05]  /*145d0*/  WARPSYNC.COLLECTIVE R15, `(.L_x_2839) ;  /* 0x000000000f087348 */ /* 0x000fea0003c00000 */
[----:B------:R0:W1:Y:S02]  /*145e0*/  SHFL.UP P6, R14, R13, R12, R11 ;  /* 0x0400000c0d0e7389 */ /* 0x00006400000c000b */
[----:B01----:R-:W-:Y:S01]  /*145f0*/  ENDCOLLECTIVE ;  /* 0x000000000000791b */ /* 0x003fe20003800000 */
.L_x_2839:
[----:B------:R-:W-:Y:S01]  /*14600*/  IMAD.MOV.U32 R12, RZ, RZ, 0x10 ;  /* 0x00000010ff0c7424 */ /* 0x000fe200078e00ff */
[----:B------:R-:W-:-:S04]  /*14610*/  SEL R3, R14, RZ, P4 ;  /* 0x000000ff0e037207 */ /* 0x000fc80002000000 */
[----:B------:R-:W-:-:S05]  /*14620*/  IADD3 R3, R2, R3, RZ ;  /* 0x0000000302037210 */ /* 0x000fca0007ffe0ff */
[----:B------:R-:W-:-:S07]  /*14630*/  IMAD.MOV.U32 R13, RZ, RZ, R3 ;  /* 0x000000ffff0d7224 */ /* 0x000fce00078e0003 */
[----:B------:R-:W-:Y:S05]  /*14640*/  WARPSYNC.COLLECTIVE R15, `(.L_x_2840) ;  /* 0x000000000f087348 */ /* 0x000fea0003c00000 */
[----:B------:R0:W1:Y:S02]  /*14650*/  SHFL.UP P6, R14, R13, R12, R11 ;  /* 0x0400000c0d0e7389 */ /* 0x00006400000c000b */
[----:B01----:R-:W-:Y:S01]  /*14660*/  ENDCOLLECTIVE ;  /* 0x000000000000791b */ /* 0x003fe20003800000 */
.L_x_2840:
        /* <DEDUP_REMOVED lines=8> */
.L_x_2841:
[----:B------:R-:W-:Y:S05]  /*146f0*/  BRA `(.L_x_2842) ;  /* 0xffffffb400d07947 */ /* 0x000fea000383ffff */
.L_x_2715:
[----:B------:R-:W-:Y:S01]  /*14700*/  BSSY B0, `(.L_x_2843) ;  /* 0x0000008000007945 */ /* 0x000fe20003800000 */
[----:B-----5:R-:W-:Y:S02]  /*14710*/  IMAD.MOV.U32 R13, RZ, RZ, R4 ;  /* 0x000000ffff0d7224 */ /* 0x020fe400078e0004 */
[----:B------:R-:W-:Y:S02]  /*14720*/  IMAD.MOV.U32 R12, RZ, RZ, 0x1 ;  /* 0x00000001ff0c7424 */ /* 0x000fe400078e00ff */
[----:B------:R-:W-:Y:S02]  /*14730*/  IMAD.MOV.U32 R11, RZ, RZ, RZ ;  /* 0x000000ffff0b7224 */ /* 0x000fe400078e00ff */
[----:B------:R-:W-:-:S07]  /*14740*/  IMAD.MOV.U32 R15, RZ, RZ, -0x1 ;  /* 0xffffffffff0f7424 */ /* 0x000fce00078e00ff */
[----:B01----:R-:W-:Y:S05]  /*14750*/  WARPSYNC.COLLECTIVE R15, `(.L_x_2844) ;  /* 0x000000000f087348 */ /* 0x003fea0003c00000 */
[----:B------:R2:W3:Y:S02]  /*14760*/  SHFL.UP P6, R14, R13, R12, R11 ;  /* 0x0400000c0d0e7389 */ /* 0x0004e400000c000b */
[----:B0123--:R-:W-:Y:S01]  /*14770*/  ENDCOLLECTIVE ;  /* 0x000000000000791b */ /* 0x00ffe20003800000 */
.L_x_2844:
[----:B------:R-:W-:Y:S05]  /*14780*/  BSYNC B0 ;  /* 0x0000000000007941 */ /* 0x000fea0003800000 */
.L_x_2843:
        /* <DEDUP_REMOVED lines=8> */
.L_x_2845:
[----:B------:R-:W-:Y:S01]  /*14810*/  IMAD.MOV.U32 R12, RZ, RZ, 0x4 ;  /* 0x00000004ff0c7424 */ /* 0x000fe200078e00ff */
[----:B------:R-:W-:-:S05]  /*14820*/  SEL R0, R14, RZ, P2 ;  /* 0x000000ff0e007207 */ /* 0x000fca0001000000 */
[----:B------:R-:W-:-:S04]  /*14830*/  IMAD.IADD R0, R13, 0x1, R0 ;  /* 0x000000010d007824 */ /* 0x000fc800078e0200 */
[----:B------:R-:W-:-:S07]  /*14840*/  IMAD.MOV.U32 R13, RZ, RZ, R0 ;  /* 0x000000ffff0d7224 */ /* 0x000fce00078e0000 */
[----:B------:R-:W-:Y:S05]  /*14850*/  WARPSYNC.COLLECTIVE R15, `(.L_x_2846) ;  /* 0x000000000f087348 */ /* 0x000fea0003c00000 */
[----:B------:R0:W1:Y:S02]  /*14860*/  SHFL.UP P6, R14, R13, R12, R11 ;  /* 0x0400000c0d0e7389 */ /* 0x00006400000c000b */
[----:B01----:R-:W-:Y:S01]  /*14870*/  ENDCOLLECTIVE ;  /* 0x000000000000791b */ /* 0x003fe20003800000 */
.L_x_2846:
[----:B------:R-:W-:Y:S01]  /*14880*/  IMAD.MOV.U32 R12, RZ, RZ, 0x8 ;  /* 0x00000008ff0c7424 */ /* 0x000fe200078e00ff */
[----:B------:R-:W-:-:S05]  /*14890*/  SEL R3, R14, RZ, P3 ;  /* 0x000000ff0e037207 */ /* 0x000fca0001800000 */
[----:B------:R-:W-:-:S04]  /*148a0*/  IMAD.IADD R2, R0, 0x1, R3 ;  /* 0x0000000100027824 */ /* 0x000fc800078e0203 */
[----:B------:R-:W-:-:S07]  /*148b0*/  IMAD.MOV.U32 R13, RZ, RZ, R2 ;  /* 0x000000ffff0d7224 */ /* 0x000fce00078e0002 */
[----:B------:R-:W-:Y:S05]  /*148c0*/  WARPSYNC.COLLECTIVE R15, `(.L_x_2847) ;  /* 0x000000000f087348 */ /* 0x000fea0003c00000 */
[----:B------:R0:W1:Y:S02]  /*148d0*/  SHFL.UP P6, R14, R13, R12, R11 ;  /* 0x0400000c0d0e7389 */ /* 0x00006400000c000b */
[----:B01----:R-:W-:Y:S01]  /*148e0*/  ENDCOLLECTIVE ;  /* 0x000000000000791b */ /* 0x003fe20003800000 */
.L_x_2847:
[----:B------:R-:W-:Y:S01]  /*148f0*/  IMAD.MOV.U32 R12, RZ, RZ, 0x10 ;  /* 0x00000010ff0c7424 */ /* 0x000fe200078e00ff */
[----:B------:R-:W-:-:S05]  /*14900*/  SEL R3, R14, RZ, P4 ;  /* 0x000000ff0e037207 */ /* 0x000fca0002000000 */
[----:B------:R-:W-:-:S05]  /*14910*/  IMAD.IADD R3, R2, 0x1, R3 ;  /* 0x0000000102037824 */ /* 0x000fca00078e0203 */
[----:B------:R-:W-:-:S07]  /*14920*/  MOV R13, R3 ;  /* 0x00000003000d7202 */ /* 0x000fce0000000f00 */
[----:B------:R-:W-:Y:S05]  /*14930*/  WARPSYNC.COLLECTIVE R15, `(.L_x_2848) ;  /* 0x000000000f087348 */ /* 0x000fea0003c00000 */
[----:B------:R0:W1:Y:S02]  /*14940*/  SHFL.UP P6, R14, R13, R12, R11 ;  /* 0x0400000c0d0e7389 */ /* 0x00006400000c000b */
[----:B01----:R-:W-:Y:S01]  /*14950*/  ENDCOLLECTIVE ;  /* 0x000000000000791b */ /* 0x003fe20003800000 */
.L_x_2848:
        /* <DEDUP_REMOVED lines=8> */
.L_x_2849:
[----:B------:R-:W-:Y:S05]  /*149e0*/  BRA `(.L_x_2850) ;  /* 0xffffffb400b07947 */ /* 0x000fea000383ffff */
.L_x_2717:
[----:B------:R-:W-:Y:S01]  /*149f0*/  BSSY B0, `(.L_x_2851) ;  /* 0x0000006000007945 */ /* 0x000fe20003800000 */
[----:B------:R-:W-:Y:S01]  /*14a00*/  PLOP3.LUT P6, PT, P6, PT, PT, 0x8, 0x0 ;  /* 0x000000000000781c */ /* 0x000fe200037ce170 */
[----:B------:R-:W-:-:S12]  /*14a10*/  IMAD.MOV.U32 R15, RZ, RZ, -0x1 ;  /* 0xffffffffff0f7424 */ /* 0x000fd800078e00ff */
[----:B0-----:R-:W-:Y:S05]  /*14a20*/  WARPSYNC.COLLECTIVE R15, `(.L_x_2852) ;  /* 0x000000000f087348 */ /* 0x001fea0003c00000 */
[----:B------:R-:W-:Y:S01]  /*14a30*/  VOTE.ANY R14, PT, P6 ;  /* 0x00000000000e7806 */ /* 0x000fe200030e0100 */
[----:B0-----:R-:W-:Y:S06]  /*14a40*/  ENDCOLLECTIVE ;  /* 0x000000000000791b */ /* 0x001fec0003800000 */
.L_x_2852:
[----:B------:R-:W-:Y:S05]  /*14a50*/  BSYNC B0 ;  /* 0x0000000000007941 */ /* 0x000fea0003800000 */
.L_x_2851:
        /* <DEDUP_REMOVED lines=9> */
.L_x_2853:
[----:B------:R-:W-:Y:S01]  /*14af0*/  IMAD.MOV.U32 R4, RZ, RZ, R14 ;  /* 0x000000ffff047224 */ /* 0x000fe200078e000e */
[----:B------:R-:W-:Y:S06]  /*14b00*/  BRA `(.L_x_2854) ;  /* 0xffffffb400a07947 */ /* 0x000fec000383ffff */
.L_x_2719:
[----:B------:R-:W-:Y:S01]  /*14b10*/  BSSY B0, `(.L_x_2855) ;  /* 0x0000007000007945 */ /* 0x000fe20003800000 */
[----:B------:R-:W-:Y:S02]  /*14b20*/  IMAD.MOV.U32 R13, RZ, RZ, R6 ;  /* 0x000000ffff0d7224 */ /* 0x000fe400078e0006 */
[----:B------:R-:W-:Y:S02]  /*14b30*/  IMAD.MOV.U32 R11, RZ, RZ, 0x1f ;  /* 0x0000001fff0b7424 */ /* 0x000fe400078e00ff */
[----:B------:R-:W-:-:S07]  /*14b40*/  IMAD.MOV.U32 R15, RZ, RZ, -0x1 ;  /* 0xffffffffff0f7424 */ /* 0x000fce00078e00ff */
[----:B012---:R-:W-:Y:S05]  /*14b50*/  WARPSYNC.COLLECTIVE R15, `(.L_x_2856) ;  /* 0x000000000f087348 */ /* 0x007fea0003c00000 */
[----:B------:R3:W4:Y:S02]  /*14b60*/  SHFL.IDX P6, R14, R13, R12, R11 ;  /* 0x0000000c0d0e7389 */ /* 0x00072400000c000b */
[----:B01234-:R-:W-:Y:S01]  /*14b70*/  ENDCOLLECTIVE ;  /* 0x000000000000791b */ /* 0x01ffe20003800000 */
.L_x_2856:
[----:B------:R-:W-:Y:S05]  /*14b80*/  BSYNC B0 ;  /* 0x0000000000007941 */ /* 0x000fea0003800000 */
.L_x_2855:
[----:B------:R-:W-:Y:S05]  /*14b90*/  BRA `(.L_x_2718) ;  /* 0xffffffb400987947 */ /* 0x000fea000383ffff */
.L_x_2723:
[----:B0-----:R0:W3:Y:S02]  /*14ba0*/  SYNCS.PHASECHK.TRANS64.TRYWAIT P0, [R4+URZ+0x28820], R0 ;  /* 0x02882000040075a7 */ /* 0x0010e4000800017f */
[----:B---3--:R-:W-:Y:S05]  /*14bb0*/  @!P0 NANOSLEEP.SYNCS 0x989680 ;  /* 0x009896800000895d */ /* 0x008fea0003900000 */
[----:B------:R-:W3:Y:S02]  /*14bc0*/  @!P0 SYNCS.PHASECHK.TRANS64 P0, [R4+URZ+0x28820], R0 ;  /* 0x02882000040085a7 */ /* 0x000ee4000800007f */
[----:B---3--:R-:W-:Y:S05]  /*14bd0*/  @!P0 BRA `(.L_x_2723) ;  /* 0xfffffffc00f08947 */ /* 0x008fea000383ffff */
[----:B------:R-:W-:Y:S05]  /*14be0*/  BRA `(.L_x_2857) ;  /* 0xffffffbc00107947 */ /* 0x000fea000383ffff */
.L_x_2724:
[----:B------:R-:W3:Y:S01]  /*14bf0*/  S2R R2, SR_TID.X ;  /* 0x0000000000027919 */ /* 0x000ee20000002100 */
[----:B------:R-:W-:Y:S01]  /*14c00*/  BSSY B0, `(.L_x_2858) ;  /* 0x000000a000007945 */ /* 0x000fe20003800000 */
[----:B------:R-:W-:Y:S02]  /*14c10*/  IMAD.MOV.U32 R12, RZ, RZ, RZ ;  /* 0x000000ffff0c7224 */ /* 0x000fe400078e00ff */
[----:B------:R-:W-:Y:S02]  /*14c20*/  IMAD.MOV.U32 R11, RZ, RZ, 0x1f ;  /* 0x0000001fff0b7424 */ /* 0x000fe400078e00ff */
[----:B------:R-:W-:Y:S01]  /*14c30*/  IMAD.MOV.U32 R15, RZ, RZ, -0x1 ;  /* 0xffffffffff0f7424 */ /* 0x000fe200078e00ff */
[----:B---3--:R-:W-:-:S04]  /*14c40*/  SHF.R.U32.HI R2, RZ, 0x5, R2 ;  /* 0x00000005ff027819 */ /* 0x008fc80000011602 */
[----:B------:R-:W-:-:S05]  /*14c50*/  LOP3.LUT R2, R2, 0x3, RZ, 0xc0, !PT ;  /* 0x0000000302027812 */ /* 0x000fca00078ec0ff */
[----:B------:R-:W-:-:S07]  /*14c60*/  IMAD.MOV.U32 R13, RZ, RZ, R2 ;  /* 0x000000ffff0d7224 */ /* 0x000fce00078e0002 */
[----:B012---:R-:W-:Y:S05]  /*14c70*/  WARPSYNC.COLLECTIVE R15, `(.L_x_2859) ;  /* 0x000000000f087348 */ /* 0x007fea0003c00000 */
[----:B------:R3:W4:Y:S02]  /*14c80*/  SHFL.IDX P6, R14, R13, R12, R11 ;  /* 0x0000000c0d0e7389 */ /* 0x00072400000c000b */
[----:B01234-:R-:W-:Y:S01]  /*14c90*/  ENDCOLLECTIVE ;  /* 0x000000000000791b */ /* 0x01ffe20003800000 */
.L_x_2859:
[----:B------:R-:W-:Y:S05]  /*14ca0*/  BSYNC B0 ;  /* 0x0000000000007941 */ /* 0x000fea0003800000 */
.L_x_2858:
[----:B------:R-:W-:Y:S05]  /*14cb0*/  BRA `(.L_x_2860) ;  /* 0xffffffb800f87947 */ /* 0x000fea000383ffff */
.L_x_2727:
[----:B------:R-:W-:Y:S01]  /*14cc0*/  BSSY B1, `(.L_x_2861) ;  /* 0x0000006000017945 */ /* 0x000fe20003800000 */
[----:B------:R-:W-:-:S07]  /*14cd0*/  IMAD.MOV.U32 R15, RZ, RZ, -0x1 ;  /* 0xffffffffff0f7424 */ /* 0x000fce00078e00ff */
[----:B012---:R-:W-:Y:S05]  /*14ce0*/  WARPSYNC.COLLECTIVE R15, `(.L_x_2862) ;  /* 0x000000000f0c7348 */ /* 0x007fea0003c00000 */
[----:B------:R-:W-:Y:S02]  /*14cf0*/  ELECT P6, UR62, PT ;  /* 0x00000000003e782f */ /* 0x000fe400038c0000 */
[----:B------:R-:W-:Y:S01]  /*14d00*/  MOV R14, UR62 ;  /* 0x0000003e000e7c02 */ /* 0x000fe20008000f00 */
[----:B012---:R-:W-:Y:S10]  /*14d10*/  ENDCOLLECTIVE ;  /* 0x000000000000791b */ /* 0x007ff40003800000 */
.L_x_2862:
[----:B------:R-:W-:Y:S05]  /*14d20*/  BSYNC B1 ;  /* 0x0000000000017941 */ /* 0x000fea0003800000 */
.L_x_2861:
[----:B------:R-:W-:Y:S05]  /*14d30*/  BRA `(.L_x_2863) ;  /* 0xffffffb800f07947 */ /* 0x000fea000383ffff */
.L_x_2729:
[----:B0-----:R0:W3:Y:S02]  /*14d40*/  SYNCS.PHASECHK.TRANS64.TRYWAIT P1, [R5+URZ+0x28840], R0 ;  /* 0x02884000050075a7 */ /* 0x0010e4000802017f */
[----:B---3--:R-:W-:Y:S05]  /*14d50*/  @!P1 NANOSLEEP.SYNCS 0x989680 ;  /* 0x009896800000995d */ /* 0x008fea0003900000 */
[----:B------:R-:W3:Y:S02]  /*14d60*/  @!P1 SYNCS.PHASECHK.TRANS64 P1, [R5+URZ+0x28840], R0 ;  /* 0x02884000050095a7 */ /* 0x000ee4000802007f */
[----:B---3--:R-:W-:Y:S05]  /*14d70*/  @!P1 BRA `(.L_x_2729) ;  /* 0xfffffffc00f09947 */ /* 0x008fea000383ffff */
[----:B------:R-:W-:Y:S05]  /*14d80*/  BRA `(.L_x_2864) ;  /* 0xffffffbc00107947 */ /* 0x000fea000383ffff */
.L_x_2731:
[----:B---3--:R3:W4:Y:S02]  /*14d90*/  SYNCS.PHASECHK.TRANS64.TRYWAIT P1, [R25+URZ+0x28840], R2 ;  /* 0x02884002190075a7 */ /* 0x008724000802017f */
[----:B----4-:R-:W-:Y:S05]  /*14da0*/  @!P1 NANOSLEEP.SYNCS 0x989680 ;  /* 0x009896800000995d */ /* 0x010fea0003900000 */
[----:B------:R-:W4:Y:S02]  /*14db0*/  @!P1 SYNCS.PHASECHK.TRANS64 P1, [R25+URZ+0x28840], R2 ;  /* 0x02884002190095a7 */ /* 0x000f24000802007f */
[----:B----4-:R-:W-:Y:S05]  /*14dc0*/  @!P1 BRA `(.L_x_2731) ;  /* 0xfffffffc00f09947 */ /* 0x010fea000383ffff */
[----:B------:R-:W-:Y:S05]  /*14dd0*/  BRA `(.L_x_2865) ;  /* 0xffffffbc001c7947 */ /* 0x000fea000383ffff */
.L_x_2733:
[----:B----4-:R4:W0:Y:S02]  /*14de0*/  SYNCS.PHASECHK.TRANS64.TRYWAIT P1, [R5+URZ+0x28860], R0 ;  /* 0x02886000050075a7 */ /* 0x010824000802017f */
[----:B0-----:R-:W-:Y:S05]  /*14df0*/  @!P1 NANOSLEEP.SYNCS 0x989680 ;  /* 0x009896800000995d */ /* 0x001fea0003900000 */
[----:B------:R-:W0:Y:S02]  /*14e00*/  @!P1 SYNCS.PHASECHK.TRANS64 P1, [R5+URZ+0x28860], R0 ;  /* 0x02886000050095a7 */ /* 0x000e24000802007f */
[----:B0-----:R-:W-:Y:S05]  /*14e10*/  @!P1 BRA `(.L_x_2733) ;  /* 0xfffffffc00f09947 */ /* 0x001fea000383ffff */
[----:B------:R-:W-:Y:S05]  /*14e20*/  BRA `(.L_x_2866) ;  /* 0xffffffbc00187947 */ /* 0x000fea000383ffff */
.L_x_2867:
        /* <DEDUP_REMOVED lines=13> */
.L_x_3485:


//--------------------- .text._ZN7cutlass13device_kernelIN5flash11enable_sm90INS1_16FlashAttnFwdSm90INS1_25CollectiveMainloopFwdSm90ILi2EN4cute5tupleIJNS5_1CILi1EEES8_S8_EEENS6_IJNS7_ILi128EEESA_SA_EEELi128ENS_6half_tEfNS_4arch4Sm90ELb1ELb0ELb0ELb1ELb1ELb1ELb0ELb1ELb1ELb1ELb0ELb0EEENS1_21CollectiveEpilogueFwdISB_S9_SC_SE_Li256ELb1ELb1ELb0ELb0EEENS1_36VarlenDynamicPersistentTileSchedulerILi128ELi128ELi256ELi128ELb0ELb1ELb1ELb1ELb1ELb1EEEEEEEEEvNT_6ParamsE --------------------------
	.section	.text._ZN7cutlass13device_kernelIN5flash11enable_sm90INS1_16FlashAttnFwdSm90INS1_25CollectiveMainloopFwdSm90ILi2EN4cute5tupleIJNS5_1CILi1EEES8_S8_EEENS6_IJNS7_ILi128EEESA_SA_EEELi128ENS_6half_tEfNS_4arch4Sm90ELb1ELb0ELb0ELb1ELb1ELb1ELb0ELb1ELb1ELb1ELb0ELb0EEENS1_21CollectiveEpilogueFwdISB_S9_SC_SE_Li256ELb1ELb1ELb0ELb0EEENS1_36VarlenDynamicPersistentTileSchedulerILi128ELi128ELi256ELi128ELb0ELb1ELb1ELb1ELb1ELb1EEEEEEEEEvNT_6ParamsE,"ax",@progbits
	.align	128
.text._ZN7cutlass13device_kernelIN5flash11enable_sm90INS1_16FlashAttnFwdSm90INS1_25CollectiveMainloopFwdSm90ILi2EN4cute5tupleIJNS5_1CILi1EEES8_S8_EEENS6_IJNS7_ILi128EEESA_SA_EEELi128ENS_6half_tEfNS_4arch4Sm90ELb1ELb0ELb0ELb1ELb1ELb1ELb0ELb1ELb1ELb1ELb0ELb0EEENS1_21CollectiveEpilogueFwdISB_S9_SC_SE_Li256ELb1ELb1ELb0ELb0EEENS1_36VarlenDynamicPersistentTileSchedulerILi128ELi128ELi256ELi128ELb0ELb1ELb1ELb1ELb1ELb1EEEEEEEEEvNT_6ParamsE:
        .type           _ZN7cutlass13device_kernelIN5flash11enable_sm90INS1_16FlashAttnFwdSm90INS1_25CollectiveMainloopFwdSm90ILi2EN4cute5tupleIJNS5_1CILi1EEES8_S8_EEENS6_IJNS7_ILi128EEESA_SA_EEELi128ENS_6half_tEfNS_4arch4Sm90ELb1ELb0ELb0ELb1ELb1ELb1ELb0ELb1ELb1ELb1ELb0ELb0EEENS1_21CollectiveEpilogueFwdISB_S9_SC_SE_Li256ELb1ELb1ELb0ELb0EEENS1_36VarlenDynamicPersistentTileSchedulerILi128ELi128ELi256ELi128ELb0ELb1ELb1ELb1ELb1ELb1EEEEEEEEEvNT_6ParamsE,@function
        .size           _ZN7cutlass13device_kernelIN5flash11enable_sm90INS1_16FlashAttnFwdSm90INS1_25CollectiveMainloopFwdSm90ILi2EN4cute5tupleIJNS5_1CILi1EEES8_S8_EEENS6_IJNS7_ILi128EEESA_SA_EEELi128ENS_6half_tEfNS_4arch4Sm90ELb1ELb0ELb0ELb1ELb1ELb1ELb0ELb1ELb1ELb1ELb0ELb0EEENS1_21CollectiveEpilogueFwdISB_S9_SC_SE_Li256ELb1ELb1ELb0ELb0EEENS1_36VarlenDynamicPersistentTileSchedulerILi128ELi128ELi256ELi128ELb0ELb1ELb1ELb1ELb1ELb1EEEEEEEEEvNT_6ParamsE,(.L_x_3486 - _ZN7cutlass13device_kernelIN5flash11enable_sm90INS1_16FlashAttnFwdSm90INS1_25CollectiveMainloopFwdSm90ILi2EN4cute5tupleIJNS5_1CILi1EEES8_S8_EEENS6_IJNS7_ILi128EEESA_SA_EEELi128ENS_6half_tEfNS_4arch4Sm90ELb1ELb0ELb0ELb1ELb1ELb1ELb0ELb1ELb1ELb1ELb0ELb0EEENS1_21CollectiveEpilogueFwdISB_S9_SC_SE_Li256ELb1ELb1ELb0ELb0EEENS1_36VarlenDynamicPersistentTileSchedulerILi128ELi128ELi256ELi128ELb0ELb1ELb1ELb1ELb1ELb1EEEEEEEEEvNT_6ParamsE)
        .other          _ZN7cutlass13device_kernelIN5flash11enable_sm90INS1_16FlashAttnFwdSm90INS1_25CollectiveMainloopFwdSm90ILi2EN4cute5tupleIJNS5_1CILi1EEES8_S8_EEENS6_IJNS7_ILi128EEESA_SA_EEELi128ENS_6half_tEfNS_4arch4Sm90ELb1ELb0ELb0ELb1ELb1ELb1ELb0ELb1ELb1ELb1ELb0ELb0EEENS1_21CollectiveEpilogueFwdISB_S9_SC_SE_Li256ELb1ELb1ELb0ELb0EEENS1_36VarlenDynamicPersistentTileSchedulerILi128ELi128ELi256ELi128ELb0ELb1ELb1ELb1ELb1ELb1EEEEEEEEEvNT_6ParamsE,@"STO_CUDA_ENTRY STV_DEFAULT"
_ZN7cutlass13device_kernelIN5flash11enable_sm90INS1_16FlashAttnFwdSm90INS1_25CollectiveMainloopFwdSm90ILi2EN4cute5tupleIJNS5_1CILi1EEES8_S8_EEENS6_IJNS7_ILi128EEESA_SA_EEELi128ENS_6half_tEfNS_4arch4Sm90ELb1ELb0ELb0ELb1ELb1ELb1ELb0ELb1ELb1ELb1ELb0ELb0EEENS1_21CollectiveEpilogueFwdISB_S9_SC_SE_Li256ELb1ELb1ELb0ELb0EEENS1_36VarlenDynamicPersistentTileSchedulerILi128ELi128ELi256ELi128ELb0ELb1ELb1ELb1ELb1ELb1EEEEEEEEEvNT_6ParamsE:
        /* <DEDUP_REMOVED lines=18> */
.L_x_2869:
[----:B------:R-:W-:Y:S05]  /*0120*/  BSYNC B0 ;  /* 0x0000000000007941 */ /* 0x000fea0003800000 */
.L_x_2868:
        /* <DEDUP_REMOVED lines=41> */
.L_x_2870:
        /* <DEDUP_REMOVED lines=22> */
.L_x_2871:
        /* <DEDUP_REMOVED lines=18> */
.L_x_2872:
        /* <DEDUP_REMOVED lines=22> */
.L_x_2873:
        /* <DEDUP_REMOVED lines=22> */
.L_x_2874:
        /* <DEDUP_REMOVED lines=8> */
.L_x_2877:
        /* <DEDUP_REMOVED lines=19> */
[----:B------:R-:W-:Y:S02]  /*0ab0*/  R2UR UR40, R18 ;  /* 0x00000000122872ca */ /* 0x000fe400000e0000 */
[----:B------:R-:W-:Y:S02]  /*0ac0*/  CS2R R188, SRZ ;  /* 0x0000000000bc7805 */ /* 0x000fe4000001ff00 */
[----:B------:R-:W-:Y:S01]  /*0ad0*/  MOV R19, RZ ;  /* 0x000000ff00137202 */ /* 0x000fe20000000f00 */
[----:B------:R-:W-:Y:S01]  /*0ae0*/  IMAD.MOV.U32 R186, RZ, RZ, RZ ;  /* 0x000000ffffba7224 */ /* 0x000fe200078e00ff */
[----:B------:R-:W-:Y:S01]  /*0af0*/  SHF.R.S32.HI R3, RZ, 0x1f, R228 ;  /* 0x0000001fff037819 */ /* 0x000fe200000114e4 */
[----:B------:R-:W-:Y:S01]  /*0b00*/  ULOP3.LUT UR39, UR36, 0x1, URZ, 0xfc, !UPT ;  /* 0x0000000124277892 */ /* 0x000fe2000f8efc3f */
[----:B------:R-:W-:Y:S02]  /*0b10*/  UMOV UR37, URZ ;  /* 0x0000003f00257c82 */ /* 0x000fe40008000000 */
[----:B------:R-:W-:-:S02]  /*0b20*/  LEA.HI R5, R3, R228, RZ, 0x7 ;  /* 0x000000e403057211 */ /* 0x000fc400078f38ff */
[-C--:B------:R-:W-:Y:S02]  /*0b30*/  LEA.HI R2, R3, R228.reuse, RZ, 0x5 ;  /* 0x000000e403027211 */ /* 0x080fe400078f28ff */
[----:B------:R-:W-:Y:S01]  /*0b40*/  LOP3.LUT R213, R5, 0xffffff80, RZ, 0xc0, !PT ;  /* 0xffffff8005d57812 */ /* 0x000fe200078ec0ff */
[----:B------:R-:W-:Y:S01]  /*0b50*/  UIADD3 UR40, UR40, 0x10400, URZ ;  /* 0x0001040028287890 */ /* 0x000fe2000fffe03f */
[----:B------:R-:W-:Y:S01]  /*0b60*/  LEA.HI R0, R3, R228, RZ, 0x4 ;  /* 0x000000e403007211 */ /* 0x000fe200078f20ff */
[----:B------:R-:W-:Y:S01]  /*0b70*/  IMAD.SHL.U32 R2, R2, 0x20, RZ ;  /* 0x0000002002027824 */ /* 0x000fe200078e00ff */
[----:B------:R-:W-:Y:S02]  /*0b80*/  IADD3 R213, R228, -R213, RZ ;  /* 0x800000d5e4d57210 */ /* 0x000fe40007ffe0ff */
[----:B------:R-:W-:Y:S02]  /*0b90*/  LOP3.LUT R7, R0, 0x3fffff0, RZ, 0xc0, !PT ;  /* 0x03fffff000077812 */ /* 0x000fe400078ec0ff */
[----:B------:R-:W-:-:S02]  /*0ba0*/  SHF.R.S32.HI R4, RZ, 0x1f, R213 ;  /* 0x0000001fff047819 */ /* 0x000fc400000114d5 */
[----:B------:R-:W-:Y:S01]  /*0bb0*/  LOP3.LUT R2, R2, 0xfffffc00, RZ, 0xc0, !PT ;  /* 0xfffffc0002027812 */ /* 0x000fe200078ec0ff */
[----:B------:R-:W-:Y:S01]  /*0bc0*/  IMAD.IADD R7, R228, 0x1, -R7 ;  /* 0x00000001e4077824 */ /* 0x000fe200078e0a07 */
[----:B------:R-:W-:Y:S02]  /*0bd0*/  LEA.HI R6, R4, R213, RZ, 0x2 ;  /* 0x000000d504067211 */ /* 0x000fe400078f10ff */
[----:B------:R-:W-:Y:S02]  /*0be0*/  LEA.HI R10, R3, R228, RZ, 0x2 ;  /* 0x000000e4030a7211 */ /* 0x000fe400078f10ff */
[--C-:B------:R-:W-:Y:S02]  /*0bf0*/  SHF.R.S32.HI R8, RZ, 0x2, R6.reuse ;  /* 0x00000002ff087819 */ /* 0x100fe40000011406 */
[----:B------:R-:W-:Y:S02]  /*0c00*/  SHF.R.S32.HI R9, RZ, 0x1f, R6 ;  /* 0x0000001fff097819 */ /* 0x000fe40000011406 */
[----:B------:R-:W-:-:S02]  /*0c10*/  LOP3.LUT R13, R10, 0xfffffffc, RZ, 0xc0, !PT ;  /* 0xfffffffc0a0d7812 */ /* 0x000fc400078ec0ff */
[----:B------:R-:W-:Y:S02]  /*0c20*/  LEA.HI R9, R9, R8, RZ, 0x3 ;  /* 0x0000000809097211 */ /* 0x000fe400078f18ff */
[----:B------:R-:W-:Y:S01]  /*0c30*/  SHF.R.S32.HI R220, RZ, 0x7, R5 ;  /* 0x00000007ffdc7819 */ /* 0x000fe20000011405 */
[----:B------:R-:W-:Y:S01]  /*0c40*/  IMAD.IADD R13, R228, 0x1, -R13 ;  /* 0x00000001e40d7824 */ /* 0x000fe200078e0a0d */
[----:B------:R-:W-:Y:S01]  /*0c50*/  LOP3.LUT R11, R9, 0xfffffff8, RZ, 0xc0, !PT ;  /* 0xfffffff8090b7812 */ /* 0x000fe200078ec0ff */
[----:B------:R-:W-:Y:S01]  /*0c60*/  IMAD R9, R7, 0x40, R2 ;  /* 0x0000004007097824 */ /* 0x000fe200078e0202 */
[----:B------:R-:W-:Y:S02]  /*0c70*/  SHF.R.S32.HI R7, RZ, 0x4, R0 ;  /* 0x00000004ff077819 */ /* 0x000fe40000011400 */
[----:B------:R-:W-:Y:S02]  /*0c80*/  LEA.HI R187, R3, R228, RZ, 0x3 ;  /* 0x000000e403bb7211 */ /* 0x000fe400078f18ff */
[----:B------:R-:W-:-:S02]  /*0c90*/  LEA.HI R0, R0, R7, RZ, 0x1 ;  /* 0x0000000700007211 */ /* 0x000fc400078f08ff */
[----:B------:R-:W-:Y:S02]  /*0ca0*/  LEA.HI R4, R4, R213, RZ, 0x5 ;  /* 0x000000d504047211 */ /* 0x000fe400078f28ff */
[----:B------:R-:W-:Y:S02]  /*0cb0*/  LOP3.LUT R0, R0, 0x1ffffffe, RZ, 0xc0, !PT ;  /* 0x1ffffffe00007812 */ /* 0x000fe400078ec0ff */
[----:B------:R-:W-:Y:S02]  /*0cc0*/  LEA.HI R5, R5, R220, RZ, 0x1 ;  /* 0x000000dc05057211 */ /* 0x000fe400078f08ff */
[----:B------:R-:W-:Y:S01]  /*0cd0*/  LEA.HI R2, R13, R13, RZ, 0x1 ;  /* 0x0000000d0d027211 */ /* 0x000fe200078f08ff */
[----:B------:R-:W-:Y:S01]  /*0ce0*/  IMAD.IADD R0, R7, 0x1, -R0 ;  /* 0x0000000107007824 */ /* 0x000fe200078e0a00 */
[----:B------:R-:W-:Y:S02]  /*0cf0*/  IADD3 R11, R8, -R11, RZ ;  /* 0x8000000b080b7210 */ /* 0x000fe40007ffe0ff */
[----:B------:R-:W-:Y:S01]  /*0d00*/  SHF.R.S32.HI R4, RZ, 0x5, R4 ;  /* 0x00000005ff047819 */ /* 0x000fe20000011404 */
[----:B------:R-:W-:Y:S01]  /*0d10*/  IMAD R222, R0, 0x8, R9 ;  /* 0x0000000800de7824 */ /* 0x000fe200078e0209 */
[----:B------:R-:W-:-:S02]  /*0d20*/  LEA.HI R0, R3, R228, RZ, 0x6 ;  /* 0x000000e403007211 */ /* 0x000fc400078f30ff */
[----:B------:R-:W-:Y:S01]  /*0d30*/  LOP3.LUT R3, R187, 0xfffffff8, RZ, 0xc0, !PT ;  /* 0xfffffff8bb037812 */ /* 0x000fe200078ec0ff */
[----:B------:R-:W-:Y:S01]  /*0d40*/  IMAD R4, R4, 0x10, R11 ;  /* 0x0000001004047824 */ /* 0x000fe200078e020b */
[----:B------:R-:W-:Y:S01]  /*0d50*/  SHF.R.S32.HI R187, RZ, 0x3, R187 ;  /* 0x00000003ffbb7819 */ /* 0x000fe200000114bb */
[----:B------:R-:W-:Y:S01]  /*0d60*/  IMAD.SHL.U32 R0, R0, 0x8, RZ ;  /* 0x0000000800007824 */ /* 0x000fe200078e00ff */
[----:B------:R-:W-:Y:S01]  /*0d70*/  LOP3.LUT R5, R5, 0x3fffffe, RZ, 0xc0, !PT ;  /* 0x03fffffe05057812 */ /* 0x000fe200078ec0ff */
[----:B------:R-:W-:Y:S01]  /*0d80*/  IMAD.IADD R206, R228, 0x1, -R3 ;  /* 0x00000001e4ce7824 */ /* 0x000fe200078e0a03 */
[----:B------:R-:W-:Y:S01]  /*0d90*/  LOP3.LUT R2, R2, 0x1ffffffe, RZ, 0xc0, !PT ;  /* 0x1ffffffe02027812 */ /* 0x000fe200078ec0ff */
[C---:B------:R-:W-:Y:S01]  /*0da0*/  VIADD R219, R187.reuse, 0x20 ;  /* 0x00000020bbdb7836 */ /* 0x040fe20000000000 */
[C---:B------:R-:W-:Y:S01]  /*0db0*/  SHF.L.U32 R224, R187.reuse, 0x6, RZ ;  /* 0x00000006bbe07819 */ /* 0x040fe200000006ff */
[C---:B------:R-:W-:Y:S01]  /*0dc0*/  VIADD R217, R187.reuse, 0x60 ;  /* 0x00000060bbd97836 */ /* 0x040fe20000000000 */
[----:B------:R-:W-:Y:S01]  /*0dd0*/  IADD3 R5, R220, -R5, RZ ;  /* 0x80000005dc057210 */ /* 0x000fe20007ffe0ff */
[----:B------:R-:W-:Y:S01]  /*0de0*/  VIADD R218, R187, 0x40 ;  /* 0x00000040bbda7836 */ /* 0x000fe20000000000 */
[----:B------:R-:W-:Y:S01]  /*0df0*/  LOP3.LUT R201, R0, 0xfffffe00, RZ, 0xc0, !PT ;  /* 0xfffffe0000c97812 */ /* 0x000fe200078ec0ff */
[----:B------:R-:W-:Y:S01]  /*0e00*/  IMAD.IADD R204, R13, 0x1, -R2 ;  /* 0x000000010dcc7824 */ /* 0x000fe200078e0a02 */
[----:B------:R-:W-:Y:S01]  /*0e10*/  SHF.L.U32 R16, R206, 0x3, RZ ;  /* 0x00000003ce107819 */ /* 0x000fe200000006ff */
[----:B------:R-:W-:Y:S01]  /*0e20*/  IMAD R221, R5, 0x40, R4 ;  /* 0x0000004005dd7824 */ /* 0x000fe200078e0204 */
[----:B------:R-:W-:Y:S01]  /*0e30*/  LOP3.LUT R3, R224, 0x1c0, RZ, 0xc0, !PT ;  /* 0x000001c0e0037812 */ /* 0x000fe200078ec0ff */
[----:B------:R-:W-:Y:S01]  /*0e40*/  IMAD.SHL.U32 R196, R219, 0x40, RZ ;  /* 0x00000040dbc47824 */ /* 0x000fe200078e00ff */
[----:B------:R-:W-:Y:S01]  /*0e50*/  SHF.R.S32.HI R0, RZ, 0x1f, R219 ;  /* 0x0000001fff007819 */ /* 0x000fe200000114db */
[----:B------:R-:W-:Y:S01]  /*0e60*/  IMAD.SHL.U32 R195, R218, 0x40, RZ ;  /* 0x00000040dac37824 */ /* 0x000fe200078e00ff */
[----:B------:R-:W-:Y:S01]  /*0e70*/  SHF.R.S32.HI R2, RZ, 0x1f, R217 ;  /* 0x0000001fff027819 */ /* 0x000fe200000114d9 */
[----:B------:R-:W-:Y:S01]  /*0e80*/  IMAD.SHL.U32 R194, R217, 0x40, RZ ;  /* 0x00000040d9c27824 */ /* 0x000fe200078e00ff */
[----:B------:R-:W-:Y:S01]  /*0e90*/  SHF.R.S32.HI R5, RZ, 0x1f, R218 ;  /* 0x0000001fff057819 */ /* 0x000fe200000114da */
[----:B------:R-:W-:Y:S01]  /*0ea0*/  IMAD R204, R204, 0x8, R221 ;  /* 0x00000008cccc7824 */ /* 0x000fe200078e02dd */
[----:B------:R-:W-:-:S02]  /*0eb0*/  SHF.R.U32.HI R200, RZ, 0x3, R3 ;  /* 0x00000003ffc87819 */ /* 0x000fc40000011603 */
[----:B------:R-:W-:Y:S02]  /*0ec0*/  LOP3.LUT R205, R3, 0x38, R16, 0xf8, !PT ;  /* 0x0000003803cd7812 */ /* 0x000fe400078ef810 */
[----:B------:R-:W-:Y:S02]  /*0ed0*/  LEA.HI R0, R0, R219, RZ, 0x3 ;  /* 0x000000db00007211 */ /* 0x000fe400078f18ff */
[----:B------:R-:W-:Y:S01]  /*0ee0*/  LEA.HI R3, R2, R217, RZ, 0x3 ;  /* 0x000000d902037211 */ /* 0x000fe200078f18ff */
[----:B------:R-:W-:Y:S01]  /*0ef0*/  VIADD R2, R16, 0x40 ;  /* 0x0000004010027836 */ /* 0x000fe20000000000 */
[----:B------:R-:W-:Y:S01]  /*0f00*/  LEA.HI R5, R5, R218, RZ, 0x3 ;  /* 0x000000da05057211 */ /* 0x000fe200078f18ff */
[----:B------:R-:W-:Y:S01]  /*0f10*/  IMAD.SHL.U32 R0, R0, 0x40, RZ ;  /* 0x0000004000007824 */ /* 0x000fe200078e00ff */
[----:B------:R-:W-:Y:S01]  /*0f20*/  LOP3.LUT R196, R196, 0x1c0, RZ, 0xc0, !PT ;  /* 0x000001c0c4c47812 */ /* 0x000fe200078ec0ff */
[----:B------:R-:W-:Y:S01]  /*0f30*/  IMAD.SHL.U32 R3, R3, 0x40, RZ ;  /* 0x0000004003037824 */ /* 0x000fe200078e00ff */
[----:B------:R-:W-:-:S02]  /*0f40*/  LOP3.LUT R195, R195, 0x1c0, RZ, 0xc0, !PT ;  /* 0x000001c0c3c37812 */ /* 0x000fc400078ec0ff */
[----:B------:R-:W-:Y:S02]  /*0f50*/  LOP3.LUT R194, R194, 0x1c0, RZ, 0xc0, !PT ;  /* 0x000001c0c2c27812 */ /* 0x000fe400078ec0ff */
[----:B------:R-:W-:Y:S02]  /*0f60*/  SHF.L.U32 R5, R5, 0x6, RZ ;  /* 0x0000000605057819 */ /* 0x000fe400000006ff */
[----:B------:R-:W-:Y:S02]  /*0f70*/  SHF.L.U32 R22, R206, 0x2, RZ ;  /* 0x00000002ce167819 */ /* 0x000fe400000006ff */
[----:B------:R-:W-:Y:S02]  /*0f80*/  SHF.R.U32.HI R227, RZ, 0x3, R196 ;  /* 0x00000003ffe37819 */ /* 0x000fe400000116c4 */
[----:B------:R-:W-:Y:S01]  /*0f90*/  LOP3.LUT R4, R196, 0x38, R16, 0xf8, !PT ;  /* 0x00000038c4047812 */ /* 0x000fe200078ef810 */
[----:B------:R-:W-:Y:S01]  /*0fa0*/  VIADD R185, R22, 0x20 ;  /* 0x0000002016b97836 */ /* 0x000fe20000000000 */
[----:B------:R-:W-:-:S02]  /*0fb0*/  SHF.R.U32.HI R226, RZ, 0x3, R195 ;  /* 0x00000003ffe27819 */ /* 0x000fc400000116c3 */
[----:B------:R-:W-:Y:S02]  /*0fc0*/  LOP3.LUT R7, R195, 0x38, R16, 0xf8, !PT ;  /* 0x00000038c3077812 */ /* 0x000fe400078ef810 */
[----:B------:R-:W-:Y:S02]  /*0fd0*/  SHF.R.U32.HI R225, RZ, 0x3, R194 ;  /* 0x00000003ffe17819 */ /* 0x000fe400000116c2 */
[----:B------:R-:W-:Y:S02]  /*0fe0*/  LOP3.LUT R8, R194, 0x38, R16, 0xf8, !PT ;  /* 0x00000038c2087812 */ /* 0x000fe400078ef810 */
[----:B------:R-:W-:Y:S02]  /*0ff0*/  LOP3.LUT R199, R0, 0xfffffe00, RZ, 0xc0, !PT ;  /* 0xfffffe0000c77812 */ /* 0x000fe400078ec0ff */
[----:B------:R-:W-:Y:S02]  /*1000*/  LOP3.LUT R198, R5, 0xfffffe00, RZ, 0xc0, !PT ;  /* 0xfffffe0005c67812 */ /* 0x000fe400078ec0ff */
[----:B------:R-:W-:-:S02]  /*1010*/  LOP3.LUT R197, R3, 0xfffffe00, RZ, 0xc0, !PT ;  /* 0xfffffe0003c57812 */ /* 0x000fc400078ec0ff */
[----:B------:R-:W-:Y:S02]  /*1020*/  LOP3.LUT R6, R6, 0x7ffffffc, RZ, 0xc0, !PT ;  /* 0x7ffffffc06067812 */ /* 0x000fe400078ec0ff */
[----:B------:R-:W-:Y:S02]  /*1030*/  LOP3.LUT R205, R201, R205, R200, 0xf6, !PT ;  /* 0x000000cdc9cd7212 */ /* 0x000fe400078ef6c8 */
[----:B------:R-:W-:Y:S01]  /*1040*/  LOP3.LUT R4, R199, R4, R227, 0xf6, !PT ;  /* 0x00000004c7047212 */ /* 0x000fe200078ef6e3 */
[----:B------:R-:W-:Y:S01]  /*1050*/  IMAD.IADD R203, R213, 0x1, -R6 ;  /* 0x00000001d5cb7824 */ /* 0x000fe200078e0a06 */
[----:B------:R-:W-:Y:S02]  /*1060*/  LOP3.LUT R7, R198, R7, R226, 0xf6, !PT ;  /* 0x00000007c6077212 */ /* 0x000fe400078ef6e2 */
[----:B------:R-:W-:Y:S02]  /*1070*/  LOP3.LUT R8, R197, R8, R225, 0xf6, !PT ;  /* 0x00000008c5087212 */ /* 0x000fe400078ef6e1 */
[----:B------:R-:W-:-:S02]  /*1080*/  SHF.R.S32.HI R223, RZ, 0x1f, R187 ;  /* 0x0000001fffdf7819 */ /* 0x000fc400000114bb */
[----:B------:R-:W-:Y:S02]  /*1090*/  SHF.R.S32.HI R23, RZ, 0x1f, R22 ;  /* 0x0000001fff177819 */ /* 0x000fe40000011416 */
[----:B------:R-:W-:Y:S02]  /*10a0*/  SHF.R.S32.HI R17, RZ, 0x1f, R16 ;  /* 0x0000001fff117819 */ /* 0x000fe40000011410 */
[----:B------:R-:W-:Y:S02]  /*10b0*/  SHF.R.S32.HI R184, RZ, 0x1f, R2 ;  /* 0x0000001fffb87819 */ /* 0x000fe40000011402 */
[----:B------:R-:W-:Y:S02]  /*10c0*/  SHF.R.S32.HI R212, RZ, 0x1f, R185 ;  /* 0x0000001fffd47819 */ /* 0x000fe400000114b9 */
[----:B------:R-:W-:Y:S02]  /*10d0*/  LEA R202, R205, UR40, 0x1 ;  /* 0x00000028cdca7c11 */ /* 0x000fe4000f8e08ff */
[----:B------:R-:W-:-:S02]  /*10e0*/  LEA R216, R4, UR40, 0x1 ;  /* 0x0000002804d87c11 */ /* 0x000fc4000f8e08ff */
[----:B------:R-:W-:Y:S02]  /*10f0*/  LEA R215, R7, UR40, 0x1 ;  /* 0x0000002807d77c11 */ /* 0x000fe4000f8e08ff */
[----:B------:R-:W-:-:S07]  /*1100*/  LEA R214, R8, UR40, 0x1 ;  /* 0x0000002808d67c11 */ /* 0x000fce000f8e08ff */
.L_x_3099:
[----:B0---4-:R-:W0:Y:S02]  /*1110*/  LDC.64 R4, c[0x0][0xc88] ;  /* 0x00032200ff047b82 */ /* 0x011e240000000a00 */
        /* <DEDUP_REMOVED lines=15> */
[C-C-:B------:R-:W-:Y:S02]  /*1210*/  @P1 LEA.HI.X R7, R210.reuse, UR5, R211.reuse, 0x2, P2 ;  /* 0x00000005d2071c11 */ /* 0x140fe400090f14d3 */
        /* <DEDUP_REMOVED lines=33> */
.L_x_2879:
        /* <DEDUP_REMOVED lines=9> */
.L_x_2880:
[----:B------:R-:W-:Y:S05]  /*14c0*/  @!P0 BRA `(.L_x_2881) ;  /* 0x00000000000c8947 */ /* 0x000fea0003800000 */
[----:B------:R-:W2:Y:S04]  /*14d0*/  LDG.E R4, desc[UR42][R8.64] ;  /* 0x0000002a08047981 */ /* 0x000ea8000c1e1900 */
[----:B------:R-:W2:Y:S02]  /*14e0*/  LDG.E R29, desc[UR42][R8.64+0x4] ;  /* 0x0000042a081d7981 */ /* 0x000ea4000c1e1900 */
[----:B--2---:R-:W-:-:S07]  /*14f0*/  IMAD.IADD R29, R29, 0x1, -R4 ;  /* 0x000000011d1d7824 */ /* 0x004fce00078e0a04 */
.L_x_2881:
[----:B------:R-:W-:Y:S01]  /*1500*/  ULDC.64 UR4, c[0x0][0xa10] ;  /* 0x0002840000047ab9 */ /* 0x000fe20000000a00 */
[----:B------:R-:W1:Y:S01]  /*1510*/  LDC R9, c[0x0][0x448] ;  /* 0x00011200ff097b82 */ /* 0x000e620000000800 */
[----:B------:R-:W-:-:S04]  /*1520*/  ISETP.NE.U32.AND P0, PT, RZ, UR4, PT ;  /* 0x00000004ff007c0c */ /* 0x000fc8000bf05070 */
[----:B------:R-:W-:Y:S01]  /*1530*/  ISETP.NE.AND.EX P0, PT, RZ, UR5, PT, P0 ;  /* 0x00000005ff007c0c */ /* 0x000fe2000bf05300 */
[----:B------:R-:W-:-:S12]  /*1540*/  ULDC.64 UR4, c[0x0][0xa30] ;  /* 0x00028c0000047ab9 */ /* 0x000fd80000000a00 */
[----:B0-----:R-:W0:Y:S02]  /*1550*/  @P0 LDC.64 R4, c[0x0][0xa10] ;  /* 0x00028400ff040b82 */ /* 0x001e240000000a00 */
[----:B0-----:R-:W-:-:S05]  /*1560*/  @P0 IMAD.WIDE R4, R26, 0x4, R4 ;  /* 0x000000041a040825 */ /* 0x001fca00078e0204 */
[----:B------:R-:W2:Y:S04]  /*1570*/  @P0 LDG.E R3, desc[UR42][R4.64] ;  /* 0x0000002a04030981 */ /* 0x000ea8000c1e1900 */
[----:B------:R0:W2:Y:S01]  /*1580*/  @P0 LDG.E R8, desc[UR42][R4.64+0x4] ;  /* 0x0000042a04080981 */ /* 0x0000a2000c1e1900 */
[----:B------:R-:W-:Y:S01]  /*1590*/  ISETP.NE.U32.AND P1, PT, RZ, UR4, PT ;  /* 0x00000004ff007c0c */ /* 0x000fe2000bf25070 */
[----:B-----5:R-:W-:-:S03]  /*15a0*/  IMAD.MOV.U32 R24, RZ, RZ, R29 ;  /* 0x000000ffff187224 */ /* 0x020fc600078e001d */
[----:B------:R-:W-:-:S13]  /*15b0*/  ISETP.NE.AND.EX P1, PT, RZ, UR5, PT, P1 ;  /* 0x00000005ff007c0c */ /* 0x000fda000bf25310 */
[----:B------:R-:W-:-:S04]  /*15c0*/  @P1 IADD3 R6, P2, R208, UR4, RZ ;  /* 0x00000004d0061c10 */ /* 0x000fc8000ff5e0ff */
[----:B------:R-:W-:-:S05]  /*15d0*/  @P1 IADD3.X R7, R209, UR5, RZ, P2, !PT ;  /* 0x00000005d1071c10 */ /* 0x000fca00097fe4ff */
[----:B------:R3:W5:Y:S01]  /*15e0*/  @P1 LDG.E R24, desc[UR42][R6.64] ;  /* 0x0000002a06181981 */ /* 0x000762000c1e1900 */
[----:B-1----:R-:W-:Y:S01]  /*15f0*/  ISETP.NE.AND P1, PT, R9, 0x1, PT ;  /* 0x000000010900780c */ /* 0x002fe20003f25270 */
[----:B------:R-:W-:-:S05]  /*1600*/  IMAD.SHL.U32 R191, R41, 0x80, RZ ;  /* 0x0000008029bf7824 */ /* 0x000fca00078e00ff */
[----:B0-----:R-:W-:-:S07]  /*1610*/  IADD3 R4, R191, 0x7f, RZ ;  /* 0x0000007fbf047810 */ /* 0x001fce0007ffe0ff */
[----:B------:R-:W0:Y:S08]  /*1620*/  @P1 LDC R9, c[0x0][0x44c] ;  /* 0x00011300ff091b82 */ /* 0x000e300000000800 */
[----:B------:R-:W1:Y:S01]  /*1630*/  @P1 LDC R5, c[0x0][0x450] ;  /* 0x00011400ff051b82 */ /* 0x000e620000000800 */
[----:B--2---:R-:W-:Y:S02]  /*1640*/  @P0 IMAD.IADD R25, R8, 0x1, -R3 ;  /* 0x0000000108190824 */ /* 0x004fe400078e0a03 */
[----:B------:R-:W-:-:S02]  /*1650*/  IMAD.IADD R8, R29, 0x1, -R0 ;  /* 0x000000011d087824 */ /* 0x000fc400078e0a00 */
[----:B0-----:R-:W-:-:S04]  /*1660*/  @P1 IMAD.HI.U32 R0, R4, R9, RZ ;  /* 0x0000000904001227 */ /* 0x001fc800078e00ff */
[----:B------:R-:W-:Y:S01]  /*1670*/  IMAD.IADD R193, R8, 0x1, R25 ;  /* 0x0000000108c17824 */ /* 0x000fe200078e0219 */
[----:B-1----:R-:W-:Y:S01]  /*1680*/  @P1 SHF.R.U32.HI R4, RZ, R5, R0 ;  /* 0x00000005ff041219 */ /* 0x002fe20000011600 */
[----:B------:R-:W-:-:S03]  /*1690*/  IMAD.MOV R27, RZ, RZ, -R8 ;  /* 0x000000ffff1b7224 */ /* 0x000fc600078e0a08 */
[C---:B------:R-:W-:Y:S02]  /*16a0*/  IADD3 R95, R193.reuse, 0x80, -R192 ;  /* 0x00000080c15f7810 */ /* 0x040fe40007ffe8c0 */
[----:B------:R-:W-:Y:S02]  /*16b0*/  IADD3 R0, R193, 0x7f, RZ ;  /* 0x0000007fc1007810 */ /* 0x000fe40007ffe0ff */
[----:B------:R-:W-:Y:S01]  /*16c0*/  VIMNMX R27, RZ, R27, !PT ;  /* 0x0000001bff1b7248 */ /* 0x000fe20007fe0100 */
[----:B------:R-:W-:Y:S01]  /*16d0*/  IMAD.IADD R4, R95, 0x1, R4 ;  /* 0x000000015f047824 */ /* 0x000fe200078e0204 */
[----:B------:R-:W-:-:S04]  /*16e0*/  SHF.R.S32.HI R3, RZ, 0x1f, R0 ;  /* 0x0000001fff037819 */ /* 0x000fc80000011400 */
[----:B------:R-:W-:Y:S02]  /*16f0*/  SHF.R.S32.HI R5, RZ, 0x1f, R4 ;  /* 0x0000001fff057819 */ /* 0x000fe40000011404 */
[----:B------:R-:W-:Y:S02]  /*1700*/  LEA.HI R3, R3, R0, RZ, 0x7 ;  /* 0x0000000003037211 */ /* 0x000fe400078f38ff */
[----:B------:R-:W-:Y:S02]  /*1710*/  LEA.HI R5, R5, R4, RZ, 0x7 ;  /* 0x0000000405057211 */ /* 0x000fe400078f38ff */
[----:B------:R-:W-:Y:S02]  /*1720*/  SHF.R.S32.HI R96, RZ, 0x7, R3 ;  /* 0x00000007ff607819 */ /* 0x000fe40000011403 */
[----:B------:R-:W-:-:S04]  /*1730*/  SHF.R.S32.HI R5, RZ, 0x7, R5 ;  /* 0x00000007ff057819 */ /* 0x000fc80000011405 */
[----:B------:R-:W-:-:S05]  /*1740*/  VIMNMX R5, R96, R5, PT ;  /* 0x0000000560057248 */ /* 0x000fca0003fe0100 */
[----:B------:R-:W-:-:S05]  /*1750*/  IMAD R0, R5, 0x80, -R8 ;  /* 0x0000008005007824 */ /* 0x000fca00078e0a08 */
[----:B------:R-:W-:-:S04]  /*1760*/  VIMNMX R0, R0, R25, PT ;  /* 0x0000001900007248 */ /* 0x000fc80003fe0100 */
[----:B------:R-:W-:Y:S02]  /*1770*/  ISETP.GT.AND P0, PT, R0, R27, PT ;  /* 0x0000001b0000720c */ /* 0x000fe40003f04270 */
[----:B------:R-:W-:-:S05]  /*1780*/  SHF.R.U32.HI R27, RZ, 0x7, R27 ;  /* 0x00000007ff1b7819 */ /* 0x000fca000001161b */
[----:B------:R-:W-:-:S06]  /*1790*/  IMAD.MOV.U32 R28, RZ, RZ, R27 ;  /* 0x000000ffff1c7224 */ /* 0x000fcc00078e001b */
[----:B------:R-:W-:-:S04]  /*17a0*/  @P0 IADD3 R0, R0, 0x7f, RZ ;  /* 0x0000007f00000810 */ /* 0x000fc80007ffe0ff */
[----:B------:R-:W-:-:S04]  /*17b0*/  @P0 SHF.R.S32.HI R3, RZ, 0x1f, R0 ;  /* 0x0000001fff030819 */ /* 0x000fc80000011400 */
[----:B------:R-:W-:-:S04]  /*17c0*/  @P0 LEA.HI R3, R3, R0, RZ, 0x7 ;  /* 0x0000000003030211 */ /* 0x000fc800078f38ff */
[----:B------:R-:W-:Y:S02]  /*17d0*/  @P0 SHF.R.S32.HI R28, RZ, 0x7, R3 ;  /* 0x00000007ff1c0819 */ /* 0x000fe40000011403 */
[----:B------:R-:W-:Y:S02]  /*17e0*/  PLOP3.LUT P0, PT, PT, PT, PT, 0x80, 0x0 ;  /* 0x000000000000781c */ /* 0x000fe40003f0f070 */
[----:B------:R-:W-:-:S13]  /*17f0*/  ISETP.GT.AND P1, PT, R28, R27, PT ;  /* 0x0000001b1c00720c */ /* 0x000fda0003f24270 */
[----:B---3--:R-:W-:Y:S05]  /*1800*/  @!P1 BRA `(.L_x_2882) ;  /* 0x0000006800449947 */ /* 0x008fea0003800000 */
        /* <DEDUP_REMOVED lines=20> */
.L_x_2884:
[----:B------:R-:W-:Y:S05]  /*1950*/  BSYNC B6 ;  /* 0x0000000000067941 */ /* 0x000fea0003800000 */
.L_x_2883:
[----:B------:R-:W-:Y:S01]  /*1960*/  IADD3 R0, R18, 0x400, RZ ;  /* 0x0000040012007810 */ /* 0x000fe20007ffe0ff */
[----:B------:R-:W-:Y:S03]  /*1970*/  BSSY B6, `(.L_x_2885) ;  /* 0x0000013000067945 */ /* 0x000fe60003800000 */
        /* <DEDUP_REMOVED lines=18> */
.L_x_2886:
[----:B------:R-:W-:Y:S05]  /*1aa0*/  BSYNC B6 ;  /* 0x0000000000067941 */ /* 0x000fea0003800000 */
.L_x_2885:
        /* <DEDUP_REMOVED lines=11> */
[----:B-----5:R-:W-:Y:S01]  /*1b60*/  SHF.R.S32.HI R13, RZ, 0x1f, R24 ;  /* 0x0000001fff0d7819 */ /* 0x020fe20000011418 */
[----:B------:R-:W0:Y:S01]  /*1b70*/  S2R R38, SR_TID.X ;  /* 0x0000000000267919 */ /* 0x000e220000002100 */
[----:B------:R-:W-:Y:S01]  /*1b80*/  SEL R3, R37, RZ, P0 ;  /* 0x000000ff25037207 */ /* 0x000fe20000000000 */
[-C--:B-1----:R-:W-:Y:S01]  /*1b90*/  IMAD R10, R223, R34.reuse, RZ ;  /* 0x00000022df0a7224 */ /* 0x082fe200078e02ff */
[C-C-:B------:R-:W-:Y:S01]  /*1ba0*/  SHF.L.U64.HI R29, R34.reuse, 0x5, R35.reuse ;  /* 0x00000005221d7819 */ /* 0x140fe20000010223 */
[C---:B------:R-:W-:Y:S01]  /*1bb0*/  IMAD.SHL.U32 R33, R34.reuse, 0x40, RZ ;  /* 0x0000004022217824 */ /* 0x040fe200078e00ff */
[----:B------:R-:W-:Y:S01]  /*1bc0*/  SHF.L.U64.HI R30, R34, 0x6, R35 ;  /* 0x00000006221e7819 */ /* 0x000fe20000010223 */
[----:B------:R-:W-:Y:S01]  /*1bd0*/  IMAD.IADD R3, R16, 0x1, R3 ;  /* 0x0000000110037824 */ /* 0x000fe200078e0203 */
[C---:B------:R-:W-:Y:S01]  /*1be0*/  SHF.L.U64.HI R31, R34.reuse, 0x7, R35 ;  /* 0x00000007221f7819 */ /* 0x040fe20000010223 */
[----:B---3--:R-:W-:Y:S01]  /*1bf0*/  IMAD.WIDE.U32 R4, R187, R34, R22 ;  /* 0x00000022bb047225 */ /* 0x008fe200078e0016 */
[----:B------:R-:W-:-:S03]  /*1c00*/  SHF.L.U32 R32, R34, 0x5, RZ ;  /* 0x0000000522207819 */ /* 0x000fc600000006ff */
[----:B--2---:R-:W-:-:S04]  /*1c10*/  IMAD.WIDE.U32 R6, R187, R14, R22 ;  /* 0x0000000ebb067225 */ /* 0x004fc800078e0016 */
[C---:B------:R-:W-:Y:S02]  /*1c20*/  IMAD R89, R187.reuse, R35, R10 ;  /* 0x00000023bb597224 */ /* 0x040fe400078e020a */
[----:B------:R-:W-:-:S04]  /*1c30*/  IMAD.WIDE.U32 R10, R187, R34, R16 ;  /* 0x00000022bb0a7225 */ /* 0x000fc800078e0010 */
[----:B------:R-:W-:Y:S01]  /*1c40*/  IMAD.MOV.U32 R82, RZ, RZ, R6 ;  /* 0x000000ffff527224 */ /* 0x000fe200078e0006 */
[----:B------:R-:W-:Y:S01]  /*1c50*/  SHF.R.S32.HI R6, RZ, 0x1f, R3 ;  /* 0x0000001fff067819 */ /* 0x000fe20000011403 */
[-C--:B------:R-:W-:Y:S02]  /*1c60*/  IMAD R8, R223, R14.reuse, RZ ;  /* 0x0000000edf087224 */ /* 0x080fe400078e02ff */
[----:B------:R-:W-:Y:S02]  /*1c70*/  IMAD.IADD R87, R5, 0x1, R89 ;  /* 0x0000000105577824 */ /* 0x000fe400078e0259 */
[----:B------:R-:W-:Y:S01]  /*1c80*/  IMAD.IADD R89, R89, 0x1, R11 ;  /* 0x0000000159597824 */ /* 0x000fe200078e020b */
[----:B------:R-:W-:Y:S01]  /*1c90*/  LEA.HI R11, R6, R3, RZ, 0x3 ;  /* 0x00000003060b7211 */ /* 0x000fe200078f18ff */
[C---:B------:R-:W-:Y:S01]  /*1ca0*/  IMAD R85, R187.reuse, R15, R8 ;  /* 0x0000000fbb557224 */ /* 0x040fe200078e0208 */
[----:B0-----:R-:W-:Y:S01]  /*1cb0*/  SHF.R.U32.HI R38, RZ, 0x7, R38 ;  /* 0x00000007ff267819 */ /* 0x001fe20000011626 */
[----:B------:R-:W-:Y:S01]  /*1cc0*/  IMAD.WIDE.U32 R8, R187, R14, R16 ;  /* 0x0000000ebb087225 */ /* 0x000fe200078e0010 */
[----:B------:R-:W-:-:S02]  /*1cd0*/  LOP3.LUT R5, R195, 0x38, R11, 0xf8, !PT ;  /* 0x00000038c3057812 */ /* 0x000fc400078ef80b */
[----:B------:R-:W-:Y:S01]  /*1ce0*/  ISETP.NE.AND P6, PT, R38, 0x1, PT ;  /* 0x000000012600780c */ /* 0x000fe20003fc5270 */
[----:B------:R-:W-:Y:S01]  /*1cf0*/  IMAD.MOV.U32 R86, RZ, RZ, R4 ;  /* 0x000000ffff567224 */ /* 0x000fe200078e0004 */
[----:B------:R-:W-:Y:S01]  /*1d00*/  LEA.HI R4, R6, R3, RZ, 0x6 ;  /* 0x0000000306047211 */ /* 0x000fe200078f30ff */
[----:B------:R-:W-:Y:S01]  /*1d10*/  IMAD.IADD R83, R7, 0x1, R85 ;  /* 0x0000000107537824 */ /* 0x000fe200078e0255 */
[----:B------:R-:W-:Y:S01]  /*1d20*/  LOP3.LUT R3, R11, 0x38, RZ, 0xc0, !PT ;  /* 0x000000380b037812 */ /* 0x000fe200078ec0ff */
[----:B------:R-:W-:Y:S01]  /*1d30*/  IMAD.MOV.U32 R88, RZ, RZ, R10 ;  /* 0x000000ffff587224 */ /* 0x000fe200078e000a */
[----:B------:R-:W-:Y:S01]  /*1d40*/  IADD3 R85, R85, R9, RZ ;  /* 0x0000000955557210 */ /* 0x000fe20007ffe0ff */
[C---:B------:R-:W-:Y:S01]  /*1d50*/  IMAD R9, R13.reuse, R14, RZ ;  /* 0x0000000e0d097224 */ /* 0x040fe200078e02ff */
[----:B------:R-:W-:Y:S01]  /*1d60*/  MOV R84, R8 ;  /* 0x0000000800547202 */ /* 0x000fe20000000f00 */
[----:B------:R-:W-:Y:S01]  /*1d70*/  IMAD R13, R13, R34, RZ ;  /* 0x000000220d0d7224 */ /* 0x000fe200078e02ff */
[----:B------:R-:W-:Y:S01]  /*1d80*/  SHF.L.U32 R4, R4, 0x7, RZ ;  /* 0x0000000704047819 */ /* 0x000fe200000006ff */
[----:B------:R-:W-:Y:S01]  /*1d90*/  IMAD R39, R24, R15, R9 ;  /* 0x0000000f18277224 */ /* 0x000fe200078e0209 */
[--C-:B------:R-:W-:Y:S01]  /*1da0*/  LOP3.LUT R8, R196, 0x38, R11.reuse, 0xf8, !PT ;  /* 0x00000038c4087812 */ /* 0x100fe200078ef80b */
[----:B------:R-:W-:Y:S05]  /*1db0*/  @!P6 WARPSYNC.ALL ;  /* 0x000000000000e948 */ /* 0x000fea0003800000 */
[----:B------:R-:W-:Y:S01]  /*1dc0*/  LOP3.LUT R10, R194, 0x38, R11, 0xf8, !PT ;  /* 0x00000038c20a7812 */ /* 0x000fe200078ef80b */
[----:B------:R-:W-:Y:S01]  /*1dd0*/  IMAD.WIDE.U32 R82, R24, R14, R82 ;  /* 0x0000000e18527225 */ /* 0x000fe200078e0052 */
[----:B------:R-:W-:Y:S01]  /*1de0*/  LOP3.LUT R3, R3, 0x1c0, R224, 0xf8, !PT ;  /* 0x000001c003037812 */ /* 0x000fe200078ef8e0 */
[----:B------:R-:W-:Y:S01]  /*1df0*/  ULDC UR4, c[0x0][0x2f4] ;  /* 0x0000bd0000047ab9 */ /* 0x000fe20000000800 */
[----:B------:R-:W-:Y:S01]  /*1e00*/  LOP3.LUT R6, R4, 0xffffe000, RZ, 0xc0, !PT ;  /* 0xffffe00004067812 */ /* 0x000fe200078ec0ff */
[C---:B------:R-:W-:Y:S01]  /*1e10*/  IMAD R13, R24.reuse, R35, R13 ;  /* 0x00000023180d7224 */ /* 0x040fe200078e020d */
[----:B------:R-:W-:Y:S01]  /*1e20*/  LOP3.LUT R5, R5, R226, RZ, 0x3c, !PT ;  /* 0x000000e205057212 */ /* 0x000fe200078e3cff */
[----:B------:R-:W-:Y:S01]  /*1e30*/  IMAD.WIDE.U32 R86, R24, R34, R86 ;  /* 0x0000002218567225 */ /* 0x000fe200078e0056 */
[----:B------:R-:W-:-:S02]  /*1e40*/  LOP3.LUT R8, R8, R227, RZ, 0x3c, !PT ;  /* 0x000000e308087212 */ /* 0x000fc400078e3cff */
[----:B------:R-:W-:Y:S01]  /*1e50*/  LOP3.LUT R10, R10, R225, RZ, 0x3c, !PT ;  /* 0x000000e10a0a7212 */ /* 0x000fe200078e3cff */
[C---:B------:R-:W-:Y:S01]  /*1e60*/  IMAD.WIDE.U32 R84, R24.reuse, R14, R84 ;  /* 0x0000000e18547225 */ /* 0x040fe200078e0054 */
[----:B------:R-:W-:Y:S02]  /*1e70*/  LOP3.LUT R7, R3, R200, RZ, 0x3c, !PT ;  /* 0x000000c803077212 */ /* 0x000fe400078e3cff */
[----:B------:R-:W-:Y:S01]  /*1e80*/  LOP3.LUT R41, R11, 0xfffffff8, RZ, 0xc0, !PT ;  /* 0xfffffff80b297812 */ /* 0x000fe200078ec0ff */
[----:B------:R-:W-:Y:S01]  /*1e90*/  IMAD.WIDE.U32 R88, R24, R34, R88 ;  /* 0x0000002218587225 */ /* 0x000fe200078e0058 */
[-C--:B------:R-:W-:Y:S02]  /*1ea0*/  IADD3 R4, R5, R6.reuse, R198 ;  /* 0x0000000605047210 */ /* 0x080fe40007ffe0c6 */
[-C--:B------:R-:W-:Y:S01]  /*1eb0*/  IADD3 R3, R8, R6.reuse, R199 ;  /* 0x0000000608037210 */ /* 0x080fe20007ffe0c7 */
[----:B------:R-:W-:Y:S01]  /*1ec0*/  IMAD.SHL.U32 R20, R14, 0x40, RZ ;  /* 0x000000400e147824 */ /* 0x000fe200078e00ff */
[-C--:B------:R-:W-:Y:S01]  /*1ed0*/  IADD3 R5, R10, R6.reuse, R197 ;  /* 0x000000060a057210 */ /* 0x080fe20007ffe0c5 */
[----:B------:R-:W-:Y:S01]  /*1ee0*/  IMAD.SHL.U32 R10, R14, 0x20, RZ ;  /* 0x000000200e0a7824 */ /* 0x000fe200078e00ff */
[----:B------:R-:W-:Y:S01]  /*1ef0*/  IADD3 R94, R38, 0x8, RZ ;  /* 0x00000008265e7810 */ /* 0x000fe20007ffe0ff */
[----:B------:R-:W-:Y:S01]  /*1f00*/  IMAD.IADD R38, R83, 0x1, R39 ;  /* 0x0000000153267824 */ /* 0x000fe200078e0227 */
[----:B------:R-:W-:Y:S01]  /*1f10*/  IADD3 R6, R7, R6, R201 ;  /* 0x0000000607067210 */ /* 0x000fe20007ffe0c9 */
[C---:B------:R-:W-:Y:S01]  /*1f20*/  IMAD.SHL.U32 R21, R14.reuse, 0x80, RZ ;  /* 0x000000800e157824 */ /* 0x040fe200078e00ff */
[--C-:B------:R-:W-:Y:S01]  /*1f30*/  SHF.L.U64.HI R7, R14, 0x5, R15.reuse ;  /* 0x000000050e077819 */ /* 0x100fe2000001020f */
[----:B------:R-:W-:Y:S01]  /*1f40*/  IMAD.SHL.U32 R34, R34, 0x80, RZ ;  /* 0x0000008022227824 */ /* 0x000fe200078e00ff */
[----:B------:R-:W-:Y:S01]  /*1f50*/  SHF.L.U64.HI R8, R14, 0x6, R15 ;  /* 0x000000060e087819 */ /* 0x000fe2000001020f */
[----:B------:R-:W-:Y:S01]  /*1f60*/  IMAD R36, R206, 0x20, R187 ;  /* 0x00000020ce247824 */ /* 0x000fe200078e02bb */
[----:B------:R-:W-:Y:S01]  /*1f70*/  SHF.L.U64.HI R9, R14, 0x7, R15 ;  /* 0x000000070e097819 */ /* 0x000fe2000001020f */
[----:B------:R-:W-:Y:S01]  /*1f80*/  IMAD.SHL.U32 R37, R37, 0x2, RZ ;  /* 0x0000000225257824 */ /* 0x000fe200078e00ff */
[----:B------:R-:W-:Y:S01]  /*1f90*/  SHF.R.S32.HI R35, RZ, 0x1f, R42 ;  /* 0x0000001fff237819 */ /* 0x000fe2000001142a */
[----:B------:R-:W-:Y:S01]  /*1fa0*/  IMAD.IADD R39, R39, 0x1, R85 ;  /* 0x0000000127277824 */ /* 0x000fe200078e0255 */
[----:B------:R-:W-:Y:S01]  /*1fb0*/  @!P6 BAR.SYNC.DEFER_BLOCKING 0x9, 0x100 ;  /* 0x024400000000eb1d */ /* 0x000fe20000010000 */
[----:B------:R-:W-:Y:S01]  /*1fc0*/  ISETP.GE.AND P1, PT, R16, UR4, PT ;  /* 0x0000000410007c0c */ /* 0x000fe2000bf26270 */
[----:B------:R-:W-:Y:S01]  /*1fd0*/  IMAD.IADD R43, R13, 0x1, R89 ;  /* 0x000000010d2b7824 */ /* 0x000fe200078e0259 */
[----:B------:R-:W-:-:S02]  /*1fe0*/  ISETP.GE.AND P2, PT, R2, UR4, PT ;  /* 0x0000000402007c0c */ /* 0x000fc4000bf46270 */
[----:B------:R-:W-:Y:S02]  /*1ff0*/  IADD3 R40, R87, R13, RZ ;  /* 0x0000000d57287210 */ /* 0x000fe40007ffe0ff */
[----:B------:R-:W-:Y:S02]  /*2000*/  SHF.R.S32.HI R80, RZ, 0x3, R11 ;  /* 0x00000003ff507819 */ /* 0x000fe4000001140b */
[----:B------:R-:W-:Y:S02]  /*2010*/  SHF.R.S32.HI R90, RZ, 0x1f, R41 ;  /* 0x0000001fff5a7819 */ /* 0x000fe40000011429 */
[----:B----4-:R-:W-:-:S07]  /*2020*/  SHF.R.S32.HI R81, RZ, 0x1f, R26 ;  /* 0x0000001fff517819 */ /* 0x010fce000001141a */
.L_x_2984:
[----:B------:R-:W0:Y:S01]  /*2030*/  LDC R100, c[0x0][0x430] ;  /* 0x00010c00ff647b82 */ /* 0x000e220000000800 */
[----:B------:R-:W-:Y:S01]  /*2040*/  VIADD R28, R28, 0xffffffff ;  /* 0xffffffff1c1c7836 */ /* 0x000fe20000000000 */
[----:B------:R-:W-:-:S03]  /*2050*/  MOV R101, RZ ;  /* 0x000000ff00657202 */ /* 0x000fc60000000f00 */
[----:B------:R-:W-:-:S03]  /*2060*/  IMAD R11, R28, 0x80, R36 ;  /* 0x000000801c0b7824 */ /* 0x000fc600078e0224 */
[----:B------:R-:W1:Y:S02]  /*2070*/  LDC R104, c[0x0][0x3f4] ;  /* 0x0000fd00ff687b82 */ /* 0x000e640000000800 */
[----:B------:R-:W-:Y:S02]  /*2080*/  ISETP.GE.AND P3, PT, R11, R25, PT ;  /* 0x000000190b00720c */ /* 0x000fe40003f66270 */
[----:B------:R-:W-:Y:S02]  /*2090*/  IADD3 R45, R0, R11, RZ ;  /* 0x0000000b002d7210 */ /* 0x000fe40007ffe0ff */
[----:B------:R-:W-:-:S03]  /*20a0*/  ISETP.GT.OR P3, PT, R36, 0x7f, P3 ;  /* 0x0000007f2400780c */ /* 0x000fc60001f64670 */
[----:B------:R-:W-:Y:S01]  /*20b0*/  IMAD.MOV.U32 R11, RZ, RZ, R45 ;  /* 0x000000ffff0b7224 */ /* 0x000fe200078e002d */
[----:B0-----:R-:W-:-:S09]  /*20c0*/  ISETP.NE.AND P4, PT, R100, 0x1, PT ;  /* 0x000000016400780c */ /* 0x001fd20003f85270 */
[----:B------:R-:W0:Y:S08]  /*20d0*/  @!P3 LDC.64 R14, c[0x0][0x428] ;  /* 0x00010a00ff0ebb82 */ /* 0x000e300000000a00 */
[----:B--2---:R-:W2:Y:S08]  /*20e0*/  @!P3 LDC.64 R46, c[0x0][0x418] ;  /* 0x00010600ff2ebb82 */ /* 0x004eb00000000a00 */
[----:B---3--:R-:W3:Y:S08]  /*20f0*/  @P4 LDC R12, c[0x0][0x434] ;  /* 0x00010d00ff0c4b82 */ /* 0x008ef00000000800 */
[----:B----4-:R-:W4:Y:S01]  /*2100*/  @P4 LDC R13, c[0x0][0x438] ;  /* 0x00010e00ff0d4b82 */ /* 0x010f220000000800 */
        /* <DEDUP_REMOVED lines=32> */
[----:B------:R-:W-:Y:S01]  /*2310*/  IMAD R14, R98, UR4, RZ ;  /* 0x00000004620e7c24 */ /* 0x000fe2000f8e02ff */
[----:B------:R-:W-:Y:S02]  /*2320*/  IADD3 R13, R13, R11, RZ ;  /* 0x0000000b0d0d7210 */ /* 0x000fe40007ffe0ff */
        /* <DEDUP_REMOVED lines=50> */
.L_x_2891:
[----:B------:R-:W-:Y:S05]  /*2650*/  BSYNC B1 ;  /* 0x0000000000017941 */ /* 0x000fea0003800000 */
.L_x_2890:
        /* <DEDUP_REMOVED lines=41> */
.L_x_2893:
[----:B------:R-:W-:Y:S05]  /*28f0*/  BSYNC B1 ;  /* 0x0000000000017941 */ /* 0x000fea0003800000 */
.L_x_2892:
        /* <DEDUP_REMOVED lines=43> */
.L_x_2895:
[----:B------:R-:W-:Y:S05]  /*2bb0*/  BSYNC B1 ;  /* 0x0000000000017941 */ /* 0x000fea0003800000 */
.L_x_2894:
[----:B------:R-:W-:Y:S01]  /*2bc0*/  ISETP.GE.AND P4, PT, R217, R97, PT ;  /* 0x00000061d900720c */ /* 0x000fe20003f86270 */
[----:B------:R-:W-:-:S12]  /*2bd0*/  BSSY B1, `(.L_x_2896) ;  /* 0x000001e000017945 */ /* 0x000fd80003800000 */
[----:B------:R-:W-:Y:S05]  /*2be0*/  @P4 BRA `(.L_x_2897) ;  /* 0x0000000000704947 */ /* 0x000fea0003800000 */
[----:B------:R-:W1:Y:S01]  /*2bf0*/  LDC.64 R44, c[0x0][0x3f8] ;  /* 0x0000fe00ff2c7b82 */ /* 0x000e620000000a00 */
[----:B------:R-:W-:Y:S01]  /*2c00*/  IMAD.MOV.U32 R15, RZ, RZ, R91 ;  /* 0x000000ffff0f7224 */ /* 0x000fe200078e005b */
[----:B------:R-:W-:Y:S01]  /*2c10*/  ULDC.64 UR4, c[0x0][0x3e8] ;  /* 0x0000fa0000047ab9 */ /* 0x000fe20000000a00 */
[----:B------:R-:W-:Y:S02]  /*2c20*/  CS2R R48, SRZ ;  /* 0x0000000000307805 */ /* 0x000fe4000001ff00 */
[----:B------:R-:W-:Y:S01]  /*2c30*/  CS2R R50, SRZ ;  /* 0x0000000000327805 */ /* 0x000fe2000001ff00 */
[----:B-1----:R-:W-:-:S04]  /*2c40*/  IMAD.WIDE.U32 R14, R44, 0x60, R14 ;  /* 0x000000602c0e7825 */ /* 0x002fc800078e000e */
[----:B------:R-:W-:Y:S01]  /*2c50*/  IMAD R13, R45, 0x60, RZ ;  /* 0x000000602d0d7824 */ /* 0x000fe200078e02ff */
[----:B------:R-:W-:-:S04]  /*2c60*/  IADD3 R45, P5, R82, R14, RZ ;  /* 0x0000000e522d7210 */ /* 0x000fc80007fbe0ff */
[----:B------:R-:W-:Y:S02]  /*2c70*/  IADD3.X R46, R38, R15, R13, P5, !PT ;  /* 0x0000000f262e7210 */ /* 0x000fe40002ffe40d */
[----:B------:R-:W1:Y:S01]  /*2c80*/  LDC.64 R14, c[0x0][0x408] ;  /* 0x00010200ff0e7b82 */ /* 0x000e620000000a00 */
[----:B------:R-:W-:-:S03]  /*2c90*/  MOV R13, R11 ;  /* 0x0000000b000d7202 */ /* 0x000fc60000000f00 */
        /* <DEDUP_REMOVED lines=17> */
.L_x_2897:
[----:B------:R-:W-:Y:S05]  /*2db0*/  BSYNC B1 ;  /* 0x0000000000017941 */ /* 0x000fea0003800000 */
.L_x_2896:
[----:B-----5:R-:W-:Y:S01]  /*2dc0*/  IMAD.MOV.U32 R11, RZ, RZ, R52 ;  /* 0x000000ffff0b7224 */ /* 0x020fe200078e0034 */
[----:B-1----:R-:W-:Y:S01]  /*2dd0*/  MOV R14, R57 ;  /* 0x00000039000e7202 */ /* 0x002fe20000000f00 */
[----:B------:R-:W-:Y:S01]  /*2de0*/  IMAD.MOV.U32 R12, RZ, RZ, R53 ;  /* 0x000000ffff0c7224 */ /* 0x000fe200078e0035 */
[----:B------:R-:W-:Y:S01]  /*2df0*/  UISETP.NE.AND UP0, UPT, UR39, 0x3, UPT ;  /* 0x000000032700788c */ /* 0x000fe2000bf05270 */
[----:B------:R-:W-:-:S03]  /*2e00*/  IMAD.MOV.U32 R13, RZ, RZ, R56 ;  /* 0x000000ffff0d7224 */ /* 0x000fc600078e0038 */
[----:B------:R-:W-:Y:S01]  /*2e10*/  PRMT R116, R11, 0x5410, R12 ;  /* 0x000054100b747816 */ /* 0x000fe2000000000c */
[----:B------:R-:W-:Y:S01]  /*2e20*/  IMAD.MOV.U32 R11, RZ, RZ, R54 ;  /* 0x000000ffff0b7224 */ /* 0x000fe200078e0036 */
[----:B------:R-:W-:Y:S01]  /*2e30*/  PRMT R118, R13, 0x5410, R14 ;  /* 0x000054100d767816 */ /* 0x000fe2000000000e */
[----:B------:R-:W-:Y:S01]  /*2e40*/  IMAD.MOV.U32 R12, RZ, RZ, R55 ;  /* 0x000000ffff0c7224 */ /* 0x000fe200078e0037 */
[----:B------:R-:W-:Y:S01]  /*2e50*/  MOV R14, R59 ;  /* 0x0000003b000e7202 */ /* 0x000fe20000000f00 */
[----:B------:R-:W-:Y:S01]  /*2e60*/  IMAD.MOV.U32 R13, RZ, RZ, R58 ;  /* 0x000000ffff0d7224 */ /* 0x000fe200078e003a */
[----:B------:R-:W-:Y:S02]  /*2e70*/  PLOP3.LUT P5, PT, PT, PT, UP0, 0x80, 0x0 ;  /* 0x000000000000781c */ /* 0x000fe40003faf008 */
        /* <DEDUP_REMOVED lines=16> */
.L_x_2898:
[----:B------:R-:W-:Y:S01]  /*2f80*/  IMAD R91, R19, 0x8, R18 ;  /* 0x00000008135b7824 */ /* 0x000fe200078e0212 */
[----:B------:R-:W-:Y:S01]  /*2f90*/  SHF.L.U32 R102, R189, 0x1f, RZ ;  /* 0x0000001fbd667819 */ /* 0x000fe200000006ff */
[----:B------:R-:W-:Y:S03]  /*2fa0*/  BSSY B1, `(.L_x_2899) ;  /* 0x0000003000017945 */ /* 0x000fe60003800000 */
[----:B------:R-:W0:Y:S02]  /*2fb0*/  SYNCS.PHASECHK.TRANS64.TRYWAIT P6, [R91+URZ+0x28890], R102 ;  /* 0x028890665b0075a7 */ /* 0x000e2400080c017f */
[----:B0-----:R-:W-:Y:S05]  /*2fc0*/  @!P6 BRA `(.L_x_2900) ;  /* 0x000001b0006ce947 */ /* 0x001fea0003800000 */
.L_x_3220:
[----:B------:R-:W-:Y:S05]  /*2fd0*/  BSYNC B1 ;  /* 0x0000000000017941 */ /* 0x000fea0003800000 */
.L_x_2899:
[----:B------:R-:W-:-:S03]  /*2fe0*/  UMOV UR4, 0xffffffff ;  /* 0xffffffff00047882 */ /* 0x000fc60000000000 */
[----:B------:R-:W-:Y:S05]  /*2ff0*/  BRA.DIV UR4, `(.L_x_2901) ;  /* 0x000001b204747947 */ /* 0x000fea000b800000 */
[----:B------:R1:W2:Y:S04]  /*3000*/  SHFL.IDX PT, R79, R103, RZ, 0x181f ;  /* 0x00181fff674f7589 */ /* 0x0002a800000e0000 */
[----:B------:R1:W3:Y:S02]  /*3010*/  SHFL.IDX PT, R105, R108, RZ, 0x181f ;  /* 0x00181fff6c697589 */ /* 0x0002e400000e0000 */
.L_x_3224:
        /* <DEDUP_REMOVED lines=51> */
.L_x_2907:
[----:B------:R-:W-:Y:S05]  /*3350*/  BSYNC B3 ;  /* 0x0000000000037941 */ /* 0x000fea0003800000 */
.L_x_2906:
[----:B0-----:R4:W-:Y:S02]  /*3360*/  ST.E.128 desc[UR42][R76.64], R12 ;  /* 0x0000000c4c007985 */ /* 0x0019e4000c101d2a */
.L_x_2905:
[----:B------:R-:W-:Y:S05]  /*3370*/  BSYNC B2 ;  /* 0x0000000000027941 */ /* 0x000fea0003800000 */
.L_x_2904:
        /* <DEDUP_REMOVED lines=47> */
.L_x_2909:
[----:B------:R-:W-:Y:S05]  /*3670*/  BSYNC B2 ;  /* 0x0000000000027941 */ /* 0x000fea0003800000 */
.L_x_2908:
[----:B0-----:R0:W-:Y:S02]  /*3680*/  ST.E.128 desc[UR42][R72.64], R12 ;  /* 0x0000000c48007985 */ /* 0x0011e4000c101d2a */
.L_x_2903:
[----:B------:R-:W-:Y:S05]  /*3690*/  BSYNC B1 ;  /* 0x0000000000017941 */ /* 0x000fea0003800000 */
.L_x_2902:
[----:B------:R-:W-:-:S03]  /*36a0*/  UMOV UR4, 0xffffffff ;  /* 0xffffffff00047882 */ /* 0x000fc60000000000 */
[----:B------:R-:W-:Y:S05]  /*36b0*/  BRA.DIV UR4, `(.L_x_2910) ;  /* 0x000001ae04107947 */ /* 0x000fea000b800000 */
[----:B------:R1:W1:Y:S04]  /*36c0*/  SHFL.IDX PT, R71, R103, 0x1, 0x181f ;  /* 0x00381f0067477f89 */ /* 0x00026800000e0000 */
[----:B0-----:R0:W0:Y:S02]  /*36d0*/  SHFL.IDX PT, R73, R108, 0x1, 0x181f ;  /* 0x00381f006c497f89 */ /* 0x00102400000e0000 */
.L_x_3228:
        /* <DEDUP_REMOVED lines=51> */
.L_x_2916:
[----:B------:R-:W-:Y:S05]  /*3a10*/  BSYNC B3 ;  /* 0x0000000000037941 */ /* 0x000fea0003800000 */
.L_x_2915:
[----:B--2---:R0:W-:Y:S02]  /*3a20*/  ST.E.128 desc[UR42][R68.64], R12 ;  /* 0x0000000c44007985 */ /* 0x0041e4000c101d2a */
.L_x_2914:
[----:B------:R-:W-:Y:S05]  /*3a30*/  BSYNC B2 ;  /* 0x0000000000027941 */ /* 0x000fea0003800000 */
.L_x_2913:
        /* <DEDUP_REMOVED lines=47> */
.L_x_2918:
[----:B------:R-:W-:Y:S05]  /*3d30*/  BSYNC B2 ;  /* 0x0000000000027941 */ /* 0x000fea0003800000 */
.L_x_2917:
[----:B----4-:R0:W-:Y:S02]  /*3d40*/  ST.E.128 desc[UR42][R64.64], R12 ;  /* 0x0000000c40007985 */ /* 0x0101e4000c101d2a */
.L_x_2912:
[----:B------:R-:W-:Y:S05]  /*3d50*/  BSYNC B1 ;  /* 0x0000000000017941 */ /* 0x000fea0003800000 */
.L_x_2911:
[----:B------:R-:W-:-:S03]  /*3d60*/  UMOV UR4, 0xffffffff ;  /* 0xffffffff00047882 */ /* 0x000fc60000000000 */
[----:B------:R-:W-:Y:S05]  /*3d70*/  BRA.DIV UR4, `(.L_x_2919) ;  /* 0x000001a604ac7947 */ /* 0x000fea000b800000 */
[----:B------:R1:W1:Y:S04]  /*3d80*/  SHFL.IDX PT, R63, R103, 0x2, 0x181f ;  /* 0x00581f00673f7f89 */ /* 0x00026800000e0000 */
[----:B0-----:R0:W0:Y:S02]  /*3d90*/  SHFL.IDX PT, R65, R108, 0x2, 0x181f ;  /* 0x00581f006c417f89 */ /* 0x00102400000e0000 */
.L_x_3232:
        /* <DEDUP_REMOVED lines=50> */
.L_x_2925:
[----:B------:R-:W-:Y:S05]  /*40c0*/  BSYNC B3 ;  /* 0x0000000000037941 */ /* 0x000fea0003800000 */
.L_x_2924:
[----:B--2---:R0:W-:Y:S02]  /*40d0*/  ST.E.128 desc[UR42][R60.64], R12 ;  /* 0x0000000c3c007985 */ /* 0x0041e4000c101d2a */
.L_x_2923:
[----:B------:R-:W-:Y:S05]  /*40e0*/  BSYNC B2 ;  /* 0x0000000000027941 */ /* 0x000fea0003800000 */
.L_x_2922:
        /* <DEDUP_REMOVED lines=47> */
.L_x_2927:
[----:B------:R-:W-:Y:S05]  /*43e0*/  BSYNC B2 ;  /* 0x0000000000027941 */ /* 0x000fea0003800000 */
.L_x_2926:
[----:B----4-:R0:W-:Y:S02]  /*43f0*/  ST.E.128 desc[UR42][R56.64], R12 ;  /* 0x0000000c38007985 */ /* 0x0101e4000c101d2a */
.L_x_2921:
[----:B------:R-:W-:Y:S05]  /*4400*/  BSYNC B1 ;  /* 0x0000000000017941 */ /* 0x000fea0003800000 */
.L_x_2920:
[----:B------:R-:W-:-:S03]  /*4410*/  UMOV UR4, 0xffffffff ;  /* 0xffffffff00047882 */ /* 0x000fc60000000000 */
[----:B------:R-:W-:Y:S05]  /*4420*/  BRA.DIV UR4, `(.L_x_2928) ;  /* 0x000001a2044c7947 */ /* 0x000fea000b800000 */
[----:B-1----:R-:W1:Y:S04]  /*4430*/  SHFL.IDX PT, R103, R103, 0x3, 0x181f ;  /* 0x00781f0067677f89 */ /* 0x002e6800000e0000 */
[----:B------:R0:W0:Y:S02]  /*4440*/  SHFL.IDX PT, R53, R108, 0x3, 0x181f ;  /* 0x00781f006c357f89 */ /* 0x00002400000e0000 */
.L_x_3236:
[----:B------:R-:W-:Y:S05]  /*4450*/  @P4 BRA `(.L_x_2929) ;  /* 0x00000034002c4947 */ /* 0x000fea0003800000 */
[----:B------:R-:W-:Y:S04]  /*4460*/  BSSY B1, `(.L_x_2930) ;  /* 0x0000032000017945 */ /* 0x000fe80003800000 */
        /* <DEDUP_REMOVED lines=47> */
.L_x_2933:
[----:B------:R-:W-:Y:S05]  /*4760*/  BSYNC B2 ;  /* 0x0000000000027941 */ /* 0x000fea0003800000 */
.L_x_2932:
[----:B----4-:R0:W-:Y:S02]  /*4770*/  ST.E.128 desc[UR42][R54.64], R12 ;  /* 0x0000000c36007985 */ /* 0x0101e4000c101d2a */
.L_x_2931:
[----:B------:R-:W-:Y:S05]  /*4780*/  BSYNC B1 ;  /* 0x0000000000017941 */ /* 0x000fea0003800000 */
.L_x_2930:
        /* <DEDUP_REMOVED lines=47> */
.L_x_2935:
[----:B------:R-:W-:Y:S05]  /*4a80*/  BSYNC B1 ;  /* 0x0000000000017941 */ /* 0x000fea0003800000 */
.L_x_2934:
[----:B----4-:R0:W-:Y:S01]  /*4a90*/  ST.E.128 desc[UR42][R48.64], R12 ;  /* 0x0000000c30007985 */ /* 0x0101e2000c101d2a */
[----:B------:R-:W-:Y:S05]  /*4aa0*/  BRA `(.L_x_2929) ;  /* 0x0000002c00987947 */ /* 0x000fea0003800000 */
.L_x_2889:
        /* <DEDUP_REMOVED lines=38> */
[----:B------:R0:W5:Y:S01]  /*4d10*/  @!P4 LDG.E.128 R52, desc[UR42][R60.64] ;  /* 0x0000002a3c34c981 */ /* 0x000162000c1e1d00 */
[----:B------:R-:W-:Y:S02]  /*4d20*/  @!P4 LEA.HI.X R63, R44, R63, R45, 0x1, P6 ;  /* 0x0000003f2c3fc211 */ /* 0x000fe400030f0c2d */
[----:B------:R-:W-:-:S02]  /*4d30*/  CS2R R44, SRZ ;  /* 0x00000000002c7805 */ /* 0x000fc4000001ff00 */
[----:B------:R-:W5:Y:S04]  /*4d40*/  @!P5 LDG.E.128 R48, desc[UR42][R64.64] ;  /* 0x0000002a4030d981 */ /* 0x000f68000c1e1d00 */
[----:B------:R1:W5:Y:S01]  /*4d50*/  @!P4 LDG.E.128 R56, desc[UR42][R62.64] ;  /* 0x0000002a3e38c981 */ /* 0x000362000c1e1d00 */
[C---:B--2---:R-:W-:Y:S02]  /*4d60*/  @!P3 LEA R68, P4, R74.reuse, R68, 0x1 ;  /* 0x000000444a44b211 */ /* 0x044fe400078808ff */
[----:B0-----:R-:W-:Y:S01]  /*4d70*/  CS2R R60, SRZ ;  /* 0x00000000003c7805 */ /* 0x001fe2000001ff00 */
[----:B------:R0:W5:Y:S01]  /*4d80*/  @!P5 LDG.E.128 R44, desc[UR42][R66.64] ;  /* 0x0000002a422cd981 */ /* 0x000162000c1e1d00 */
[----:B------:R-:W-:Y:S02]  /*4d90*/  @!P3 LEA.HI.X R69, R74, R69, R75, 0x1, P4 ;  /* 0x000000454a45b211 */ /* 0x000fe400020f0c4b */
[----:B---3--:R-:W-:-:S04]  /*4da0*/  @!P3 LEA R70, P4, R72, R70, 0x1 ;  /* 0x000000464846b211 */ /* 0x008fc800078808ff */
[----:B------:R-:W-:Y:S02]  /*4db0*/  @!P3 LEA.HI.X R71, R72, R71, R73, 0x1, P4 ;  /* 0x000000474847b211 */ /* 0x000fe400020f0c49 */
[----:B------:R-:W-:-:S04]  /*4dc0*/  ISETP.GE.AND P4, PT, R217, R97, PT ;  /* 0x00000061d900720c */ /* 0x000fc80003f86270 */
[CC--:B------:R-:W-:Y:S02]  /*4dd0*/  ISETP.GE.OR P4, PT, R16.reuse, R104.reuse, P4 ;  /* 0x000000681000720c */ /* 0x0c0fe40002786670 */
[----:B-1----:R-:W-:Y:S02]  /*4de0*/  CS2R R62, SRZ ;  /* 0x00000000003e7805 */ /* 0x002fe4000001ff00 */
[----:B0-----:R-:W-:Y:S02]  /*4df0*/  CS2R R66, SRZ ;  /* 0x0000000000427805 */ /* 0x001fe4000001ff00 */
[----:B------:R-:W-:Y:S01]  /*4e00*/  CS2R R64, SRZ ;  /* 0x0000000000407805 */ /* 0x000fe2000001ff00 */
[----:B------:R-:W-:Y:S01]  /*4e10*/  BSSY B1, `(.L_x_2936) ;  /* 0x000001d000017945 */ /* 0x000fe20003800000 */
[----:B------:R-:W-:Y:S02]  /*4e20*/  CS2R R74, SRZ ;  /* 0x00000000004a7805 */ /* 0x000fe4000001ff00 */
[----:B------:R-:W-:Y:S01]  /*4e30*/  CS2R R72, SRZ ;  /* 0x0000000000487805 */ /* 0x000fe2000001ff00 */
[----:B------:R0:W5:Y:S04]  /*4e40*/  @!P3 LDG.E.128 R60, desc[UR42][R68.64] ;  /* 0x0000002a443cb981 */ /* 0x000168000c1e1d00 */
[----:B------:R1:W5:Y:S01]  /*4e50*/  @!P3 LDG.E.128 R64, desc[UR42][R70.64] ;  /* 0x0000002a4640b981 */ /* 0x000362000c1e1d00 */
[----:B------:R-:W-:-:S02]  /*4e60*/  ISETP.GE.AND P3, PT, R16, R104, PT ;  /* 0x000000681000720c */ /* 0x000fc40003f66270 */
[----:B0-----:R-:W-:Y:S02]  /*4e70*/  CS2R R68, SRZ ;  /* 0x0000000000447805 */ /* 0x001fe4000001ff00 */
[----:B-1----:R-:W-:Y:S01]  /*4e80*/  CS2R R70, SRZ ;  /* 0x0000000000467805 */ /* 0x002fe2000001ff00 */
[----:B------:R-:W-:Y:S08]  /*4e90*/  @P4 BRA `(.L_x_2937) ;  /* 0x0000000000504947 */ /* 0x000ff00003800000 */
[----:B------:R-:W0:Y:S01]  /*4ea0*/  LDC.64 R68, c[0x0][0x3f8] ;  /* 0x0000fe00ff447b82 */ /* 0x000e220000000a00 */
[----:B------:R-:W-:Y:S01]  /*4eb0*/  MOV R15, R91 ;  /* 0x0000005b000f7202 */ /* 0x000fe20000000f00 */
[----:B------:R-:W-:Y:S01]  /*4ec0*/  IMAD.MOV.U32 R13, RZ, RZ, R11 ;  /* 0x000000ffff0d7224 */ /* 0x000fe200078e000b */
[----:B------:R-:W-:Y:S01]  /*4ed0*/  ULDC.64 UR4, c[0x0][0x3e8] ;  /* 0x0000fa0000047ab9 */ /* 0x000fe20000000a00 */
        /* <DEDUP_REMOVED lines=16> */
.L_x_2937:
[----:B------:R-:W-:Y:S05]  /*4fe0*/  BSYNC B1 ;  /* 0x0000000000017941 */ /* 0x000fea0003800000 */
.L_x_2936:
[----:B-----5:R-:W-:Y:S01]  /*4ff0*/  IMAD.MOV.U32 R11, RZ, RZ, R70 ;  /* 0x000000ffff0b7224 */ /* 0x020fe200078e0046 */
[----:B------:R-:W-:Y:S01]  /*5000*/  MOV R13, R68 ;  /* 0x00000044000d7202 */ /* 0x000fe20000000f00 */
        /* <DEDUP_REMOVED lines=15> */
[----:B------:R-:W-:Y:S01]  /*5100*/  IMAD.MOV.U32 R14, RZ, RZ, R45 ;  /* 0x000000ffff0e7224 */ /* 0x000fe200078e002d */
[----:B------:R-:W-:Y:S01]  /*5110*/  PRMT R123, R123, 0x5410, R11 ;  /* 0x000054107b7b7816 */ /* 0x000fe2000000000b */
[----:B------:R-:W-:Y:S01]  /*5120*/  IMAD.MOV.U32 R11, RZ, RZ, R50 ;  /* 0x000000ffff0b7224 */ /* 0x000fe200078e0032 */
[----:B------:R-:W-:Y:S01]  /*5130*/  PRMT R126, R126, 0x5410, R12 ;  /* 0x000054107e7e7816 */ /* 0x000fe2000000000c */
[----:B------:R-:W-:Y:S01]  /*5140*/  IMAD.MOV.U32 R12, RZ, RZ, R51 ;  /* 0x000000ffff0c7224 */ /* 0x000fe200078e0033 */
[----:B------:R-:W-:Y:S01]  /*5150*/  PRMT R127, R14, 0x7610, R127 ;  /* 0x000076100e7f7816 */ /* 0x000fe2000000007f */
[----:B------:R-:W-:Y:S01]  /*5160*/  IMAD.MOV.U32 R14, RZ, RZ, R49 ;  /* 0x000000ffff0e7224 */ /* 0x000fe200078e0031 */
[----:B------:R-:W-:-:S02]  /*5170*/  PRMT R124, R124, 0x5410, R13 ;  /* 0x000054107c7c7816 */ /* 0x000fc4000000000d */
[----:B------:R-:W-:Y:S02]  /*5180*/  MOV R13, R48 ;  /* 0x00000030000d7202 */ /* 0x000fe40000000f00 */
[----:B------:R-:W-:Y:S01]  /*5190*/  PRMT R123, R11, 0x7610, R123 ;  /* 0x000076100b7b7816 */ /* 0x000fe2000000007b */
[----:B------:R-:W-:Y:S01]  /*51a0*/  IMAD.MOV.U32 R11, RZ, RZ, R54 ;  /* 0x000000ffff0b7224 */ /* 0x000fe200078e0036 */
[----:B------:R-:W-:Y:S01]  /*51b0*/  PRMT R126, R12, 0x7610, R126 ;  /* 0x000076100c7e7816 */ /* 0x000fe2000000007e */
[----:B------:R-:W-:Y:S01]  /*51c0*/  IMAD.MOV.U32 R12, RZ, RZ, R55 ;  /* 0x000000ffff0c7224 */ /* 0x000fe200078e0037 */
[----:B------:R-:W-:Y:S01]  /*51d0*/  PRMT R127, R127, 0x5410, R14 ;  /* 0x000054107f7f7816 */ /* 0x000fe2000000000e */
[----:B------:R-:W-:Y:S01]  /*51e0*/  IMAD.MOV.U32 R14, RZ, RZ, R53 ;  /* 0x000000ffff0e7224 */ /* 0x000fe200078e0035 */
[----:B------:R-:W-:Y:S02]  /*51f0*/  PRMT R124, R13, 0x7610, R124 ;  /* 0x000076100d7c7816 */ /* 0x000fe4000000007c */
[----:B------:R-:W-:-:S02]  /*5200*/  MOV R13, R52 ;  /* 0x00000034000d7202 */ /* 0x000fc40000000f00 */
        /* <DEDUP_REMOVED lines=22> */
.L_x_2938:
[----:B------:R-:W-:Y:S01]  /*5370*/  IMAD R91, R19, 0x8, R18 ;  /* 0x00000008135b7824 */ /* 0x000fe200078e0212 */
[----:B------:R-:W-:Y:S01]  /*5380*/  SHF.L.U32 R102, R189, 0x1f, RZ ;  /* 0x0000001fbd667819 */ /* 0x000fe200000006ff */
[----:B------:R-:W0:Y:S01]  /*5390*/  LDC R110, c[0x0][0x2f4] ;  /* 0x0000bd00ff6e7b82 */ /* 0x000e220000000800 */
[----:B------:R-:W-:Y:S02]  /*53a0*/  BSSY B1, `(.L_x_2939) ;  /* 0x0000003000017945 */ /* 0x000fe40003800000 */
[----:B------:R-:W1:Y:S02]  /*53b0*/  SYNCS.PHASECHK.TRANS64.TRYWAIT P4, [R91+URZ+0x28890], R102 ;  /* 0x028890665b0075a7 */ /* 0x000e64000808017f */
[----:B-1----:R-:W-:Y:S05]  /*53c0*/  @!P4 BRA `(.L_x_2940) ;  /* 0x0000019000b0c947 */ /* 0x002fea0003800000 */
.L_x_3237:
[----:B------:R-:W-:Y:S05]  /*53d0*/  BSYNC B1 ;  /* 0x0000000000017941 */ /* 0x000fea0003800000 */
.L_x_2939:
[----:B------:R-:W-:Y:S01]  /*53e0*/  UMOV UR4, 0xffffffff ;  /* 0xffffffff00047882 */ /* 0x000fe20000000000 */
[----:B0-----:R-:W-:Y:S02]  /*53f0*/  IMAD.IADD R112, R110, 0x1, -R37 ;  /* 0x000000016e707824 */ /* 0x001fe400078e0a25 */
[----:B------:R-:W-:Y:S05]  /*5400*/  BRA.DIV UR4, `(.L_x_2941) ;  /* 0x0000019204b47947 */ /* 0x000fea000b800000 */
[----:B------:R0:W2:Y:S04]  /*5410*/  SHFL.IDX PT, R107, R103, RZ, 0x181f ;  /* 0x00181fff676b7589 */ /* 0x0000a800000e0000 */
[----:B------:R0:W3:Y:S02]  /*5420*/  SHFL.IDX PT, R106, R108, RZ, 0x181f ;  /* 0x00181fff6c6a7589 */ /* 0x0000e400000e0000 */
.L_x_3241:
        /* <DEDUP_REMOVED lines=20> */
[----:B------:R-:W-:Y:S01]  /*5570*/  IMAD R15, R19, 0x4000, R12 ;  /* 0x00004000130f7824 */ /* 0x000fe200078e020c */
[----:B------:R-:W-:-:S03]  /*5580*/  LEA R13, R13, R18, 0x1 ;  /* 0x000000120d0d7211 */ /* 0x000fc600078e08ff */
[----:B------:R-:W-:-:S03]  /*5590*/  IMAD R76, R15, 0x2, R18 ;  /* 0x000000020f4c7824 */ /* 0x000fc600078e0212 */
[----:B------:R-:W2:Y:S04]  /*55a0*/  LDS.128 R12, [R13+0x18400] ;  /* 0x018400000d0c7984 */ /* 0x000ea80000000c00 */
        /* <DEDUP_REMOVED lines=13> */
[----:B--2---:R-:W-:Y:S01]  /*5680*/  IMAD.MOV.U32 R47, RZ, RZ, R12 ;  /* 0x000000ffff2f7224 */ /* 0x004fe200078e000c */
[----:B------:R-:W-:Y:S01]  /*5690*/  SHF.R.U64 R48, R48, 0x10, R49 ;  /* 0x0000001030307819 */ /* 0x000fe20000001231 */
[----:B---3--:R-:W-:-:S02]  /*56a0*/  HADD2.F32 R46, -RZ, R77.H0_H0 ;  /* 0x2000004dff2e7230 */ /* 0x008fc40000004100 */
[----:B------:R-:W-:Y:S02]  /*56b0*/  IMAD.MOV.U32 R49, RZ, RZ, R15 ;  /* 0x000000ffff317224 */ /* 0x000fe400078e000f */
[----:B------:R-:W-:Y:S02]  /*56c0*/  HADD2.F32 R77, -RZ, R77.H1_H1 ;  /* 0x3000004dff4d7230 */ /* 0x000fe40000004100 */
        /* <DEDUP_REMOVED lines=12> */
[--C-:B------:R-:W-:Y:S01]  /*5790*/  HADD2.F32 R127, -RZ, R126.reuse.H0_H0 ;  /* 0x2000007eff7f7230 */ /* 0x100fe20000004100 */
[----:B------:R-:W-:Y:S01]  /*57a0*/  F2FP.F16.F32.PACK_AB R15, R15, R12 ;  /* 0x0000000c0f0f723e */ /* 0x000fe200000000ff */
[----:B------:R-:W-:Y:S01]  /*57b0*/  HADD2.F32 R79, -RZ, R79.H1_H1 ;  /* 0x3000004fff4f7230 */ /* 0x000fe20000004100 */
[----:B------:R-:W-:Y:S01]  /*57c0*/  F2FP.F16.F32.PACK_AB R46, R46, R13 ;  /* 0x0000000d2e2e723e */ /* 0x000fe200000000ff */
[----:B------:R-:W-:Y:S01]  /*57d0*/  HADD2.F32 R50, -RZ, R49.H0_H0 ;  /* 0x20000031ff327230 */ /* 0x000fe20000004100 */
[----:B------:R-:W-:Y:S01]  /*57e0*/  MOV R13, R15 ;  /* 0x0000000f000d7202 */ /* 0x000fe20000000f00 */
[----:B------:R-:W-:Y:S02]  /*57f0*/  HADD2.F32 R128, -RZ, R129.H0_H0 ;  /* 0x20000081ff807230 */ /* 0x000fe40000004100 */
[-C--:B------:R-:W-:Y:S01]  /*5800*/  FMUL.FTZ R129, R51, R127.reuse ;  /* 0x0000007f33817220 */ /* 0x080fe20000410000 */
[----:B------:R-:W-:Y:S02]  /*5810*/  HADD2.F32 R77, -RZ, R126.H1_H1 ;  /* 0x3000007eff4d7230 */ /* 0x000fe40000004100 */
[----:B------:R-:W-:Y:S01]  /*5820*/  FMUL.FTZ R130, R50, R127 ;  /* 0x0000007f32827220 */ /* 0x000fe20000410000 */
[----:B------:R-:W-:-:S02]  /*5830*/  HADD2.F32 R49, -RZ, R49.H1_H1 ;  /* 0x30000031ff317230 */ /* 0x000fc40000004100 */
[-C--:B------:R-:W-:Y:S01]  /*5840*/  FMUL.FTZ R132, R79, R128.reuse ;  /* 0x000000804f847220 */ /* 0x080fe20000410000 */
[----:B------:R-:W-:Y:S02]  /*5850*/  HADD2.F32 R126, -RZ, R131.H0_H0 ;  /* 0x20000083ff7e7230 */ /* 0x000fe40000004100 */
[-C--:B------:R-:W-:Y:S01]  /*5860*/  FFMA.FTZ R130, R51, R77.reuse, R130 ;  /* 0x0000004d33827223 */ /* 0x080fe20000010082 */
[----:B------:R-:W-:Y:S01]  /*5870*/  FFMA.FTZ R129, R50, R77, -R129 ;  /* 0x0000004d32817223 */ /* 0x000fe20000010881 */
[C---:B------:R-:W-:Y:S01]  /*5880*/  FMUL.FTZ R128, R49.reuse, R128 ;  /* 0x0000008031807220 */ /* 0x040fe20000410000 */
[----:B------:R-:W-:Y:S02]  /*5890*/  HADD2.F32 R51, -RZ, R48.H0_H0 ;  /* 0x20000030ff337230 */ /* 0x000fe40000004100 */
[-C--:B------:R-:W-:Y:S01]  /*58a0*/  FFMA.FTZ R132, R49, R126.reuse, -R132 ;  /* 0x0000007e31847223 */ /* 0x080fe20000010884 */
[----:B------:R-:W-:Y:S02]  /*58b0*/  HADD2.F32 R49, -RZ, R76.H0_H0 ;  /* 0x2000004cff317230 */ /* 0x000fe40000004100 */
[----:B------:R-:W-:Y:S01]  /*58c0*/  FFMA.FTZ R127, R79, R126, R128 ;  /* 0x0000007e4f7f7223 */ /* 0x000fe20000010080 */
[----:B------:R-:W-:-:S02]  /*58d0*/  HADD2.F32 R50, -RZ, R124.H1_H1 ;  /* 0x3000007cff327230 */ /* 0x000fc40000004100 */
[--C-:B------:R-:W-:Y:S01]  /*58e0*/  HADD2.F32 R48, -RZ, R47.reuse.H0_H0 ;  /* 0x2000002fff307230 */ /* 0x100fe20000004100 */
[----:B------:R-:W-:Y:S01]  /*58f0*/  F2FP.F16.F32.PACK_AB R129, R132, R129 ;  /* 0x000000818481723e */ /* 0x000fe200000000ff */
[----:B------:R-:W-:Y:S01]  /*5900*/  HADD2.F32 R76, -RZ, R76.H1_H1 ;  /* 0x3000004cff4c7230 */ /* 0x000fe20000004100 */
[----:B------:R-:W-:Y:S01]  /*5910*/  F2FP.F16.F32.PACK_AB R127, R127, R130 ;  /* 0x000000827f7f723e */ /* 0x000fe200000000ff */
[----:B------:R-:W-:Y:S02]  /*5920*/  HADD2.F32 R124, -RZ, R124.H0_H0 ;  /* 0x2000007cff7c7230 */ /* 0x000fe40000004100 */
[----:B------:R-:W-:Y:S02]  /*5930*/  HADD2.F32 R47, -RZ, R47.H1_H1 ;  /* 0x3000002fff2f7230 */ /* 0x000fe40000004100 */
[-C--:B------:R-:W-:Y:S01]  /*5940*/  FMUL.FTZ R126, R76, R51.reuse ;  /* 0x000000334c7e7220 */ /* 0x080fe20000410000 */
[----:B------:R-:W-:Y:S02]  /*5950*/  IMAD.MOV.U32 R15, RZ, RZ, R129 ;  /* 0x000000ffff0f7224 */ /* 0x000fe400078e0081 */
[-C--:B------:R-:W-:Y:S01]  /*5960*/  FMUL.FTZ R77, R49, R124.reuse ;  /* 0x0000007c314d7220 */ /* 0x080fe20000410000 */
[C---:B------:R-:W-:Y:S01]  /*5970*/  FMUL.FTZ R124, R48.reuse, R124 ;  /* 0x0000007c307c7220 */ /* 0x040fe20000410000 */
[C---:B------:R-:W-:Y:S01]  /*5980*/  FMUL.FTZ R51, R47.reuse, R51 ;  /* 0x000000332f337220 */ /* 0x040fe20000410000 */
[-C--:B------:R-:W-:Y:S01]  /*5990*/  FFMA.FTZ R126, R47, R125.reuse, -R126 ;  /* 0x0000007d2f7e7223 */ /* 0x080fe2000001087e */
[-C--:B------:R-:W-:Y:S01]  /*59a0*/  FFMA.FTZ R77, R48, R50.reuse, -R77 ;  /* 0x00000032304d7223 */ /* 0x080fe2000001084d */
[----:B------:R-:W-:Y:S01]  /*59b0*/  FFMA.FTZ R124, R49, R50, R124 ;  /* 0x00000032317c7223 */ /* 0x000fe2000001007c */
[----:B------:R-:W-:Y:S01]  /*59c0*/  FFMA.FTZ R125, R76, R125, R51 ;  /* 0x0000007d4c7d7223 */ /* 0x000fe20000010033 */
[----:B------:R-:W-:-:S02]  /*59d0*/  HADD2.F32 R51, -RZ, R45.H0_H0 ;  /* 0x2000002dff337230 */ /* 0x000fc40000004100 */
[----:B------:R-:W-:Y:S01]  /*59e0*/  HADD2.F32 R47, -RZ, R78.H0_H0 ;  /* 0x2000004eff2f7230 */ /* 0x000fe20000004100 */
[----:B------:R-:W-:Y:S01]  /*59f0*/  F2FP.F16.F32.PACK_AB R12, R126, R77 ;  /* 0x0000004d7e0c723e */ /* 0x000fe200000000ff */
[--C-:B------:R-:W-:Y:S01]  /*5a00*/  HADD2.F32 R50, -RZ, R123.reuse.H0_H0 ;  /* 0x2000007bff327230 */ /* 0x100fe20000004100 */
[----:B------:R-:W-:Y:S01]  /*5a10*/  F2FP.F16.F32.PACK_AB R76, R125, R124 ;  /* 0x0000007c7d4c723e */ /* 0x000fe200000000ff */
[----:B------:R-:W-:Y:S02]  /*5a20*/  HADD2.F32 R45, -RZ, R14.H0_H0 ;  /* 0x2000000eff2d7230 */ /* 0x000fe40000004100 */
[----:B------:R-:W-:Y:S02]  /*5a30*/  HADD2.F32 R78, -RZ, R78.H1_H1 ;  /* 0x3000004eff4e7230 */ /* 0x000fe40000004100 */
[----:B------:R-:W-:Y:S02]  /*5a40*/  HADD2.F32 R14, -RZ, R14.H1_H1 ;  /* 0x3000000eff0e7230 */ /* 0x000fe40000004100 */
[----:B------:R-:W-:-:S02]  /*5a50*/  HADD2.F32 R48, -RZ, R123.H1_H1 ;  /* 0x3000007bff307230 */ /* 0x000fc40000004100 */
[-C--:B------:R-:W-:Y:S01]  /*5a60*/  FMUL.FTZ R79, R78, R51.reuse ;  /* 0x000000334e4f7220 */ /* 0x080fe20000410000 */
[----:B------:R-:W-:Y:S02]  /*5a70*/  HADD2.F32 R49, -RZ, R44.H0_H0 ;  /* 0x2000002cff317230 */ /* 0x000fe40000004100 */
[-C--:B------:R-:W-:Y:S01]  /*5a80*/  FMUL.FTZ R44, R47, R50.reuse ;  /* 0x000000322f2c7220 */ /* 0x080fe20000410000 */
[C---:B------:R-:W-:Y:S01]  /*5a90*/  FMUL.FTZ R50, R45.reuse, R50 ;  /* 0x000000322d327220 */ /* 0x040fe20000410000 */
[C---:B------:R-:W-:Y:S01]  /*5aa0*/  FMUL.FTZ R51, R14.reuse, R51 ;  /* 0x000000330e337220 */ /* 0x040fe20000410000 */
[----:B------:R-:W-:Y:S02]  /*5ab0*/  IMAD.MOV.U32 R77, RZ, RZ, R46 ;  /* 0x000000ffff4d7224 */ /* 0x000fe400078e002e */
[-C--:B------:R-:W-:Y:S01]  /*5ac0*/  FFMA.FTZ R44, R45, R48.reuse, -R44 ;  /* 0x000000302d2c7223 */ /* 0x080fe2000001082c */
[-C--:B------:R-:W-:Y:S01]  /*5ad0*/  FFMA.FTZ R79, R14, R49.reuse, -R79 ;  /* 0x000000310e4f7223 */ /* 0x080fe2000001084f */
[----:B------:R-:W-:Y:S01]  /*5ae0*/  FFMA.FTZ R50, R47, R48, R50 ;  /* 0x000000302f327223 */ /* 0x000fe20000010032 */
[----:B------:R-:W-:-:S03]  /*5af0*/  FFMA.FTZ R51, R78, R49, R51 ;  /* 0x000000314e337223 */ /* 0x000fc60000010033 */
[----:B------:R-:W-:Y:S01]  /*5b00*/  F2FP.F16.F32.PACK_AB R14, R79, R44 ;  /* 0x0000002c4f0e723e */ /* 0x000fe200000000ff */
[----:B------:R-:W-:Y:S01]  /*5b10*/  IMAD.MOV.U32 R79, RZ, RZ, R127 ;  /* 0x000000ffff4f7224 */ /* 0x000fe200078e007f */
[----:B------:R-:W-:-:S07]  /*5b20*/  F2FP.F16.F32.PACK_AB R78, R51, R50 ;  /* 0x00000032334e723e */ /* 0x000fce00000000ff */
.L_x_2945:
[----:B------:R-:W-:Y:S05]  /*5b30*/  BSYNC B2 ;  /* 0x0000000000027941 */ /* 0x000fea0003800000 */
.L_x_2944:
[----:B------:R-:W-:Y:S01]  /*5b40*/  ISETP.GE.AND P4, PT, R11, R110, PT ;  /* 0x0000006e0b00720c */ /* 0x000fe20003f86270 */
[----:B--2---:R4:W-:-:S12]  /*5b50*/  ST.E.128 desc[UR42][R104.64], R12 ;  /* 0x0000000c68007985 */ /* 0x0049d8000c101d2a */
[----:B------:R-:W-:-:S05]  /*5b60*/  @!P4 IMAD.WIDE R106, R11, 0x2, R106 ;  /* 0x000000020b6ac825 */ /* 0x000fca00078e026a */
[----:B---3--:R4:W-:Y:S02]  /*5b70*/  @!P4 ST.E.128 desc[UR42][R106.64], R76 ;  /* 0x0000004c6a00c985 */ /* 0x0089e4000c101d2a */
.L_x_2943:
[----:B------:R-:W-:Y:S05]  /*5b80*/  BSYNC B1 ;  /* 0x0000000000017941 */ /* 0x000fea0003800000 */
.L_x_2942:
[----:B------:R-:W-:-:S03]  /*5b90*/  UMOV UR4, 0xffffffff ;  /* 0xffffffff00047882 */ /* 0x000fc60000000000 */
[----:B------:R-:W-:Y:S05]  /*5ba0*/  BRA.DIV UR4, `(.L_x_2946) ;  /* 0x0000018e04187947 */ /* 0x000fea000b800000 */
[----:B------:R0:W0:Y:S04]  /*5bb0*/  SHFL.IDX PT, R51, R103, 0x1, 0x181f ;  /* 0x00381f0067337f89 */ /* 0x00002800000e0000 */
[----:B------:R0:W0:Y:S02]  /*5bc0*/  SHFL.IDX PT, R50, R108, 0x1, 0x181f ;  /* 0x00381f006c327f89 */ /* 0x00002400000e0000 */
.L_x_3245:
[----:B------:R-:W-:Y:S01]  /*5bd0*/  ISETP.GE.OR P4, PT, R219, R97, P1 ;  /* 0x00000061db00720c */ /* 0x000fe20000f86670 */
[----:B------:R-:W-:-:S12]  /*5be0*/  BSSY B1, `(.L_x_2947) ;  /* 0x0000074000017945 */ /* 0x000fd80003800000 */
[----:B------:R-:W-:Y:S05]  /*5bf0*/  @P4 BRA `(.L_x_2948) ;  /* 0x0000000400c84947 */ /* 0x000fea0003800000 */
[----:B------:R-:W-:Y:S01]  /*5c00*/  SEL R11, R37, R112, !P0 ;  /* 0x00000070250b7207 */ /* 0x000fe20004000000 */
[----:B------:R-:W-:Y:S01]  /*5c10*/  BSSY B2, `(.L_x_2949) ;  /* 0x000006c000027945 */ /* 0x000fe20003800000 */
[C---:B0-----:R-:W-:Y:S02]  /*5c20*/  LEA R48, P4, R41.reuse, R50, 0x1 ;  /* 0x0000003229307211 */ /* 0x041fe400078808ff */
[----:B----4-:R-:W-:Y:S02]  /*5c30*/  SHF.R.S32.HI R12, RZ, 0x1f, R11 ;  /* 0x0000001fff0c7819 */ /* 0x010fe4000001140b */
[----:B------:R-:W-:Y:S02]  /*5c40*/  LEA.HI.X R49, R41, R51, R90, 0x1, P4 ;  /* 0x0000003329317211 */ /* 0x000fe400020f0c5a */
[----:B------:R-:W-:-:S04]  /*5c50*/  LEA.HI R11, R12, R11, RZ, 0x4 ;  /* 0x0000000b0c0b7211 */ /* 0x000fc800078f20ff */
[----:B------:R-:W-:-:S04]  /*5c60*/  LEA.HI.SX32 R12, R11, R80, 0x1c ;  /* 0x000000500b0c7211 */ /* 0x000fc800078fe2ff */
[----:B------:R-:W-:Y:S02]  /*5c70*/  SHF.R.S32.HI R13, RZ, 0x1f, R12 ;  /* 0x0000001fff0d7819 */ /* 0x000fe4000001140c */
[----:B------:R-:W-:Y:S02]  /*5c80*/  SHF.L.U32 R11, R12, 0x3, RZ ;  /* 0x000000030c0b7819 */ /* 0x000fe400000006ff */
[----:B------:R-:W-:Y:S02]  /*5c90*/  LEA.HI R13, R13, R12, RZ, 0x3 ;  /* 0x0000000c0d0d7211 */ /* 0x000fe400078f18ff */
[----:B------:R-:W-:-:S03]  /*5ca0*/  LOP3.LUT R12, R196, 0x38, R11, 0xf8, !PT ;  /* 0x00000038c40c7812 */ /* 0x000fc600078ef80b */
[----:B------:R-:W-:Y:S01]  /*5cb0*/  IMAD.SHL.U32 R13, R13, 0x400, RZ ;  /* 0x000004000d0d7824 */ /* 0x000fe200078e00ff */
[----:B------:R-:W-:-:S04]  /*5cc0*/  LOP3.LUT R12, R12, R227, RZ, 0x3c, !PT ;  /* 0x000000e30c0c7212 */ /* 0x000fc800078e3cff */
[----:B------:R-:W-:-:S04]  /*5cd0*/  LOP3.LUT R13, R13, 0x7fffe000, RZ, 0xc0, !PT ;  /* 0x7fffe0000d0d7812 */ /* 0x000fc800078ec0ff */
[----:B------:R-:W-:Y:S01]  /*5ce0*/  IADD3 R12, R12, R13, R199 ;  /* 0x0000000d0c0c7210 */ /* 0x000fe20007ffe0c7 */
[----:B------:R-:W-:-:S04]  /*5cf0*/  IMAD R13, R19, 0x4000, R3 ;  /* 0x00004000130d7824 */ /* 0x000fc800078e0203 */
[----:B------:R-:W-:Y:S01]  /*5d00*/  IMAD R15, R19, 0x4000, R12 ;  /* 0x00004000130f7824 */ /* 0x000fe200078e020c */
[----:B------:R-:W-:-:S03]  /*5d10*/  LEA R13, R13, R18, 0x1 ;  /* 0x000000120d0d7211 */ /* 0x000fc600078e08ff */
[----:B------:R-:W-:-:S03]  /*5d20*/  IMAD R44, R15, 0x2, R18 ;  /* 0x000000020f2c7824 */ /* 0x000fc600078e0212 */
[----:B------:R-:W0:Y:S04]  /*5d30*/  LDS.128 R12, [R13+0x18400] ;  /* 0x018400000d0c7984 */ /* 0x000e280000000c00 */
[----:B------:R-:W4:Y:S01]  /*5d40*/  LDS.128 R44, [R44+0x18400] ;  /* 0x018400002c2c7984 */ /* 0x000f220000000c00 */
[----:B------:R-:W-:Y:S05]  /*5d50*/  @P3 BRA `(.L_x_2950) ;  /* 0x00000004005c3947 */ /* 0x000fea0003800000 */
[--C-:B--2---:R-:W-:Y:S02]  /*5d60*/  SHF.R.U64 R107, R56, 0x10, R57.reuse ;  /* 0x00000010386b7819 */ /* 0x104fe40000001239 */
[----:B------:R-:W-:Y:S01]  /*5d70*/  SHF.R.U32.HI R56, RZ, 0x10, R57 ;  /* 0x00000010ff387819 */ /* 0x000fe20000011639 */
[--C-:B------:R-:W-:Y:S01]  /*5d80*/  HADD2.F32 R57, -RZ, R120.reuse.H1_H1 ;  /* 0x30000078ff397230 */ /* 0x100fe20000004100 */
[----:B------:R-:W-:Y:S01]  /*5d90*/  SHF.R.U64 R123, R52, 0x10, R53 ;  /* 0x00000010347b7819 */ /* 0x000fe20000001235 */
[----:B------:R-:W-:Y:S01]  /*5da0*/  HADD2.F32 R120, -RZ, R120.H0_H0 ;  /* 0x20000078ff787230 */ /* 0x000fe20000004100 */
[--C-:B------:R-:W-:Y:S01]  /*5db0*/  SHF.R.U64 R52, R54, 0x10, R55.reuse ;  /* 0x0000001036347819 */ /* 0x100fe20000001237 */
[----:B----4-:R-:W-:Y:S01]  /*5dc0*/  IMAD.MOV.U32 R54, RZ, RZ, R44 ;  /* 0x000000ffff367224 */ /* 0x010fe200078e002c */
[----:B------:R-:W-:Y:S01]  /*5dd0*/  SHF.R.U32.HI R104, RZ, 0x10, R55 ;  /* 0x00000010ff687819 */ /* 0x000fe20000011637 */
[----:B0-----:R-:W-:Y:S01]  /*5de0*/  IMAD.MOV.U32 R44, RZ, RZ, R14 ;  /* 0x000000ffff2c7224 */ /* 0x001fe200078e000e */
[----:B------:R-:W-:Y:S01]  /*5df0*/  SHF.R.U32.HI R76, RZ, 0x10, R53 ;  /* 0x00000010ff4c7819 */ /* 0x000fe20000011635 */
[----:B------:R-:W-:Y:S01]  /*5e00*/  HADD2.F32 R14, -RZ, R13.H0_H0 ;  /* 0x2000000dff0e7230 */ /* 0x000fe20000004100 */
[----:B------:R-:W-:Y:S01]  /*5e10*/  MOV R55, R46 ;  /* 0x0000002e00377202 */ /* 0x000fe20000000f00 */
[--C-:B------:R-:W-:Y:S01]  /*5e20*/  HADD2.F32 R46, -RZ, R45.reuse.H0_H0 ;  /* 0x2000002dff2e7230 */ /* 0x100fe20000004100 */
[--C-:B------:R-:W-:Y:S01]  /*5e30*/  SHF.R.U64 R53, R58, 0x10, R59.reuse ;  /* 0x000000103a357819 */ /* 0x100fe2000000123b */
[----:B------:R-:W-:Y:S01]  /*5e40*/  HADD2.F32 R45, -RZ, R45.H1_H1 ;  /* 0x3000002dff2d7230 */ /* 0x000fe20000004100 */
[----:B------:R-:W-:Y:S01]  /*5e50*/  SHF.R.U32.HI R79, RZ, 0x10, R59 ;  /* 0x00000010ff4f7819 */ /* 0x000fe2000001163b */
[----:B------:R-:W-:-:S02]  /*5e60*/  HADD2.F32 R58, -RZ, R56.H0_H0 ;  /* 0x20000038ff3a7230 */ /* 0x000fc40000004100 */
[----:B------:R-:W-:Y:S02]  /*5e70*/  HADD2.F32 R13, -RZ, R13.H1_H1 ;  /* 0x3000000dff0d7230 */ /* 0x000fe40000004100 */
[----:B------:R-:W-:Y:S02]  /*5e80*/  HADD2.F32 R59, -RZ, R122.H1_H1 ;  /* 0x3000007aff3b7230 */ /* 0x000fe40000004100 */
[----:B------:R-:W-:Y:S02]  /*5e90*/  HADD2.F32 R56, -RZ, R76.H0_H0 ;  /* 0x2000004cff387230 */ /* 0x000fe40000004100 */
[-C--:B------:R-:W-:Y:S01]  /*5ea0*/  FMUL.FTZ R76, R45, R58.reuse ;  /* 0x0000003a2d4c7220 */ /* 0x080fe20000410000 */
[C---:B------:R-:W-:Y:S01]  /*5eb0*/  FMUL.FTZ R58, R13.reuse, R58 ;  /* 0x0000003a0d3a7220 */ /* 0x040fe20000410000 */
[-C--:B------:R-:W-:Y:S01]  /*5ec0*/  FMUL.FTZ R77, R46, R59.reuse ;  /* 0x0000003b2e4d7220 */ /* 0x080fe20000410000 */
[----:B------:R-:W-:Y:S01]  /*5ed0*/  FMUL.FTZ R59, R14, R59 ;  /* 0x0000003b0e3b7220 */ /* 0x000fe20000410000 */
[-C--:B------:R-:W-:Y:S01]  /*5ee0*/  FFMA.FTZ R76, R13, R56.reuse, -R76 ;  /* 0x000000380d4c7223 */ /* 0x080fe2000001084c */
[----:B------:R-:W-:Y:S01]  /*5ef0*/  FFMA.FTZ R78, R45, R56, R58 ;  /* 0x000000382d4e7223 */ /* 0x000fe2000001003a */
[----:B------:R-:W-:-:S02]  /*5f00*/  HADD2.F32 R56, -RZ, R121.H1_H1 ;  /* 0x30000079ff387230 */ /* 0x000fc40000004100 */
[-C--:B------:R-:W-:Y:S01]  /*5f10*/  FFMA.FTZ R77, R14, R57.reuse, -R77 ;  /* 0x000000390e4d7223 */ /* 0x080fe2000001084d */
[----:B------:R-:W-:Y:S02]  /*5f20*/  HADD2.F32 R13, -RZ, R15.H0_H0 ;  /* 0x2000000fff0d7230 */ /* 0x000fe40000004100 */
[----:B------:R-:W-:Y:S01]  /*5f30*/  FFMA.FTZ R59, R46, R57, R59 ;  /* 0x000000392e3b7223 */ /* 0x000fe2000001003b */
[--C-:B------:R-:W-:Y:S02]  /*5f40*/  HADD2.F32 R14, -RZ, R47.reuse.H0_H0 ;  /* 0x2000002fff0e7230 */ /* 0x100fe40000004100 */
[----:B------:R-:W-:Y:S02]  /*5f50*/  HADD2.F32 R47, -RZ, R47.H1_H1 ;  /* 0x3000002fff2f7230 */ /* 0x000fe40000004100 */
[----:B------:R-:W-:Y:S01]  /*5f60*/  FMUL.FTZ R57, R13, R56 ;  /* 0x000000380d397220 */ /* 0x000fe20000410000 */
[----:B------:R-:W-:Y:S02]  /*5f70*/  HADD2.F32 R58, -RZ, R79.H0_H0 ;  /* 0x2000004fff3a7230 */ /* 0x000fe40000004100 */
[----:B------:R-:W-:-:S02]  /*5f80*/  HADD2.F32 R15, -RZ, R15.H1_H1 ;  /* 0x3000000fff0f7230 */ /* 0x000fc40000004100 */
[----:B------:R-:W-:Y:S02]  /*5f90*/  HADD2.F32 R45, -RZ, R119.H1_H1 ;  /* 0x30000077ff2d7230 */ /* 0x000fe40000004100 */
[----:B------:R-:W-:Y:S02]  /*5fa0*/  HADD2.F32 R46, -RZ, R104.H0_H0 ;  /* 0x20000068ff2e7230 */ /* 0x000fe40000004100 */
[C---:B------:R-:W-:Y:S01]  /*5fb0*/  FMUL.FTZ R104, R14.reuse, R56 ;  /* 0x000000380e687220 */ /* 0x040fe20000410000 */
[-C--:B------:R-:W-:Y:S01]  /*5fc0*/  FMUL.FTZ R56, R47, R58.reuse ;  /* 0x0000003a2f387220 */ /* 0x080fe20000410000 */
[----:B---3--:R-:W-:Y:S01]  /*5fd0*/  FMUL.FTZ R106, R15, R58 ;  /* 0x0000003a0f6a7220 */ /* 0x008fe20000410000 */
[-C--:B------:R-:W-:Y:S01]  /*5fe0*/  FFMA.FTZ R58, R14, R45.reuse, R57 ;  /* 0x0000002d0e3a7223 */ /* 0x080fe20000010039 */
[----:B------:R-:W-:Y:S02]  /*5ff0*/  HADD2.F32 R122, -RZ, R122.H0_H0 ;  /* 0x2000007aff7a7230 */ /* 0x000fe40000004100 */
[----:B------:R-:W-:Y:S01]  /*6000*/  FFMA.FTZ R104, R13, R45, -R104 ;  /* 0x0000002d0d687223 */ /* 0x000fe20000010868 */
[----:B------:R-:W-:-:S02]  /*6010*/  HADD2.F32 R14, -RZ, R54.H0_H0 ;  /* 0x20000036ff0e7230 */ /* 0x000fc40000004100 */
[-C--:B------:R-:W-:Y:S01]  /*6020*/  FFMA.FTZ R79, R15, R46.reuse, -R56 ;  /* 0x0000002e0f4f7223 */ /* 0x080fe20000010838 */
[----:B------:R-:W-:Y:S02]  /*6030*/  HADD2.F32 R45, -RZ, R107.H0_H0 ;  /* 0x2000006bff2d7230 */ /* 0x000fe40000004100 */
[----:B------:R-:W-:Y:S01]  /*6040*/  FFMA.FTZ R105, R47, R46, R106 ;  /* 0x0000002e2f697223 */ /* 0x000fe2000001006a */
[----:B------:R-:W-:Y:S02]  /*6050*/  HADD2.F32 R54, -RZ, R54.H1_H1 ;  /* 0x30000036ff367230 */ /* 0x000fe40000004100 */
[----:B------:R-:W-:Y:S01]  /*6060*/  FMUL.FTZ R46, R14, R122 ;  /* 0x0000007a0e2e7220 */ /* 0x000fe20000410000 */
[--C-:B------:R-:W-:Y:S01]  /*6070*/  HADD2.F32 R13, -RZ, R12.reuse.H0_H0 ;  /* 0x2000000cff0d7230 */ /* 0x100fe20000004100 */
[----:B------:R-:W-:Y:S01]  /*6080*/  F2FP.F16.F32.PACK_AB R79, R79, R104 ;  /* 0x000000684f4f723e */ /* 0x000fe200000000ff */
[----:B------:R-:W-:Y:S02]  /*6090*/  HADD2.F32 R12, -RZ, R12.H1_H1 ;  /* 0x3000000cff0c7230 */ /* 0x000fe40000004100 */
[----:B------:R-:W-:Y:S01]  /*60a0*/  FMUL.FTZ R57, R54, R45 ;  /* 0x0000002d36397220 */ /* 0x000fe20000410000 */
[----:B------:R-:W-:-:S02]  /*60b0*/  HADD2.F32 R15, -RZ, R123.H0_H0 ;  /* 0x2000007bff0f7230 */ /* 0x000fc40000004100 */
[C---:B------:R-:W-:Y:S01]  /*60c0*/  FMUL.FTZ R47, R13.reuse, R122 ;  /* 0x0000007a0d2f7220 */ /* 0x040fe20000410000 */
[----:B------:R-:W-:Y:S01]  /*60d0*/  FFMA.FTZ R46, R13, R120, -R46 ;  /* 0x000000780d2e7223 */ /* 0x000fe2000001082e */
[----:B------:R-:W-:Y:S02]  /*60e0*/  HADD2.F32 R13, -RZ, R55.H0_H0 ;  /* 0x20000037ff0d7230 */ /* 0x000fe40000004100 */
[C---:B------:R-:W-:Y:S01]  /*60f0*/  FMUL.FTZ R45, R12.reuse, R45 ;  /* 0x0000002d0c2d7220 */ /* 0x040fe20000410000 */
[----:B------:R-:W-:Y:S02]  /*6100*/  HADD2.F32 R121, -RZ, R121.H0_H0 ;  /* 0x20000079ff797230 */ /* 0x000fe40000004100 */
[-C--:B------:R-:W-:Y:S01]  /*6110*/  FFMA.FTZ R57, R12, R15.reuse, -R57 ;  /* 0x0000000f0c397223 */ /* 0x080fe20000010839 */
[----:B------:R-:W-:Y:S02]  /*6120*/  HADD2.F32 R53, -RZ, R53.H0_H0 ;  /* 0x20000035ff357230 */ /* 0x000fe40000004100 */
[----:B------:R-:W-:Y:S01]  /*6130*/  FFMA.FTZ R54, R54, R15, R45 ;  /* 0x0000000f36367223 */ /* 0x000fe2000001002d */
[----:B------:R-:W-:-:S02]  /*6140*/  HADD2.F32 R55, -RZ, R55.H1_H1 ;  /* 0x30000037ff377230 */ /* 0x000fc40000004100 */
[----:B------:R-:W-:Y:S01]  /*6150*/  FMUL.FTZ R15, R13, R121 ;  /* 0x000000790d0f7220 */ /* 0x000fe20000410000 */
[--C-:B------:R-:W-:Y:S02]  /*6160*/  HADD2.F32 R12, -RZ, R44.reuse.H0_H0 ;  /* 0x2000002cff0c7230 */ /* 0x100fe40000004100 */
[----:B------:R-:W-:Y:S01]  /*6170*/  FFMA.FTZ R47, R14, R120, R47 ;  /* 0x000000780e2f7223 */ /* 0x000fe2000001002f */
        /* <DEDUP_REMOVED lines=17> */
[----:B------:R-:W-:Y:S01]  /*6290*/  F2FP.F16.F32.PACK_AB R46, R55, R14 ;  /* 0x0000000e372e723e */ /* 0x000fe200000000ff */
[----:B------:R-:W-:Y:S01]  /*62a0*/  IMAD.MOV.U32 R14, RZ, RZ, R78 ;  /* 0x000000ffff0e7224 */ /* 0x000fe200078e004e */
[----:B------:R-:W-:-:S02]  /*62b0*/  F2FP.F16.F32.PACK_AB R13, R76, R77 ;  /* 0x0000004d4c0d723e */ /* 0x000fc400000000ff */
[----:B------:R-:W-:-:S07]  /*62c0*/  MOV R47, R58 ;  /* 0x0000003a002f7202 */ /* 0x000fce0000000f00 */
.L_x_2950:
[----:B------:R-:W-:Y:S05]  /*62d0*/  BSYNC B2 ;  /* 0x0000000000027941 */ /* 0x000fea0003800000 */
.L_x_2949:
[----:B------:R-:W-:Y:S01]  /*62e0*/  ISETP.GE.AND P4, PT, R11, R110, PT ;  /* 0x0000006e0b00720c */ /* 0x000fe20003f86270 */
[----:B0-----:R0:W-:-:S12]  /*62f0*/  ST.E.128 desc[UR42][R48.64], R12 ;  /* 0x0000000c30007985 */ /* 0x0011d8000c101d2a */
[----:B------:R-:W-:-:S05]  /*6300*/  @!P4 IMAD.WIDE R50, R11, 0x2, R50 ;  /* 0x000000020b32c825 */ /* 0x000fca00078e0232 */
[----:B----4-:R0:W-:Y:S02]  /*6310*/  @!P4 ST.E.128 desc[UR42][R50.64], R44 ;  /* 0x0000002c3200c985 */ /* 0x0101e4000c101d2a */
.L_x_2948:
[----:B------:R-:W-:Y:S05]  /*6320*/  BSYNC B1 ;  /* 0x0000000000017941 */ /* 0x000fea0003800000 */
.L_x_2947:
[----:B------:R-:W-:-:S03]  /*6330*/  UMOV UR4, 0xffffffff ;  /* 0xffffffff00047882 */ /* 0x000fc60000000000 */
[----:B------:R-:W-:Y:S05]  /*6340*/  BRA.DIV UR4, `(.L_x_2951) ;  /* 0x00000186047c7947 */ /* 0x000fea000b800000 */
[----:B0-----:R0:W0:Y:S04]  /*6350*/  SHFL.IDX PT, R51, R103, 0x2, 0x181f ;  /* 0x00581f0067337f89 */ /* 0x00102800000e0000 */
[----:B------:R0:W0:Y:S02]  /*6360*/  SHFL.IDX PT, R50, R108, 0x2, 0x181f ;  /* 0x00581f006c327f89 */ /* 0x00002400000e0000 */
.L_x_3249:
        /* <DEDUP_REMOVED lines=103> */
[----:B------:R-:W-:Y:S02]  /*69e0*/  F2FP.F16.F32.PACK_AB R56, R52, R47 ;  /* 0x0000002f3438723e */ /* 0x000fe400000000ff */
[----:B------:R-:W-:-:S02]  /*69f0*/  F2FP.F16.F32.PACK_AB R12, R55, R46 ;  /* 0x0000002e370c723e */ /* 0x000fc400000000ff */
[----:B------:R-:W-:Y:S01]  /*6a00*/  F2FP.F16.F32.PACK_AB R14, R44, R45 ;  /* 0x0000002d2c0e723e */ /* 0x000fe200000000ff */
[----:B------:R-:W-:Y:S01]  /*6a10*/  IMAD.MOV.U32 R44, RZ, RZ, R56 ;  /* 0x000000ffff2c7224 */ /* 0x000fe200078e0038 */
[----:B------:R-:W-:Y:S01]  /*6a20*/  F2FP.F16.F32.PACK_AB R13, R58, R59 ;  /* 0x0000003b3a0d723e */ /* 0x000fe200000000ff */
[----:B------:R-:W-:Y:S01]  /*6a30*/  IMAD.MOV.U32 R45, RZ, RZ, R57 ;  /* 0x000000ffff2d7224 */ /* 0x000fe200078e0039 */
[----:B------:R-:W-:Y:S02]  /*6a40*/  F2FP.F16.F32.PACK_AB R46, R53, R54 ;  /* 0x00000036352e723e */ /* 0x000fe400000000ff */
[----:B------:R-:W-:-:S07]  /*6a50*/  MOV R47, R63 ;  /* 0x0000003f002f7202 */ /* 0x000fce0000000f00 */
.L_x_2955:
[----:B------:R-:W-:Y:S05]  /*6a60*/  BSYNC B2 ;  /* 0x0000000000027941 */ /* 0x000fea0003800000 */
.L_x_2954:
[----:B------:R-:W-:Y:S01]  /*6a70*/  ISETP.GE.AND P4, PT, R11, R110, PT ;  /* 0x0000006e0b00720c */ /* 0x000fe20003f86270 */
[----:B0-----:R0:W-:-:S12]  /*6a80*/  ST.E.128 desc[UR42][R48.64], R12 ;  /* 0x0000000c30007985 */ /* 0x0011d8000c101d2a */
[----:B------:R-:W-:-:S05]  /*6a90*/  @!P4 IMAD.WIDE R50, R11, 0x2, R50 ;  /* 0x000000020b32c825 */ /* 0x000fca00078e0232 */
[----:B----4-:R0:W-:Y:S02]  /*6aa0*/  @!P4 ST.E.128 desc[UR42][R50.64], R44 ;  /* 0x0000002c3200c985 */ /* 0x0101e4000c101d2a */
.L_x_2953:
[----:B------:R-:W-:Y:S05]  /*6ab0*/  BSYNC B1 ;  /* 0x0000000000017941 */ /* 0x000fea0003800000 */
.L_x_2952:
[----:B------:R-:W-:-:S03]  /*6ac0*/  UMOV UR4, 0xffffffff ;  /* 0xffffffff00047882 */ /* 0x000fc60000000000 */
[----:B------:R-:W-:Y:S05]  /*6ad0*/  BRA.DIV UR4, `(.L_x_2956) ;  /* 0x0000017e04e47947 */ /* 0x000fea000b800000 */
[----:B0-----:R-:W0:Y:S04]  /*6ae0*/  SHFL.IDX PT, R103, R103, 0x3, 0x181f ;  /* 0x00781f0067677f89 */ /* 0x001e2800000e0000 */
[----:B------:R-:W0:Y:S02]  /*6af0*/  SHFL.IDX PT, R108, R108, 0x3, 0x181f ;  /* 0x00781f006c6c7f89 */ /* 0x000e2400000e0000 */
.L_x_3253:
        /* <DEDUP_REMOVED lines=8> */
[----:B----4-:R-:W-:-:S04]  /*6b80*/  LEA.HI.SX32 R12, R11, R80, 0x1c ;  /* 0x000000500b0c7211 */ /* 0x010fc800078fe2ff */
        /* <DEDUP_REMOVED lines=21> */
[--C-:B------:R-:W-:Y:S01]  /*6ce0*/  SHF.R.U64 R59, R74, 0x10, R75.reuse ;  /* 0x000000104a3b7819 */ /* 0x100fe2000000124b */
[----:B------:R-:W-:Y:S01]  /*6cf0*/  HADD2.F32 R45, -RZ, R45.H1_H1 ;  /* 0x3000002dff2d7230 */ /* 0x000fe20000004100 */
[----:B------:R-:W-:Y:S01]  /*6d00*/  SHF.R.U32.HI R74, RZ, 0x10, R75 ;  /* 0x00000010ff4a7819 */ /* 0x000fe2000001164b */
[--C-:B------:R-:W-:Y:S01]  /*6d10*/  HADD2.F32 R14, -RZ, R13.reuse.H0_H0 ;  /* 0x2000000dff0e7230 */ /* 0x100fe20000004100 */
[--C-:B------:R-:W-:Y:S01]  /*6d20*/  SHF.R.U64 R65, R70, 0x10, R71.reuse ;  /* 0x0000001046417819 */ /* 0x100fe20000001247 */
        /* <DEDUP_REMOVED lines=31> */
[----:B------:R-:W-:-:S02]  /*6f20*/  HADD2.F32 R114, -RZ, R114.H0_H0 ;  /* 0x20000072ff727230 */ /* 0x000fc40000004100 */
[-C--:B------:R-:W-:Y:S01]  /*6f30*/  FFMA.FTZ R63, R15, R46.reuse, -R52 ;  /* 0x0000002e0f3f7223 */ /* 0x080fe20000010834 */
[----:B------:R-:W-:Y:S02]  /*6f40*/  HADD2.F32 R45, -RZ, R64.H0_H0 ;  /* 0x20000040ff2d7230 */ /* 0x000fe40000004100 */
[----:B------:R-:W-:Y:S01]  /*6f50*/  FFMA.FTZ R62, R47, R46, R54 ;  /* 0x0000002e2f3e7223 */ /* 0x000fe20000010036 */
        /* <DEDUP_REMOVED lines=17> */
[----:B------:R-:W-:Y:S02]  /*7070*/  HADD2.F32 R15, -RZ, R59.H0_H0 ;  /* 0x2000003bff0f7230 */ /* 0x000fe40000004100 */
[-C--:B------:R-:W-:Y:S01]  /*7080*/  FMUL.FTZ R45, R13, R113.reuse ;  /* 0x000000710d2d7220 */ /* 0x080fe20000410000 */
[----:B------:R-:W-:Y:S02]  /*7090*/  HADD2.F32 R51, -RZ, R51.H1_H1 ;  /* 0x30000033ff337230 */ /* 0x000fe40000004100 */
[----:B------:R-:W-:Y:S01]  /*70a0*/  FMUL.FTZ R52, R12, R113 ;  /* 0x000000710c347220 */ /* 0x000fe20000410000 */
[----:B------:R-:W-:Y:S01]  /*70b0*/  HADD2.F32 R44, -RZ, R44.H1_H1 ;  /* 0x3000002cff2c7230 */ /* 0x000fe20000004100 */
[----:B------:R-:W-:Y:S01]  /*70c0*/  F2FP.F16.F32.PACK_AB R61, R62, R61 ;  /* 0x0000003d3e3d723e */ /* 0x000fe200000000ff */
        /* <DEDUP_REMOVED lines=17> */
.L_x_2958:
[----:B------:R-:W-:Y:S05]  /*71e0*/  BSYNC B1 ;  /* 0x0000000000017941 */ /* 0x000fea0003800000 */
.L_x_2957:
[----:B0-----:R0:W-:Y:S01]  /*71f0*/  ST.E.128 desc[UR42][R48.64], R12 ;  /* 0x0000000c30007985 */ /* 0x0011e2000c101d2a */
[----:B------:R-:W-:Y:S01]  /*7200*/  ISETP.GE.AND P3, PT, R11, R110, PT ;  /* 0x0000006e0b00720c */ /* 0x000fe20003f66270 */
[----:B------:R-:W-:-:S12]  /*7210*/  IMAD.MOV.U32 R109, RZ, RZ, R103 ;  /* 0x000000ffff6d7224 */ /* 0x000fd800078e0067 */
[----:B------:R-:W-:Y:S05]  /*7220*/  @P3 BRA `(.L_x_2929) ;  /* 0x0000000400b83947 */ /* 0x000fea0003800000 */
[----:B0-----:R-:W-:-:S05]  /*7230*/  IMAD.WIDE R12, R11, 0x2, R108 ;  /* 0x000000020b0c7825 */ /* 0x001fca00078e026c */
[----:B----4-:R0:W-:Y:S01]  /*7240*/  ST.E.128 desc[UR42][R12.64], R44 ;  /* 0x0000002c0c007985 */ /* 0x0101e2000c101d2a */
[----:B------:R-:W-:Y:S05]  /*7250*/  BRA `(.L_x_2929) ;  /* 0x0000000400ac7947 */ /* 0x000fea0003800000 */
.L_x_2888:
[----:B------:R-:W-:-:S06]  /*7260*/  UISETP.NE.AND UP0, UPT, UR39, 0x3, UPT ;  /* 0x000000032700788c */ /* 0x000fcc000bf05270 */
[----:B------:R-:W-:-:S13]  /*7270*/  PLOP3.LUT P5, PT, PT, PT, UP0, 0x80, 0x0 ;  /* 0x000000000000781c */ /* 0x000fda0003faf008 */
[----:B------:R-:W-:Y:S05]  /*7280*/  @!P5 BRA `(.L_x_2959) ;  /* 0x000000000004d947 */ /* 0x000fea0003800000 */
[----:B------:R-:W-:Y:S01]  /*7290*/  BPT.TRAP 0x1 ;  /* 0x000000040000795c */ /* 0x000fe20000300000 */
.L_x_2959:
[----:B------:R-:W-:Y:S01]  /*72a0*/  IMAD R91, R19, 0x8, R18 ;  /* 0x00000008135b7824 */ /* 0x000fe200078e0212 */
[----:B------:R-:W-:Y:S01]  /*72b0*/  SHF.L.U32 R102, R189, 0x1f, RZ ;  /* 0x0000001fbd667819 */ /* 0x000fe200000006ff */
[----:B------:R-:W-:Y:S01]  /*72c0*/  BSSY B1, `(.L_x_2960) ;  /* 0x0000004000017945 */ /* 0x000fe20003800000 */
[----:B------:R-:W-:Y:S02]  /*72d0*/  SHF.R.S32.HI R99, RZ, 0x1f, R100 ;  /* 0x0000001fff637819 */ /* 0x000fe40000011464 */
[----:B------:R-:W0:Y:S02]  /*72e0*/  SYNCS.PHASECHK.TRANS64.TRYWAIT P3, [R91+URZ+0x28890], R102 ;  /* 0x028890665b0075a7 */ /* 0x000e24000806017f */
[----:B0-----:R-:W-:Y:S05]  /*72f0*/  @!P3 BRA `(.L_x_2961) ;  /* 0x000001780028b947 */ /* 0x001fea0003800000 */
.L_x_3254:
[----:B------:R-:W-:Y:S05]  /*7300*/  BSYNC B1 ;  /* 0x0000000000017941 */ /* 0x000fea0003800000 */
.L_x_2960:
        /* <DEDUP_REMOVED lines=27> */
.L_x_3258:
        /* <DEDUP_REMOVED lines=13> */
.L_x_2964:
[----:B------:R-:W-:Y:S05]  /*7590*/  BSYNC B1 ;  /* 0x0000000000017941 */ /* 0x000fea0003800000 */
.L_x_2963:
[----:B------:R-:W-:-:S03]  /*75a0*/  UMOV UR4, 0xffffffff ;  /* 0xffffffff00047882 */ /* 0x000fc60000000000 */
[----:B------:R-:W-:Y:S05]  /*75b0*/  BRA.DIV UR4, `(.L_x_2965) ;  /* 0x0000017604d47947 */ /* 0x000fea000b800000 */
[----:B--2---:R2:W0:Y:S04]  /*75c0*/  SHFL.IDX PT, R45, R46, 0x1, 0x181f ;  /* 0x00381f002e2d7f89 */ /* 0x00442800000e0000 */
[----:B---34-:R2:W3:Y:S02]  /*75d0*/  SHFL.IDX PT, R14, R44, 0x1, 0x181f ;  /* 0x00381f002c0e7f89 */ /* 0x0184e400000e0000 */
.L_x_3262:
        /* <DEDUP_REMOVED lines=14> */
.L_x_2967:
[----:B------:R-:W-:Y:S05]  /*76c0*/  BSYNC B1 ;  /* 0x0000000000017941 */ /* 0x000fea0003800000 */
.L_x_2966:
[----:B------:R-:W-:-:S03]  /*76d0*/  UMOV UR4, 0xffffffff ;  /* 0xffffffff00047882 */ /* 0x000fc60000000000 */
[----:B------:R-:W-:Y:S05]  /*76e0*/  BRA.DIV UR4, `(.L_x_2968) ;  /* 0x0000017604d07947 */ /* 0x000fea000b800000 */
[----:B0-----:R0:W0:Y:S04]  /*76f0*/  SHFL.IDX PT, R45, R46, 0x2, 0x181f ;  /* 0x00581f002e2d7f89 */ /* 0x00102800000e0000 */
[----:B---34-:R3:W4:Y:S02]  /*7700*/  SHFL.IDX PT, R14, R44, 0x2, 0x181f ;  /* 0x00581f002c0e7f89 */ /* 0x01872400000e0000 */
.L_x_3266:
        /* <DEDUP_REMOVED lines=14> */
.L_x_2970:
[----:B------:R-:W-:Y:S05]  /*77f0*/  BSYNC B1 ;  /* 0x0000000000017941 */ /* 0x000fea0003800000 */
.L_x_2969:
[----:B------:R-:W-:-:S03]  /*7800*/  UMOV UR4, 0xffffffff ;  /* 0xffffffff00047882 */ /* 0x000fc60000000000 */
[----:B------:R-:W-:Y:S05]  /*7810*/  BRA.DIV UR4, `(.L_x_2971) ;  /* 0x0000017604cc7947 */ /* 0x000fea000b800000 */
[----:B0-----:R0:W0:Y:S04]  /*7820*/  SHFL.IDX PT, R45, R46, 0x3, 0x181f ;  /* 0x00781f002e2d7f89 */ /* 0x00102800000e0000 */
[----:B----4-:R4:W0:Y:S02]  /*7830*/  SHFL.IDX PT, R14, R44, 0x3, 0x181f ;  /* 0x00781f002c0e7f89 */ /* 0x01082400000e0000 */
.L_x_3270:
        /* <DEDUP_REMOVED lines=13> */
.L_x_2929:
[----:B------:R-:W-:Y:S05]  /*7910*/  BSYNC B0 ;  /* 0x0000000000007941 */ /* 0x000fea0003800000 */
.L_x_2887:
        /* <DEDUP_REMOVED lines=17> */
.L_x_2973:
[----:B------:R-:W-:Y:S05]  /*7a30*/  BSYNC B0 ;  /* 0x0000000000007941 */ /* 0x000fea0003800000 */
.L_x_2972:
[----:B------:R-:W5:Y:S01]  /*7a40*/  SYNCS.PHASECHK.TRANS64.TRYWAIT P4, [R91+URZ+0x288b0], R102 ;  /* 0x0288b0665b0075a7 */ /* 0x000f62000808017f */
[----:B------:R-:W-:Y:S01]  /*7a50*/  ULDC UR41, c[0x0][0x2f4] ;  /* 0x0000bd0000297ab9 */ /* 0x000fe20000000800 */
[----:B------:R-:W-:Y:S04]  /*7a60*/  BSSY B0, `(.L_x_2974) ;  /* 0x0000002000007945 */ /* 0x000fe80003800000 */
[----:B-----5:R-:W-:Y:S05]  /*7a70*/  @!P4 BRA `(.L_x_2975) ;  /* 0x00000174007cc947 */ /* 0x020fea0003800000 */
.L_x_3271:
[----:B------:R-:W-:Y:S05]  /*7a80*/  BSYNC B0 ;  /* 0x0000000000007941 */ /* 0x000fea0003800000 */
.L_x_2974:
        /* <DEDUP_REMOVED lines=8> */
[----:B------:R-:W-:Y:S02]  /*7b10*/  IADD3 R13, R13, R99, RZ ;  /* 0x000000630d0d7210 */ /* 0x000fe40007ffe0ff */
        /* <DEDUP_REMOVED lines=11> */
[----:B------:R0:W2:Y:S01]  /*7bd0*/  SHFL.IDX PT, R47, R48, RZ, 0x181f ;  /* 0x00181fff302f7589 */ /* 0x0000a200000e0000 */
[----:B------:R-:W-:-:S03]  /*7be0*/  ISETP.GE.AND P4, PT, R97, 0x1, PT ;  /* 0x000000016100780c */ /* 0x000fc60003f86270 */
[----:B------:R0:W4:Y:S10]  /*7bf0*/  SHFL.IDX PT, R13, R11, RZ, 0x181f ;  /* 0x00181fff0b0d7589 */ /* 0x00013400000e0000 */
[----:B0-----:R-:W-:Y:S05]  /*7c00*/  @!P4 BRA `(.L_x_2977) ;  /* 0x000000000028c947 */ /* 0x001fea0003800000 */
[----:B------:R-:W-:-:S13]  /*7c10*/  ISETP.GE.AND P4, PT, R16, UR41, PT ;  /* 0x0000002910007c0c */ /* 0x000fda000bf86270 */
[----:B-123--:R-:W-:-:S04]  /*7c20*/  @!P4 LEA R44, P5, R16, R47, 0x1 ;  /* 0x0000002f102cc211 */ /* 0x00efc800078a08ff */
[----:B----4-:R-:W-:Y:S02]  /*7c30*/  @!P4 LEA.HI.X R45, R16, R13, R17, 0x1, P5 ;  /* 0x0000000d102dc211 */ /* 0x010fe400028f0c11 */
[----:B------:R-:W-:-:S13]  /*7c40*/  ISETP.GE.AND P5, PT, R2, UR41, PT ;  /* 0x0000002902007c0c */ /* 0x000fda000bfa6270 */
[----:B------:R-:W-:-:S04]  /*7c50*/  @!P5 LEA R46, P6, R2, R47, 0x1 ;  /* 0x0000002f022ed211 */ /* 0x000fc800078c08ff */
[----:B------:R-:W-:Y:S02]  /*7c60*/  @!P5 LEA.HI.X R47, R2, R13, R184, 0x1, P6 ;  /* 0x0000000d022fd211 */ /* 0x000fe400030f0cb8 */
[----:B------:R-:W0:Y:S04]  /*7c70*/  @!P4 LDS.128 R12, [R93+0x400] ;  /* 0x000400005d0cc984 */ /* 0x000e280000000c00 */
[----:B0-----:R-:W-:Y:S04]  /*7c80*/  @!P4 ST.E.128 desc[UR42][R44.64], R12 ;  /* 0x0000000c2c00c985 */ /* 0x001fe8000c101d2a */
[----:B------:R-:W0:Y:S04]  /*7c90*/  @!P5 LDS.128 R12, [R93+0x4400] ;  /* 0x004400005d0cd984 */ /* 0x000e280000000c00 */
[----:B0-----:R0:W-:Y:S02]  /*7ca0*/  @!P5 ST.E.128 desc[UR42][R46.64], R12 ;  /* 0x0000000c2e00d985 */ /* 0x0011e4000c101d2a */
.L_x_2977:
[----:B------:R-:W-:Y:S05]  /*7cb0*/  BSYNC B0 ;  /* 0x0000000000007941 */ /* 0x000fea0003800000 */
.L_x_2976:
[----:B------:R-:W-:Y:S01]  /*7cc0*/  ISETP.GE.AND P4, PT, R97, 0x21, PT ;  /* 0x000000216100780c */ /* 0x000fe20003f86270 */
[----:B0---4-:R0:W4:Y:S01]  /*7cd0*/  SHFL.IDX PT, R13, R11, 0x1, 0x181f ;  /* 0x00381f000b0d7f89 */ /* 0x01112200000e0000 */
[----:B------:R-:W-:Y:S03]  /*7ce0*/  BSSY B0, `(.L_x_2978) ;  /* 0x000000d000007945 */ /* 0x000fe60003800000 */
[----:B--2---:R0:W2:Y:S08]  /*7cf0*/  SHFL.IDX PT, R47, R48, 0x1, 0x181f ;  /* 0x00381f00302f7f89 */ /* 0x0040b000000e0000 */
        /* <DEDUP_REMOVED lines=11> */
.L_x_2979:
[----:B------:R-:W-:Y:S05]  /*7db0*/  BSYNC B0 ;  /* 0x0000000000007941 */ /* 0x000fea0003800000 */
.L_x_2978:
        /* <DEDUP_REMOVED lines=15> */
.L_x_2981:
[----:B------:R-:W-:Y:S05]  /*7eb0*/  BSYNC B0 ;  /* 0x0000000000007941 */ /* 0x000fea0003800000 */
.L_x_2980:
[----:B------:R-:W-:Y:S01]  /*7ec0*/  ISETP.GE.AND P4, PT, R97, 0x61, PT ;  /* 0x000000616100780c */ /* 0x000fe20003f86270 */
[----:B------:R-:W1:Y:S01]  /*7ed0*/  SHFL.IDX PT, R11, R11, 0x3, 0x181f ;  /* 0x00781f000b0b7f89 */ /* 0x000e6200000e0000 */
[----:B------:R-:W-:Y:S03]  /*7ee0*/  BSSY B0, `(.L_x_2982) ;  /* 0x000000d000007945 */ /* 0x000fe60003800000 */
[----:B0-2---:R0:W2:Y:S08]  /*7ef0*/  SHFL.IDX PT, R47, R48, 0x3, 0x181f ;  /* 0x00781f00302f7f89 */ /* 0x0050b000000e0000 */
[----:B0-----:R-:W-:Y:S05]  /*7f00*/  @!P4 BRA `(.L_x_2983) ;  /* 0x000000000028c947 */ /* 0x001fea0003800000 */
[----:B------:R-:W-:-:S13]  /*7f10*/  ISETP.GE.AND P4, PT, R16, UR41, PT ;  /* 0x0000002910007c0c */ /* 0x000fda000bf86270 */
[----:B----4-:R-:W0:Y:S01]  /*7f20*/  @!P4 LDS.128 R12, [R93+0x3400] ;  /* 0x003400005d0cc984 */ /* 0x010e220000000c00 */
[----:B-123--:R-:W-:-:S04]  /*7f30*/  @!P4 LEA R44, P5, R16, R47, 0x1 ;  /* 0x0000002f102cc211 */ /* 0x00efc800078a08ff */
[----:B------:R-:W-:Y:S02]  /*7f40*/  @!P4 LEA.HI.X R45, R16, R11, R17, 0x1, P5 ;  /* 0x0000000b102dc211 */ /* 0x000fe400028f0c11 */
[----:B------:R-:W-:-:S13]  /*7f50*/  ISETP.GE.AND P5, PT, R2, UR41, PT ;  /* 0x0000002902007c0c */ /* 0x000fda000bfa6270 */
[----:B------:R-:W-:-:S04]  /*7f60*/  @!P5 LEA R46, P6, R2, R47, 0x1 ;  /* 0x0000002f022ed211 */ /* 0x000fc800078c08ff */
[----:B------:R-:W-:Y:S01]  /*7f70*/  @!P5 LEA.HI.X R47, R2, R11, R184, 0x1, P6 ;  /* 0x0000000b022fd211 */ /* 0x000fe200030f0cb8 */
[----:B0-----:R-:W-:Y:S04]  /*7f80*/  @!P4 ST.E.128 desc[UR42][R44.64], R12 ;  /* 0x0000000c2c00c985 */ /* 0x001fe8000c101d2a */
[----:B------:R-:W0:Y:S04]  /*7f90*/  @!P5 LDS.128 R12, [R93+0x7400] ;  /* 0x007400005d0cd984 */ /* 0x000e280000000c00 */
[----:B0-----:R0:W-:Y:S02]  /*7fa0*/  @!P5 ST.E.128 desc[UR42][R46.64], R12 ;  /* 0x0000000c2e00d985 */ /* 0x0011e4000c101d2a */
.L_x_2983:
[----:B------:R-:W-:Y:S05]  /*7fb0*/  BSYNC B0 ;  /* 0x0000000000007941 */ /* 0x000fea0003800000 */
.L_x_2982:
[----:B------:R-:W-:Y:S01]  /*7fc0*/  @!PT LDS RZ, [RZ] ;  /* 0x00000000fffff984 */ /* 0x000fe20000000800 */
[----:B------:R-:W-:Y:S01]  /*7fd0*/  @!PT LDS RZ, [RZ] ;  /* 0x00000000fffff984 */ /* 0x000fe20000000800 */
[----:B------:R-:W-:Y:S01]  /*7fe0*/  @!PT LDS RZ, [RZ] ;  /* 0x00000000fffff984 */ /* 0x000fe20000000800 */
[----:B------:R-:W-:Y:S01]  /*7ff0*/  @!PT LDS RZ, [RZ] ;  /* 0x00000000fffff984 */ /* 0x000fe20000000800 */
[----:B------:R5:W-:Y:S06]  /*8000*/  MEMBAR.ALL.CTA ;  /* 0x0000000000007992 */ /* 0x000bec0000008000 */
[----:B-----5:R-:W5:Y:S01]  /*8010*/  FENCE.VIEW.ASYNC.S ;  /* 0x00000000000073c6 */ /* 0x020f620000000000 */
[----:B-1----:R-:W-:Y:S01]  /*8020*/  @!P3 IADD3 R91, R91, 0x288c0, RZ ;  /* 0x000288c05b5bb810 */ /* 0x002fe20007ffe0ff */
[----:B------:R-:W-:Y:S01]  /*8030*/  VIADD R19, R19, 0x1 ;  /* 0x0000000113137836 */ /* 0x000fe20000000000 */
[----:B-----5:R1:W-:Y:S01]  /*8040*/  BAR.SYNC.DEFER_BLOCKING R94, 0x80 ;  /* 0x0002005e0000751d */ /* 0x0203e20000010000 */
[----:B------:R-:W-:-:S02]  /*8050*/  ISETP.NE.AND P4, PT, R92, RZ, PT ;  /* 0x000000ff5c00720c */ /* 0x000fc40003f85270 */
[----:B------:R-:W-:-:S04]  /*8060*/  @!P3 PRMT R91, RZ, 0x654, R91 ;  /* 0x00000654ff5bb816 */ /* 0x000fc8000000005b */
[----:B------:R1:W-:Y:S01]  /*8070*/  @!P3 SYNCS.ARRIVE.TRANS64.RED.A1T0 RZ, [R91+URZ], RZ ;  /* 0x000000ff5bffb9a7 */ /* 0x0003e2000810043f */
[----:B------:R-:W-:-:S04]  /*8080*/  ISETP.NE.AND P3, PT, R19, 0x2, PT ;  /* 0x000000021300780c */ /* 0x000fc80003f65270 */
[----:B0-----:R-:W-:Y:S02]  /*8090*/  SEL R12, RZ, 0x1, P3 ;  /* 0x00000001ff0c7807 */ /* 0x001fe40001800000 */
[----:B------:R-:W-:Y:S02]  /*80a0*/  SEL R19, R19, RZ, P3 ;  /* 0x000000ff13137207 */ /* 0x000fe40001800000 */
[----:B------:R-:W-:Y:S01]  /*80b0*/  LOP3.LUT R189, R189, R12, RZ, 0x3c, !PT ;  /* 0x0000000cbdbd7212 */ /* 0x000fe200078e3cff */
[----:B-1----:R-:W-:Y:S06]  /*80c0*/  @P4 BRA `(.L_x_2984) ;  /* 0xffffff9c00d84947 */ /* 0x002fec000383ffff */
[----:B------:R-:W0:Y:S01]  /*80d0*/  S2R R11, SR_TID.X ;  /* 0x00000000000b7919 */ /* 0x000e220000002100 */
[----:B------:R-:W-:Y:S02]  /*80e0*/  PLOP3.LUT P0, PT, PT, PT, PT, 0x8, 0x0 ;  /* 0x000000000000781c */ /* 0x000fe40003f0e170 */
[----:B0-----:R-:W-:-:S04]  /*80f0*/  SHF.R.U32.HI R11, RZ, 0x7, R11 ;  /* 0x00000007ff0b7819 */ /* 0x001fc8000001160b */
[----:B------:R-:W-:-:S13]  /*8100*/  ISETP.NE.AND P4, PT, R11, 0x1, PT ;  /* 0x000000010b00780c */ /* 0x000fda0003f85270 */
[----:B------:R-:W-:Y:S06]  /*8110*/  @!P4 BAR.ARV 0x9, 0x100 ;  /* 0x024400000000cb1d */ /* 0x000fec0000002000 */
.L_x_2882:
[----:B------:R-:W0:Y:S01]  /*8120*/  LDC R0, c[0x0][0x448] ;  /* 0x00011200ff007b82 */ /* 0x000e220000000800 */
[----:B------:R-:W-:Y:S02]  /*8130*/  CS2R R150, SRZ ;  /* 0x0000000000967805 */ /* 0x000fe4000001ff00 */
[----:B------:R-:W-:Y:S02]  /*8140*/  CS2R R148, SRZ ;  /* 0x0000000000947805 */ /* 0x000fe4000001ff00 */
[----:B------:R-:W-:Y:S02]  /*8150*/  CS2R R146, SRZ ;  /* 0x0000000000927805 */ /* 0x000fe4000001ff00 */
[----:B------:R-:W-:Y:S02]  /*8160*/  CS2R R144, SRZ ;  /* 0x0000000000907805 */ /* 0x000fe4000001ff00 */
[----:B------:R-:W-:Y:S01]  /*8170*/  CS2R R34, SRZ ;  /* 0x0000000000227805 */ /* 0x000fe2000001ff00 */
[----:B------:R-:W-:Y:S01]  /*8180*/  IMAD.MOV.U32 R142, RZ, RZ, RZ ;  /* 0x000000ffff8e7224 */ /* 0x000fe200078e00ff */
[----:B------:R-:W-:Y:S01]  /*8190*/  CS2R R32, SRZ ;  /* 0x0000000000207805 */ /* 0x000fe2000001ff00 */
[----:B------:R-:W-:Y:S01]  /*81a0*/  IMAD.MOV.U32 R141, RZ, RZ, RZ ;  /* 0x000000ffff8d7224 */ /* 0x000fe200078e00ff */
[----:B------:R-:W-:Y:S01]  /*81b0*/  MOV R138, RZ ;  /* 0x000000ff008a7202 */ /* 0x000fe20000000f00 */
[----:B------:R-:W-:Y:S01]  /*81c0*/  IMAD.MOV.U32 R137, RZ, RZ, RZ ;  /* 0x000000ffff897224 */ /* 0x000fe200078e00ff */
[----:B------:R-:W-:Y:S01]  /*81d0*/  CS2R R134, SRZ ;  /* 0x0000000000867805 */ /* 0x000fe2000001ff00 */
[----:B------:R-:W-:Y:S01]  /*81e0*/  IMAD.MOV.U32 R133, RZ, RZ, RZ ;  /* 0x000000ffff857224 */ /* 0x000fe200078e00ff */
        /* <DEDUP_REMOVED lines=11> */
[----:B0-----:R-:W-:Y:S01]  /*82a0*/  ISETP.NE.AND P1, PT, R0, 0x1, PT ;  /* 0x000000010000780c */ /* 0x001fe20003f25270 */
[----:B------:R-:W-:Y:S01]  /*82b0*/  VIADD R0, R191, 0x7f ;  /* 0x0000007fbf007836 */ /* 0x000fe20000000000 */
[----:B------:R-:W-:-:S02]  /*82c0*/  CS2R R110, SRZ ;  /* 0x00000000006e7805 */ /* 0x000fc4000001ff00 */
[----:B------:R-:W-:Y:S02]  /*82d0*/  CS2R R108, SRZ ;  /* 0x00000000006c7805 */ /* 0x000fe4000001ff00 */
[----:B---3--:R-:W-:Y:S02]  /*82e0*/  CS2R R106, SRZ ;  /* 0x00000000006a7805 */ /* 0x008fe4000001ff00 */
[----:B------:R-:W-:Y:S02]  /*82f0*/  CS2R R104, SRZ ;  /* 0x0000000000687805 */ /* 0x000fe4000001ff00 */
[----:B------:R-:W-:Y:S02]  /*8300*/  CS2R R102, SRZ ;  /* 0x0000000000667805 */ /* 0x000fe4000001ff00 */
[----:B------:R-:W-:Y:S02]  /*8310*/  CS2R R100, SRZ ;  /* 0x0000000000647805 */ /* 0x000fe4000001ff00 */
[----:B------:R-:W-:Y:S01]  /*8320*/  CS2R R98, SRZ ;  /* 0x0000000000627805 */ /* 0x000fe2000001ff00 */
[----:B------:R-:W-:Y:S01]  /*8330*/  IMAD.MOV.U32 R36, RZ, RZ, RZ ;  /* 0x000000ffff247224 */ /* 0x000fe200078e00ff */
[----:B------:R-:W-:-:S02]  /*8340*/  CS2R R10, SRZ ;  /* 0x00000000000a7805 */ /* 0x000fc4000001ff00 */
[----:B------:R-:W-:Y:S01]  /*8350*/  MOV R94, RZ ;  /* 0x000000ff005e7202 */ /* 0x000fe20000000f00 */
[----:B------:R-:W-:Y:S01]  /*8360*/  IMAD.MOV.U32 R93, RZ, RZ, RZ ;  /* 0x000000ffff5d7224 */ /* 0x000fe200078e00ff */
[----:B------:R-:W0:Y:S01]  /*8370*/  @P1 LDC R3, c[0x0][0x44c] ;  /* 0x00011300ff031b82 */ /* 0x000e220000000800 */
[----:B------:R-:W-:-:S07]  /*8380*/  CS2R R90, SRZ ;  /* 0x00000000005a7805 */ /* 0x000fce000001ff00 */
[----:B------:R-:W1:Y:S01]  /*8390*/  @P1 LDC R4, c[0x0][0x450] ;  /* 0x00011400ff041b82 */ /* 0x000e620000000800 */
[----:B0-----:R-:W-:-:S05]  /*83a0*/  @P1 IMAD.HI.U32 R3, R0, R3, RZ ;  /* 0x0000000300031227 */ /* 0x001fca00078e00ff */
[----:B-1----:R-:W-:Y:S02]  /*83b0*/  @P1 SHF.R.U32.HI R0, RZ, R4, R3 ;  /* 0x00000004ff001219 */ /* 0x002fe40000011603 */
[----:B------:R-:W-:-:S03]  /*83c0*/  PLOP3.LUT P1, PT, PT, PT, PT, 0x80, 0x0 ;  /* 0x000000000000781c */ /* 0x000fc60003f2f070 */
[----:B------:R-:W-:-:S05]  /*83d0*/  IMAD.IADD R0, R95, 0x1, R0 ;  /* 0x000000015f007824 */ /* 0x000fca00078e0200 */
[----:B------:R-:W-:-:S04]  /*83e0*/  SHF.R.S32.HI R3, RZ, 0x1f, R0 ;  /* 0x0000001fff037819 */ /* 0x000fc80000011400 */
[----:B------:R-:W-:Y:S02]  /*83f0*/  LEA.HI R3, R3, R0, RZ, 0x7 ;  /* 0x0000000003037211 */ /* 0x000fe400078f38ff */
[----:B------:R-:W-:Y:S02]  /*8400*/  MOV R0, RZ ;  /* 0x000000ff00007202 */ /* 0x000fe40000000f00 */
[----:B------:R-:W-:-:S04]  /*8410*/  SHF.R.S32.HI R3, RZ, 0x7, R3 ;  /* 0x00000007ff037819 */ /* 0x000fc80000011403 */
[----:B------:R-:W-:Y:S01]  /*8420*/  VIMNMX R96, R96, R3, PT ;  /* 0x0000000360607248 */ /* 0x000fe20003fe0100 */
[----:B------:R-:W-:-:S03]  /*8430*/  IMAD.MOV.U32 R3, RZ, RZ, RZ ;  /* 0x000000ffff037224 */ /* 0x000fc600078e00ff */
[----:B------:R-:W-:Y:S01]  /*8440*/  ISETP.GE.AND P2, PT, R96, 0x1, PT ;  /* 0x000000016000780c */ /* 0x000fe20003f46270 */
[----:B------:R-:W-:-:S12]  /*8450*/  @P0 BRA `(.L_x_2985) ;  /* 0x00000000000c0947 */ /* 0x000fd80003800000 */
[----:B------:R-:W0:Y:S01]  /*8460*/  FENCE.VIEW.ASYNC.G ;  /* 0x00000000000073c6 */ /* 0x000e220000000100 */
[----:B------:R-:W-:Y:S05]  /*8470*/  WARPSYNC.ALL ;  /* 0x0000000000007948 */ /* 0x000fea0003800000 */
[----:B0-----:R-:W-:Y:S06]  /*8480*/  BAR.ARV 0xc, 0x180 ;  /* 0x0306000000007b1d */ /* 0x001fec0000002000 */
.L_x_2985:
[----:B------:R-:W-:Y:S01]  /*8490*/  CS2R R88, SRZ ;  /* 0x0000000000587805 */ /* 0x000fe2000001ff00 */
[----:B------:R-:W-:Y:S06]  /*84a0*/  @!P2 BRA `(.L_x_2986) ;  /* 0x000000cc00eca947 */ /* 0x000fec0003800000 */
[----:B------:R-:W-:-:S03]  /*84b0*/  UMOV UR4, 0xffffffff ;  /* 0xffffffff00047882 */ /* 0x000fc60000000000 */
[----:B------:R-:W-:Y:S05]  /*84c0*/  BRA.DIV UR4, `(.L_x_2987) ;  /* 0x0000016a04fc7947 */ /* 0x000fea000b800000 */
[----:B------:R0:W1:Y:S02]  /*84d0*/  SHFL.IDX PT, R190, R220, RZ, 0x1f ;  /* 0x00001fffdcbe7589 */ /* 0x00006400000e0000 */
.L_x_3274:
[----:B-1----:R-:W-:-:S04]  /*84e0*/  LEA.HI R0, R190, R190, RZ, 0x1 ;  /* 0x000000bebe007211 */ /* 0x002fc800078f08ff */
[----:B------:R-:W-:Y:S01]  /*84f0*/  LOP3.LUT R3, R0, 0x1e, RZ, 0xc0, !PT ;  /* 0x0000001e00037812 */ /* 0x000fe200078ec0ff */
[----:B------:R-:W-:-:S04]  /*8500*/  IMAD.U32 R0, RZ, RZ, UR40 ;  /* 0x00000028ff007e24 */ /* 0x000fc8000f8e00ff */
[----:B------:R-:W-:Y:S01]  /*8510*/  IMAD.IADD R3, R190, 0x1, -R3 ;  /* 0x00000001be037824 */ /* 0x000fe200078e0a03 */
[----:B------:R-:W-:-:S04]  /*8520*/  LOP3.LUT P0, RZ, R0, 0x3ff, RZ, 0xc0, !PT ;  /* 0x000003ff00ff7812 */ /* 0x000fc8000780c0ff */
[----:B------:R-:W-:Y:S02]  /*8530*/  LEA R3, R3, UR40, 0xd ;  /* 0x0000002803037c11 */ /* 0x000fe4000f8e68ff */
[----:B------:R-:W-:Y:S02]  /*8540*/  P2R R25, PR, RZ, 0x1 ;  /* 0x00000001ff197803 */ /* 0x000fe40000000000 */
[----:B------:R-:W-:-:S04]  /*8550*/  SHF.R.U32.HI R3, RZ, 0x4, R3 ;  /* 0x00000004ff037819 */ /* 0x000fc80000011603 */
[----:B------:R-:W-:Y:S01]  /*8560*/  LOP3.LUT R42, R3, 0x3fff, RZ, 0xc0, !PT ;  /* 0x00003fff032a7812 */ /* 0x000fe200078ec0ff */
[----:B------:R-:W-:Y:S06]  /*8570*/  @!P0 BRA `(.L_x_2988) ;  /* 0x0000000000408947 */ /* 0x000fec0003800000 */
[----:B------:R-:W-:Y:S01]  /*8580*/  MOV R0, 0x0 ;  /* 0x0000000000007802 */ /* 0x000fe20000000f00 */
[----:B------:R-:W-:Y:S01]  /*8590*/  ULDC.64 UR4, c[0x4][0x80] ;  /* 0x0100200000047ab9 */ /* 0x000fe20000000a00 */
[----:B------:R-:W-:Y:S01]  /*85a0*/  ULDC.64 UR6, c[0x4][0x88] ;  /* 0x0100220000067ab9 */ /* 0x000fe20000000a00 */
[----:B------:R-:W-:Y:S01]  /*85b0*/  MOV R4, UR4 ;  /* 0x0000000400047c02 */ /* 0x000fe20008000f00 */
[----:B------:R1:W3:Y:S01]  /*85c0*/  LDC.64 R14, c[0x4][R0] ;  /* 0x01000000000e7b82 */ /* 0x0002e20000000a00 */
[----:B------:R-:W-:Y:S01]  /*85d0*/  IMAD.U32 R5, RZ, RZ, UR5 ;  /* 0x00000005ff057e24 */ /* 0x000fe2000f8e00ff */
[----:B------:R-:W-:Y:S01]  /*85e0*/  ULDC.64 UR4, c[0x4][0x20] ;  /* 0x0100080000047ab9 */ /* 0x000fe20000000a00 */
[----:B------:R-:W-:Y:S01]  /*85f0*/  IMAD.U32 R6, RZ, RZ, UR6 ;  /* 0x00000006ff067e24 */ /* 0x000fe2000f8e00ff */
[----:B------:R-:W-:Y:S01]  /*8600*/  MOV R10, UR4 ;  /* 0x00000004000a7c02 */ /* 0x000fe20008000f00 */
[----:B------:R-:W-:Y:S01]  /*8610*/  IMAD.U32 R7, RZ, RZ, UR7 ;  /* 0x00000007ff077e24 */ /* 0x000fe2000f8e00ff */
[----:B----4-:R-:W-:Y:S01]  /*8620*/  MOV R13, RZ ;  /* 0x000000ff000d7202 */ /* 0x010fe20000000f00 */
[----:B------:R-:W-:-:S02]  /*8630*/  IMAD.U32 R11, RZ, RZ, UR5 ;  /* 0x00000005ff0b7e24 */ /* 0x000fc4000f8e00ff */
[----:B------:R-:W-:Y:S02]  /*8640*/  IMAD.MOV.U32 R8, RZ, RZ, 0x70 ;  /* 0x00000070ff087424 */ /* 0x000fe400078e00ff */
[----:B-1----:R-:W-:-:S07]  /*8650*/  IMAD.MOV.U32 R12, RZ, RZ, 0x1 ;  /* 0x00000001ff0c7424 */ /* 0x002fce00078e00ff */
[----:B------:R-:W-:-:S07]  /*8660*/  LEPC R20, `(.L_x_2988) ;  /* 0x000000001014794e */ /* 0x000fce0000000000 */
[----:B0-23-5:R-:W-:Y:S05]  /*8670*/  CALL.ABS.NOINC R14 ;  /* 0x000000000e007343 */ /* 0x02dfea0003c00000 */
.L_x_2988:
        /* <DEDUP_REMOVED lines=8> */
[----:B------:R1:W3:Y:S03]  /*8700*/  SYNCS.PHASECHK.TRANS64.TRYWAIT P0, [R18+URZ+0x28800], R3 ;  /* 0x02880003120075a7 */ /* 0x0002e6000800017f */
[----:B---3--:R-:W-:Y:S05]  /*8710*/  @!P0 NANOSLEEP.SYNCS 0x989680 ;  /* 0x009896800000895d */ /* 0x008fea0003900000 */
[----:B------:R-:W3:Y:S01]  /*8720*/  @!P0 SYNCS.PHASECHK.TRANS64 P0, [R18+URZ+0x28800], R3 ;  /* 0x02880003120085a7 */ /* 0x000ee2000800007f */
[----:B------:R-:W-:Y:S04]  /*8730*/  BSSY B0, `(.L_x_2990) ;  /* 0x0000006000007945 */ /* 0x000fe80003800000 */
[----:B---3--:R-:W-:Y:S05]  /*8740*/  @P0 BRA `(.L_x_2991) ;  /* 0x0000000000100947 */ /* 0x008fea0003800000 */
.L_x_2992:
[----:B---3--:R3:W0:Y:S02]  /*8750*/  SYNCS.PHASECHK.TRANS64.TRYWAIT P0, [R18+URZ+0x28800], R3 ;  /* 0x02880003120075a7 */ /* 0x008624000800017f */
[----:B0-----:R-:W-:Y:S05]  /*8760*/  @!P0 NANOSLEEP.SYNCS 0x989680 ;  /* 0x009896800000895d */ /* 0x001fea0003900000 */
[----:B------:R-:W0:Y:S02]  /*8770*/  @!P0 SYNCS.PHASECHK.TRANS64 P0, [R18+URZ+0x28800], R3 ;  /* 0x02880003120085a7 */ /* 0x000e24000800007f */
[----:B0-----:R-:W-:Y:S05]  /*8780*/  @!P0 BRA `(.L_x_2992) ;  /* 0xfffffffc00f08947 */ /* 0x001fea000383ffff */
.L_x_2991:
[----:B------:R-:W-:Y:S05]  /*8790*/  BSYNC B0 ;  /* 0x0000000000007941 */ /* 0x000fea0003800000 */
.L_x_2990:
[----:B------:R-:W-:Y:S05]  /*87a0*/  BRA `(.L_x_2993) ;  /* 0x0000004c00987947 */ /* 0x000fea0003800000 */
.L_x_2989:
        /* <DEDUP_REMOVED lines=20> */
[----:B------:R-:W-:Y:S01]  /*88f0*/  MOV R10, UR6 ;  /* 0x00000006000a7c02 */ /* 0x000fe20008000f00 */
[----:B------:R-:W-:Y:S01]  /*8900*/  IMAD.U32 R6, RZ, RZ, UR4 ;  /* 0x00000004ff067e24 */ /* 0x000fe2000f8e00ff */
[----:B----4-:R-:W-:Y:S01]  /*8910*/  MOV R13, RZ ;  /* 0x000000ff000d7202 */ /* 0x010fe20000000f00 */
[----:B------:R-:W-:-:S02]  /*8920*/  IMAD.U32 R7, RZ, RZ, UR5 ;  /* 0x00000005ff077e24 */ /* 0x000fc4000f8e00ff */
[----:B------:R-:W-:Y:S02]  /*8930*/  IMAD.U32 R11, RZ, RZ, UR7 ;  /* 0x00000007ff0b7e24 */ /* 0x000fe4000f8e00ff */
[----:B------:R-:W-:Y:S02]  /*8940*/  IMAD.MOV.U32 R8, RZ, RZ, 0x70 ;  /* 0x00000070ff087424 */ /* 0x000fe400078e00ff */
[----:B-1----:R-:W-:-:S07]  /*8950*/  IMAD.MOV.U32 R12, RZ, RZ, 0x1 ;  /* 0x00000001ff0c7424 */ /* 0x002fce00078e00ff */
[----:B------:R-:W-:-:S07]  /*8960*/  LEPC R20, `(.L_x_2994) ;  /* 0x000000001014794e */ /* 0x000fce0000000000 */
[----:B0-23--:R-:W-:Y:S05]  /*8970*/  CALL.ABS.NOINC R14 ;  /* 0x000000000e007343 */ /* 0x00dfea0003c00000 */
.L_x_2994:
[----:B------:R-:W-:Y:S01]  /*8980*/  ULDC.U8 UR4, c[0x0][0x410] ;  /* 0x0001040000047ab9 */ /* 0x000fe20000000000 */
[----:B------:R-:W-:Y:S01]  /*8990*/  IMAD.IADD R55, R187, 0x1, R191 ;  /* 0x00000001bb377824 */ /* 0x000fe200078e02bf */
[----:B------:R-:W-:Y:S01]  /*89a0*/  ISETP.NE.AND P0, PT, RZ, UR4, PT ;  /* 0x00000004ff007c0c */ /* 0x000fe2000bf05270 */
[----:B------:R-:W-:Y:S02]  /*89b0*/  BSSY B0, `(.L_x_2995) ;  /* 0x00004bd000007945 */ /* 0x000fe40003800000 */
[----:B------:R-:W-:-:S10]  /*89c0*/  IMAD R3, R206, 0x20, R55 ;  /* 0x00000020ce037824 */ /* 0x000fd400078e0237 */
[----:B------:R-:W-:Y:S05]  /*89d0*/  @!P0 BRA `(.L_x_2996) ;  /* 0x0000002400b88947 */ /* 0x000fea0003800000 */
[----:B------:R-:W1:Y:S01]  /*89e0*/  LDC R21, c[0x0][0x448] ;  /* 0x00011200ff157b82 */ /* 0x000e620000000800 */
[----:B------:R-:W-:Y:S01]  /*89f0*/  ULDC.64 UR4, c[0x0][0x3f8] ;  /* 0x0000fe0000047ab9 */ /* 0x000fe20000000a00 */
[----:B------:R-:W-:Y:S01]  /*8a00*/  MOV R9, R29 ;  /* 0x0000001d00097202 */ /* 0x000fe20000000f00 */
[----:B------:R-:W-:Y:S01]  /*8a10*/  ULDC.64 UR6, c[0x0][0x408] ;  /* 0x0001020000067ab9 */ /* 0x000fe20000000a00 */
[----:B------:R-:W-:Y:S02]  /*8a20*/  IMAD.MOV.U32 R8, RZ, RZ, R26 ;  /* 0x000000ffff087224 */ /* 0x000fe400078e001a */
[----:B------:R-:W-:Y:S02]  /*8a30*/  IMAD.MOV.U32 R10, RZ, RZ, R24 ;  /* 0x000000ffff0a7224 */ /* 0x000fe400078e0018 */
[----:B------:R-:W-:Y:S01]  /*8a40*/  IMAD.MOV.U32 R11, RZ, RZ, R31 ;  /* 0x000000ffff0b7224 */ /* 0x000fe200078e001f */
[----:B-1----:R-:W-:-:S13]  /*8a50*/  ISETP.NE.AND P0, PT, R21, 0x1, PT ;  /* 0x000000011500780c */ /* 0x002fda0003f05270 */
[----:B------:R-:W1:Y:S08]  /*8a60*/  @P0 LDC R0, c[0x0][0x44c] ;  /* 0x00011300ff000b82 */ /* 0x000e700000000800 */
[----:B------:R-:W3:Y:S01]  /*8a70*/  @P0 LDC R5, c[0x0][0x450] ;  /* 0x00011400ff050b82 */ /* 0x000ee20000000800 */
[----:B-1----:R-:W-:-:S05]  /*8a80*/  @P0 IMAD.HI.U32 R0, R3, R0, RZ ;  /* 0x0000000003000227 */ /* 0x002fca00078e00ff */
[----:B---3--:R-:W-:-:S04]  /*8a90*/  @P0 SHF.R.U32.HI R3, RZ, R5, R0 ;  /* 0x00000005ff030219 */ /* 0x008fc80000011600 */
[----:B------:R-:W-:Y:S01]  /*8aa0*/  SHF.R.S32.HI R0, RZ, 0x1f, R3 ;  /* 0x0000001fff007819 */ /* 0x000fe20000011403 */
[----:B------:R-:W-:-:S04]  /*8ab0*/  IMAD.WIDE.U32 R8, R3, UR4, R8 ;  /* 0x0000000403087c25 */ /* 0x000fc8000f8e0008 */
[C---:B------:R-:W-:Y:S02]  /*8ac0*/  IMAD R4, R0.reuse, UR4, RZ ;  /* 0x0000000400047c24 */ /* 0x040fe4000f8e02ff */
[----:B------:R-:W-:Y:S02]  /*8ad0*/  IMAD R0, R0, UR6, RZ ;  /* 0x0000000600007c24 */ /* 0x000fe4000f8e02ff */
[C---:B----4-:R-:W-:Y:S01]  /*8ae0*/  IMAD R13, R3.reuse, UR5, R4 ;  /* 0x00000005030d7c24 */ /* 0x050fe2000f8e0204 */
[----:B------:R-:W-:Y:S01]  /*8af0*/  ULDC.64 UR4, c[0x0][0x3e8] ;  /* 0x0000fa0000047ab9 */ /* 0x000fe20000000a00 */
[C---:B------:R-:W-:Y:S01]  /*8b00*/  IMAD.WIDE.U32 R10, R3.reuse, UR6, R10 ;  /* 0x00000006030a7c25 */ /* 0x040fe2000f8e000a */
[----:B------:R-:W-:Y:S01]  /*8b10*/  LEA R5, P0, R8, UR4, 0x1 ;  /* 0x0000000408057c11 */ /* 0x000fe2000f8008ff */
[----:B------:R-:W-:Y:S02]  /*8b20*/  UMOV UR4, 0xffffffff ;  /* 0xffffffff00047882 */ /* 0x000fe40000000000 */
[----:B------:R-:W-:Y:S01]  /*8b30*/  IMAD R3, R3, UR7, R0 ;  /* 0x0000000703037c24 */ /* 0x000fe2000f8e0200 */
[----:B------:R-:W-:Y:S01]  /*8b40*/  ULDC.64 UR6, c[0x0][0x400] ;  /* 0x0001000000067ab9 */ /* 0x000fe20000000a00 */
[----:B------:R-:W-:Y:S01]  /*8b50*/  IMAD.IADD R9, R9, 0x1, R13 ;  /* 0x0000000109097824 */ /* 0x000fe200078e020d */
[----:B------:R-:W-:-:S02]  /*8b60*/  LEA R7, P1, R10, UR6, 0x1 ;  /* 0x000000060a077c11 */ /* 0x000fc4000f8208ff */
[----:B------:R-:W-:Y:S02]  /*8b70*/  IADD3 R3, R11, R3, RZ ;  /* 0x000000030b037210 */ /* 0x000fe40007ffe0ff */
[----:B------:R-:W-:Y:S02]  /*8b80*/  LEA.HI.X R6, R8, UR5, R9, 0x1, P0 ;  /* 0x0000000508067c11 */ /* 0x000fe400080f0c09 */
[----:B------:R-:W-:Y:S01]  /*8b90*/  LEA.HI.X R8, R10, UR7, R3, 0x1, P1 ;  /* 0x000000070a087c11 */ /* 0x000fe200088f0c03 */
[----:B------:R-:W-:Y:S06]  /*8ba0*/  BRA.DIV UR4, `(.L_x_2997) ;  /* 0x0000016604707947 */ /* 0x000fec000b800000 */
[----:B------:R1:W3:Y:S04]  /*8bb0*/  SHFL.IDX PT, R0, R6, RZ, 0x181f ;  /* 0x00181fff06007589 */ /* 0x0002e800000e0000 */
[----:B------:R1:W4:Y:S04]  /*8bc0*/  SHFL.IDX PT, R3, R5, RZ, 0x181f ;  /* 0x00181fff05037589 */ /* 0x00032800000e0000 */
[----:B------:R1:W0:Y:S04]  /*8bd0*/  SHFL.IDX PT, R4, R8, RZ, 0x181f ;  /* 0x00181fff08047589 */ /* 0x00022800000e0000 */
[----:B------:R1:W0:Y:S02]  /*8be0*/  SHFL.IDX PT, R14, R7, RZ, 0x181f ;  /* 0x00181fff070e7589 */ /* 0x00022400000e0000 */
.L_x_3280:
[----:B------:R-:W-:Y:S01]  /*8bf0*/  IMAD R64, R192, R21, RZ ;  /* 0x00000015c0407224 */ /* 0x000fe200078e02ff */
[----:B------:R-:W-:Y:S01]  /*8c00*/  BSSY B1, `(.L_x_2998) ;  /* 0x000001e000017945 */ /* 0x000fe20003800000 */
[----:B------:R-:W-:Y:S02]  /*8c10*/  CS2R R48, SRZ ;  /* 0x0000000000307805 */ /* 0x000fe4000001ff00 */
[----:B------:R-:W-:Y:S02]  /*8c20*/  CS2R R44, SRZ ;  /* 0x00000000002c7805 */ /* 0x000fe4000001ff00 */
[----:B--2---:R-:W-:Y:S02]  /*8c30*/  CS2R R46, SRZ ;  /* 0x00000000002e7805 */ /* 0x004fe4000001ff00 */
        /* <DEDUP_REMOVED lines=19> */
[----:B------:R-:W-:Y:S02]  /*8d70*/  @!P5 IMAD.X R21, R0, 0x1, R9, P2 ;  /* 0x000000010015d824 */ /* 0x000fe400010e0609 */
[C---:B------:R-:W-:Y:S01]  /*8d80*/  @!P4 IMAD.X R13, R4.reuse, 0x1, R13, P1 ;  /* 0x00000001040dc824 */ /* 0x040fe200008e060d */
[----:B------:R2:W5:Y:S01]  /*8d90*/  @!P4 LD.E.64 R46, desc[UR42][R10.64] ;  /* 0x0000002a0a2ec980 */ /* 0x000562000c101b00 */
[----:B------:R-:W-:-:S03]  /*8da0*/  @!P5 IMAD.X R15, R4, 0x1, R9, P3 ;  /* 0x00000001040fd824 */ /* 0x000fc600018e0609 */
[----:B------:R2:W5:Y:S04]  /*8db0*/  @!P5 LD.E.64 R40, desc[UR42][R20.64] ;  /* 0x0000002a1428d980 */ /* 0x000568000c101b00 */
[----:B------:R2:W5:Y:S04]  /*8dc0*/  @!P5 LD.E.64 R44, desc[UR42][R14.64] ;  /* 0x0000002a0e2cd980 */ /* 0x000568000c101b00 */
[----:B------:R2:W5:Y:S02]  /*8dd0*/  @!P4 LD.E.64 R48, desc[UR42][R12.64] ;  /* 0x0000002a0c30c980 */ /* 0x000564000c101b00 */
.L_x_2999:
[----:B------:R-:W-:Y:S05]  /*8de0*/  BSYNC B1 ;  /* 0x0000000000017941 */ /* 0x000fea0003800000 */
.L_x_2998:
[----:B---3-5:R-:W-:Y:S01]  /*8df0*/  IMAD.MOV.U32 R0, RZ, RZ, R48 ;  /* 0x000000ffff007224 */ /* 0x028fe200078e0030 */
[----:B----4-:R-:W-:Y:S01]  /*8e00*/  MOV R3, R49 ;  /* 0x0000003100037202 */ /* 0x010fe20000000f00 */
[----:B0-----:R-:W-:Y:S01]  /*8e10*/  IMAD.MOV.U32 R4, RZ, RZ, R44 ;  /* 0x000000ffff047224 */ /* 0x001fe200078e002c */
[----:B------:R-:W-:Y:S01]  /*8e20*/  UMOV UR4, 0xffffffff ;  /* 0xffffffff00047882 */ /* 0x000fe20000000000 */
        /* <DEDUP_REMOVED lines=8> */
[----:B------:R-:W-:Y:S02]  /*8eb0*/  CS2R R38, SRZ ;  /* 0x0000000000267805 */ /* 0x000fe4000001ff00 */
[----:B------:R-:W-:Y:S02]  /*8ec0*/  MOV R3, R47 ;  /* 0x0000002f00037202 */ /* 0x000fe40000000f00 */
        /* <DEDUP_REMOVED lines=8> */
[----:B--2---:R2:W0:Y:S02]  /*8f50*/  SHFL.IDX PT, R14, R7, 0x1, 0x181f ;  /* 0x00381f00070e7f89 */ /* 0x00442400000e0000 */
.L_x_3286:
        /* <DEDUP_REMOVED lines=11> */
[----:B------:R-:W-:Y:S02]  /*9010*/  ISETP.GE.AND P5, PT, R185, UR4, PT ;  /* 0x00000004b9007c0c */ /* 0x000fe4000bfa6270 */
[----:B------:R-:W-:-:S07]  /*9020*/  CS2R R36, SRZ ;  /* 0x0000000000247805 */ /* 0x000fce000001ff00 */
[----:B------:R-:W-:-:S04]  /*9030*/  @!P4 SHF.L.U32 R12, R22, 0x1, RZ ;  /* 0x00000001160cc819 */ /* 0x000fc800000006ff */
[C---:B------:R-:W-:Y:S01]  /*9040*/  @!P5 IMAD.SHL.U32 R11, R185.reuse, 0x2, RZ ;  /* 0x00000002b90bd824 */ /* 0x040fe200078e00ff */
[----:B------:R-:W-:Y:S02]  /*9050*/  @!P5 SHF.L.U64.HI R15, R185, 0x1, R212 ;  /* 0x00000001b90fd819 */ /* 0x000fe400000102d4 */
[CC--:B----4-:R-:W-:Y:S02]  /*9060*/  @!P4 IADD3 R10, P0, R3.reuse, R12.reuse, RZ ;  /* 0x0000000c030ac210 */ /* 0x0d0fe40007f1e0ff */
[-C--:B------:R-:W-:Y:S02]  /*9070*/  @!P5 IADD3 R20, P2, R3, R11.reuse, RZ ;  /* 0x0000000b0314d210 */ /* 0x080fe40007f5e0ff */
[----:B0-----:R-:W-:Y:S02]  /*9080*/  @!P4 IADD3 R12, P1, R14, R12, RZ ;  /* 0x0000000c0e0cc210 */ /* 0x001fe40007f3e0ff */
[----:B------:R-:W-:Y:S01]  /*9090*/  @!P4 SHF.L.U64.HI R9, R22, 0x1, R23 ;  /* 0x000000011609c819 */ /* 0x000fe20000010217 */
[----:B---3--:R-:W-:Y:S01]  /*90a0*/  @!P5 IMAD.X R21, R0, 0x1, R15, P2 ;  /* 0x000000010015d824 */ /* 0x008fe200010e060f */
[----:B------:R-:W-:-:S02]  /*90b0*/  @!P5 IADD3 R14, P3, R14, R11, RZ ;  /* 0x0000000b0e0ed210 */ /* 0x000fc40007f7e0ff */
[----:B------:R-:W-:Y:S02]  /*90c0*/  CS2R R38, SRZ ;  /* 0x0000000000267805 */ /* 0x000fe4000001ff00 */
[----:B------:R-:W-:Y:S01]  /*90d0*/  @!P4 IADD3.X R13, R4, R9, RZ, P1, !PT ;  /* 0x00000009040dc210 */ /* 0x000fe20000ffe4ff */
[----:B------:R-:W-:Y:S01]  /*90e0*/  @!P4 IMAD.X R11, R0, 0x1, R9, P0 ;  /* 0x00000001000bc824 */ /* 0x000fe200000e0609 */
[----:B------:R0:W5:Y:S01]  /*90f0*/  @!P5 LD.E.64 R32, desc[UR42][R20.64] ;  /* 0x0000002a1420d980 */ /* 0x000162000c101b00 */
[----:B------:R-:W-:-:S03]  /*9100*/  @!P5 IMAD.X R15, R4, 0x1, R15, P3 ;  /* 0x00000001040fd824 */ /* 0x000fc600018e060f */
[----:B------:R0:W5:Y:S04]  /*9110*/  @!P4 LD.E.64 R36, desc[UR42][R10.64] ;  /* 0x0000002a0a24c980 */ /* 0x000168000c101b00 */
[----:B------:R0:W5:Y:S04]  /*9120*/  @!P5 LD.E.64 R34, desc[UR42][R14.64] ;  /* 0x0000002a0e22d980 */ /* 0x000168000c101b00 */
[----:B------:R0:W5:Y:S02]  /*9130*/  @!P4 LD.E.64 R38, desc[UR42][R12.64] ;  /* 0x0000002a0c26c980 */ /* 0x000164000c101b00 */
.L_x_3002:
[----:B------:R-:W-:Y:S05]  /*9140*/  BSYNC B1 ;  /* 0x0000000000017941 */ /* 0x000fea0003800000 */
.L_x_3001:
[----:B---3-5:R-:W-:Y:S01]  /*9150*/  IMAD.MOV.U32 R0, RZ, RZ, R38 ;  /* 0x000000ffff007224 */ /* 0x028fe200078e0026 */
[----:B0-----:R-:W-:Y:S01]  /*9160*/  MOV R4, R34 ;  /* 0x0000002200047202 */ /* 0x001fe20000000f00 */
[----:B----4-:R-:W-:Y:S01]  /*9170*/  IMAD.MOV.U32 R3, RZ, RZ, R39 ;  /* 0x000000ffff037224 */ /* 0x010fe200078e0027 */
        /* <DEDUP_REMOVED lines=17> */
.L_x_3292:
        /* <DEDUP_REMOVED lines=12> */
[----:B------:R-:W-:Y:S02]  /*9350*/  ISETP.GE.AND P5, PT, R185, UR4, PT ;  /* 0x00000004b9007c0c */ /* 0x000fe4000bfa6270 */
[----:B------:R-:W-:-:S07]  /*9360*/  CS2R R28, SRZ ;  /* 0x00000000001c7805 */ /* 0x000fce000001ff00 */
[C---:B------:R-:W-:Y:S01]  /*9370*/  @!P4 IMAD.SHL.U32 R12, R22.reuse, 0x2, RZ ;  /* 0x00000002160cc824 */ /* 0x040fe200078e00ff */
[----:B------:R-:W-:-:S03]  /*9380*/  @!P4 SHF.L.U64.HI R9, R22, 0x1, R23 ;  /* 0x000000011609c819 */ /* 0x000fc60000010217 */
[C---:B------:R-:W-:Y:S02]  /*9390*/  @!P5 SHF.L.U32 R11, R185.reuse, 0x1, RZ ;  /* 0x00000001b90bd819 */ /* 0x040fe400000006ff */
[----:B------:R-:W-:Y:S02]  /*93a0*/  @!P5 SHF.L.U64.HI R15, R185, 0x1, R212 ;  /* 0x00000001b90fd819 */ /* 0x000fe400000102d4 */
[CC--:B----4-:R-:W-:Y:S02]  /*93b0*/  @!P4 IADD3 R10, P0, R3.reuse, R12.reuse, RZ ;  /* 0x0000000c030ac210 */ /* 0x0d0fe40007f1e0ff */
[-C--:B------:R-:W-:Y:S02]  /*93c0*/  @!P5 IADD3 R26, P2, R3, R11.reuse, RZ ;  /* 0x0000000b031ad210 */ /* 0x080fe40007f5e0ff */
[C---:B0-----:R-:W-:Y:S02]  /*93d0*/  @!P4 IADD3 R12, P1, R14.reuse, R12, RZ ;  /* 0x0000000c0e0cc210 */ /* 0x041fe40007f3e0ff */
[----:B------:R-:W-:Y:S01]  /*93e0*/  @!P5 IADD3 R14, P3, R14, R11, RZ ;  /* 0x0000000b0e0ed210 */ /* 0x000fe20007f7e0ff */
[C---:B---3--:R-:W-:Y:S01]  /*93f0*/  @!P5 IMAD.X R27, R0.reuse, 0x1, R15, P2 ;  /* 0x00000001001bd824 */ /* 0x048fe200010e060f */
        /* <DEDUP_REMOVED lines=8> */
.L_x_3005:
[----:B------:R-:W-:Y:S05]  /*9480*/  BSYNC B1 ;  /* 0x0000000000017941 */ /* 0x000fea0003800000 */
.L_x_3004:
        /* <DEDUP_REMOVED lines=14> */
[----:B------:R-:W-:Y:S06]  /*9570*/  BRA.DIV UR4, `(.L_x_3006) ;  /* 0x00000162044c7947 */ /* 0x000fec000b800000 */
[----:B------:R0:W3:Y:S04]  /*9580*/  SHFL.IDX PT, R0, R6, 0x3, 0x181f ;  /* 0x00781f0006007f89 */ /* 0x0000e800000e0000 */
[----:B------:R0:W4:Y:S04]  /*9590*/  SHFL.IDX PT, R3, R5, 0x3, 0x181f ;  /* 0x00781f0005037f89 */ /* 0x00012800000e0000 */
[----:B------:R0:W0:Y:S04]  /*95a0*/  SHFL.IDX PT, R4, R8, 0x3, 0x181f ;  /* 0x00781f0008047f89 */ /* 0x00002800000e0000 */
[----:B------:R0:W0:Y:S02]  /*95b0*/  SHFL.IDX PT, R14, R7, 0x3, 0x181f ;  /* 0x00781f00070e7f89 */ /* 0x00002400000e0000 */
.L_x_3298:
[----:B------:R-:W-:Y:S01]  /*95c0*/  VIADD R55, R55, 0x60 ;  /* 0x0000006037377836 */ /* 0x000fe20000000000 */
[----:B------:R-:W-:Y:S01]  /*95d0*/  BSSY B1, `(.L_x_3007) ;  /* 0x000001d000017945 */ /* 0x000fe20003800000 */
[----:B------:R-:W-:Y:S02]  /*95e0*/  CS2R R10, SRZ ;  /* 0x00000000000a7805 */ /* 0x000fe4000001ff00 */
[----:B------:R-:W-:Y:S02]  /*95f0*/  CS2R R12, SRZ ;  /* 0x00000000000c7805 */ /* 0x000fe4000001ff00 */
[----:B01----:R-:W-:Y:S02]  /*9600*/  CS2R R8, SRZ ;  /* 0x0000000000087805 */ /* 0x003fe4000001ff00 */
[----:B------:R-:W-:-:S13]  /*9610*/  ISETP.GE.AND P0, PT, R55, R64, PT ;  /* 0x000000403700720c */ /* 0x000fda0003f06270 */
[----:B------:R-:W-:Y:S05]  /*9620*/  @P0 BRA `(.L_x_3008) ;  /* 0x00000000005c0947 */ /* 0x000fea0003800000 */
[----:B------:R-:W-:Y:S01]  /*9630*/  ULDC UR4, c[0x0][0x3f4] ;  /* 0x0000fd0000047ab9 */ /* 0x000fe20000000800 */
[----:B------:R-:W-:Y:S02]  /*9640*/  CS2R R8, SRZ ;  /* 0x0000000000087805 */ /* 0x000fe4000001ff00 */
[----:B------:R-:W-:Y:S02]  /*9650*/  ISETP.GE.AND P4, PT, R22, UR4, PT ;  /* 0x0000000416007c0c */ /* 0x000fe4000bf86270 */
[----:B------:R-:W-:-:S11]  /*9660*/  ISETP.GE.AND P5, PT, R185, UR4, PT ;  /* 0x00000004b9007c0c */ /* 0x000fd6000bfa6270 */
[C---:B------:R-:W-:Y:S01]  /*9670*/  @!P4 IMAD.SHL.U32 R60, R22.reuse, 0x2, RZ ;  /* 0x00000002163cc824 */ /* 0x040fe200078e00ff */
[----:B------:R-:W-:Y:S01]  /*9680*/  @!P4 SHF.L.U64.HI R5, R22, 0x1, R23 ;  /* 0x000000011605c819 */ /* 0x000fe20000010217 */
[C---:B------:R-:W-:Y:S01]  /*9690*/  @!P5 IMAD.SHL.U32 R15, R185.reuse, 0x2, RZ ;  /* 0x00000002b90fd824 */ /* 0x040fe200078e00ff */
[----:B------:R-:W-:Y:S02]  /*96a0*/  @!P5 SHF.L.U64.HI R11, R185, 0x1, R212 ;  /* 0x00000001b90bd819 */ /* 0x000fe400000102d4 */
[-C--:B----4-:R-:W-:Y:S02]  /*96b0*/  @!P4 IADD3 R6, P0, R3, R60.reuse, RZ ;  /* 0x0000003c0306c210 */ /* 0x090fe40007f1e0ff */
[C---:B------:R-:W-:Y:S02]  /*96c0*/  @!P4 IADD3 R60, P1, R14.reuse, R60, RZ ;  /* 0x0000003c0e3cc210 */ /* 0x040fe40007f3e0ff */
[----:B------:R-:W-:Y:S02]  /*96d0*/  @!P5 IADD3 R14, P3, R14, R15, RZ ;  /* 0x0000000f0e0ed210 */ /* 0x000fe40007f7e0ff */
[----:B------:R-:W-:-:S02]  /*96e0*/  CS2R R12, SRZ ;  /* 0x00000000000c7805 */ /* 0x000fc4000001ff00 */
[----:B------:R-:W-:Y:S02]  /*96f0*/  @!P5 IADD3 R62, P2, R3, R15, RZ ;  /* 0x0000000f033ed210 */ /* 0x000fe40007f5e0ff */
[----:B------:R-:W-:Y:S01]  /*9700*/  CS2R R26, SRZ ;  /* 0x00000000001a7805 */ /* 0x000fe2000001ff00 */
[C---:B--23--:R-:W-:Y:S01]  /*9710*/  @!P4 IMAD.X R7, R0.reuse, 0x1, R5, P0 ;  /* 0x000000010007c824 */ /* 0x04cfe200000e0605 */
[----:B------:R-:W-:Y:S01]  /*9720*/  @!P5 IADD3.X R63, R0, R11, RZ, P2, !PT ;  /* 0x0000000b003fd210 */ /* 0x000fe200017fe4ff */
[C---:B------:R-:W-:Y:S01]  /*9730*/  @!P5 IMAD.X R15, R4.reuse, 0x1, R11, P3 ;  /* 0x00000001040fd824 */ /* 0x040fe200018e060b */
[----:B------:R-:W-:Y:S01]  /*9740*/  CS2R R10, SRZ ;  /* 0x00000000000a7805 */ /* 0x000fe2000001ff00 */
[----:B------:R-:W-:Y:S01]  /*9750*/  @!P4 IMAD.X R61, R4, 0x1, R5, P1 ;  /* 0x00000001043dc824 */ /* 0x000fe200008e0605 */
[----:B------:R0:W5:Y:S04]  /*9760*/  @!P4 LD.E.64 R12, desc[UR42][R6.64] ;  /* 0x0000002a060cc980 */ /* 0x000168000c101b00 */
[----:B------:R0:W5:Y:S04]  /*9770*/  @!P5 LD.E.64 R8, desc[UR42][R62.64] ;  /* 0x0000002a3e08d980 */ /* 0x000168000c101b00 */
[----:B------:R0:W5:Y:S04]  /*9780*/  @!P5 LD.E.64 R10, desc[UR42][R14.64] ;  /* 0x0000002a0e0ad980 */ /* 0x000168000c101b00 */
[----:B------:R0:W5:Y:S02]  /*9790*/  @!P4 LD.E.64 R26, desc[UR42][R60.64] ;  /* 0x0000002a3c1ac980 */ /* 0x000164000c101b00 */
.L_x_3008:
[----:B------:R-:W-:Y:S05]  /*97a0*/  BSYNC B1 ;  /* 0x0000000000017941 */ /* 0x000fea0003800000 */
.L_x_3007:
[----:B------:R-:W-:Y:S01]  /*97b0*/  ULEA.HI UR4, UR37, UR37, URZ, 0x1 ;  /* 0x0000002525047291 */ /* 0x000fe2000f8f083f */
[----:B----45:R-:W-:Y:S01]  /*97c0*/  IMAD.MOV.U32 R3, RZ, RZ, R26 ;  /* 0x000000ffff037224 */ /* 0x030fe200078e001a */
[----:B---3--:R-:W-:Y:S01]  /*97d0*/  VIADDMNMX R0, R64, -R191, 0x80, PT ;  /* 0x0000008040007446 */ /* 0x008fe200038009bf */
[----:B------:R-:W-:Y:S01]  /*97e0*/  IMAD.MOV.U32 R4, RZ, RZ, R27 ;  /* 0x000000ffff047224 */ /* 0x000fe200078e001b */
[----:B------:R-:W-:Y:S01]  /*97f0*/  ULOP3.LUT UR4, UR4, 0xfffffffe, URZ, 0xc0, !UPT ;  /* 0xfffffffe04047892 */ /* 0x000fe2000f8ec03f */
[----:B0-----:R-:W-:Y:S01]  /*9800*/  IMAD.MOV.U32 R6, RZ, RZ, R12 ;  /* 0x000000ffff067224 */ /* 0x001fe200078e000c */
[----:B------:R-:W-:Y:S01]  /*9810*/  BSSY B1, `(.L_x_3009) ;  /* 0x000000f000017945 */ /* 0x000fe20003800000 */
[----:B--2---:R-:W-:Y:S01]  /*9820*/  IMAD.MOV.U32 R7, RZ, RZ, R13 ;  /* 0x000000ffff077224 */ /* 0x004fe200078e000d */
[----:B------:R-:W-:Y:S01]  /*9830*/  UIADD3 UR4, UR37, -UR4, URZ ;  /* 0x8000000425047290 */ /* 0x000fe2000fffe03f */
[----:B------:R-:W-:Y:S01]  /*9840*/  PRMT R15, R3, 0x5410, R4 ;  /* 0x00005410030f7816 */ /* 0x000fe20000000004 */
[----:B------:R-:W-:Y:S01]  /*9850*/  IMAD.MOV.U32 R3, RZ, RZ, R10 ;  /* 0x000000ffff037224 */ /* 0x000fe200078e000a */
[----:B------:R-:W-:-:S02]  /*9860*/  MOV R4, R11 ;  /* 0x0000000b00047202 */ /* 0x000fc40000000f00 */
[----:B------:R-:W-:Y:S02]  /*9870*/  PRMT R55, R6, 0x5410, R7 ;  /* 0x0000541006377816 */ /* 0x000fe40000000007 */
[----:B------:R-:W-:Y:S02]  /*9880*/  MOV R5, UR4 ;  /* 0x0000000400057c02 */ /* 0x000fe40008000f00 */
[----:B------:R-:W-:Y:S01]  /*9890*/  PRMT R3, R3, 0x5410, R4 ;  /* 0x0000541003037816 */ /* 0x000fe20000000004 */
[----:B------:R-:W-:Y:S01]  /*98a0*/  IMAD.MOV.U32 R4, RZ, RZ, R8 ;  /* 0x000000ffff047224 */ /* 0x000fe200078e0008 */
[----:B------:R-:W-:Y:S02]  /*98b0*/  SHF.L.U32 R5, R5, 0x1f, RZ ;  /* 0x0000001f05057819 */ /* 0x000fe400000006ff */
[----:B------:R-:W-:Y:S02]  /*98c0*/  ISETP.GE.AND P1, PT, R187, R0, PT ;  /* 0x00000000bb00720c */ /* 0x000fe40003f26270 */
[----:B------:R-:W0:Y:S01]  /*98d0*/  SYNCS.PHASECHK.TRANS64.TRYWAIT P0, [R18+URZ+0x28800], R5 ;  /* 0x02880005120075a7 */ /* 0x000e22000800017f */
[----:B------:R-:W-:Y:S01]  /*98e0*/  MOV R6, R9 ;  /* 0x0000000900067202 */ /* 0x000fe20000000f00 */
[----:B0-----:R-:W-:Y:S09]  /*98f0*/  @!P0 BRA `(.L_x_3010) ;  /* 0x0000015c00dc8947 */ /* 0x001ff20003800000 */
.L_x_3299:
[----:B------:R-:W-:Y:S05]  /*9900*/  BSYNC B1 ;  /* 0x0000000000017941 */ /* 0x000fea0003800000 */
.L_x_3009:
        /* <DEDUP_REMOVED lines=22> */
[-C--:B------:R-:W-:Y:S01]  /*9a70*/  FMUL.FTZ R65, R49, R63.reuse ;  /* 0x0000003f31417220 */ /* 0x080fe20000410000 */
[--C-:B------:R-:W-:Y:S02]  /*9a80*/  HADD2.F32 R46, -RZ, R6.reuse.H0_H0 ;  /* 0x20000006ff2e7230 */ /* 0x100fe40000004100 */
[----:B------:R-:W-:Y:S01]  /*9a90*/  FMUL.FTZ R64, R4, R62 ;  /* 0x0000003e04407220 */ /* 0x000fe20000410000 */
[----:B------:R-:W-:Y:S01]  /*9aa0*/  FFMA.FTZ R68, R48, R63, R66 ;  /* 0x0000003f30447223 */ /* 0x000fe20000010042 */
[----:B------:R-:W-:-:S02]  /*9ab0*/  HADD2.F32 R47, -RZ, R6.H1_H1 ;  /* 0x30000006ff2f7230 */ /* 0x000fc40000004100 */
[-C--:B------:R-:W-:Y:S01]  /*9ac0*/  FMUL.FTZ R66, R4, R60.reuse ;  /* 0x0000003c04427220 */ /* 0x080fe20000410000 */
[C---:B------:R-:W-:Y:S01]  /*9ad0*/  FFMA.FTZ R64, R7.reuse, R60, -R64 ;  /* 0x0000003c07407223 */ /* 0x040fe20000010840 */
[--C-:B------:R-:W-:Y:S02]  /*9ae0*/  HADD2.F32 R6, -RZ, R5.reuse.H0_H0 ;  /* 0x20000005ff067230 */ /* 0x100fe40000004100 */
[----:B------:R-:W-:Y:S01]  /*9af0*/  FFMA.FTZ R65, R48, R61, -R65 ;  /* 0x0000003d30417223 */ /* 0x000fe20000010841 */
[--C-:B------:R-:W-:Y:S02]  /*9b00*/  HADD2.F32 R60, -RZ, R70.reuse.H0_H0 ;  /* 0x20000046ff3c7230 */ /* 0x100fe40000004100 */
[----:B------:R-:W-:Y:S01]  /*9b10*/  FFMA.FTZ R61, R7, R62, R66 ;  /* 0x0000003e073d7223 */ /* 0x000fe20000010042 */
[----:B------:R-:W-:Y:S02]  /*9b20*/  HADD2.F32 R5, -RZ, R5.H1_H1 ;  /* 0x30000005ff057230 */ /* 0x000fe40000004100 */
[----:B------:R-:W-:-:S02]  /*9b30*/  HADD2.F32 R48, -RZ, R70.H1_H1 ;  /* 0x30000046ff307230 */ /* 0x000fc40000004100 */
[C---:B------:R-:W-:Y:S01]  /*9b40*/  FMUL.FTZ R63, R47.reuse, R60 ;  /* 0x0000003c2f3f7220 */ /* 0x040fe20000410000 */
[----:B------:R-:W-:Y:S02]  /*9b50*/  HADD2.F32 R49, -RZ, R67.H0_H0 ;  /* 0x20000043ff317230 */ /* 0x000fe40000004100 */
[----:B------:R-:W-:Y:S02]  /*9b60*/  HADD2.F32 R4, -RZ, R69.H0_H0 ;  /* 0x20000045ff047230 */ /* 0x000fe40000004100 */
[-C--:B------:R-:W-:Y:S01]  /*9b70*/  FMUL.FTZ R47, R47, R48.reuse ;  /* 0x000000302f2f7220 */ /* 0x080fe20000410000 */
[C---:B------:R-:W-:Y:S01]  /*9b80*/  FFMA.FTZ R63, R46.reuse, R48, -R63 ;  /* 0x000000302e3f7223 */ /* 0x040fe2000001083f */
[C---:B------:R-:W-:Y:S01]  /*9b90*/  FMUL.FTZ R7, R5.reuse, R49 ;  /* 0x0000003105077220 */ /* 0x040fe20000410000 */
[----:B------:R-:W-:Y:S01]  /*9ba0*/  FMUL.FTZ R62, R5, R4 ;  /* 0x00000004053e7220 */ /* 0x000fe20000410000 */
[----:B------:R-:W-:Y:S02]  /*9bb0*/  FFMA.FTZ R46, R46, R60, R47 ;  /* 0x0000003c2e2e7223 */ /* 0x000fe4000001002f */
[----:B------:R-:W-:Y:S01]  /*9bc0*/  FFMA.FTZ R5, R6, R4, -R7 ;  /* 0x0000000406057223 */ /* 0x000fe20000010807 */
[----:B------:R-:W-:Y:S01]  /*9bd0*/  F2FP.F16.F32.PACK_AB R7, R68, R65 ;  /* 0x000000414407723e */ /* 0x000fe200000000ff */
[----:B------:R-:W-:Y:S01]  /*9be0*/  FFMA.FTZ R62, R6, R49, R62 ;  /* 0x00000031063e7223 */ /* 0x000fe2000001003e */
[----:B------:R-:W-:-:S02]  /*9bf0*/  F2FP.F16.F32.PACK_AB R4, R61, R64 ;  /* 0x000000403d04723e */ /* 0x000fc400000000ff */
[----:B------:R-:W-:Y:S02]  /*9c00*/  F2FP.F16.F32.PACK_AB R6, R46, R63 ;  /* 0x0000003f2e06723e */ /* 0x000fe400000000ff */
[----:B------:R-:W-:-:S05]  /*9c10*/  F2FP.F16.F32.PACK_AB R5, R62, R5 ;  /* 0x000000053e05723e */ /* 0x000fca00000000ff */
[----:B------:R1:W-:Y:S02]  /*9c20*/  STS.128 [R202], R4 ;  /* 0x00000004ca007388 */ /* 0x0003e40000000c00 */
.L_x_3014:
[----:B------:R-:W-:Y:S05]  /*9c30*/  BSYNC B2 ;  /* 0x0000000000027941 */ /* 0x000fea0003800000 */
.L_x_3013:
[----:B------:R-:W-:Y:S05]  /*9c40*/  @P1 BRA `(.L_x_3012) ;  /* 0x0000000000a81947 */ /* 0x000fea0003800000 */
[----:B01----:R-:W0:Y:S01]  /*9c50*/  LDS.128 R4, [R202+0x4000] ;  /* 0x00400000ca047984 */ /* 0x003e220000000c00 */
        /* <DEDUP_REMOVED lines=18> */
[--C-:B------:R-:W-:Y:S02]  /*9d80*/  HADD2.F32 R45, -RZ, R58.reuse.H1_H1 ;  /* 0x3000003aff2d7230 */ /* 0x100fe40000004100 */
[----:B------:R-:W-:Y:S01]  /*9d90*/  FFMA.FTZ R49, R44, R47, -R49 ;  /* 0x0000002f2c317223 */ /* 0x000fe20000010831 */
[--C-:B------:R-:W-:Y:S02]  /*9da0*/  HADD2.F32 R6, -RZ, R5.reuse.H0_H0 ;  /* 0x20000005ff067230 */ /* 0x100fe40000004100 */
[-C--:B------:R-:W-:Y:S01]  /*9db0*/  FMUL.FTZ R48, R4, R46.reuse ;  /* 0x0000002e04307220 */ /* 0x080fe20000410000 */
[----:B------:R-:W-:Y:S02]  /*9dc0*/  HADD2.F32 R58, -RZ, R58.H0_H0 ;  /* 0x2000003aff3a7230 */ /* 0x000fe40000004100 */
[----:B------:R-:W-:Y:S01]  /*9dd0*/  FFMA.FTZ R60, R7, R46, -R60 ;  /* 0x0000002e073c7223 */ /* 0x000fe2000001083c */
[----:B------:R-:W-:-:S02]  /*9de0*/  HADD2.F32 R5, -RZ, R5.H1_H1 ;  /* 0x30000005ff057230 */ /* 0x000fc40000004100 */
[----:B------:R-:W-:Y:S01]  /*9df0*/  FFMA.FTZ R59, R7, R59, R48 ;  /* 0x0000003b073b7223 */ /* 0x000fe20000010030 */
[----:B------:R-:W-:Y:S02]  /*9e00*/  HADD2.F32 R44, -RZ, R61.H0_H0 ;  /* 0x2000003dff2c7230 */ /* 0x000fe40000004100 */
[CC--:B------:R-:W-:Y:S01]  /*9e10*/  FMUL.FTZ R47, R41.reuse, R45.reuse ;  /* 0x0000002d292f7220 */ /* 0x0c0fe20000410000 */
[----:B------:R-:W-:Y:S02]  /*9e20*/  HADD2.F32 R4, -RZ, R63.H0_H0 ;  /* 0x2000003fff047230 */ /* 0x000fe40000004100 */
[----:B------:R-:W-:Y:S01]  /*9e30*/  FMUL.FTZ R46, R41, R58 ;  /* 0x0000003a292e7220 */ /* 0x000fe20000410000 */
        /* <DEDUP_REMOVED lines=11> */
.L_x_3012:
[----:B------:R-:W-:Y:S05]  /*9ef0*/  BSYNC B1 ;  /* 0x0000000000017941 */ /* 0x000fea0003800000 */
.L_x_3011:
        /* <DEDUP_REMOVED lines=50> */
.L_x_3018:
[----:B------:R-:W-:Y:S05]  /*a220*/  BSYNC B2 ;  /* 0x0000000000027941 */ /* 0x000fea0003800000 */
.L_x_3017:
[----:B------:R-:W-:Y:S05]  /*a230*/  @P1 BRA `(.L_x_3016) ;  /* 0x0000000000a81947 */ /* 0x000fea0003800000 */
[----:B01----:R-:W0:Y:S01]  /*a240*/  LDS.128 R4, [R202+0x5000] ;  /* 0x00500000ca047984 */ /* 0x003e220000000c00 */
        /* <DEDUP_REMOVED lines=41> */
.L_x_3016:
[----:B------:R-:W-:Y:S05]  /*a4e0*/  BSYNC B1 ;  /* 0x0000000000017941 */ /* 0x000fea0003800000 */
.L_x_3015:
        /* <DEDUP_REMOVED lines=50> */
.L_x_3022:
[----:B------:R-:W-:Y:S05]  /*a810*/  BSYNC B2 ;  /* 0x0000000000027941 */ /* 0x000fea0003800000 */
.L_x_3021:
[----:B------:R-:W-:Y:S05]  /*a820*/  @P1 BRA `(.L_x_3020) ;  /* 0x0000000000a81947 */ /* 0x000fea0003800000 */
[----:B01----:R-:W0:Y:S01]  /*a830*/  LDS.128 R4, [R202+0x6000] ;  /* 0x00600000ca047984 */ /* 0x003e220000000c00 */
        /* <DEDUP_REMOVED lines=41> */
.L_x_3020:
[----:B------:R-:W-:Y:S05]  /*aad0*/  BSYNC B1 ;  /* 0x0000000000017941 */ /* 0x000fea0003800000 */
.L_x_3019:
        /* <DEDUP_REMOVED lines=36> */
[----:B------:R-:W-:Y:S01]  /*ad20*/  FMUL.FTZ R24, R12, R55 ;  /* 0x000000370c187220 */ /* 0x000fe20000410000 */
        /* <DEDUP_REMOVED lines=12> */
.L_x_3025:
[----:B------:R-:W-:Y:S05]  /*adf0*/  BSYNC B1 ;  /* 0x0000000000017941 */ /* 0x000fea0003800000 */
.L_x_3024:
[----:B------:R-:W-:Y:S05]  /*ae00*/  @P1 BRA `(.L_x_3023) ;  /* 0x0000002400dc1947 */ /* 0x000fea0003800000 */
[----:B01234-:R-:W0:Y:S01]  /*ae10*/  LDS.128 R4, [R202+0x7000] ;  /* 0x00700000ca047984 */ /* 0x01fe220000000c00 */
        /* <DEDUP_REMOVED lines=42> */
.L_x_2996:
[----:B------:R-:W1:Y:S01]  /*b0c0*/  LDC R5, c[0x0][0x448] ;  /* 0x00011200ff057b82 */ /* 0x000e620000000800 */
[----:B------:R-:W-:Y:S01]  /*b0d0*/  ULDC.64 UR4, c[0x0][0x3f8] ;  /* 0x0000fe0000047ab9 */ /* 0x000fe20000000a00 */
[----:B------:R-:W-:Y:S01]  /*b0e0*/  ULDC.64 UR6, c[0x0][0x408] ;  /* 0x0001020000067ab9 */ /* 0x000fe20000000a00 */
        /* <DEDUP_REMOVED lines=24> */
[----:B------:R-:W1:Y:S01]  /*b270*/  LDC R45, c[0x0][0x3f4] ;  /* 0x0000fd00ff2d7b82 */ /* 0x000e620000000800 */
[----:B------:R-:W3:Y:S01]  /*b280*/  SHFL.IDX PT, R4, R32, RZ, 0x181f ;  /* 0x00181fff20047589 */ /* 0x000ee200000e0000 */
[----:B------:R-:W-:-:S03]  /*b290*/  IMAD R0, R192, R5, RZ ;  /* 0x00000005c0007224 */ /* 0x000fc600078e02ff */
[----:B------:R-:W5:Y:S04]  /*b2a0*/  SHFL.IDX PT, R3, R35, RZ, 0x181f ;  /* 0x00181fff23037589 */ /* 0x000f6800000e0000 */
[----:B------:R-:W0:Y:S04]  /*b2b0*/  SHFL.IDX PT, R14, R34, RZ, 0x181f ;  /* 0x00181fff220e7589 */ /* 0x000e2800000e0000 */
[----:B------:R-:W2:Y:S01]  /*b2c0*/  SHFL.IDX PT, R5, R33, RZ, 0x181f ;  /* 0x00181fff21057589 */ /* 0x000ea200000e0000 */
[----:B-1----:R-:W-:-:S04]  /*b2d0*/  ISETP.GE.AND P0, PT, R16, R45, PT ;  /* 0x0000002d1000720c */ /* 0x002fc80003f06270 */
[----:B------:R-:W-:-:S13]  /*b2e0*/  ISETP.GE.OR P1, PT, R55, R0, P0 ;  /* 0x000000003700720c */ /* 0x000fda0000726670 */
[C---:B------:R-:W-:Y:S01]  /*b2f0*/  @!P1 IMAD.SHL.U32 R7, R16.reuse, 0x2, RZ ;  /* 0x0000000210079824 */ /* 0x040fe200078e00ff */
[----:B------:R-:W-:-:S04]  /*b300*/  @!P1 SHF.L.U64.HI R6, R16, 0x1, R17 ;  /* 0x0000000110069819 */ /* 0x000fc80000010211 */
[----:B---3--:R-:W-:-:S05]  /*b310*/  @!P1 IADD3 R4, P2, R4, R7, RZ ;  /* 0x0000000704049210 */ /* 0x008fca0007f5e0ff */
[----:B-----5:R-:W-:Y:S02]  /*b320*/  @!P1 IMAD.X R3, R3, 0x1, R6, P2 ;  /* 0x0000000103039824 */ /* 0x020fe400010e0606 */
[----:B------:R-:W-:-:S03]  /*b330*/  @!P1 IMAD.MOV.U32 R24, RZ, RZ, R4 ;  /* 0x000000ffff189224 */ /* 0x000fc600078e0004 */
[----:B------:R-:W-:-:S06]  /*b340*/  @!P1 MOV R25, R3 ;  /* 0x0000000300199202 */ /* 0x000fcc0000000f00 */
[----:B------:R-:W3:Y:S01]  /*b350*/  @!P1 LD.E.128 R24, desc[UR42][R24.64] ;  /* 0x0000002a18189980 */ /* 0x000ee2000c101d00 */
[----:B0-----:R-:W-:-:S05]  /*b360*/  @!P1 IADD3 R14, P2, R14, R7, RZ ;  /* 0x000000070e0e9210 */ /* 0x001fca0007f5e0ff */
[----:B--2---:R-:W-:Y:S02]  /*b370*/  @!P1 IMAD.X R5, R5, 0x1, R6, P2 ;  /* 0x0000000105059824 */ /* 0x004fe400010e0606 */
[----:B------:R-:W-:-:S06]  /*b380*/  @!P1 IMAD.MOV.U32 R4, RZ, RZ, R14 ;  /* 0x000000ffff049224 */ /* 0x000fcc00078e000e */
[----:B------:R-:W2:Y:S01]  /*b390*/  @!P1 LD.E.128 R4, desc[UR42][R4.64] ;  /* 0x0000002a04049980 */ /* 0x000ea2000c101d00 */
[----:B------:R-:W-:Y:S02]  /*b3a0*/  CS2R R46, SRZ ;  /* 0x00000000002e7805 */ /* 0x000fe4000001ff00 */
[----:B------:R-:W-:Y:S02]  /*b3b0*/  CS2R R48, SRZ ;  /* 0x0000000000307805 */ /* 0x000fe4000001ff00 */
[----:B------:R-:W-:Y:S01]  /*b3c0*/  CS2R R20, SRZ ;  /* 0x0000000000147805 */ /* 0x000fe2000001ff00 */
[----:B------:R0:W1:Y:S01]  /*b3d0*/  SHFL.IDX PT, R9, R33, 0x1, 0x181f ;  /* 0x00381f0021097f89 */ /* 0x00006200000e0000 */
[----:B------:R-:W-:-:S03]  /*b3e0*/  CS2R R36, SRZ ;  /* 0x0000000000247805 */ /* 0x000fc6000001ff00 */
[----:B------:R0:W0:Y:S01]  /*b3f0*/  SHFL.IDX PT, R14, R34, 0x1, 0x181f ;  /* 0x00381f00220e7f89 */ /* 0x00002200000e0000 */
[----:B---3--:R-:W-:Y:S01]  /*b400*/  @!P1 MOV R47, R25 ;  /* 0x00000019002f9202 */ /* 0x008fe20000000f00 */
[----:B------:R-:W-:Y:S01]  /*b410*/  @!P1 IMAD.MOV.U32 R46, RZ, RZ, R24 ;  /* 0x000000ffff2e9224 */ /* 0x000fe200078e0018 */
[----:B------:R-:W-:Y:S01]  /*b420*/  @!P1 MOV R49, R27 ;  /* 0x0000001b00319202 */ /* 0x000fe20000000f00 */
[----:B------:R-:W-:Y:S01]  /*b430*/  @!P1 IMAD.MOV.U32 R48, RZ, RZ, R26 ;  /* 0x000000ffff309224 */ /* 0x000fe200078e001a */
[----:B------:R-:W-:Y:S01]  /*b440*/  CS2R R24, SRZ ;  /* 0x0000000000187805 */ /* 0x000fe2000001ff00 */
[----:B------:R-:W-:Y:S02]  /*b450*/  IMAD.MOV.U32 R3, RZ, RZ, R46 ;  /* 0x000000ffff037224 */ /* 0x000fe400078e002e */
[----:B------:R-:W-:Y:S02]  /*b460*/  IMAD.MOV.U32 R8, RZ, RZ, R47 ;  /* 0x000000ffff087224 */ /* 0x000fe400078e002f */
[----:B------:R-:W-:Y:S01]  /*b470*/  IMAD.MOV.U32 R10, RZ, RZ, R48 ;  /* 0x000000ffff0a7224 */ /* 0x000fe200078e0030 */
[----:B------:R-:W-:Y:S01]  /*b480*/  PRMT R64, R64, 0x5410, R3 ;  /* 0x0000541040407816 */ /* 0x000fe20000000003 */
[----:B------:R-:W-:Y:S01]  /*b490*/  IMAD.MOV.U32 R11, RZ, RZ, R49 ;  /* 0x000000ffff0b7224 */ /* 0x000fe200078e0031 */
[----:B------:R-:W-:Y:S01]  /*b4a0*/  PRMT R66, R8, 0x7610, R66 ;  /* 0x0000761008427816 */ /* 0x000fe20000000042 */
[----:B------:R3:W0:Y:S01]  /*b4b0*/  SHFL.IDX PT, R3, R35, 0x1, 0x181f ;  /* 0x00381f0023037f89 */ /* 0x00062200000e0000 */
[----:B--2---:R-:W-:Y:S01]  /*b4c0*/  @!P1 IMAD.MOV.U32 R20, RZ, RZ, R4 ;  /* 0x000000ffff149224 */ /* 0x004fe200078e0004 */
[----:B------:R-:W-:Y:S01]  /*b4d0*/  @!P1 MOV R21, R5 ;  /* 0x0000000500159202 */ /* 0x000fe20000000f00 */
[----:B------:R-:W-:Y:S01]  /*b4e0*/  @!P1 IMAD.MOV.U32 R36, RZ, RZ, R6 ;  /* 0x000000ffff249224 */ /* 0x000fe200078e0006 */
[----:B------:R3:W2:Y:S01]  /*b4f0*/  SHFL.IDX PT, R8, R32, 0x1, 0x181f ;  /* 0x00381f0020087f89 */ /* 0x0006a200000e0000 */
[----:B------:R-:W-:Y:S01]  /*b500*/  @!P1 IMAD.MOV.U32 R37, RZ, RZ, R7 ;  /* 0x000000ffff259224 */ /* 0x000fe200078e0007 */
[----:B------:R-:W-:Y:S01]  /*b510*/  MOV R5, R21 ;  /* 0x0000001500057202 */ /* 0x000fe20000000f00 */
[----:B------:R-:W-:Y:S01]  /*b520*/  IMAD.MOV.U32 R4, RZ, RZ, R20 ;  /* 0x000000ffff047224 */ /* 0x000fe200078e0014 */
[----:B------:R-:W-:Y:S01]  /*b530*/  PRMT R43, R10, 0x5410, R11 ;  /* 0x000054100a2b7816 */ /* 0x000fe2000000000b */
[----:B------:R-:W-:Y:S01]  /*b540*/  IMAD.MOV.U32 R6, RZ, RZ, R36 ;  /* 0x000000ffff067224 */ /* 0x000fe200078e0024 */
[----:B------:R-:W-:Y:S01]  /*b550*/  PRMT R66, R66, 0x5410, R5 ;  /* 0x0000541042427816 */ /* 0x000fe20000000005 */
[----:B------:R-:W-:-:S03]  /*b560*/  IMAD.MOV.U32 R7, RZ, RZ, R37 ;  /* 0x000000ffff077224 */ /* 0x000fc600078e0025 */
[----:B------:R-:W-:Y:S02]  /*b570*/  PRMT R65, R6, 0x5410, R4 ;  /* 0x0000541006417816 */ /* 0x000fe40000000004 */
[----:B-1-3--:R-:W-:-:S07]  /*b580*/  PRMT R64, R7, 0x7610, R64 ;  /* 0x0000761007407816 */ /* 0x00afce0000000040 */
.L_x_3309:
        /* <DEDUP_REMOVED lines=11> */
[C---:B------:R-:W-:Y:S02]  /*b640*/  SHF.L.U32 R15, R16.reuse, 0x1, RZ ;  /* 0x00000001100f7819 */ /* 0x040fe400000006ff */
[----:B------:R-:W-:Y:S02]  /*b650*/  SHF.L.U64.HI R6, R16, 0x1, R17 ;  /* 0x0000000110067819 */ /* 0x000fe40000010211 */
[-C--:B--2---:R-:W-:Y:S02]  /*b660*/  IADD3 R4, P1, R8, R15.reuse, RZ ;  /* 0x0000000f08047210 */ /* 0x084fe40007f3e0ff */
[----:B0-----:R-:W-:-:S03]  /*b670*/  IADD3 R14, P2, R14, R15, RZ ;  /* 0x0000000f0e0e7210 */ /* 0x001fc60007f5e0ff */
[--C-:B------:R-:W-:Y:S02]  /*b680*/  IMAD.X R5, R3, 0x1, R6.reuse, P1 ;  /* 0x0000000103057824 */ /* 0x100fe400008e0606 */
[----:B------:R-:W-:-:S04]  /*b690*/  IMAD.X R15, R9, 0x1, R6, P2 ;  /* 0x00000001090f7824 */ /* 0x000fc800010e0606 */
[----:B------:R-:W5:Y:S04]  /*b6a0*/  LD.E.128 R4, desc[UR42][R4.64] ;  /* 0x0000002a04047980 */ /* 0x000f68000c101d00 */
[----:B------:R1:W5:Y:S02]  /*b6b0*/  LD.E.128 R24, desc[UR42][R14.64] ;  /* 0x0000002a0e187980 */ /* 0x000364000c101d00 */
.L_x_3028:
[----:B------:R-:W-:Y:S05]  /*b6c0*/  BSYNC B1 ;  /* 0x0000000000017941 */ /* 0x000fea0003800000 */
.L_x_3027:
[----:B0----5:R-:W-:Y:S01]  /*b6d0*/  IMAD.MOV.U32 R3, RZ, RZ, R24 ;  /* 0x000000ffff037224 */ /* 0x021fe200078e0018 */
[----:B--2---:R-:W-:Y:S01]  /*b6e0*/  MOV R8, R25 ;  /* 0x0000001900087202 */ /* 0x004fe20000000f00 */
[----:B------:R-:W-:Y:S01]  /*b6f0*/  IMAD.MOV.U32 R9, RZ, RZ, R26 ;  /* 0x000000ffff097224 */ /* 0x000fe200078e001a */
[----:B------:R-:W-:Y:S01]  /*b700*/  UMOV UR4, 0xffffffff ;  /* 0xffffffff00047882 */ /* 0x000fe20000000000 */
        /* <DEDUP_REMOVED lines=12> */
[----:B------:R-:W2:Y:S02]  /*b7d0*/  SHFL.IDX PT, R3, R35, 0x2, 0x181f ;  /* 0x00581f0023037f89 */ /* 0x000ea400000e0000 */
[----:B------:R-:W-:Y:S02]  /*b7e0*/  ISETP.GE.OR P1, PT, R9, R0, P0 ;  /* 0x000000000900720c */ /* 0x000fe40000726670 */
[----:B-1----:R-:W1:Y:S04]  /*b7f0*/  SHFL.IDX PT, R14, R34, 0x2, 0x181f ;  /* 0x00581f00220e7f89 */ /* 0x002e6800000e0000 */
[----:B------:R-:W3:Y:S07]  /*b800*/  SHFL.IDX PT, R28, R33, 0x2, 0x181f ;  /* 0x00581f00211c7f89 */ /* 0x000eee00000e0000 */
[----:B------:R-:W-:-:S02]  /*b810*/  @!P1 SHF.L.U32 R31, R16, 0x1, RZ ;  /* 0x00000001101f9819 */ /* 0x000fc400000006ff */
[----:B------:R-:W-:Y:S02]  /*b820*/  @!P1 SHF.L.U64.HI R29, R16, 0x1, R17 ;  /* 0x00000001101d9819 */ /* 0x000fe40000010211 */
[----:B0-----:R-:W-:-:S05]  /*b830*/  @!P1 IADD3 R8, P2, R8, R31, RZ ;  /* 0x0000001f08089210 */ /* 0x001fca0007f5e0ff */
[----:B--2---:R-:W-:-:S06]  /*b840*/  @!P1 IMAD.X R9, R3, 0x1, R29, P2 ;  /* 0x0000000103099824 */ /* 0x004fcc00010e061d */
[----:B------:R-:W2:Y:S01]  /*b850*/  @!P1 LD.E.128 R8, desc[UR42][R8.64] ;  /* 0x0000002a08089980 */ /* 0x000ea2000c101d00 */
[----:B-1----:R-:W-:-:S05]  /*b860*/  @!P1 IADD3 R14, P2, R14, R31, RZ ;  /* 0x0000001f0e0e9210 */ /* 0x002fca0007f5e0ff */
[----:B---3--:R-:W-:-:S04]  /*b870*/  @!P1 IMAD.X R3, R28, 0x1, R29, P2 ;  /* 0x000000011c039824 */ /* 0x008fc800010e061d */
[----:B------:R-:W-:-:S05]  /*b880*/  @!P1 IMAD.MOV.U32 R15, RZ, RZ, R3 ;  /* 0x000000ffff0f9224 */ /* 0x000fca00078e0003 */
[----:B------:R-:W3:Y:S01]  /*b890*/  @!P1 LD.E.128 R28, desc[UR42][R14.64] ;  /* 0x0000002a0e1c9980 */ /* 0x000ee2000c101d00 */
[----:B------:R-:W-:Y:S02]  /*b8a0*/  CS2R R50, SRZ ;  /* 0x0000000000327805 */ /* 0x000fe4000001ff00 */
[----:B------:R-:W-:Y:S02]  /*b8b0*/  CS2R R52, SRZ ;  /* 0x0000000000347805 */ /* 0x000fe4000001ff00 */
[----:B------:R-:W-:Y:S01]  /*b8c0*/  CS2R R38, SRZ ;  /* 0x0000000000267805 */ /* 0x000fe2000001ff00 */
[----:B------:R-:W0:Y:S01]  /*b8d0*/  SHFL.IDX PT, R32, R32, 0x3, 0x181f ;  /* 0x00781f0020207f89 */ /* 0x000e2200000e0000 */
[----:B------:R-:W-:-:S03]  /*b8e0*/  CS2R R40, SRZ ;  /* 0x0000000000287805 */ /* 0x000fc6000001ff00 */
[----:B------:R-:W1:Y:S04]  /*b8f0*/  SHFL.IDX PT, R34, R34, 0x3, 0x181f ;  /* 0x00781f0022227f89 */ /* 0x000e6800000e0000 */
[----:B------:R-:W0:Y:S01]  /*b900*/  SHFL.IDX PT, R33, R33, 0x3, 0x181f ;  /* 0x00781f0021217f89 */ /* 0x000e2200000e0000 */
[----:B--2---:R-:W-:Y:S01]  /*b910*/  @!P1 MOV R50, R8 ;  /* 0x0000000800329202 */ /* 0x004fe20000000f00 */
[----:B------:R-:W-:Y:S01]  /*b920*/  @!P1 IMAD.MOV.U32 R51, RZ, RZ, R9 ;  /* 0x000000ffff339224 */ /* 0x000fe200078e0009 */
[----:B------:R-:W-:Y:S01]  /*b930*/  @!P1 MOV R52, R10 ;  /* 0x0000000a00349202 */ /* 0x000fe20000000f00 */
[----:B------:R-:W-:Y:S02]  /*b940*/  @!P1 IMAD.MOV.U32 R53, RZ, RZ, R11 ;  /* 0x000000ffff359224 */ /* 0x000fe400078e000b */
[----:B------:R-:W-:-:S02]  /*b950*/  IMAD.MOV.U32 R3, RZ, RZ, R50 ;  /* 0x000000ffff037224 */ /* 0x000fc400078e0032 */
[----:B------:R-:W-:Y:S02]  /*b960*/  IMAD.MOV.U32 R12, RZ, RZ, R51 ;  /* 0x000000ffff0c7224 */ /* 0x000fe400078e0033 */
[----:B------:R-:W-:Y:S02]  /*b970*/  IMAD.MOV.U32 R8, RZ, RZ, R52 ;  /* 0x000000ffff087224 */ /* 0x000fe400078e0034 */
[----:B------:R-:W-:Y:S01]  /*b980*/  IMAD.MOV.U32 R9, RZ, RZ, R53 ;  /* 0x000000ffff097224 */ /* 0x000fe200078e0035 */
[----:B------:R-:W-:Y:S02]  /*b990*/  PRMT R59, R3, 0x5410, R12 ;  /* 0x00005410033b7816 */ /* 0x000fe4000000000c */
[----:B------:R2:W0:Y:S01]  /*b9a0*/  SHFL.IDX PT, R3, R35, 0x3, 0x181f ;  /* 0x00781f0023037f89 */ /* 0x00042200000e0000 */
[----:B---3--:R-:W-:Y:S01]  /*b9b0*/  @!P1 IMAD.MOV.U32 R39, RZ, RZ, R29 ;  /* 0x000000ffff279224 */ /* 0x008fe200078e001d */
[----:B------:R-:W-:Y:S01]  /*b9c0*/  @!P1 MOV R38, R28 ;  /* 0x0000001c00269202 */ /* 0x000fe20000000f00 */
[----:B------:R-:W-:Y:S01]  /*b9d0*/  @!P1 IMAD.MOV.U32 R40, RZ, RZ, R30 ;  /* 0x000000ffff289224 */ /* 0x000fe200078e001e */
[----:B------:R-:W-:Y:S01]  /*b9e0*/  PRMT R44, R8, 0x5410, R9 ;  /* 0x00005410082c7816 */ /* 0x000fe20000000009 */
[----:B------:R-:W-:Y:S01]  /*b9f0*/  @!P1 IMAD.MOV.U32 R41, RZ, RZ, R31 ;  /* 0x000000ffff299224 */ /* 0x000fe200078e001f */
[----:B------:R-:W-:Y:S01]  /*ba00*/  MOV R8, R38 ;  /* 0x0000002600087202 */ /* 0x000fe20000000f00 */
[----:B------:R-:W-:-:S02]  /*ba10*/  IMAD.MOV.U32 R9, RZ, RZ, R39 ;  /* 0x000000ffff097224 */ /* 0x000fc400078e0027 */
[----:B------:R-:W-:Y:S02]  /*ba20*/  IMAD.MOV.U32 R10, RZ, RZ, R40 ;  /* 0x000000ffff0a7224 */ /* 0x000fe400078e0028 */
[----:B------:R-:W-:Y:S01]  /*ba30*/  IMAD.MOV.U32 R11, RZ, RZ, R41 ;  /* 0x000000ffff0b7224 */ /* 0x000fe200078e0029 */
[----:B------:R-:W-:Y:S02]  /*ba40*/  PRMT R62, R8, 0x5410, R9 ;  /* 0x00005410083e7816 */ /* 0x000fe40000000009 */
[----:B------:R-:W-:Y:S02]  /*ba50*/  CS2R R8, SRZ ;  /* 0x0000000000087805 */ /* 0x000fe4000001ff00 */
[----:B-12---:R-:W-:-:S07]  /*ba60*/  PRMT R63, R10, 0x5410, R11 ;  /* 0x000054100a3f7816 */ /* 0x006fce000000000b */
.L_x_3319:
[----:B------:R-:W-:Y:S01]  /*ba70*/  IADD3 R55, R55, 0x60, RZ ;  /* 0x0000006037377810 */ /* 0x000fe20007ffe0ff */
[----:B------:R-:W-:Y:S01]  /*ba80*/  BSSY B1, `(.L_x_3030) ;  /* 0x0000012000017945 */ /* 0x000fe20003800000 */
[----:B------:R-:W-:Y:S02]  /*ba90*/  CS2R R10, SRZ ;  /* 0x00000000000a7805 */ /* 0x000fe4000001ff00 */
[----:B----4-:R-:W-:Y:S02]  /*baa0*/  CS2R R12, SRZ ;  /* 0x00000000000c7805 */ /* 0x010fe4000001ff00 */
        /* <DEDUP_REMOVED lines=11> */
[--C-:B------:R-:W-:Y:S02]  /*bb60*/  IMAD.X R13, R3, 0x1, R10.reuse, P1 ;  /* 0x00000001030d7824 */ /* 0x100fe400008e060a */
[----:B------:R-:W-:-:S04]  /*bb70*/  IMAD.X R9, R33, 0x1, R10, P2 ;  /* 0x0000000121097824 */ /* 0x000fc800010e060a */
[----:B------:R-:W5:Y:S04]  /*bb80*/  LD.E.128 R12, desc[UR42][R12.64] ;  /* 0x0000002a0c0c7980 */ /* 0x000f68000c101d00 */
[----:B------:R-:W5:Y:S02]  /*bb90*/  LD.E.128 R8, desc[UR42][R8.64] ;  /* 0x0000002a08087980 */ /* 0x000f64000c101d00 */
.L_x_3031:
[----:B------:R-:W-:Y:S05]  /*bba0*/  BSYNC B1 ;  /* 0x0000000000017941 */ /* 0x000fea0003800000 */
.L_x_3030:
[----:B------:R-:W-:Y:S01]  /*bbb0*/  ULEA.HI UR4, UR37, UR37, URZ, 0x1 ;  /* 0x0000002525047291 */ /* 0x000fe2000f8f083f */
[----:B------:R-:W-:Y:S01]  /*bbc0*/  VIADDMNMX R0, R0, -R191, 0x80, PT ;  /* 0x0000008000007446 */ /* 0x000fe200038009bf */
[----:B0----5:R-:W-:Y:S01]  /*bbd0*/  IMAD.MOV.U32 R3, RZ, RZ, R8 ;  /* 0x000000ffff037224 */ /* 0x021fe200078e0008 */
        /* <DEDUP_REMOVED lines=9> */
[----:B------:R-:W-:Y:S01]  /*bc70*/  IMAD.MOV.U32 R0, RZ, RZ, R10 ;  /* 0x000000ffff007224 */ /* 0x000fe200078e000a */
[----:B------:R-:W-:Y:S02]  /*bc80*/  MOV R29, UR4 ;  /* 0x00000004001d7c02 */ /* 0x000fe40008000f00 */
[----:B------:R-:W-:Y:S01]  /*bc90*/  PRMT R55, R3, 0x5410, R28 ;  /* 0x0000541003377816 */ /* 0x000fe2000000001c */
[----:B------:R-:W-:Y:S01]  /*bca0*/  IMAD.MOV.U32 R28, RZ, RZ, R12 ;  /* 0x000000ffff1c7224 */ /* 0x000fe200078e000c */
[----:B------:R-:W-:Y:S02]  /*bcb0*/  SHF.L.U32 R29, R29, 0x1f, RZ ;  /* 0x0000001f1d1d7819 */ /* 0x000fe400000006ff */
[----:B------:R-:W-:Y:S02]  /*bcc0*/  MOV R3, R11 ;  /* 0x0000000b00037202 */ /* 0x000fe40000000f00 */
[----:B------:R-:W0:Y:S01]  /*bcd0*/  SYNCS.PHASECHK.TRANS64.TRYWAIT P4, [R18+URZ+0x28800], R29 ;  /* 0x0288001d120075a7 */ /* 0x000e22000808017f */
[----:B------:R-:W-:-:S02]  /*bce0*/  PRMT R61, R28, 0x5410, R30 ;  /* 0x000054101c3d7816 */ /* 0x000fc4000000001e */
[----:B------:R-:W-:Y:S01]  /*bcf0*/  PRMT R60, R0, 0x5410, R3 ;  /* 0x00005410003c7816 */ /* 0x000fe20000000003 */
[----:B------:R-:W-:Y:S01]  /*bd00*/  IMAD.MOV.U32 R0, RZ, RZ, R14 ;  /* 0x000000ffff007224 */ /* 0x000fe200078e000e */
[----:B------:R-:W-:Y:S01]  /*bd10*/  MOV R3, R15 ;  /* 0x0000000f00037202 */ /* 0x000fe20000000f00 */
[----:B0-----:R-:W-:Y:S06]  /*bd20*/  @!P4 BRA `(.L_x_3033) ;  /* 0x0000014400a8c947 */ /* 0x001fec0003800000 */
.L_x_3320:
[----:B------:R-:W-:Y:S05]  /*bd30*/  BSYNC B1 ;  /* 0x0000000000017941 */ /* 0x000fea0003800000 */
.L_x_3032:
[----:B------:R-:W-:Y:S04]  /*bd40*/  BSSY B1, `(.L_x_3034) ;  /* 0x0000061000017945 */ /* 0x000fe80003800000 */
[----:B------:R-:W-:Y:S05]  /*bd50*/  @P3 BRA `(.L_x_3035) ;  /* 0x00000004007c3947 */ /* 0x000fea0003800000 */
[----:B------:R-:W-:Y:S01]  /*bd60*/  LEA.HI R28, R45, R206, RZ, 0x1d ;  /* 0x000000ce2d1c7211 */ /* 0x000fe200078fe8ff */
[--C-:B------:R-:W-:Y:S01]  /*bd70*/  HADD2.F32 R69, -RZ, R66.reuse.H1_H1 ;  /* 0x30000042ff457230 */ /* 0x100fe20000004100 */
[----:B------:R-:W-:Y:S01]  /*bd80*/  SHF.R.U64 R80, R46, 0x10, R47 ;  /* 0x000000102e507819 */ /* 0x000fe2000000122f */
[----:B------:R-:W-:Y:S01]  /*bd90*/  HADD2.F32 R68, -RZ, R66.H0_H0 ;  /* 0x20000042ff447230 */ /* 0x000fe20000004100 */
[----:B------:R-:W-:Y:S01]  /*bda0*/  SHF.R.S32.HI R31, RZ, 0x1f, R28 ;  /* 0x0000001fff1f7819 */ /* 0x000fe2000001141c */
[----:B0-----:R-:W-:Y:S01]  /*bdb0*/  IMAD.SHL.U32 R29, R28, 0x8, RZ ;  /* 0x000000081c1d7824 */ /* 0x001fe200078e00ff */
[----:B------:R-:W-:Y:S02]  /*bdc0*/  SHF.R.U64 R77, R20, 0x10, R21 ;  /* 0x00000010144d7819 */ /* 0x000fe40000001215 */
[----:B------:R-:W-:Y:S02]  /*bdd0*/  LEA.HI R31, R31, R28, RZ, 0x3 ;  /* 0x0000001c1f1f7211 */ /* 0x000fe400078f18ff */
[----:B------:R-:W-:-:S02]  /*bde0*/  LOP3.LUT R29, R29, 0x38, RZ, 0xc0, !PT ;  /* 0x000000381d1d7812 */ /* 0x000fc400078ec0ff */
[----:B------:R-:W-:Y:S01]  /*bdf0*/  SHF.R.U32.HI R70, RZ, 0x10, R21 ;  /* 0x00000010ff467819 */ /* 0x000fe20000011615 */
[----:B------:R-:W-:Y:S01]  /*be00*/  IMAD.SHL.U32 R31, R31, 0x400, RZ ;  /* 0x000004001f1f7824 */ /* 0x000fe200078e00ff */
[----:B------:R-:W-:Y:S02]  /*be10*/  LOP3.LUT R29, R29, 0x1c0, R224, 0xf8, !PT ;  /* 0x000001c01d1d7812 */ /* 0x000fe400078ef8e0 */
[----:B------:R-:W-:Y:S01]  /*be20*/  SHF.R.U32.HI R71, RZ, 0x10, R47 ;  /* 0x00000010ff477819 */ /* 0x000fe2000001162f */
[----:B------:R-:W-:Y:S01]  /*be30*/  HADD2.F32 R70, -RZ, R70.H0_H0 ;  /* 0x20000046ff467230 */ /* 0x000fe20000004100 */
[----:B------:R-:W-:Y:S02]  /*be40*/  LOP3.LUT R33, R29, R200, RZ, 0x3c, !PT ;  /* 0x000000c81d217212 */ /* 0x000fe400078e3cff */
[----:B------:R-:W-:Y:S02]  /*be50*/  LOP3.LUT R32, R31, 0x7fffe000, RZ, 0xc0, !PT ;  /* 0x7fffe0001f207812 */ /* 0x000fe400078ec0ff */
[----:B------:R-:W0:Y:S01]  /*be60*/  LDS.128 R28, [R202] ;  /* 0x00000000ca1c7984 */ /* 0x000e220000000c00 */
[----:B------:R-:W-:-:S02]  /*be70*/  SHF.R.U64 R79, R48, 0x10, R49 ;  /* 0x00000010304f7819 */ /* 0x000fc40000001231 */
[----:B------:R-:W-:Y:S02]  /*be80*/  IADD3 R33, R33, R32, R201 ;  /* 0x0000002021217210 */ /* 0x000fe40007ffe0c9 */
[----:B------:R-:W-:Y:S02]  /*be90*/  SHF.R.U32.HI R78, RZ, 0x10, R49 ;  /* 0x00000010ff4e7819 */ /* 0x000fe40000011631 */
[--C-:B------:R-:W-:Y:S01]  /*bea0*/  SHF.R.U32.HI R73, RZ, 0x10, R37.reuse ;  /* 0x00000010ff497819 */ /* 0x100fe20000011625 */
[----:B------:R-:W-:Y:S01]  /*beb0*/  IMAD R67, R33, 0x2, R18 ;  /* 0x0000000221437824 */ /* 0x000fe200078e0212 */
[----:B------:R-:W-:-:S04]  /*bec0*/  SHF.R.U64 R75, R36, 0x10, R37 ;  /* 0x00000010244b7819 */ /* 0x000fc80000001225 */
[----:B------:R-:W1:Y:S01]  /*bed0*/  LDS.128 R32, [R67+0x10400] ;  /* 0x0104000043207984 */ /* 0x000e620000000c00 */
[--C-:B0-----:R-:W-:Y:S02]  /*bee0*/  HADD2.F32 R21, -RZ, R29.reuse.H0_H0 ;  /* 0x2000001dff157230 */ /* 0x101fe40000004100 */
[----:B------:R-:W-:Y:S02]  /*bef0*/  HADD2.F32 R20, -RZ, R28.H0_H0 ;  /* 0x2000001cff147230 */ /* 0x000fe40000004100 */
[----:B------:R-:W-:Y:S02]  /*bf00*/  HADD2.F32 R29, -RZ, R29.H1_H1 ;  /* 0x3000001dff1d7230 */ /* 0x000fe40000004100 */
        /* <DEDUP_REMOVED lines=10> */
[----:B------:R-:W-:Y:S01]  /*bfb0*/  FMUL.FTZ R74, R47, R70 ;  /* 0x000000462f4a7220 */ /* 0x000fe20000410000 */
[C---:B------:R-:W-:Y:S01]  /*bfc0*/  FFMA.FTZ R68, R21.reuse, R68, -R66 ;  /* 0x0000004415447223 */ /* 0x040fe20000010842 */
[--C-:B------:R-:W-:Y:S02]  /*bfd0*/  HADD2.F32 R66, -RZ, R65.reuse.H1_H1 ;  /* 0x30000041ff427230 */ /* 0x100fe40000004100 */
[----:B------:R-:W-:Y:S01]  /*bfe0*/  FFMA.FTZ R72, R21, R69, R72 ;  /* 0x0000004515487223 */ /* 0x000fe20000010048 */
[----:B------:R-:W-:Y:S02]  /*bff0*/  HADD2.F32 R21, -RZ, R64.H1_H1 ;  /* 0x30000040ff157230 */ /* 0x000fe40000004100 */
[----:B------:R-:W-:Y:S01]  /*c000*/  FMUL.FTZ R76, R47, R46 ;  /* 0x0000002e2f4c7220 */ /* 0x000fe20000410000 */
[----:B------:R-:W-:Y:S02]  /*c010*/  HADD2.F32 R48, -RZ, R34.H0_H0 ;  /* 0x20000022ff307230 */ /* 0x000fe40000004100 */
[----:B------:R-:W-:Y:S01]  /*c020*/  FMUL.FTZ R47, R33, R66 ;  /* 0x00000042212f7220 */ /* 0x000fe20000410000 */
[----:B------:R-:W-:-:S02]  /*c030*/  HADD2.F32 R65, -RZ, R65.H0_H0 ;  /* 0x20000041ff417230 */ /* 0x000fc40000004100 */
[-C--:B------:R-:W-:Y:S01]  /*c040*/  FMUL.FTZ R33, R33, R21.reuse ;  /* 0x0000001521217220 */ /* 0x080fe20000410000 */
[----:B------:R-:W-:Y:S02]  /*c050*/  HADD2.F32 R49, -RZ, R35.H0_H0 ;  /* 0x20000023ff317230 */ /* 0x000fe40000004100 */
[C---:B------:R-:W-:Y:S01]  /*c060*/  FFMA.FTZ R47, R20.reuse, R21, -R47 ;  /* 0x00000015142f7223 */ /* 0x040fe2000001082f */
[--C-:B------:R-:W-:Y:S02]  /*c070*/  HADD2.F32 R21, -RZ, R43.reuse.H0_H0 ;  /* 0x2000002bff157230 */ /* 0x100fe40000004100 */
[C---:B------:R-:W-:Y:S01]  /*c080*/  FFMA.FTZ R69, R29.reuse, R46, -R74 ;  /* 0x0000002e1d457223 */ /* 0x040fe2000001084a */
[----:B------:R-:W-:Y:S02]  /*c090*/  HADD2.F32 R64, -RZ, R64.H0_H0 ;  /* 0x20000040ff407230 */ /* 0x000fe40000004100 */
[----:B------:R-:W-:Y:S01]  /*c0a0*/  FFMA.FTZ R71, R29, R70, R76 ;  /* 0x000000461d477223 */ /* 0x000fe2000001004c */
[----:B------:R-:W-:Y:S01]  /*c0b0*/  FFMA.FTZ R66, R20, R66, R33 ;  /* 0x0000004214427223 */ /* 0x000fe20000010021 */
[----:B------:R-:W-:Y:S01]  /*c0c0*/  FMUL.FTZ R29, R48, R65 ;  /* 0x00000041301d7220 */ /* 0x000fe20000410000 */
[----:B------:R-:W-:-:S02]  /*c0d0*/  HADD2.F32 R20, -RZ, R43.H1_H1 ;  /* 0x3000002bff147230 */ /* 0x000fc40000004100 */
[-C--:B------:R-:W-:Y:S01]  /*c0e0*/  FMUL.FTZ R33, R48, R21.reuse ;  /* 0x0000001530217220 */ /* 0x080fe20000410000 */
[----:B------:R-:W-:Y:S02]  /*c0f0*/  HADD2.F32 R35, -RZ, R35.H1_H1 ;  /* 0x30000023ff237230 */ /* 0x000fe40000004100 */
[C---:B------:R-:W-:Y:S01]  /*c100*/  FMUL.FTZ R70, R49.reuse, R64 ;  /* 0x0000004031467220 */ /* 0x040fe20000410000 */
[----:B------:R-:W-:Y:S02]  /*c110*/  HADD2.F32 R48, -RZ, R73.H0_H0 ;  /* 0x20000049ff307230 */ /* 0x000fe40000004100 */
[C---:B------:R-:W-:Y:S01]  /*c120*/  FFMA.FTZ R43, R36.reuse, R21, -R29 ;  /* 0x00000015242b7223 */ /* 0x040fe2000001081d */
[----:B------:R-:W-:Y:S02]  /*c130*/  HADD2.F32 R46, -RZ, R78.H0_H0 ;  /* 0x2000004eff2e7230 */ /* 0x000fe40000004100 */
[-C--:B------:R-:W-:Y:S01]  /*c140*/  FMUL.FTZ R49, R49, R20.reuse ;  /* 0x0000001431317220 */ /* 0x080fe20000410000 */
[----:B------:R-:W-:Y:S01]  /*c150*/  FFMA.FTZ R70, R37, R20, -R70 ;  /* 0x0000001425467223 */ /* 0x000fe20000010846 */
[----:B------:R-:W-:Y:S01]  /*c160*/  FFMA.FTZ R36, R36, R65, R33 ;  /* 0x0000004124247223 */ /* 0x000fe20000010021 */
[C---:B------:R-:W-:Y:S01]  /*c170*/  FMUL.FTZ R74, R35.reuse, R48 ;  /* 0x00000030234a7220 */ /* 0x040fe20000410000 */
[----:B------:R-:W-:Y:S01]  /*c180*/  FMUL.FTZ R20, R35, R46 ;  /* 0x0000002e23147220 */ /* 0x000fe20000410000 */
[----:B------:R-:W-:-:S02]  /*c190*/  HADD2.F32 R32, -RZ, R32.H1_H1 ;  /* 0x30000020ff207230 */ /* 0x000fc40000004100 */
[----:B------:R-:W-:Y:S01]  /*c1a0*/  FFMA.FTZ R49, R37, R64, R49 ;  /* 0x0000004025317223 */ /* 0x000fe20000010031 */
[----:B------:R-:W-:Y:S02]  /*c1b0*/  HADD2.F32 R34, -RZ, R34.H1_H1 ;  /* 0x30000022ff227230 */ /* 0x000fe40000004100 */
[C---:B------:R-:W-:Y:S01]  /*c1c0*/  FFMA.FTZ R65, R31.reuse, R46, -R74 ;  /* 0x0000002e1f417223 */ /* 0x040fe2000001084a */
[----:B------:R-:W-:Y:S02]  /*c1d0*/  HADD2.F32 R33, -RZ, R77.H0_H0 ;  /* 0x2000004dff217230 */ /* 0x000fe40000004100 */
[----:B------:R-:W-:Y:S01]  /*c1e0*/  FFMA.FTZ R48, R31, R48, R20 ;  /* 0x000000301f307223 */ /* 0x000fe20000010014 */
[----:B------:R-:W-:Y:S02]  /*c1f0*/  HADD2.F32 R35, -RZ, R75.H0_H0 ;  /* 0x2000004bff237230 */ /* 0x000fe40000004100 */
[----:B------:R-:W-:Y:S02]  /*c200*/  HADD2.F32 R21, -RZ, R80.H0_H0 ;  /* 0x20000050ff157230 */ /* 0x000fe40000004100 */
[----:B------:R-:W-:Y:S01]  /*c210*/  FMUL.FTZ R31, R32, R33 ;  /* 0x00000021201f7220 */ /* 0x000fe20000410000 */
[----:B------:R-:W-:-:S02]  /*c220*/  HADD2.F32 R29, -RZ, R79.H0_H0 ;  /* 0x2000004fff1d7230 */ /* 0x000fc40000004100 */
        /* <DEDUP_REMOVED lines=18> */
.L_x_3035:
[----:B------:R-:W-:Y:S05]  /*c350*/  BSYNC B1 ;  /* 0x0000000000017941 */ /* 0x000fea0003800000 */
.L_x_3034:
[----:B------:R-:W-:Y:S04]  /*c360*/  BSSY B1, `(.L_x_3036) ;  /* 0x0000060000017945 */ /* 0x000fe80003800000 */
[----:B------:R-:W-:Y:S05]  /*c370*/  @P2 BRA `(.L_x_3037) ;  /* 0x0000000400782947 */ /* 0x000fea0003800000 */
[----:B------:R-:W-:Y:S01]  /*c380*/  LEA.HI R20, R45, R206, RZ, 0x1d ;  /* 0x000000ce2d147211 */ /* 0x000fe200078fe8ff */
[----:B------:R-:W-:Y:S01]  /*c390*/  HADD2.F32 R36, -RZ, R54.H1_H1 ;  /* 0x30000036ff247230 */ /* 0x000fe20000004100 */
[----:B------:R-:W-:Y:S02]  /*c3a0*/  SHF.R.U64 R49, R24, 0x10, R25 ;  /* 0x0000001018317819 */ /* 0x000fe40000001219 */
[----:B01----:R-:W-:Y:S02]  /*c3b0*/  SHF.R.S32.HI R29, RZ, 0x1f, R20 ;  /* 0x0000001fff1d7819 */ /* 0x003fe40000011414 */
[----:B------:R-:W-:Y:S02]  /*c3c0*/  SHF.L.U32 R21, R20, 0x3, RZ ;  /* 0x0000000314157819 */ /* 0x000fe400000006ff */
[----:B------:R-:W-:Y:S02]  /*c3d0*/  LEA.HI R29, R29, R20, RZ, 0x3 ;  /* 0x000000141d1d7211 */ /* 0x000fe400078f18ff */
[----:B------:R-:W-:-:S02]  /*c3e0*/  LOP3.LUT R20, R196, 0x38, R21, 0xf8, !PT ;  /* 0x00000038c4147812 */ /* 0x000fc400078ef815 */
[----:B------:R-:W-:Y:S01]  /*c3f0*/  SHF.R.U32.HI R46, RZ, 0x10, R25 ;  /* 0x00000010ff2e7819 */ /* 0x000fe20000011619 */
[----:B------:R-:W-:Y:S01]  /*c400*/  IMAD.SHL.U32 R29, R29, 0x400, RZ ;  /* 0x000004001d1d7824 */ /* 0x000fe200078e00ff */
[----:B------:R-:W-:Y:S02]  /*c410*/  LOP3.LUT R20, R20, R227, RZ, 0x3c, !PT ;  /* 0x000000e314147212 */ /* 0x000fe400078e3cff */
[--C-:B------:R-:W-:Y:S01]  /*c420*/  SHF.R.U64 R47, R26, 0x10, R27.reuse ;  /* 0x000000101a2f7819 */ /* 0x100fe2000000121b */
[----:B------:R-:W-:Y:S01]  /*c430*/  HADD2.F32 R46, -RZ, R46.H0_H0 ;  /* 0x2000002eff2e7230 */ /* 0x000fe20000004100 */
[----:B------:R-:W-:Y:S02]  /*c440*/  LOP3.LUT R21, R29, 0x7fffe000, RZ, 0xc0, !PT ;  /* 0x7fffe0001d157812 */ /* 0x000fe400078ec0ff */
[----:B------:R-:W0:Y:S01]  /*c450*/  LDS.128 R28, [R216] ;  /* 0x00000000d81c7984 */ /* 0x000e220000000c00 */
[----:B------:R-:W-:Y:S01]  /*c460*/  SHF.R.U32.HI R43, RZ, 0x10, R27 ;  /* 0x00000010ff2b7819 */ /* 0x000fe2000001161b */
[--C-:B------:R-:W-:Y:S01]  /*c470*/  HADD2.F32 R27, -RZ, R57.reuse.H1_H1 ;  /* 0x30000039ff1b7230 */ /* 0x100fe20000004100 */
[----:B------:R-:W-:Y:S01]  /*c480*/  IADD3 R21, R20, R21, R199 ;  /* 0x0000001514157210 */ /* 0x000fe20007ffe0c7 */
[----:B------:R-:W-:Y:S01]  /*c490*/  HADD2.F32 R57, -RZ, R57.H0_H0 ;  /* 0x20000039ff397230 */ /* 0x000fe20000004100 */
[----:B------:R-:W-:-:S02]  /*c4a0*/  SHF.R.U64 R67, R4, 0x10, R5 ;  /* 0x0000001004437819 */ /* 0x000fc40000001205 */
[----:B------:R-:W-:Y:S01]  /*c4b0*/  SHF.R.U32.HI R37, RZ, 0x10, R5 ;  /* 0x00000010ff257819 */ /* 0x000fe20000011605 */
[----:B------:R-:W-:Y:S01]  /*c4c0*/  IMAD R21, R21, 0x2, R18 ;  /* 0x0000000215157824 */ /* 0x000fe200078e0212 */
[--C-:B------:R-:W-:Y:S02]  /*c4d0*/  SHF.R.U64 R66, R6, 0x10, R7.reuse ;  /* 0x0000001006427819 */ /* 0x100fe40000001207 */
[----:B------:R-:W-:Y:S02]  /*c4e0*/  SHF.R.U32.HI R65, RZ, 0x10, R7 ;  /* 0x00000010ff417819 */ /* 0x000fe40000011607 */
[----:B------:R-:W1:Y:S01]  /*c4f0*/  LDS.128 R32, [R21+0x10400] ;  /* 0x0104000015207984 */ /* 0x000e620000000c00 */
[--C-:B0-----:R-:W-:Y:S02]  /*c500*/  HADD2.F32 R5, -RZ, R29.reuse.H0_H0 ;  /* 0x2000001dff057230 */ /* 0x101fe40000004100 */
[----:B------:R-:W-:Y:S02]  /*c510*/  HADD2.F32 R29, -RZ, R29.H1_H1 ;  /* 0x3000001dff1d7230 */ /* 0x000fe40000004100 */
[----:B------:R-:W-:-:S02]  /*c520*/  HADD2.F32 R4, -RZ, R28.H0_H0 ;  /* 0x2000001cff047230 */ /* 0x000fc40000004100 */
[----:B------:R-:W-:Y:S02]  /*c530*/  HADD2.F32 R6, -RZ, R30.H0_H0 ;  /* 0x2000001eff067230 */ /* 0x000fe40000004100 */
[--C-:B------:R-:W-:Y:S02]  /*c540*/  HADD2.F32 R7, -RZ, R31.reuse.H0_H0 ;  /* 0x2000001fff077230 */ /* 0x100fe40000004100 */
[----:B------:R-:W-:Y:S02]  /*c550*/  HADD2.F32 R31, -RZ, R31.H1_H1 ;  /* 0x3000001fff1f7230 */ /* 0x000fe40000004100 */
[----:B------:R-:W-:Y:S02]  /*c560*/  HADD2.F32 R28, -RZ, R28.H1_H1 ;  /* 0x3000001cff1c7230 */ /* 0x000fe40000004100 */
[--C-:B-1----:R-:W-:Y:S02]  /*c570*/  HADD2.F32 R24, -RZ, R33.reuse.H0_H0 ;  /* 0x20000021ff187230 */ /* 0x102fe40000004100 */
[----:B------:R-:W-:-:S02]  /*c580*/  HADD2.F32 R33, -RZ, R33.H1_H1 ;  /* 0x30000021ff217230 */ /* 0x000fc40000004100 */
[----:B------:R-:W-:Y:S02]  /*c590*/  HADD2.F32 R20, -RZ, R32.H0_H0 ;  /* 0x20000020ff147230 */ /* 0x000fe40000004100 */
[C---:B------:R-:W-:Y:S01]  /*c5a0*/  FMUL.FTZ R48, R24.reuse, R36 ;  /* 0x0000002418307220 */ /* 0x040fe20000410000 */
[-C--:B------:R-:W-:Y:S01]  /*c5b0*/  FMUL.FTZ R64, R24, R27.reuse ;  /* 0x0000001b18407220 */ /* 0x080fe20000410000 */
[----:B------:R-:W-:Y:S02]  /*c5c0*/  HADD2.F32 R24, -RZ, R37.H0_H0 ;  /* 0x20000025ff187230 */ /* 0x000fe40000004100 */
[----:B------:R-:W-:Y:S01]  /*c5d0*/  FFMA.FTZ R48, R5, R27, -R48 ;  /* 0x0000001b05307223 */ /* 0x000fe20000010830 */
[----:B------:R-:W-:Y:S02]  /*c5e0*/  HADD2.F32 R27, -RZ, R54.H0_H0 ;  /* 0x20000036ff1b7230 */ /* 0x000fe40000004100 */
[----:B------:R-:W-:Y:S01]  /*c5f0*/  FMUL.FTZ R54, R33, R46 ;  /* 0x0000002e21367220 */ /* 0x000fe20000410000 */
[----:B------:R-:W-:Y:S01]  /*c600*/  FFMA.FTZ R64, R5, R36, R64 ;  /* 0x0000002405407223 */ /* 0x000fe20000010040 */
[----:B------:R-:W-:Y:S01]  /*c610*/  FMUL.FTZ R36, R33, R24 ;  /* 0x0000001821247220 */ /* 0x000fe20000410000 */
[----:B------:R-:W-:-:S02]  /*c620*/  HADD2.F32 R25, -RZ, R34.H0_H0 ;  /* 0x20000022ff197230 */ /* 0x000fc40000004100 */
[C---:B------:R-:W-:Y:S01]  /*c630*/  FFMA.FTZ R33, R29.reuse, R24, -R54 ;  /* 0x000000181d217223 */ /* 0x040fe20000010836 */
[C---:B------:R-:W-:Y:S01]  /*c640*/  FMUL.FTZ R5, R20.reuse, R27 ;  /* 0x0000001b14057220 */ /* 0x040fe20000410000 */
[----:B------:R-:W-:Y:S02]  /*c650*/  HADD2.F32 R24, -RZ, R56.H0_H0 ;  /* 0x20000038ff187230 */ /* 0x000fe40000004100 */
[-C--:B------:R-:W-:Y:S01]  /*c660*/  FMUL.FTZ R20, R20, R57.reuse ;  /* 0x0000003914147220 */ /* 0x080fe20000410000 */
[----:B------:R-:W-:Y:S01]  /*c670*/  FFMA.FTZ R37, R29, R46, R36 ;  /* 0x0000002e1d257223 */ /* 0x000fe20000010024 */
[C---:B------:R-:W-:Y:S01]  /*c680*/  FFMA.FTZ R57, R4.reuse, R57, -R5 ;  /* 0x0000003904397223 */ /* 0x040fe20000010805 */
[----:B------:R-:W-:Y:S02]  /*c690*/  HADD2.F32 R5, -RZ, R58.H0_H0 ;  /* 0x2000003aff057230 */ /* 0x000fe40000004100 */
[----:B------:R-:W-:Y:S01]  /*c6a0*/  FFMA.FTZ R29, R4, R27, R20 ;  /* 0x0000001b041d7223 */ /* 0x000fe20000010014 */
[----:B------:R-:W-:-:S02]  /*c6b0*/  HADD2.F32 R26, -RZ, R35.H0_H0 ;  /* 0x20000023ff1a7230 */ /* 0x000fc40000004100 */
[C---:B------:R-:W-:Y:S01]  /*c6c0*/  FMUL.FTZ R27, R25.reuse, R24 ;  /* 0x00000018191b7220 */ /* 0x040fe20000410000 */
[----:B------:R-:W-:Y:S02]  /*c6d0*/  HADD2.F32 R58, -RZ, R58.H1_H1 ;  /* 0x3000003aff3a7230 */ /* 0x000fe40000004100 */
[-C--:B------:R-:W-:Y:S01]  /*c6e0*/  FMUL.FTZ R25, R25, R5.reuse ;  /* 0x0000000519197220 */ /* 0x080fe20000410000 */
[----:B------:R-:W-:Y:S02]  /*c6f0*/  HADD2.F32 R56, -RZ, R56.H1_H1 ;  /* 0x30000038ff387230 */ /* 0x000fe40000004100 */
[----:B------:R-:W-:Y:S01]  /*c700*/  FFMA.FTZ R36, R6, R5, -R27 ;  /* 0x0000000506247223 */ /* 0x000fe2000001081b */
[----:B------:R-:W-:Y:S02]  /*c710*/  HADD2.F32 R35, -RZ, R35.H1_H1 ;  /* 0x30000023ff237230 */ /* 0x000fe40000004100 */
[----:B------:R-:W-:Y:S01]  /*c720*/  FMUL.FTZ R5, R26, R58 ;  /* 0x0000003a1a057220 */ /* 0x000fe20000410000 */
[----:B------:R-:W-:-:S02]  /*c730*/  HADD2.F32 R20, -RZ, R43.H0_H0 ;  /* 0x2000002bff147230 */ /* 0x000fc40000004100 */
[----:B------:R-:W-:Y:S01]  /*c740*/  FMUL.FTZ R46, R26, R56 ;  /* 0x000000381a2e7220 */ /* 0x000fe20000410000 */
[----:B------:R-:W-:Y:S02]  /*c750*/  HADD2.F32 R4, -RZ, R65.H0_H0 ;  /* 0x20000041ff047230 */ /* 0x000fe40000004100 */
        /* <DEDUP_REMOVED lines=32> */
.L_x_3037:
[----:B------:R-:W-:Y:S05]  /*c960*/  BSYNC B1 ;  /* 0x0000000000017941 */ /* 0x000fea0003800000 */
.L_x_3036:
[----:B------:R-:W-:Y:S04]  /*c970*/  BSSY B1, `(.L_x_3038) ;  /* 0x0000060000017945 */ /* 0x000fe80003800000 */
[----:B------:R-:W-:Y:S05]  /*c980*/  @P1 BRA `(.L_x_3039) ;  /* 0x0000000400781947 */ /* 0x000fea0003800000 */
[----:B--2---:R-:W-:Y:S01]  /*c990*/  LEA.HI R4, R45, R206, RZ, 0x1d ;  /* 0x000000ce2d047211 */ /* 0x004fe200078fe8ff */
[----:B-1----:R-:W-:Y:S01]  /*c9a0*/  HADD2.F32 R35, -RZ, R59.H1_H1 ;  /* 0x3000003bff237230 */ /* 0x002fe20000004100 */
[--C-:B------:R-:W-:Y:S01]  /*c9b0*/  SHF.R.U64 R54, R50, 0x10, R51.reuse ;  /* 0x0000001032367819 */ /* 0x100fe20000001233 */
[--C-:B------:R-:W-:Y:S01]  /*c9c0*/  HADD2.F32 R36, -RZ, R62.reuse.H1_H1 ;  /* 0x3000003eff247230 */ /* 0x100fe20000004100 */
[----:B------:R-:W-:Y:S01]  /*c9d0*/  SHF.R.S32.HI R5, RZ, 0x1f, R4 ;  /* 0x0000001fff057819 */ /* 0x000fe20000011404 */
[----:B------:R-:W-:Y:S01]  /*c9e0*/  IMAD.SHL.U32 R6, R4, 0x8, RZ ;  /* 0x0000000804067824 */ /* 0x000fe200078e00ff */
[----:B------:R-:W-:Y:S01]  /*c9f0*/  SHF.R.U32.HI R50, RZ, 0x10, R51 ;  /* 0x00000010ff327819 */ /* 0x000fe20000011633 */
[----:B------:R-:W-:Y:S01]  /*ca00*/  HADD2.F32 R62, -RZ, R62.H0_H0 ;  /* 0x2000003eff3e7230 */ /* 0x000fe20000004100 */
[----:B------:R-:W-:Y:S02]  /*ca10*/  LEA.HI R4, R5, R4, RZ, 0x3 ;  /* 0x0000000405047211 */ /* 0x000fe400078f18ff */
[----:B------:R-:W-:-:S02]  /*ca20*/  LOP3.LUT R5, R195, 0x38, R6, 0xf8, !PT ;  /* 0x00000038c3057812 */ /* 0x000fc400078ef806 */
[----:B------:R-:W-:Y:S02]  /*ca30*/  SHF.L.U32 R4, R4, 0xa, RZ ;  /* 0x0000000a04047819 */ /* 0x000fe400000006ff */
[----:B------:R-:W-:Y:S02]  /*ca40*/  LOP3.LUT R21, R5, R226, RZ, 0x3c, !PT ;  /* 0x000000e205157212 */ /* 0x000fe400078e3cff */
[----:B------:R-:W-:Y:S02]  /*ca50*/  LOP3.LUT R20, R4, 0x7fffe000, RZ, 0xc0, !PT ;  /* 0x7fffe00004147812 */ /* 0x000fe400078ec0ff */
[----:B------:R-:W1:Y:S01]  /*ca60*/  LDS.128 R4, [R215] ;  /* 0x00000000d7047984 */ /* 0x000e620000000c00 */
[--C-:B------:R-:W-:Y:S02]  /*ca70*/  SHF.R.U64 R48, R38, 0x10, R39.reuse ;  /* 0x0000001026307819 */ /* 0x100fe40000001227 */
[----:B------:R-:W-:Y:S02]  /*ca80*/  IADD3 R21, R21, R20, R198 ;  /* 0x0000001415157210 */ /* 0x000fe40007ffe0c6 */
[----:B------:R-:W-:-:S02]  /*ca90*/  SHF.R.U32.HI R37, RZ, 0x10, R39 ;  /* 0x00000010ff257819 */ /* 0x000fc40000011627 */
[--C-:B------:R-:W-:Y:S01]  /*caa0*/  SHF.R.U64 R47, R40, 0x10, R41.reuse ;  /* 0x00000010282f7819 */ /* 0x100fe20000001229 */
[----:B------:R-:W-:Y:S01]  /*cab0*/  IMAD R21, R21, 0x2, R18 ;  /* 0x0000000215157824 */ /* 0x000fe200078e0212 */
[----:B------:R-:W-:Y:S01]  /*cac0*/  SHF.R.U32.HI R46, RZ, 0x10, R41 ;  /* 0x00000010ff2e7819 */ /* 0x000fe20000011629 */
[----:B------:R-:W-:Y:S01]  /*cad0*/  HADD2.F32 R37, -RZ, R37.H0_H0 ;  /* 0x20000025ff257230 */ /* 0x000fe20000004100 */
[--C-:B------:R-:W-:Y:S02]  /*cae0*/  SHF.R.U64 R49, R52, 0x10, R53.reuse ;  /* 0x0000001034317819 */ /* 0x100fe40000001235 */
[----:B------:R-:W2:Y:S01]  /*caf0*/  LDS.128 R24, [R21+0x10400] ;  /* 0x0104000015187984 */ /* 0x000ea20000000c00 */
[----:B------:R-:W-:Y:S01]  /*cb00*/  SHF.R.U32.HI R52, RZ, 0x10, R53 ;  /* 0x00000010ff347819 */ /* 0x000fe20000011635 */
[--C-:B-1----:R-:W-:Y:S02]  /*cb10*/  HADD2.F32 R20, -RZ, R5.reuse.H0_H0 ;  /* 0x20000005ff147230 */ /* 0x102fe40000004100 */
[----:B------:R-:W-:-:S02]  /*cb20*/  HADD2.F32 R28, -RZ, R5.H1_H1 ;  /* 0x30000005ff1c7230 */ /* 0x000fc40000004100 */
[----:B------:R-:W-:Y:S02]  /*cb30*/  HADD2.F32 R5, -RZ, R4.H0_H0 ;  /* 0x20000004ff057230 */ /* 0x000fe40000004100 */
[----:B0-----:R-:W-:Y:S02]  /*cb40*/  HADD2.F32 R29, -RZ, R6.H0_H0 ;  /* 0x20000006ff1d7230 */ /* 0x001fe40000004100 */
[--C-:B------:R-:W-:Y:S02]  /*cb50*/  HADD2.F32 R30, -RZ, R7.reuse.H0_H0 ;  /* 0x20000007ff1e7230 */ /* 0x100fe40000004100 */
[----:B------:R-:W-:Y:S02]  /*cb60*/  HADD2.F32 R7, -RZ, R7.H1_H1 ;  /* 0x30000007ff077230 */ /* 0x000fe40000004100 */
[----:B------:R-:W-:Y:S02]  /*cb70*/  HADD2.F32 R4, -RZ, R4.H1_H1 ;  /* 0x30000004ff047230 */ /* 0x000fe40000004100 */
[----:B--2---:R-:W-:-:S02]  /*cb80*/  HADD2.F32 R31, -RZ, R25.H0_H0 ;  /* 0x20000019ff1f7230 */ /* 0x004fc40000004100 */
[----:B------:R-:W-:Y:S02]  /*cb90*/  HADD2.F32 R32, -RZ, R25.H1_H1 ;  /* 0x30000019ff207230 */ /* 0x000fe40000004100 */
[----:B------:R-:W-:Y:S02]  /*cba0*/  HADD2.F32 R25, -RZ, R24.H0_H0 ;  /* 0x20000018ff197230 */ /* 0x000fe40000004100 */
[CC--:B------:R-:W-:Y:S01]  /*cbb0*/  FMUL.FTZ R39, R31.reuse, R36.reuse ;  /* 0x000000241f277220 */ /* 0x0c0fe20000410000 */
[-C--:B------:R-:W-:Y:S01]  /*cbc0*/  FMUL.FTZ R41, R31, R35.reuse ;  /* 0x000000231f297220 */ /* 0x080fe20000410000 */
[----:B------:R-:W-:Y:S02]  /*cbd0*/  HADD2.F32 R31, -RZ, R50.H0_H0 ;  /* 0x20000032ff1f7230 */ /* 0x000fe40000004100 */
[C---:B------:R-:W-:Y:S01]  /*cbe0*/  FFMA.FTZ R39, R20.reuse, R35, -R39 ;  /* 0x0000002314277223 */ /* 0x040fe20000010827 */
[----:B------:R-:W-:Y:S01]  /*cbf0*/  FFMA.FTZ R41, R20, R36, R41 ;  /* 0x0000002414297223 */ /* 0x000fe20000010029 */
[----:B------:R-:W-:-:S02]  /*cc00*/  HADD2.F32 R20, -RZ, R59.H0_H0 ;  /* 0x2000003bff147230 */ /* 0x000fc40000004100 */
[C---:B------:R-:W-:Y:S01]  /*cc10*/  FMUL.FTZ R35, R32.reuse, R37 ;  /* 0x0000002520237220 */ /* 0x040fe20000410000 */
[-C--:B------:R-:W-:Y:S01]  /*cc20*/  FMUL.FTZ R43, R32, R31.reuse ;  /* 0x0000001f202b7220 */ /* 0x080fe20000410000 */
[C---:B------:R-:W-:Y:S01]  /*cc30*/  FMUL.FTZ R36, R25.reuse, R62 ;  /* 0x0000003e19247220 */ /* 0x040fe20000410000 */
[----:B------:R-:W-:Y:S02]  /*cc40*/  HADD2.F32 R33, -RZ, R26.H0_H0 ;  /* 0x2000001aff217230 */ /* 0x000fe40000004100 */
[-C--:B------:R-:W-:Y:S01]  /*cc50*/  FMUL.FTZ R25, R25, R20.reuse ;  /* 0x0000001419197220 */ /* 0x080fe20000410000 */
[----:B------:R-:W-:Y:S02]  /*cc60*/  HADD2.F32 R32, -RZ, R63.H0_H0 ;  /* 0x2000003fff207230 */ /* 0x000fe40000004100 */
[----:B------:R-:W-:Y:S01]  /*cc70*/  FFMA.FTZ R36, R5, R20, -R36 ;  /* 0x0000001405247223 */ /* 0x000fe20000010824 */
[----:B------:R-:W-:Y:S02]  /*cc80*/  HADD2.F32 R34, -RZ, R27.H0_H0 ;  /* 0x2000001bff227230 */ /* 0x000fe40000004100 */
[C---:B------:R-:W-:Y:S01]  /*cc90*/  FFMA.FTZ R38, R28.reuse, R31, -R35 ;  /* 0x0000001f1c267223 */ /* 0x040fe20000010823 */
[----:B------:R-:W-:Y:S01]  /*cca0*/  FFMA.FTZ R40, R28, R37, R43 ;  /* 0x000000251c287223 */ /* 0x000fe2000001002b */
[----:B------:R-:W-:-:S02]  /*ccb0*/  HADD2.F32 R20, -RZ, R44.H0_H0 ;  /* 0x2000002cff147230 */ /* 0x000fc40000004100 */
[----:B------:R-:W-:Y:S01]  /*ccc0*/  FFMA.FTZ R62, R5, R62, R25 ;  /* 0x0000003e053e7223 */ /* 0x000fe20000010019 */
[----:B------:R-:W-:Y:S02]  /*ccd0*/  HADD2.F32 R63, -RZ, R63.H1_H1 ;  /* 0x3000003fff3f7230 */ /* 0x000fe40000004100 */
[C---:B------:R-:W-:Y:S01]  /*cce0*/  FMUL.FTZ R28, R33.reuse, R32 ;  /* 0x00000020211c7220 */ /* 0x040fe20000410000 */
[----:B------:R-:W-:Y:S02]  /*ccf0*/  HADD2.F32 R5, -RZ, R44.H1_H1 ;  /* 0x3000002cff057230 */ /* 0x000fe40000004100 */
[-C--:B------:R-:W-:Y:S01]  /*cd00*/  FMUL.FTZ R44, R33, R20.reuse ;  /* 0x00000014212c7220 */ /* 0x080fe20000410000 */
[----:B------:R-:W-:Y:S02]  /*cd10*/  HADD2.F32 R27, -RZ, R27.H1_H1 ;  /* 0x3000001bff1b7230 */ /* 0x000fe40000004100 */
[----:B------:R-:W-:Y:S01]  /*cd20*/  FFMA.FTZ R35, R29, R20, -R28 ;  /* 0x000000141d237223 */ /* 0x000fe2000001081c */
[----:B------:R-:W-:Y:S01]  /*cd30*/  FMUL.FTZ R25, R34, R63 ;  /* 0x0000003f22197220 */ /* 0x000fe20000410000 */
[----:B------:R-:W-:-:S02]  /*cd40*/  HADD2.F32 R28, -RZ, R46.H0_H0 ;  /* 0x2000002eff1c7230 */ /* 0x000fc40000004100 */
[-C--:B------:R-:W-:Y:S01]  /*cd50*/  FMUL.FTZ R34, R34, R5.reuse ;  /* 0x0000000522227220 */ /* 0x080fe20000410000 */
[----:B------:R-:W-:Y:S02]  /*cd60*/  HADD2.F32 R20, -RZ, R52.H0_H0 ;  /* 0x20000034ff147230 */ /* 0x000fe40000004100 */
[----:B------:R-:W-:Y:S01]  /*cd70*/  FFMA.FTZ R44, R29, R32, R44 ;  /* 0x000000201d2c7223 */ /* 0x000fe2000001002c */
[C---:B------:R-:W-:Y:S01]  /*cd80*/  FFMA.FTZ R32, R30.reuse, R5, -R25 ;  /* 0x000000051e207223 */ /* 0x040fe20000010819 */
[----:B------:R-:W-:Y:S01]  /*cd90*/  FFMA.FTZ R34, R30, R63, R34 ;  /* 0x0000003f1e227223 */ /* 0x000fe20000010022 */
[C---:B------:R-:W-:Y:S01]  /*cda0*/  FMUL.FTZ R46, R27.reuse, R28 ;  /* 0x0000001c1b2e7220 */ /* 0x040fe20000410000 */
[----:B------:R-:W-:Y:S01]  /*cdb0*/  FMUL.FTZ R30, R27, R20 ;  /* 0x000000141b1e7220 */ /* 0x000fe20000410000 */
[----:B------:R-:W-:Y:S02]  /*cdc0*/  HADD2.F32 R24, -RZ, R24.H1_H1 ;  /* 0x30000018ff187230 */ /* 0x000fe40000004100 */
[----:B------:R-:W-:-:S02]  /*cdd0*/  HADD2.F32 R26, -RZ, R26.H1_H1 ;  /* 0x3000001aff1a7230 */ /* 0x000fc40000004100 */
[C---:B------:R-:W-:Y:S01]  /*cde0*/  FFMA.FTZ R43, R7.reuse, R20, -R46 ;  /* 0x00000014072b7223 */ /* 0x040fe2000001082e */
[----:B------:R-:W-:Y:S02]  /*cdf0*/  HADD2.F32 R27, -RZ, R48.H0_H0 ;  /* 0x20000030ff1b7230 */ /* 0x000fe40000004100 */
        /* <DEDUP_REMOVED lines=23> */
.L_x_3039:
[----:B------:R-:W-:Y:S05]  /*cf70*/  BSYNC B1 ;  /* 0x0000000000017941 */ /* 0x000fea0003800000 */
.L_x_3038:
[----:B-1----:R-:W-:Y:S01]  /*cf80*/  PRMT R32, R0, 0x5410, R3 ;  /* 0x0000541000207816 */ /* 0x002fe20000000003 */
[----:B------:R-:W-:Y:S06]  /*cf90*/  @P0 BRA `(.L_x_3023) ;  /* 0x0000000400780947 */ /* 0x000fec0003800000 */
[----:B------:R-:W-:Y:S01]  /*cfa0*/  LEA.HI R45, R45, R206, RZ, 0x1d ;  /* 0x000000ce2d2d7211 */ /* 0x000fe200078fe8ff */
[----:B--23--:R-:W1:Y:S01]  /*cfb0*/  LDS.128 R4, [R214] ;  /* 0x00000000d6047984 */ /* 0x00ce620000000c00 */
[----:B------:R-:W-:Y:S01]  /*cfc0*/  SHF.R.U32.HI R20, RZ, 0x10, R9 ;  /* 0x00000010ff147819 */ /* 0x000fe20000011609 */
        /* <DEDUP_REMOVED lines=8> */
[--C-:B------:R-:W-:Y:S01]  /*d050*/  SHF.R.U64 R37, R14, 0x10, R15.reuse ;  /* 0x000000100e257819 */ /* 0x100fe2000000120f */
[----:B------:R-:W-:Y:S01]  /*d060*/  IMAD.SHL.U32 R45, R45, 0x400, RZ ;  /* 0x000004002d2d7824 */ /* 0x000fe200078e00ff */
[----:B------:R-:W-:Y:S02]  /*d070*/  LOP3.LUT R0, R0, R225, RZ, 0x3c, !PT ;  /* 0x000000e100007212 */ /* 0x000fe400078e3cff */
[----:B------:R-:W-:Y:S01]  /*d080*/  SHF.R.U32.HI R34, RZ, 0x10, R15 ;  /* 0x00000010ff227819 */ /* 0x000fe2000001160f */
[--C-:B------:R-:W-:Y:S01]  /*d090*/  HADD2.F32 R15, -RZ, R61.reuse.H1_H1 ;  /* 0x3000003dff0f7230 */ /* 0x100fe20000004100 */
[----:B------:R-:W-:Y:S01]  /*d0a0*/  LOP3.LUT R3, R45, 0x7fffe000, RZ, 0xc0, !PT ;  /* 0x7fffe0002d037812 */ /* 0x000fe200078ec0ff */
[----:B------:R-:W-:Y:S01]  /*d0b0*/  HADD2.F32 R61, -RZ, R61.H0_H0 ;  /* 0x2000003dff3d7230 */ /* 0x000fe20000004100 */
[----:B------:R-:W-:Y:S02]  /*d0c0*/  SHF.R.U32.HI R28, RZ, 0x10, R13 ;  /* 0x00000010ff1c7819 */ /* 0x000fe4000001160d */
[----:B------:R-:W-:-:S02]  /*d0d0*/  IADD3 R3, R0, R3, R197 ;  /* 0x0000000300037210 */ /* 0x000fc40007ffe0c5 */
[----:B------:R-:W-:Y:S02]  /*d0e0*/  SHF.R.U64 R36, R8, 0x10, R9 ;  /* 0x0000001008247819 */ /* 0x000fe40000001209 */
[----:B------:R-:W-:Y:S02]  /*d0f0*/  LEA R3, R3, R18, 0x1 ;  /* 0x0000001203037211 */ /* 0x000fe400078e08ff */
[--C-:B------:R-:W-:Y:S02]  /*d100*/  SHF.R.U64 R35, R10, 0x10, R11.reuse ;  /* 0x000000100a237819 */ /* 0x100fe4000000120b */
[----:B------:R-:W-:Y:S01]  /*d110*/  SHF.R.U32.HI R33, RZ, 0x10, R11 ;  /* 0x00000010ff217819 */ /* 0x000fe2000001160b */
[----:B------:R-:W2:Y:S01]  /*d120*/  LDS.128 R24, [R3+0x10400] ;  /* 0x0104000003187984 */ /* 0x000ea20000000c00 */
[--C-:B-1----:R-:W-:Y:S02]  /*d130*/  HADD2.F32 R8, -RZ, R5.reuse.H0_H0 ;  /* 0x20000005ff087230 */ /* 0x102fe40000004100 */
[----:B------:R-:W-:-:S02]  /*d140*/  HADD2.F32 R5, -RZ, R5.H1_H1 ;  /* 0x30000005ff057230 */ /* 0x000fc40000004100 */
[----:B------:R-:W-:Y:S02]  /*d150*/  HADD2.F32 R0, -RZ, R4.H0_H0 ;  /* 0x20000004ff007230 */ /* 0x000fe40000004100 */
[----:B------:R-:W-:Y:S02]  /*d160*/  HADD2.F32 R9, -RZ, R6.H0_H0 ;  /* 0x20000006ff097230 */ /* 0x000fe40000004100 */
[--C-:B------:R-:W-:Y:S02]  /*d170*/  HADD2.F32 R10, -RZ, R7.reuse.H0_H0 ;  /* 0x20000007ff0a7230 */ /* 0x100fe40000004100 */
[----:B------:R-:W-:Y:S02]  /*d180*/  HADD2.F32 R7, -RZ, R7.H1_H1 ;  /* 0x30000007ff077230 */ /* 0x000fe40000004100 */
[----:B------:R-:W-:Y:S02]  /*d190*/  HADD2.F32 R4, -RZ, R4.H1_H1 ;  /* 0x30000004ff047230 */ /* 0x000fe40000004100 */
[----:B------:R-:W-:-:S02]  /*d1a0*/  HADD2.F32 R6, -RZ, R6.H1_H1 ;  /* 0x30000006ff067230 */ /* 0x000fc40000004100 */
[--C-:B--2---:R-:W-:Y:S02]  /*d1b0*/  HADD2.F32 R12, -RZ, R25.reuse.H0_H0 ;  /* 0x20000019ff0c7230 */ /* 0x104fe40000004100 */
[----:B------:R-:W-:Y:S02]  /*d1c0*/  HADD2.F32 R25, -RZ, R25.H1_H1 ;  /* 0x30000019ff197230 */ /* 0x000fe40000004100 */
[----:B------:R-:W-:Y:S02]  /*d1d0*/  HADD2.F32 R11, -RZ, R24.H0_H0 ;  /* 0x20000018ff0b7230 */ /* 0x000fe40000004100 */
[C---:B0-----:R-:W-:Y:S01]  /*d1e0*/  FMUL.FTZ R29, R12.reuse, R21 ;  /* 0x000000150c1d7220 */ /* 0x041fe20000410000 */
[-C--:B------:R-:W-:Y:S01]  /*d1f0*/  FMUL.FTZ R31, R12, R15.reuse ;  /* 0x0000000f0c1f7220 */ /* 0x080fe20000410000 */
[----:B------:R-:W-:Y:S02]  /*d200*/  HADD2.F32 R12, -RZ, R28.H0_H0 ;  /* 0x2000001cff0c7230 */ /* 0x000fe40000004100 */
[----:B------:R-:W-:Y:S01]  /*d210*/  FMUL.FTZ R28, R25, R20 ;  /* 0x00000014191c7220 */ /* 0x000fe20000410000 */
[C---:B------:R-:W-:Y:S01]  /*d220*/  FFMA.FTZ R29, R8.reuse, R15, -R29 ;  /* 0x0000000f081d7223 */ /* 0x040fe2000001081d */
[----:B------:R-:W-:Y:S01]  /*d230*/  FFMA.FTZ R31, R8, R21, R31 ;  /* 0x00000015081f7223 */ /* 0x000fe2000001001f */
[----:B------:R-:W-:-:S02]  /*d240*/  HADD2.F32 R13, -RZ, R26.H0_H0 ;  /* 0x2000001aff0d7230 */ /* 0x000fc40000004100 */
[-C--:B------:R-:W-:Y:S01]  /*d250*/  FMUL.FTZ R8, R25, R12.reuse ;  /* 0x0000000c19087220 */ /* 0x080fe20000410000 */
[----:B------:R-:W-:Y:S01]  /*d260*/  FFMA.FTZ R30, R5, R12, -R28 ;  /* 0x0000000c051e7223 */ /* 0x000fe2000001081c */
[C---:B------:R-:W-:Y:S01]  /*d270*/  FMUL.FTZ R15, R11.reuse, R55 ;  /* 0x000000370b0f7220 */ /* 0x040fe20000410000 */
[----:B------:R-:W-:Y:S02]  /*d280*/  HADD2.F32 R12, -RZ, R60.H0_H0 ;  /* 0x2000003cff0c7230 */ /* 0x000fe40000004100 */
[-C--:B------:R-:W-:Y:S01]  /*d290*/  FMUL.FTZ R28, R11, R61.reuse ;  /* 0x0000003d0b1c7220 */ /* 0x080fe20000410000 */
[----:B------:R-:W-:Y:S01]  /*d2a0*/  FFMA.FTZ R20, R5, R20, R8 ;  /* 0x0000001405147223 */ /* 0x000fe20000010008 */
[----:B------:R-:W-:Y:S02]  /*d2b0*/  HADD2.F32 R8, -RZ, R32.H0_H0 ;  /* 0x20000020ff087230 */ /* 0x000fe40000004100 */
[----:B------:R-:W-:Y:S01]  /*d2c0*/  FFMA.FTZ R15, R0, R61, -R15 ;  /* 0x0000003d000f7223 */ /* 0x000fe2000001080f */
        /* <DEDUP_REMOVED lines=15> */
[----:B------:R-:W-:Y:S02]  /*d3c0*/  HADD2.F32 R24, -RZ, R24.H1_H1 ;  /* 0x30000018ff187230 */ /* 0x000fe40000004100 */
[C---:B------:R-:W-:Y:S01]  /*d3d0*/  FMUL.FTZ R34, R27.reuse, R8 ;  /* 0x000000081b227220 */ /* 0x040fe20000410000 */
[----:B------:R-:W-:Y:S02]  /*d3e0*/  HADD2.F32 R26, -RZ, R26.H1_H1 ;  /* 0x3000001aff1a7230 */ /* 0x000fe40000004100 */
        /* <DEDUP_REMOVED lines=9> */
[-C--:B------:R-:W-:Y:S01]  /*d480*/  FMUL.FTZ R24, R24, R5.reuse ;  /* 0x0000000518187220 */ /* 0x080fe20000410000 */
[----:B------:R-:W-:Y:S01]  /*d490*/  FFMA.FTZ R0, R4, R5, -R7 ;  /* 0x0000000504007223 */ /* 0x000fe20000010807 */
[-C--:B------:R-:W-:Y:S01]  /*d4a0*/  FMUL.FTZ R26, R26, R9.reuse ;  /* 0x000000091a1a7220 */ /* 0x080fe20000410000 */
[----:B------:R-:W-:Y:S01]  /*d4b0*/  FFMA.FTZ R10, R6, R9, -R27 ;  /* 0x00000009060a7223 */ /* 0x000fe2000001081b */
[----:B------:R-:W-:Y:S01]  /*d4c0*/  FFMA.FTZ R21, R4, R11, R24 ;  /* 0x0000000b04157223 */ /* 0x000fe20000010018 */
[----:B------:R-:W-:Y:S01]  /*d4d0*/  F2FP.F16.F32.PACK_AB R7, R33, R12 ;  /* 0x0000000c2107723e */ /* 0x000fe200000000ff */
        /* <DEDUP_REMOVED lines=10> */
.L_x_3023:
[----:B------:R-:W-:Y:S05]  /*d580*/  BSYNC B0 ;  /* 0x0000000000007941 */ /* 0x000fea0003800000 */
.L_x_2995:
        /* <DEDUP_REMOVED lines=8> */
.L_x_2993:
[----:B------:R-:W-:-:S05]  /*d610*/  IMAD.U32 R0, RZ, RZ, UR39 ;  /* 0x00000027ff007e24 */ /* 0x000fca000f8e00ff */
[----:B------:R-:W-:-:S13]  /*d620*/  ISETP.NE.AND P0, PT, R0, 0x3, PT ;  /* 0x000000030000780c */ /* 0x000fda0003f05270 */
[----:B------:R-:W-:Y:S05]  /*d630*/  @!P0 BRA `(.L_x_3040) ;  /* 0x0000000000048947 */ /* 0x000fea0003800000 */
[----:B------:R-:W-:Y:S01]  /*d640*/  BPT.TRAP 0x1 ;  /* 0x000000040000795c */ /* 0x000fe20000300000 */
.L_x_3040:
[----:B------:R-:W-:Y:S01]  /*d650*/  IMAD R0, R186, 0x8, R18 ;  /* 0x00000008ba007824 */ /* 0x000fe200078e0212 */
[----:B-1-3--:R-:W-:-:S04]  /*d660*/  SHF.L.U32 R3, R188, 0x1f, RZ ;  /* 0x0000001fbc037819 */ /* 0x00afc800000006ff */
[----:B------:R1:W3:Y:S01]  /*d670*/  SYNCS.PHASECHK.TRANS64.TRYWAIT P1, [R0+URZ+0x28830], R3 ;  /* 0x02883003000075a7 */ /* 0x0002e2000802017f */
[----:B------:R-:W-:Y:S05]  /*d680*/  @!P0 BRA `(.L_x_3041) ;  /* 0x0000000000048947 */ /* 0x000fea0003800000 */
[----:B------:R-:W-:Y:S01]  /*d690*/  BPT.TRAP 0x1 ;  /* 0x000000040000795c */ /* 0x000fe20000300000 */
.L_x_3041:
[----:B---3--:R-:W-:Y:S05]  /*d6a0*/  @P1 BRA `(.L_x_3042) ;  /* 0x0000000000081947 */ /* 0x008fea0003800000 */
[----:B------:R-:W3:Y:S02]  /*d6b0*/  SYNCS.PHASECHK.TRANS64.TRYWAIT P1, [R0+URZ+0x28830], R3 ;  /* 0x02883003000075a7 */ /* 0x000ee4000802017f */
[----:B---3--:R-:W-:Y:S05]  /*d6c0*/  @!P1 BRA `(.L_x_3043) ;  /* 0x0000012c00549947 */ /* 0x008fea0003800000 */
.L_x_3042:
[----:B------:R-:W-:Y:S05]  /*d6d0*/  WARPSYNC.ALL ;  /* 0x0000000000007948 */ /* 0x000fea0003800000 */
[----:B-1-3--:R-:W-:Y:S01]  /*d6e0*/  VIADD R3, R18, 0x18400 ;  /* 0x0001840012037836 */ /* 0x00afe20000000000 */
[----:B------:R-:W-:Y:S01]  /*d6f0*/  R2UR UR32, R42 ;  /* 0x000000002a2072ca */ /* 0x000fe200000e0000 */
[----:B0-2-4-:R-:W-:Y:S01]  /*d700*/  IMAD.MOV.U32 R7, RZ, RZ, 0x40000040 ;  /* 0x40000040ff077424 */ /* 0x015fe200078e00ff */
        /* <DEDUP_REMOVED lines=14> */
[----:B------:R-:W-:Y:S01]  /*d7f0*/  LEA R6, R186, R4, 0xb ;  /* 0x00000004ba067211 */ /* 0x000fe200078e58ff */
[----:B------:R-:W-:Y:S01]  /*d800*/  UIADD3 UR4, UR32, 0x2, URZ ;  /* 0x0000000220047890 */ /* 0x000fe2000fffe03f */
[----:B------:R-:W-:Y:S01]  /*d810*/  R2UR UR11, R9 ;  /* 0x00000000090b72ca */ /* 0x000fe200000e0000 */
[----:B------:R-:W-:Y:S01]  /*d820*/  UIADD3 UR8, UR32, 0x4, URZ ;  /* 0x0000000420087890 */ /* 0x000fe2000fffe03f */
[C---:B------:R-:W-:Y:S01]  /*d830*/  R2UR UR34, R6.reuse ;  /* 0x00000000062272ca */ /* 0x040fe200000e0000 */
[----:B------:R-:W-:Y:S01]  /*d840*/  VIADD R8, R6, 0x2 ;  /* 0x0000000206087836 */ /* 0x000fe20000000000 */
[----:B------:R-:W-:Y:S01]  /*d850*/  UIADD3 UR12, UR32, 0x6, URZ ;  /* 0x00000006200c7890 */ /* 0x000fe2000fffe03f */
[----:B------:R-:W-:Y:S01]  /*d860*/  IMAD.MOV.U32 R9, RZ, RZ, 0x40000040 ;  /* 0x40000040ff097424 */ /* 0x000fe200078e00ff */
[----:B------:R-:W-:Y:S01]  /*d870*/  UIADD3 UR16, UR32, 0x400, URZ ;  /* 0x0000040020107890 */ /* 0x000fe2000fffe03f */
[----:B------:R-:W-:Y:S01]  /*d880*/  R2UR UR31, R7 ;  /* 0x00000000071f72ca */ /* 0x000fe200000e0000 */
[----:B------:R-:W-:Y:S01]  /*d890*/  UMOV UR17, 0x40000040 ;  /* 0x4000004000117882 */ /* 0x000fe20000000000 */
[----:B------:R-:W-:Y:S01]  /*d8a0*/  R2UR UR6, R8 ;  /* 0x00000000080672ca */ /* 0x000fe200000e0000 */
[----:B------:R-:W-:Y:S01]  /*d8b0*/  UIADD3 UR20, UR32, 0x402, URZ ;  /* 0x0000040220147890 */ /* 0x000fe2000fffe03f */
[----:B------:R-:W-:Y:S01]  /*d8c0*/  IADD3 R8, R6, 0x4, RZ ;  /* 0x0000000406087810 */ /* 0x000fe20007ffe0ff */
[----:B------:R-:W-:Y:S01]  /*d8d0*/  UMOV UR21, 0x40000040 ;  /* 0x4000004000157882 */ /* 0x000fe20000000000 */
[----:B------:R-:W-:Y:S01]  /*d8e0*/  R2UR UR15, R9 ;  /* 0x00000000090f72ca */ /* 0x000fe200000e0000 */
[----:B------:R-:W-:Y:S01]  /*d8f0*/  IMAD.MOV.U32 R9, RZ, RZ, 0x40000040 ;  /* 0x40000040ff097424 */ /* 0x000fe200078e00ff */
[----:B------:R-:W-:Y:S01]  /*d900*/  HGMMA.64x128x16.F32 R24, gdesc[UR32], RZ, !UPT, gsb0 ;  /* 0x01e00000201879f0 */ /* 0x000fe2000c0008ff */
[----:B------:R-:W-:Y:S01]  /*d910*/  R2UR UR10, R8 ;  /* 0x00000000080a72ca */ /* 0x000fe200000e0000 */
[----:B------:R-:W-:Y:S01]  /*d920*/  VIADD R8, R6, 0x6 ;  /* 0x0000000606087836 */ /* 0x000fe20000000000 */
[----:B------:R-:W-:Y:S01]  /*d930*/  UIADD3 UR24, UR32, 0x404, URZ ;  /* 0x0000040420187890 */ /* 0x000fe2000fffe03f */
[----:B------:R-:W-:Y:S01]  /*d940*/  R2UR UR19, R9 ;  /* 0x00000000091372ca */ /* 0x000fe200000e0000 */
[----:B------:R-:W-:Y:S01]  /*d950*/  IMAD.MOV.U32 R9, RZ, RZ, 0x40000040 ;  /* 0x40000040ff097424 */ /* 0x000fe200078e00ff */
[----:B------:R-:W-:Y:S01]  /*d960*/  UMOV UR25, 0x40000040 ;  /* 0x4000004000197882 */ /* 0x000fe20000000000 */
[----:B------:R-:W-:Y:S01]  /*d970*/  R2UR UR14, R8 ;  /* 0x00000000080e72ca */ /* 0x000fe200000e0000 */
[----:B------:R-:W-:Y:S01]  /*d980*/  UIADD3 UR28, UR32, 0x406, URZ ;  /* 0x00000406201c7890 */ /* 0x000fe2000fffe03f */
[----:B------:R-:W-:Y:S01]  /*d990*/  IADD3 R8, R6, 0x400, RZ ;  /* 0x0000040006087810 */ /* 0x000fe20007ffe0ff */
[----:B------:R-:W-:Y:S01]  /*d9a0*/  UMOV UR29, 0x40000040 ;  /* 0x40000040001d7882 */ /* 0x000fe20000000000 */
[----:B------:R-:W-:Y:S01]  /*d9b0*/  R2UR UR23, R9 ;  /* 0x00000000091772ca */ /* 0x000fe200000e0000 */
[----:B------:R-:W-:Y:S01]  /*d9c0*/  IMAD.MOV.U32 R9, RZ, RZ, 0x40000040 ;  /* 0x40000040ff097424 */ /* 0x000fe200078e00ff */
[----:B------:R-:W-:Y:S01]  /*d9d0*/  R2UR UR18, R8 ;  /* 0x00000000081272ca */ /* 0x000fe200000e0000 */
[----:B------:R-:W-:-:S03]  /*d9e0*/  VIADD R8, R6, 0x402 ;  /* 0x0000040206087836 */ /* 0x000fc60000000000 */
[----:B------:R-:W-:Y:S02]  /*d9f0*/  R2UR UR27, R9 ;  /* 0x00000000091b72ca */ /* 0x000fe400000e0000 */
[----:B------:R-:W-:Y:S02]  /*da00*/  R2UR UR22, R8 ;  /* 0x00000000081672ca */ /* 0x000fe400000e0000 */
[C---:B------:R-:W-:Y:S01]  /*da10*/  IADD3 R8, R6.reuse, 0x404, RZ ;  /* 0x0000040406087810 */ /* 0x040fe20007ffe0ff */
        /* <DEDUP_REMOVED lines=27> */
.L_x_3044:
[----:B------:R-:W0:Y:S01]  /*dbd0*/  LDC R3, c[0x0][0x448] ;  /* 0x00011200ff037b82 */ /* 0x000e220000000800 */
[----:B------:R-:W-:Y:S01]  /*dbe0*/  ULDC UR46, c[0x0][0x988] ;  /* 0x00026200002e7ab9 */ /* 0x000fe20000000800 */
[----:B------:R-:W-:Y:S01]  /*dbf0*/  VIADD R0, R0, 0x28840 ;  /* 0x0002884000007836 */ /* 0x000fe20000000000 */
[----:B------:R-:W-:Y:S01]  /*dc00*/  ULDC UR44, c[0x0][0x988] ;  /* 0x00026200002c7ab9 */ /* 0x000fe20000000800 */
[----:B------:R-:W-:Y:S01]  /*dc10*/  ULDC UR45, c[0x0][0x988] ;  /* 0x00026200002d7ab9 */ /* 0x000fe20000000800 */
        /* <DEDUP_REMOVED lines=19> */
[----:B0-----:R-:W-:Y:S02]  /*dd50*/  ISETP.NE.AND P1, PT, R3, 0x1, PT ;  /* 0x000000010300780c */ /* 0x001fe40003f25270 */
[----:B------:R-:W-:Y:S02]  /*dd60*/  CS2R R112, SRZ ;  /* 0x0000000000707805 */ /* 0x000fe4000001ff00 */
[----:B------:R-:W-:-:S02]  /*dd70*/  IADD3 R3, R204, R191, RZ ;  /* 0x000000bfcc037210 */ /* 0x000fc40007ffe0ff */
        /* <DEDUP_REMOVED lines=8> */
[----:B------:R-:W0:Y:S08]  /*de00*/  @P1 LDC R6, c[0x0][0x44c] ;  /* 0x00011300ff061b82 */ /* 0x000e300000000800 */
[----:B------:R-:W1:Y:S01]  /*de10*/  @P1 LDC R8, c[0x0][0x450] ;  /* 0x00011400ff081b82 */ /* 0x000e620000000800 */
[----:B0-----:R-:W-:-:S04]  /*de20*/  @P1 IMAD.HI.U32 R5, R3, R6, RZ ;  /* 0x0000000603051227 */ /* 0x001fc800078e00ff */
[----:B------:R-:W-:Y:S02]  /*de30*/  IMAD.MOV.U32 R6, RZ, RZ, R3 ;  /* 0x000000ffff067224 */ /* 0x000fe400078e0003 */
[----:B------:R-:W-:Y:S01]  /*de40*/  IMAD.MOV.U32 R3, RZ, RZ, -0x80 ;  /* 0xffffff80ff037424 */ /* 0x000fe200078e00ff */
[----:B-1----:R-:W-:-:S03]  /*de50*/  @P1 SHF.R.U32.HI R6, RZ, R8, R5 ;  /* 0x00000008ff061219 */ /* 0x002fc60000011605 */
[----:B------:R-:W-:Y:S02]  /*de60*/  IMAD R8, R96, R3, 0x80 ;  /* 0x0000008060087424 */ /* 0x000fe400078e0203 */
[----:B------:R-:W0:Y:S02]  /*de70*/  SHFL.IDX PT, R5, R6, 0x1, 0x1c1f ;  /* 0x003c1f0006057f89 */ /* 0x000e2400000e0000 */
[----:B------:R-:W-:Y:S01]  /*de80*/  VIADD R10, R8, 0x1 ;  /* 0x00000001080a7836 */ /* 0x000fe20000000000 */
[----:B------:R-:W-:Y:S01]  /*de90*/  IADD3 R8, R193, R8, RZ ;  /* 0x00000008c1087210 */ /* 0x000fe20007ffe0ff */
[----:B------:R-:W1:Y:S02]  /*dea0*/  SHFL.IDX PT, R6, R6, RZ, 0x1c1f ;  /* 0x001c1fff06067589 */ /* 0x000e6400000e0000 */
[C---:B------:R-:W-:Y:S02]  /*deb0*/  IMAD R3, R203.reuse, -0x2, R10 ;  /* 0xfffffffecb037824 */ /* 0x040fe400078e020a */
[----:B------:R-:W-:-:S03]  /*dec0*/  IMAD R10, R203, -0x2, R8 ;  /* 0xfffffffecb0a7824 */ /* 0x000fc600078e0208 */
[----:B------:R-:W-:-:S04]  /*ded0*/  IADD3 R11, -R192, R3, R193 ;  /* 0x00000003c00b7210 */ /* 0x000fc80007ffe1c1 */
[----:B0-----:R-:W-:-:S04]  /*dee0*/  VIADDMNMX R5, R5, R11, R10, PT ;  /* 0x0000000b05057246 */ /* 0x001fc8000380010a */
[C---:B------:R-:W-:Y:S02]  /*def0*/  ISETP.GT.AND P2, PT, R5.reuse, RZ, PT ;  /* 0x000000ff0500720c */ /* 0x040fe40003f44270 */
[C---:B------:R-:W-:Y:S02]  /*df00*/  ISETP.GT.AND P3, PT, R5.reuse, 0x1, PT ;  /* 0x000000010500780c */ /* 0x040fe40003f64270 */
[----:B------:R-:W-:Y:S02]  /*df10*/  ISETP.GT.AND P4, PT, R5, 0x8, PT ;  /* 0x000000080500780c */ /* 0x000fe40003f84270 */
[----:B------:R-:W-:Y:S02]  /*df20*/  FSEL R13, R26, -INF , P2 ;  /* 0xff8000001a0d7808 */ /* 0x000fe40001000000 */
[----:B------:R-:W-:Y:S02]  /*df30*/  FSEL R27, R27, -INF , P3 ;  /* 0xff8000001b1b7808 */ /* 0x000fe40001800000 */
[----:B------:R-:W-:-:S02]  /*df40*/  ISETP.GT.AND P2, PT, R5, 0x9, PT ;  /* 0x000000090500780c */ /* 0x000fc40003f44270 */
[----:B------:R-:W-:Y:S02]  /*df50*/  FSEL R21, R30, -INF , P4 ;  /* 0xff8000001e157808 */ /* 0x000fe40002000000 */
[----:B------:R-:W-:Y:S02]  /*df60*/  FMNMX.FTZ R8, R13, R27, !PT ;  /* 0x0000001b0d087209 */ /* 0x000fe40007810000 */
[----:B------:R-:W-:Y:S02]  /*df70*/  ISETP.GT.AND P3, PT, R5, 0x10, PT ;  /* 0x000000100500780c */ /* 0x000fe40003f64270 */
        /* <DEDUP_REMOVED lines=83> */
[----:B------:R-:W-:Y:S02]  /*e4b0*/  FSEL R87, R87, -INF , P2 ;  /* 0xff80000057577808 */ /* 0x000fe40001000000 */
[----:B------:R-:W-:Y:S02]  /*e4c0*/  FMNMX.FTZ R8, R3, R8, !PT ;  /* 0x0000000803087209 */ /* 0x000fe40007810000 */
[----:B-1----:R-:W-:Y:S02]  /*e4d0*/  VIADDMNMX R15, R6, R11, R10, PT ;  /* 0x0000000b060f7246 */ /* 0x002fe4000380010a */
[----:B------:R-:W-:-:S02]  /*e4e0*/  FMNMX.FTZ R12, R87, R8, !PT ;  /* 0x00000008570c7209 */ /* 0x000fc40007810000 */
[C---:B------:R-:W-:Y:S02]  /*e4f0*/  ISETP.GT.AND P3, PT, R15.reuse, 0x1, PT ;  /* 0x000000010f00780c */ /* 0x040fe40003f64270 */
[----:B------:R-:W-:Y:S01]  /*e500*/  ISETP.GT.AND P4, PT, R15, 0x8, PT ;  /* 0x000000080f00780c */ /* 0x000fe20003f84270 */
[----:B------:R-:W0:Y:S01]  /*e510*/  SHFL.BFLY PT, R5, R12, 0x2, 0x1f ;  /* 0x0c401f000c057f89 */ /* 0x000e2200000e0000 */
[----:B------:R-:W-:Y:S02]  /*e520*/  FSEL R30, R25, -INF , P3 ;  /* 0xff800000191e7808 */ /* 0x000fe40001800000 */
[----:B------:R-:W-:Y:S02]  /*e530*/  FSEL R11, R28, -INF , P4 ;  /* 0xff8000001c0b7808 */ /* 0x000fe40002000000 */
[----:B------:R-:W-:-:S04]  /*e540*/  ISETP.GT.AND P3, PT, R15, 0x10, PT ;  /* 0x000000100f00780c */ /* 0x000fc80003f64270 */
[----:B------:R-:W-:Y:S02]  /*e550*/  FSEL R32, R32, -INF , P3 ;  /* 0xff80000020207808 */ /* 0x000fe40001800000 */
[----:B------:R-:W-:-:S04]  /*e560*/  ISETP.GT.AND P3, PT, R15, 0x18, PT ;  /* 0x000000180f00780c */ /* 0x000fc80003f64270 */
[----:B------:R-:W-:Y:S02]  /*e570*/  FSEL R36, R36, -INF , P3 ;  /* 0xff80000024247808 */ /* 0x000fe40001800000 */
[----:B------:R-:W-:-:S04]  /*e580*/  ISETP.GT.AND P3, PT, R15, 0x20, PT ;  /* 0x000000200f00780c */ /* 0x000fc80003f64270 */
[----:B------:R-:W-:Y:S02]  /*e590*/  FSEL R40, R40, -INF , P3 ;  /* 0xff80000028287808 */ /* 0x000fe40001800000 */
[C---:B------:R-:W-:Y:S02]  /*e5a0*/  ISETP.GT.AND P3, PT, R15.reuse, 0x28, PT ;  /* 0x000000280f00780c */ /* 0x040fe40003f64270 */
[----:B0-----:R-:W-:Y:S02]  /*e5b0*/  FMNMX.FTZ R14, R12, R5, !PT ;  /* 0x000000050c0e7209 */ /* 0x001fe40007810000 */
[----:B------:R-:W-:Y:S02]  /*e5c0*/  FSEL R44, R44, -INF , P3 ;  /* 0xff8000002c2c7808 */ /* 0x000fe40001800000 */
[----:B------:R-:W-:Y:S01]  /*e5d0*/  ISETP.GT.AND P3, PT, R15, 0x30, PT ;  /* 0x000000300f00780c */ /* 0x000fe20003f64270 */
[----:B------:R-:W0:Y:S03]  /*e5e0*/  SHFL.BFLY PT, R5, R14, 0x1, 0x1f ;  /* 0x0c201f000e057f89 */ /* 0x000e2600000e0000 */
[----:B------:R-:W-:-:S02]  /*e5f0*/  FSEL R48, R48, -INF , P3 ;  /* 0xff80000030307808 */ /* 0x000fc40001800000 */
[----:B------:R-:W-:-:S04]  /*e600*/  ISETP.GT.AND P3, PT, R15, 0x38, PT ;  /* 0x000000380f00780c */ /* 0x000fc80003f64270 */
[----:B------:R-:W-:Y:S02]  /*e610*/  FSEL R52, R52, -INF , P3 ;  /* 0xff80000034347808 */ /* 0x000fe40001800000 */
[----:B------:R-:W-:-:S04]  /*e620*/  ISETP.GT.AND P3, PT, R15, 0x40, PT ;  /* 0x000000400f00780c */ /* 0x000fc80003f64270 */
[----:B------:R-:W-:Y:S02]  /*e630*/  FSEL R56, R56, -INF , P3 ;  /* 0xff80000038387808 */ /* 0x000fe40001800000 */
[----:B------:R-:W-:-:S04]  /*e640*/  ISETP.GT.AND P3, PT, R15, 0x48, PT ;  /* 0x000000480f00780c */ /* 0x000fc80003f64270 */
[----:B------:R-:W-:Y:S02]  /*e650*/  FSEL R60, R60, -INF , P3 ;  /* 0xff8000003c3c7808 */ /* 0x000fe40001800000 */
[----:B------:R-:W-:Y:S02]  /*e660*/  ISETP.GT.AND P3, PT, R15, 0x50, PT ;  /* 0x000000500f00780c */ /* 0x000fe40003f64270 */
[----:B0-----:R-:W-:Y:S02]  /*e670*/  FMNMX.FTZ R5, R14, R5, !PT ;  /* 0x000000050e057209 */ /* 0x001fe40007810000 */
[----:B------:R-:W-:Y:S02]  /*e680*/  FSEL R64, R64, -INF , P3 ;  /* 0xff80000040407808 */ /* 0x000fe40001800000 */
[C---:B------:R-:W-:Y:S01]  /*e690*/  FSETP.NEU.FTZ.AND P2, PT, R5.reuse, -INF , PT ;  /* 0xff8000000500780b */ /* 0x040fe20003f5d000 */
[----:B------:R-:W-:Y:S01]  /*e6a0*/  FMUL.FTZ R8, R5, UR46 ;  /* 0x0000002e05087c20 */ /* 0x000fe20008410000 */
[----:B------:R-:W-:-:S04]  /*e6b0*/  ISETP.GT.AND P3, PT, R15, 0x58, PT ;  /* 0x000000580f00780c */ /* 0x000fc80003f64270 */
[----:B------:R-:W-:Y:S02]  /*e6c0*/  FSEL R8, R8, RZ, P2 ;  /* 0x000000ff08087208 */ /* 0x000fe40001000000 */
[----:B------:R-:W-:Y:S02]  /*e6d0*/  ISETP.GT.AND P2, PT, R15, RZ, PT ;  /* 0x000000ff0f00720c */ /* 0x000fe40003f44270 */
[----:B------:R-:W-:Y:S01]  /*e6e0*/  FSEL R68, R68, -INF , P3 ;  /* 0xff80000044447808 */ /* 0x000fe20001800000 */
[--C-:B------:R-:W-:Y:S01]  /*e6f0*/  FFMA.FTZ R181, R13, UR46, -R8.reuse ;  /* 0x0000002e0db57c23 */ /* 0x100fe20008010808 */
[----:B------:R-:W-:Y:S01]  /*e700*/  FSEL R13, R24, -INF , P2 ;  /* 0xff800000180d7808 */ /* 0x000fe20001000000 */
[--C-:B------:R-:W-:Y:S01]  /*e710*/  FFMA.FTZ R183, R21, UR46, -R8.reuse ;  /* 0x0000002e15b77c23 */ /* 0x100fe20008010808 */
[----:B------:R-:W-:Y:S01]  /*e720*/  ISETP.GT.AND P2, PT, R15, 0x9, PT ;  /* 0x000000090f00780c */ /* 0x000fe20003f44270 */
[--C-:B------:R-:W-:Y:S01]  /*e730*/  FFMA.FTZ R175, R9, UR46, -R8.reuse ;  /* 0x0000002e09af7c23 */ /* 0x100fe20008010808 */
[----:B------:R-:W-:Y:S01]  /*e740*/  FMNMX.FTZ R6, R13, R30, !PT ;  /* 0x0000001e0d067209 */ /* 0x000fe20007810000 */
[--C-:B------:R-:W-:Y:S01]  /*e750*/  FFMA.FTZ R169, R7, UR46, -R8.reuse ;  /* 0x0000002e07a97c23 */ /* 0x100fe20008010808 */
[----:B------:R-:W-:Y:S01]  /*e760*/  FSEL R29, R29, -INF , P2 ;  /* 0xff8000001d1d7808 */ /* 0x000fe20001000000 */
[--C-:B------:R-:W-:Y:S01]  /*e770*/  FFMA.FTZ R161, R66, UR46, -R8.reuse ;  /* 0x0000002e42a17c23 */ /* 0x100fe20008010808 */
[----:B------:R-:W-:Y:S01]  /*e780*/  FMNMX.FTZ R6, R11, R6, !PT ;  /* 0x000000060b067209 */ /* 0x000fe20007810000 */
[--C-:B------:R-:W-:Y:S01]  /*e790*/  FFMA.FTZ R10, R27, UR46, -R8.reuse ;  /* 0x0000002e1b0a7c23 */ /* 0x100fe20008010808 */
[----:B------:R-:W-:Y:S01]  /*e7a0*/  ISETP.GT.AND P2, PT, R15, 0x11, PT ;  /* 0x000000110f00780c */ /* 0x000fe20003f44270 */
[--C-:B------:R-:W-:Y:S01]  /*e7b0*/  FFMA.FTZ R155, R3, UR46, -R8.reuse ;  /* 0x0000002e039b7c23 */ /* 0x100fe20008010808 */
[----:B------:R-:W-:Y:S01]  /*e7c0*/  FMNMX.FTZ R21, R29, R6, !PT ;  /* 0x000000061d157209 */ /* 0x000fe20007810000 */
[----:B------:R-:W-:Y:S01]  /*e7d0*/  MUFU.EX2 R181, R181 ;  /* 0x000000b500b57308 */ /* 0x000fe20000000800 */
[----:B------:R-:W-:Y:S01]  /*e7e0*/  FSEL R33, R33, -INF , P2 ;  /* 0xff80000021217808 */ /* 0x000fe20001000000 */
[--C-:B------:R-:W-:Y:S01]  /*e7f0*/  FFMA.FTZ R12, R31, UR46, -R8.reuse ;  /* 0x0000002e1f0c7c23 */ /* 0x100fe20008010808 */
[----:B------:R-:W-:Y:S01]  /*e800*/  FMNMX.FTZ R6, R32, R21, !PT ;  /* 0x0000001520067209 */ /* 0x000fe20007810000 */
[--C-:B------:R-:W-:Y:S01]  /*e810*/  FFMA.FTZ R177, R89, UR46, -R8.reuse ;  /* 0x0000002e59b17c23 */ /* 0x100fe20008010808 */
[----:B------:R-:W-:Y:S01]  /*e820*/  ISETP.GT.AND P2, PT, R15, 0x19, PT ;  /* 0x000000190f00780c */ /* 0x000fe20003f44270 */
[--C-:B------:R-:W-:Y:S01]  /*e830*/  FFMA.FTZ R14, R35, UR46, -R8.reuse ;  /* 0x0000002e230e7c23 */ /* 0x100fe20008010808 */
[----:B------:R-:W-:Y:S01]  /*e840*/  FMNMX.FTZ R21, R33, R6, !PT ;  /* 0x0000000621157209 */ /* 0x000fe20007810000 */
[----:B------:R-:W0:Y:S01]  /*e850*/  MUFU.EX2 R10, R10 ;  /* 0x0000000a000a7308 */ /* 0x000e220000000800 */
        /* <DEDUP_REMOVED lines=57> */
[----:B------:R-:W-:Y:S01]  /*ebf0*/  FFMA.FTZ R8, R87, UR46, -R8 ;  /* 0x0000002e57087c23 */ /* 0x000fe20008010808 */
[----:B------:R-:W-:-:S02]  /*ec00*/  FMNMX.FTZ R6, R64, R9, !PT ;  /* 0x0000000940067209 */ /* 0x000fc40007810000 */
[----:B------:R-:W-:Y:S02]  /*ec10*/  CS2R R92, SRZ ;  /* 0x00000000005c7805 */ /* 0x000fe4000001ff00 */
[----:B------:R-:W-:Y:S02]  /*ec20*/  ISETP.GT.AND P2, PT, R15, 0x59, PT ;  /* 0x000000590f00780c */ /* 0x000fe40003f44270 */
[----:B------:R-:W-:Y:S02]  /*ec30*/  CS2R R90, SRZ ;  /* 0x00000000005a7805 */ /* 0x000fe4000001ff00 */
[----:B------:R-:W-:Y:S01]  /*ec40*/  FMNMX.FTZ R9, R65, R6, !PT ;  /* 0x0000000641097209 */ /* 0x000fe20007810000 */
[----:B------:R-:W-:Y:S01]  /*ec50*/  MUFU.EX2 R24, R24 ;  /* 0x0000001800187308 */ /* 0x000fe20000000800 */
[----:B------:R-:W-:Y:S02]  /*ec60*/  ISETP.GT.AND P3, PT, R15, 0x60, PT ;  /* 0x000000600f00780c */ /* 0x000fe40003f64270 */
[----:B------:R-:W-:-:S02]  /*ec70*/  CS2R R88, SRZ ;  /* 0x0000000000587805 */ /* 0x000fc4000001ff00 */
[----:B------:R-:W-:Y:S02]  /*ec80*/  FSEL R69, R69, -INF , P2 ;  /* 0xff80000045457808 */ /* 0x000fe40001000000 */
[----:B------:R-:W-:Y:S02]  /*ec90*/  FMNMX.FTZ R6, R68, R9, !PT ;  /* 0x0000000944067209 */ /* 0x000fe40007810000 */
[----:B------:R-:W-:Y:S01]  /*eca0*/  ISETP.GT.AND P2, PT, R15, 0x61, PT ;  /* 0x000000610f00780c */ /* 0x000fe20003f44270 */
[----:B------:R-:W-:Y:S01]  /*ecb0*/  MUFU.EX2 R175, R175 ;  /* 0x000000af00af7308 */ /* 0x000fe20000000800 */
[----:B------:R-:W-:Y:S02]  /*ecc0*/  FSEL R72, R72, -INF , P3 ;  /* 0xff80000048487808 */ /* 0x000fe40001800000 */
[----:B------:R-:W-:Y:S02]  /*ecd0*/  FMNMX.FTZ R7, R69, R6, !PT ;  /* 0x0000000645077209 */ /* 0x000fe40007810000 */
[----:B------:R-:W-:-:S02]  /*ece0*/  ISETP.GT.AND P3, PT, R15, 0x68, PT ;  /* 0x000000680f00780c */ /* 0x000fc40003f64270 */
[----:B------:R-:W-:Y:S01]  /*ecf0*/  FSEL R73, R73, -INF , P2 ;  /* 0xff80000049497808 */ /* 0x000fe20001000000 */
[----:B------:R-:W-:Y:S01]  /*ed00*/  MUFU.EX2 R26, R26 ;  /* 0x0000001a001a7308 */ /* 0x000fe20000000800 */
[----:B------:R-:W-:Y:S02]  /*ed10*/  FMNMX.FTZ R6, R72, R7, !PT ;  /* 0x0000000748067209 */ /* 0x000fe40007810000 */
[----:B------:R-:W-:Y:S02]  /*ed20*/  ISETP.GT.AND P2, PT, R15, 0x69, PT ;  /* 0x000000690f00780c */ /* 0x000fe40003f44270 */
[----:B------:R-:W-:Y:S02]  /*ed30*/  FSEL R76, R76, -INF , P3 ;  /* 0xff8000004c4c7808 */ /* 0x000fe40001800000 */
[----:B------:R-:W-:Y:S01]  /*ed40*/  FMNMX.FTZ R7, R73, R6, !PT ;  /* 0x0000000649077209 */ /* 0x000fe20007810000 */
[----:B------:R-:W-:Y:S01]  /*ed50*/  MUFU.EX2 R169, R169 ;  /* 0x000000a900a97308 */ /* 0x000fe20000000800 */
[----:B------:R-:W-:-:S02]  /*ed60*/  ISETP.GT.AND P3, PT, R15, 0x70, PT ;  /* 0x000000700f00780c */ /* 0x000fc40003f64270 */
        /* <DEDUP_REMOVED lines=14> */
[----:B------:R-:W-:-:S02]  /*ee50*/  FSEL R85, R85, -INF , P2 ;  /* 0xff80000055557808 */ /* 0x000fc40001000000 */
[----:B------:R-:W-:-:S04]  /*ee60*/  FMNMX.FTZ R6, R84, R7, !PT ;  /* 0x0000000754067209 */ /* 0x000fc80007810000 */
[----:B------:R-:W-:Y:S01]  /*ee70*/  FMNMX.FTZ R6, R85, R6, !PT ;  /* 0x0000000655067209 */ /* 0x000fe20007810000 */
[----:B------:R-:W-:Y:S04]  /*ee80*/  MUFU.EX2 R165, R165 ;  /* 0x000000a500a57308 */ /* 0x000fe80000000800 */
[----:B------:R-:W1:Y:S04]  /*ee90*/  SHFL.BFLY PT, R7, R6, 0x2, 0x1f ;  /* 0x0c401f0006077f89 */ /* 0x000e6800000e0000 */
[----:B------:R-:W-:Y:S08]  /*eea0*/  MUFU.EX2 R38, R38 ;  /* 0x0000002600267308 */ /* 0x000ff00000000800 */
[----:B------:R-:W-:Y:S08]  /*eeb0*/  MUFU.EX2 R167, R167 ;  /* 0x000000a700a77308 */ /* 0x000ff00000000800 */
[----:B------:R-:W-:Y:S01]  /*eec0*/  MUFU.EX2 R42, R42 ;  /* 0x0000002a002a7308 */ /* 0x000fe20000000800 */
[----:B-1----:R-:W-:-:S07]  /*eed0*/  FMNMX.FTZ R7, R6, R7, !PT ;  /* 0x0000000706077209 */ /* 0x002fce0007810000 */
[----:B------:R-:W-:Y:S01]  /*eee0*/  MUFU.EX2 R161, R161 ;  /* 0x000000a100a17308 */ /* 0x000fe20000000800 */
[----:B------:R-:W1:Y:S07]  /*eef0*/  SHFL.BFLY PT, R6, R7, 0x1, 0x1f ;  /* 0x0c201f0007067f89 */ /* 0x000e6e00000e0000 */
[----:B------:R-:W-:Y:S08]  /*ef00*/  MUFU.EX2 R46, R46 ;  /* 0x0000002e002e7308 */ /* 0x000ff00000000800 */
[----:B------:R-:W-:Y:S08]  /*ef10*/  MUFU.EX2 R163, R163 ;  /* 0x000000a300a37308 */ /* 0x000ff00000000800 */
[----:B------:R-:W-:Y:S01]  /*ef20*/  MUFU.EX2 R50, R50 ;  /* 0x0000003200327308 */ /* 0x000fe20000000800 */
[----:B-1----:R-:W-:-:S04]  /*ef30*/  FMNMX.FTZ R6, R7, R6, !PT ;  /* 0x0000000607067209 */ /* 0x002fc80007810000 */
[C---:B------:R-:W-:Y:S01]  /*ef40*/  FSETP.NEU.FTZ.AND P2, PT, R6.reuse, -INF , PT ;  /* 0xff8000000600780b */ /* 0x040fe20003f5d000 */
[----:B------:R-:W-:Y:S02]  /*ef50*/  FMUL.FTZ R7, R6, UR46 ;  /* 0x0000002e06077c20 */ /* 0x000fe40008410000 */
[----:B------:R-:W-:Y:S03]  /*ef60*/  MUFU.EX2 R157, R157 ;  /* 0x0000009d009d7308 */ /* 0x000fe60000000800 */
[----:B------:R-:W-:Y:S01]  /*ef70*/  FSEL R66, R7, RZ, P2 ;  /* 0x000000ff07427208 */ /* 0x000fe20001000000 */
[----:B------:R-:W-:-:S04]  /*ef80*/  IMAD.U32 R7, RZ, RZ, UR38 ;  /* 0x00000026ff077e24 */ /* 0x000fc8000f8e00ff */
[--C-:B------:R-:W-:Y:S01]  /*ef90*/  FFMA.FTZ R9, R30, UR46, -R66.reuse ;  /* 0x0000002e1e097c23 */ /* 0x100fe20008010842 */
[--C-:B------:R-:W-:Y:S01]  /*efa0*/  FFMA.FTZ R180, R13, UR46, -R66.reuse ;  /* 0x0000002e0db47c23 */ /* 0x100fe20008010842 */
[----:B------:R-:W1:Y:S01]  /*efb0*/  @P1 LDC R30, c[0x0][0x44c] ;  /* 0x00011300ff1e1b82 */ /* 0x000e620000000800 */
[--C-:B------:R-:W-:Y:S01]  /*efc0*/  FFMA.FTZ R176, R32, UR46, -R66.reuse ;  /* 0x0000002e20b07c23 */ /* 0x100fe20008010842 */
[--C-:B------:R-:W-:Y:S01]  /*efd0*/  FFMA.FTZ R182, R11, UR46, -R66.reuse ;  /* 0x0000002e0bb67c23 */ /* 0x100fe20008010842 */
[--C-:B------:R-:W-:Y:S01]  /*efe0*/  FFMA.FTZ R3, R29, UR46, -R66.reuse ;  /* 0x0000002e1d037c23 */ /* 0x100fe20008010842 */
[----:B------:R-:W-:Y:S01]  /*eff0*/  MUFU.EX2 R9, R9 ;  /* 0x0000000900097308 */ /* 0x000fe20000000800 */
[--C-:B------:R-:W-:Y:S01]  /*f000*/  FFMA.FTZ R33, R33, UR46, -R66.reuse ;  /* 0x0000002e21217c23 */ /* 0x100fe20008010842 */
[----:B------:R-:W-:Y:S01]  /*f010*/  FFMA.FTZ R36, R36, UR46, -R66 ;  /* 0x0000002e24247c23 */ /* 0x000fe20008010842 */
[----:B------:R-:W-:Y:S01]  /*f020*/  PRMT R0, R7, 0x654, R0 ;  /* 0x0000065407007816 */ /* 0x000fe20000000000 */
[----:B------:R-:W2:Y:S01]  /*f030*/  @P1 LDC R32, c[0x0][0x450] ;  /* 0x00011400ff201b82 */ /* 0x000ea20000000800 */
[----:B------:R-:W-:Y:S01]  /*f040*/  FFMA.FTZ R37, R37, UR46, -R66 ;  /* 0x0000002e25257c23 */ /* 0x000fe20008010842 */
[----:B------:R-:W-:-:S02]  /*f050*/  IMAD.MOV.U32 R11, RZ, RZ, R191 ;  /* 0x000000ffff0b7224 */ /* 0x000fc400078e00bf */
[--C-:B------:R-:W-:Y:S01]  /*f060*/  FFMA.FTZ R40, R40, UR46, -R66.reuse ;  /* 0x0000002e28287c23 */ /* 0x100fe20008010842 */
[----:B------:R-:W3:Y:S01]  /*f070*/  MUFU.EX2 R180, R180 ;  /* 0x000000b400b47308 */ /* 0x000ee20000000800 */
[--C-:B------:R-:W-:Y:S01]  /*f080*/  FFMA.FTZ R41, R41, UR46, -R66.reuse ;  /* 0x0000002e29297c23 */ /* 0x100fe20008010842 */
[--C-:B------:R-:W-:Y:S01]  /*f090*/  FFMA.FTZ R44, R44, UR46, -R66.reuse ;  /* 0x0000002e2c2c7c23 */ /* 0x100fe20008010842 */
[--C-:B------:R-:W-:Y:S01]  /*f0a0*/  FFMA.FTZ R45, R45, UR46, -R66.reuse ;  /* 0x0000002e2d2d7c23 */ /* 0x100fe20008010842 */
[----:B------:R0:W-:Y:S01]  /*f0b0*/  SYNCS.ARRIVE.TRANS64.RED.A1T0 RZ, [R0+URZ], RZ ;  /* 0x000000ff00ff79a7 */ /* 0x0001e2000810043f */
[--C-:B------:R-:W-:Y:S01]  /*f0c0*/  FFMA.FTZ R48, R48, UR46, -R66.reuse ;  /* 0x0000002e30307c23 */ /* 0x100fe20008010842 */
[--C-:B------:R-:W-:Y:S01]  /*f0d0*/  FFMA.FTZ R49, R49, UR46, -R66.reuse ;  /* 0x0000002e31317c23 */ /* 0x100fe20008010842 */
[--C-:B------:R-:W-:Y:S01]  /*f0e0*/  FFMA.FTZ R52, R52, UR46, -R66.reuse ;  /* 0x0000002e34347c23 */ /* 0x100fe20008010842 */
[----:B------:R-:W4:Y:S01]  /*f0f0*/  MUFU.EX2 R182, R182 ;  /* 0x000000b600b67308 */ /* 0x000f220000000800 */
[--C-:B------:R-:W-:Y:S01]  /*f100*/  FFMA.FTZ R53, R53, UR46, -R66.reuse ;  /* 0x0000002e35357c23 */ /* 0x100fe20008010842 */
[--C-:B------:R-:W-:Y:S01]  /*f110*/  FFMA.FTZ R56, R56, UR46, -R66.reuse ;  /* 0x0000002e38387c23 */ /* 0x100fe20008010842 */
[----:B------:R-:W-:Y:S01]  /*f120*/  FFMA.FTZ R57, R57, UR46, -R66 ;  /* 0x0000002e39397c23 */ /* 0x000fe20008010842 */
[----:B-1----:R-:W-:-:S04]  /*f130*/  @P1 IMAD.HI.U32 R13, R191, R30, RZ ;  /* 0x0000001ebf0d1227 */ /* 0x002fc800078e00ff */
[----:B0-----:R-:W-:Y:S01]  /*f140*/  FADD.FTZ R0, R181, R10 ;  /* 0x0000000ab5007221 */ /* 0x001fe20000010000 */
[--C-:B------:R-:W-:Y:S01]  /*f150*/  FFMA.FTZ R60, R60, UR46, -R66.reuse ;  /* 0x0000002e3c3c7c23 */ /* 0x100fe20008010842 */
[--C-:B------:R-:W-:Y:S01]  /*f160*/  FFMA.FTZ R61, R61, UR46, -R66.reuse ;  /* 0x0000002e3d3d7c23 */ /* 0x100fe20008010842 */
[----:B------:R-:W0:Y:S01]  /*f170*/  MUFU.EX2 R3, R3 ;  /* 0x0000000300037308 */ /* 0x000e220000000800 */
[----:B---3--:R-:W-:Y:S01]  /*f180*/  FADD.FTZ R7, R180, R9 ;  /* 0x00000009b4077221 */ /* 0x008fe20000010000 */
[----:B------:R-:W-:Y:S01]  /*f190*/  F2FP.F16.F32.PACK_AB R181, R10, R181 ;  /* 0x000000b50ab5723e */ /* 0x000fe200000000ff */
[--C-:B------:R-:W-:Y:S01]  /*f1a0*/  FFMA.FTZ R64, R64, UR46, -R66.reuse ;  /* 0x0000002e40407c23 */ /* 0x100fe20008010842 */
[----:B--2---:R-:W-:Y:S01]  /*f1b0*/  @P1 SHF.R.U32.HI R11, RZ, R32, R13 ;  /* 0x00000020ff0b1219 */ /* 0x004fe2000001160d */
[--C-:B------:R-:W-:Y:S01]  /*f1c0*/  FFMA.FTZ R65, R65, UR46, -R66.reuse ;  /* 0x0000002e41417c23 */ /* 0x100fe20008010842 */
[----:B------:R-:W-:Y:S01]  /*f1d0*/  FFMA.FTZ R68, R68, UR46, -R66 ;  /* 0x0000002e44447c23 */ /* 0x000fe20008010842 */
[----:B------:R-:W-:Y:S01]  /*f1e0*/  F2FP.F16.F32.PACK_AB R180, R9, R180 ;  /* 0x000000b409b4723e */ /* 0x000fe200000000ff */
[----:B------:R-:W1:Y:S01]  /*f1f0*/  MUFU.EX2 R176, R176 ;  /* 0x000000b000b07308 */ /* 0x000e620000000800 */
[----:B----4-:R-:W-:Y:S01]  /*f200*/  FADD.FTZ R30, R182, R7 ;  /* 0x00000007b61e7221 */ /* 0x010fe20000010000 */
[----:B------:R-:W-:Y:S01]  /*f210*/  IADD3 R13, R11, R193, -R192 ;  /* 0x000000c10b0d7210 */ /* 0x000fe20007ffe8c0 */
[----:B------:R-:W-:Y:S01]  /*f220*/  FADD.FTZ R7, R183, R0 ;  /* 0x00000000b7077221 */ /* 0x000fe20000010000 */
[--C-:B------:R-:W-:Y:S01]  /*f230*/  FFMA.FTZ R69, R69, UR46, -R66.reuse ;  /* 0x0000002e45457c23 */ /* 0x100fe20008010842 */
[----:B------:R-:W-:Y:S01]  /*f240*/  FFMA.FTZ R72, R72, UR46, -R66 ;  /* 0x0000002e48487c23 */ /* 0x000fe20008010842 */
[----:B------:R-:W-:Y:S01]  /*f250*/  SHF.R.S32.HI R32, RZ, 0x1f, R13 ;  /* 0x0000001fff207819 */ /* 0x000fe2000001140d */
[----:B------:R-:W-:Y:S01]  /*f260*/  FADD.FTZ R0, R12, R7 ;  /* 0x000000070c007221 */ /* 0x000fe20000010000 */
[----:B------:R-:W2:Y:S01]  /*f270*/  MUFU.EX2 R33, R33 ;  /* 0x0000002100217308 */ /* 0x000ea20000000800 */
[----:B0-----:R-:W-:Y:S01]  /*f280*/  FADD.FTZ R11, R3, R30 ;  /* 0x0000001e030b7221 */ /* 0x001fe20000010000 */
[----:B------:R-:W-:Y:S01]  /*f290*/  FFMA.FTZ R73, R73, UR46, -R66 ;  /* 0x0000002e49497c23 */ /* 0x000fe20008010842 */
[----:B------:R-:W-:Y:S01]  /*f2a0*/  FADD.FTZ R7, R177, R0 ;  /* 0x00000000b1077221 */ /* 0x000fe20000010000 */
[----:B------:R-:W-:Y:S01]  /*f2b0*/  F2FP.F16.F32.PACK_AB R182, R3, R182 ;  /* 0x000000b603b6723e */ /* 0x000fe200000000ff */
[--C-:B------:R-:W-:Y:S01]  /*f2c0*/  FFMA.FTZ R76, R76, UR46, -R66.reuse ;  /* 0x0000002e4c4c7c23 */ /* 0x100fe20008010842 */
[--C-:B------:R-:W-:Y:S01]  /*f2d0*/  FFMA.FTZ R77, R77, UR46, -R66.reuse ;  /* 0x0000002e4d4d7c23 */ /* 0x100fe20008010842 */
[----:B------:R-:W-:Y:S01]  /*f2e0*/  FADD.FTZ R0, R14, R7 ;  /* 0x000000070e007221 */ /* 0x000fe20000010000 */
[----:B------:R-:W0:Y:S01]  /*f2f0*/  MUFU.EX2 R36, R36 ;  /* 0x0000002400247308 */ /* 0x000e220000000800 */
[----:B-1----:R-:W-:Y:S01]  /*f300*/  FADD.FTZ R30, R176, R11 ;  /* 0x0000000bb01e7221 */ /* 0x002fe20000010000 */
[----:B------:R-:W-:Y:S01]  /*f310*/  FFMA.FTZ R80, R80, UR46, -R66 ;  /* 0x0000002e50507c23 */ /* 0x000fe20008010842 */
[----:B------:R-:W-:Y:S01]  /*f320*/  FADD.FTZ R7, R179, R0 ;  /* 0x00000000b3077221 */ /* 0x000fe20000010000 */
[--C-:B------:R-:W-:Y:S01]  /*f330*/  FFMA.FTZ R81, R81, UR46, -R66.reuse ;  /* 0x0000002e51517c23 */ /* 0x100fe20008010842 */
[--C-:B------:R-:W-:Y:S01]  /*f340*/  FFMA.FTZ R84, R84, UR46, -R66.reuse ;  /* 0x0000002e54547c23 */ /* 0x100fe20008010842 */
[----:B------:R-:W-:Y:S01]  /*f350*/  FFMA.FTZ R66, R85, UR46, -R66 ;  /* 0x0000002e55427c23 */ /* 0x000fe20008010842 */
[----:B------:R-:W-:Y:S01]  /*f360*/  FADD.FTZ R0, R20, R7 ;  /* 0x0000000714007221 */ /* 0x000fe20000010000 */
[----:B------:R-:W1:Y:S01]  /*f370*/  MUFU.EX2 R37, R37 ;  /* 0x0000002500257308 */ /* 0x000e620000000800 */
[----:B--2---:R-:W-:Y:S01]  /*f380*/  FADD.FTZ R11, R33, R30 ;  /* 0x0000001e210b7221 */ /* 0x004fe20000010000 */
[----:B------:R-:W-:Y:S01]  /*f390*/  F2FP.F16.F32.PACK_AB R183, R12, R183 ;  /* 0x000000b70cb7723e */ /* 0x000fe200000000ff */
[----:B------:R-:W-:Y:S01]  /*f3a0*/  FADD.FTZ R7, R173, R0 ;  /* 0x00000000ad077221 */ /* 0x000fe20000010000 */
[----:B------:R-:W-:-:S02]  /*f3b0*/  F2FP.F16.F32.PACK_AB R177, R14, R177 ;  /* 0x000000b10eb1723e */ /* 0x000fc400000000ff */
[----:B------:R-:W-:Y:S01]  /*f3c0*/  F2FP.F16.F32.PACK_AB R179, R20, R179 ;  /* 0x000000b314b3723e */ /* 0x000fe200000000ff */
[----:B------:R-:W-:Y:S01]  /*f3d0*/  FADD.FTZ R0, R24, R7 ;  /* 0x0000000718007221 */ /* 0x000fe20000010000 */
[----:B------:R-:W2:Y:S01]  /*f3e0*/  MUFU.EX2 R40, R40 ;  /* 0x0000002800287308 */ /* 0x000ea20000000800 */
[----:B0-----:R-:W-:Y:S01]  /*f3f0*/  FADD.FTZ R30, R36, R11 ;  /* 0x0000000b241e7221 */ /* 0x001fe20000010000 */
[----:B------:R-:W-:Y:S01]  /*f400*/  F2FP.F16.F32.PACK_AB R173, R24, R173 ;  /* 0x000000ad18ad723e */ /* 0x000fe200000000ff */
[----:B------:R-:W-:Y:S01]  /*f410*/  FADD.FTZ R7, R175, R0 ;  /* 0x00000000af077221 */ /* 0x000fe20000010000 */
[C---:B------:R-:W-:Y:S02]  /*f420*/  F2FP.F16.F32.PACK_AB R175, R26.reuse, R175 ;  /* 0x000000af1aaf723e */ /* 0x040fe400000000ff */
[----:B------:R-:W-:Y:S01]  /*f430*/  F2FP.F16.F32.PACK_AB R176, R33, R176 ;  /* 0x000000b021b0723e */ /* 0x000fe200000000ff */
[----:B------:R-:W-:Y:S01]  /*f440*/  FADD.FTZ R0, R26, R7 ;  /* 0x000000071a007221 */ /* 0x000fe20000010000 */
[----:B------:R-:W0:Y:S01]  /*f450*/  MUFU.EX2 R41, R41 ;  /* 0x0000002900297308 */ /* 0x000e220000000800 */
[----:B-1----:R-:W-:Y:S01]  /*f460*/  FADD.FTZ R11, R37, R30 ;  /* 0x0000001e250b7221 */ /* 0x002fe20000010000 */
[----:B------:R-:W-:-:S02]  /*f470*/  LEA.HI R7, R32, R13, RZ, 0x7 ;  /* 0x0000000d20077211 */ /* 0x000fc400078f38ff */
[----:B------:R-:W-:Y:S02]  /*f480*/  F2FP.F16.F32.PACK_AB R178, R37, R36 ;  /* 0x0000002425b2723e */ /* 0x000fe400000000ff */
[----:B------:R-:W-:Y:S02]  /*f490*/  SHF.R.S32.HI R7, RZ, 0x7, R7 ;  /* 0x00000007ff077819 */ /* 0x000fe40000011407 */
        /* <DEDUP_REMOVED lines=30> */
[C---:B------:R-:W-:Y:S01]  /*f680*/  F2FP.F16.F32.PACK_AB R167, R42.reuse, R167 ;  /* 0x000000a72aa7723e */ /* 0x040fe200000000ff */
[----:B------:R-:W-:Y:S02]  /*f690*/  FADD.FTZ R0, R42, R3 ;  /* 0x000000032a007221 */ /* 0x000fe40000010000 */
[----:B------:R-:W0:Y:S01]  /*f6a0*/  MUFU.EX2 R60, R60 ;  /* 0x0000003c003c7308 */ /* 0x000e220000000800 */
[----:B-1----:R-:W-:Y:S01]  /*f6b0*/  FADD.FTZ R10, R56, R13 ;  /* 0x0000000d380a7221 */ /* 0x002fe20000010000 */
[----:B------:R-:W-:Y:S01]  /*f6c0*/  FADD.FTZ R3, R161, R0 ;  /* 0x00000000a1037221 */ /* 0x000fe20000010000 */
[----:B------:R-:W-:-:S02]  /*f6d0*/  IADD3 R13, R96, -0x2, RZ ;  /* 0xfffffffe600d7810 */ /* 0x000fc40007ffe0ff */
[----:B------:R-:W-:Y:S02]  /*f6e0*/  CS2R R96, SRZ ;  /* 0x0000000000607805 */ /* 0x000fe4000001ff00 */
[C---:B------:R-:W-:Y:S01]  /*f6f0*/  F2FP.F16.F32.PACK_AB R161, R46.reuse, R161 ;  /* 0x000000a12ea1723e */ /* 0x040fe200000000ff */
[----:B------:R-:W-:Y:S01]  /*f700*/  FADD.FTZ R0, R46, R3 ;  /* 0x000000032e007221 */ /* 0x000fe20000010000 */
[----:B------:R-:W1:Y:S01]  /*f710*/  MUFU.EX2 R61, R61 ;  /* 0x0000003d003d7308 */ /* 0x000e620000000800 */
[----:B--2---:R-:W-:Y:S02]  /*f720*/  FADD.FTZ R9, R57, R10 ;  /* 0x0000000a39097221 */ /* 0x004fe40000010000 */
[----:B------:R-:W-:Y:S01]  /*f730*/  FADD.FTZ R3, R163, R0 ;  /* 0x00000000a3037221 */ /* 0x000fe20000010000 */
[----:B------:R-:W-:Y:S02]  /*f740*/  F2FP.F16.F32.PACK_AB R164, R57, R56 ;  /* 0x0000003839a4723e */ /* 0x000fe400000000ff */
[C---:B------:R-:W-:Y:S01]  /*f750*/  F2FP.F16.F32.PACK_AB R163, R50.reuse, R163 ;  /* 0x000000a332a3723e */ /* 0x040fe200000000ff */
[----:B------:R-:W-:Y:S01]  /*f760*/  FADD.FTZ R0, R50, R3 ;  /* 0x0000000332007221 */ /* 0x000fe20000010000 */
[----:B------:R-:W2:Y:S01]  /*f770*/  MUFU.EX2 R64, R64 ;  /* 0x0000004000407308 */ /* 0x000ea20000000800 */
[----:B0-----:R-:W-:-:S02]  /*f780*/  FADD.FTZ R10, R60, R9 ;  /* 0x000000093c0a7221 */ /* 0x001fc40000010000 */
[----:B------:R-:W-:-:S05]  /*f790*/  FADD.FTZ R3, R157, R0 ;  /* 0x000000009d037221 */ /* 0x000fca0000010000 */
        /* <DEDUP_REMOVED lines=45> */
[----:B------:R-:W-:Y:S02]  /*fa70*/  VIMNMX R10, RZ, R7, !PT ;  /* 0x00000007ff0a7248 */ /* 0x000fe40007fe0100 */
[----:B------:R-:W-:Y:S02]  /*fa80*/  F2FP.F16.F32.PACK_AB R154, R9, R84 ;  /* 0x00000054099a723e */ /* 0x000fe400000000ff */
[----:B------:R-:W-:Y:S01]  /*fa90*/  ISETP.GE.AND P2, PT, R13, R10, PT ;  /* 0x0000000a0d00720c */ /* 0x000fe20003f46270 */
[----:B-1----:R-:W-:-:S04]  /*faa0*/  FADD.FTZ R11, R155, R0 ;  /* 0x000000009b0b7221 */ /* 0x002fc80000010000 */
[C---:B--2---:R-:W-:Y:S01]  /*fab0*/  FADD.FTZ R0, R8.reuse, R11 ;  /* 0x0000000b08007221 */ /* 0x044fe20000010000 */
[----:B------:R-:W-:-:S07]  /*fac0*/  F2FP.F16.F32.PACK_AB R155, R8, R155 ;  /* 0x0000009b089b723e */ /* 0x000fce00000000ff */
[----:B------:R-:W-:Y:S05]  /*fad0*/  @!P2 BRA `(.L_x_3045) ;  /* 0x0000002800fca947 */ /* 0x000fea0003800000 */
[----:B------:R-:W-:Y:S01]  /*fae0*/  IMAD.MOV.U32 R11, RZ, RZ, R5 ;  /* 0x000000ffff0b7224 */ /* 0x000fe200078e0005 */
[----:B------:R-:W-:Y:S01]  /*faf0*/  MOV R14, R186 ;  /* 0x000000ba000e7202 */ /* 0x000fe20000000f00 */
[----:B------:R-:W-:Y:S02]  /*fb00*/  IMAD.MOV.U32 R12, RZ, RZ, R6 ;  /* 0x000000ffff0c7224 */ /* 0x000fe400078e0006 */
[----:B------:R-:W-:Y:S02]  /*fb10*/  IMAD.MOV.U32 R15, RZ, RZ, R188 ;  /* 0x000000ffff0f7224 */ /* 0x000fe400078e00bc */
[----:B------:R-:W-:-:S07]  /*fb20*/  IMAD.MOV.U32 R151, RZ, RZ, RZ ;  /* 0x000000ffff977224 */ /* 0x000fce00078e00ff */
.L_x_3057:
        /* <DEDUP_REMOVED lines=8> */
.L_x_3047:
[----:B------:R-:W-:Y:S01]  /*fbb0*/  VIADD R5, R14, 0x1 ;  /* 0x000000010e057836 */ /* 0x000fe20000000000 */
[----:B------:R-:W-:-:S04]  /*fbc0*/  SHF.L.U32 R6, R188, 0x1f, RZ ;  /* 0x0000001fbc067819 */ /* 0x000fc800000006ff */
[----:B------:R-:W-:-:S04]  /*fbd0*/  ISETP.NE.AND P3, PT, R5, 0x2, PT ;  /* 0x000000020500780c */ /* 0x000fc80003f65270 */
[----:B------:R-:W-:-:S05]  /*fbe0*/  SEL R5, R5, RZ, P3 ;  /* 0x000000ff05057207 */ /* 0x000fca0001800000 */
[----:B------:R-:W-:-:S04]  /*fbf0*/  IMAD R5, R5, 0x8, R18 ;  /* 0x0000000805057824 */ /* 0x000fc800078e0212 */
[----:B------:R0:W1:Y:S01]  /*fc00*/  SYNCS.PHASECHK.TRANS64.TRYWAIT P3, [R5+URZ+0x28830], R6 ;  /* 0x02883006050075a7 */ /* 0x000062000806017f */
[----:B------:R-:W-:Y:S05]  /*fc10*/  @!P0 BRA `(.L_x_3048) ;  /* 0x0000000000048947 */ /* 0x000fea0003800000 */
[----:B------:R-:W-:Y:S01]  /*fc20*/  BPT.TRAP 0x1 ;  /* 0x000000040000795c */ /* 0x000fe20000300000 */
.L_x_3048:
[----:B------:R-:W-:Y:S04]  /*fc30*/  BSSY B0, `(.L_x_3046) ;  /* 0x0000004000007945 */ /* 0x000fe80003800000 */
[----:B-1----:R-:W-:Y:S05]  /*fc40*/  @P3 BRA `(.L_x_3049) ;  /* 0x0000000000083947 */ /* 0x002fea0003800000 */
[----:B------:R-:W1:Y:S02]  /*fc50*/  SYNCS.PHASECHK.TRANS64.TRYWAIT P3, [R5+URZ+0x28830], R6 ;  /* 0x02883006050075a7 */ /* 0x000e64000806017f */
[----:B-1----:R-:W-:Y:S05]  /*fc60*/  @!P3 BRA `(.L_x_3050) ;  /* 0x000001080000b947 */ /* 0x002fea0003800000 */
.L_x_3049:
[----:B------:R-:W-:Y:S05]  /*fc70*/  BSYNC B0 ;  /* 0x0000000000007941 */ /* 0x000fea0003800000 */
.L_x_3046:
[----:B01----:R-:W0:Y:S01]  /*fc80*/  S2R R5, SR_TID.X ;  /* 0x0000000000057919 */ /* 0x003e220000002100 */
[----:B------:R-:W-:Y:S01]  /*fc90*/  IADD3 R186, R14, 0x1, RZ ;  /* 0x000000010eba7810 */ /* 0x000fe20007ffe0ff */
        /* <DEDUP_REMOVED lines=10> */
[----:B------:R-:W-:Y:S02]  /*fd40*/  R2UR UR31, R7 ;  /* 0x00000000071f72ca */ /* 0x000fe400000e0000 */
[C---:B------:R-:W-:Y:S02]  /*fd50*/  R2UR UR34, R6.reuse ;  /* 0x00000000062272ca */ /* 0x040fe400000e0000 */
[----:B------:R-:W-:-:S02]  /*fd60*/  IADD3 R8, R6, 0x2, RZ ;  /* 0x0000000206087810 */ /* 0x000fc40007ffe0ff */
[----:B------:R-:W-:Y:S01]  /*fd70*/  R2UR UR11, R9 ;  /* 0x00000000090b72ca */ /* 0x000fe200000e0000 */
[----:B------:R-:W-:Y:S01]  /*fd80*/  IMAD.MOV.U32 R9, RZ, RZ, 0x40000040 ;  /* 0x40000040ff097424 */ /* 0x000fe200078e00ff */
[----:B------:R-:W-:Y:S01]  /*fd90*/  R2UR UR6, R8 ;  /* 0x00000000080672ca */ /* 0x000fe200000e0000 */
[----:B------:R-:W-:-:S03]  /*fda0*/  VIADD R8, R6, 0x4 ;  /* 0x0000000406087836 */ /* 0x000fc60000000000 */
[----:B------:R-:W-:Y:S01]  /*fdb0*/  R2UR UR15, R9 ;  /* 0x00000000090f72ca */ /* 0x000fe200000e0000 */
[----:B------:R-:W-:Y:S01]  /*fdc0*/  IMAD.MOV.U32 R9, RZ, RZ, 0x40000040 ;  /* 0x40000040ff097424 */ /* 0x000fe200078e00ff */
[----:B0-----:R-:W-:Y:S02]  /*fdd0*/  SHF.R.U32.HI R5, RZ, 0x7, R5 ;  /* 0x00000007ff057819 */ /* 0x001fe40000011605 */
[----:B------:R-:W-:Y:S02]  /*fde0*/  R2UR UR10, R8 ;  /* 0x00000000080a72ca */ /* 0x000fe400000e0000 */
[----:B------:R-:W-:Y:S01]  /*fdf0*/  IADD3 R8, R6, 0x6, RZ ;  /* 0x0000000606087810 */ /* 0x000fe20007ffe0ff */
[----:B------:R-:W-:Y:S01]  /*fe00*/  VIADD R5, R5, 0x8 ;  /* 0x0000000805057836 */ /* 0x000fe20000000000 */
[----:B------:R-:W-:Y:S01]  /*fe10*/  R2UR UR19, R9 ;  /* 0x00000000091372ca */ /* 0x000fe200000e0000 */
[----:B------:R-:W-:Y:S01]  /*fe20*/  IMAD.MOV.U32 R9, RZ, RZ, 0x40000040 ;  /* 0x40000040ff097424 */ /* 0x000fe200078e00ff */
[----:B------:R-:W-:Y:S01]  /*fe30*/  R2UR UR14, R8 ;  /* 0x00000000080e72ca */ /* 0x000fe200000e0000 */
[----:B------:R-:W-:Y:S01]  /*fe40*/  VIADD R8, R6, 0x400 ;  /* 0x0000040006087836 */ /* 0x000fe20000000000 */
[----:B------:R0:W-:Y:S02]  /*fe50*/  BAR.SYNC.DEFER_BLOCKING R5, 0x100 ;  /* 0x000400050000751d */ /* 0x0001e40000010000 */
[----:B------:R-:W-:Y:S01]  /*fe60*/  R2UR UR23, R9 ;  /* 0x00000000091772ca */ /* 0x000fe200000e0000 */
[----:B------:R-:W-:Y:S01]  /*fe70*/  IMAD.MOV.U32 R9, RZ, RZ, 0x40000040 ;  /* 0x40000040ff097424 */ /* 0x000fe200078e00ff */
[----:B------:R-:W-:-:S02]  /*fe80*/  R2UR UR18, R8 ;  /* 0x00000000081272ca */ /* 0x000fc400000e0000 */
[----:B------:R-:W-:Y:S02]  /*fe90*/  IADD3 R8, R6, 0x402, RZ ;  /* 0x0000040206087810 */ /* 0x000fe40007ffe0ff */
[----:B------:R-:W-:Y:S02]  /*fea0*/  R2UR UR27, R9 ;  /* 0x00000000091b72ca */ /* 0x000fe400000e0000 */
[----:B------:R-:W-:Y:S01]  /*feb0*/  R2UR UR22, R8 ;  /* 0x00000000081672ca */ /* 0x000fe200000e0000 */
[C---:B------:R-:W-:Y:S01]  /*fec0*/  VIADD R8, R6.reuse, 0x404 ;  /* 0x0000040406087836 */ /* 0x040fe20000000000 */
[----:B------:R-:W-:-:S04]  /*fed0*/  IADD3 R6, R6, 0x406, RZ ;  /* 0x0000040606067810 */ /* 0x000fc80007ffe0ff */
        /* <DEDUP_REMOVED lines=29> */
.L_x_3052:
[----:B------:R-:W-:Y:S01]  /*100b0*/  SHF.L.U32 R5, R15, 0x1f, RZ ;  /* 0x0000001f0f057819 */ /* 0x000fe200000006ff */
[----:B------:R-:W-:-:S04]  /*100c0*/  IMAD R6, R14, 0x8, R18 ;  /* 0x000000080e067824 */ /* 0x000fc800078e0212 */
[----:B------:R0:W1:Y:S01]  /*100d0*/  SYNCS.PHASECHK.TRANS64.TRYWAIT P2, [R6+URZ+0x28850], R5 ;  /* 0x02885005060075a7 */ /* 0x000062000804017f */
[----:B------:R-:W-:Y:S05]  /*100e0*/  @!P0 BRA `(.L_x_3053) ;  /* 0x0000000000048947 */ /* 0x000fea0003800000 */
[----:B------:R-:W-:Y:S01]  /*100f0*/  BPT.TRAP 0x1 ;  /* 0x000000040000795c */ /* 0x000fe20000300000 */
.L_x_3053:
[----:B-1----:R-:W-:Y:S05]  /*10100*/  @P2 BRA `(.L_x_3051) ;  /* 0x0000000000082947 */ /* 0x002fea0003800000 */
[----:B------:R-:W1:Y:S02]  /*10110*/  SYNCS.PHASECHK.TRANS64.TRYWAIT P2, [R6+URZ+0x28850], R5 ;  /* 0x02885005060075a7 */ /* 0x000e64000804017f */
[----:B-1----:R-:W-:Y:S05]  /*10120*/  @!P2 BRA `(.L_x_3054) ;  /* 0x0000010000e4a947 */ /* 0x002fea0003800000 */
.L_x_3051:
        /* <DEDUP_REMOVED lines=15> */
[----:B------:R-:W-:Y:S02]  /*10220*/  R2UR UR6, R8 ;  /* 0x00000000080672ca */ /* 0x000fe400000e0000 */
[----:B------:R-:W-:Y:S01]  /*10230*/  R2UR UR7, R9 ;  /* 0x00000000090772ca */ /* 0x000fe200000e0000 */
[----:B------:R-:W-:Y:S01]  /*10240*/  IMAD.MOV.U32 R9, RZ, RZ, 0x40000040 ;  /* 0x40000040ff097424 */ /* 0x000fe200078e00ff */
[----:B------:R-:W-:Y:S02]  /*10250*/  IADD3 R8, R6, 0x100, RZ ;  /* 0x0000010006087810 */ /* 0x000fe40007ffe0ff */
        /* <DEDUP_REMOVED lines=29> */
[C---:B------:R-:W-:Y:S01]  /*10430*/  IADD3 R8, R6.reuse, 0x300, RZ ;  /* 0x0000030006087810 */ /* 0x040fe20007ffe0ff */
        /* <DEDUP_REMOVED lines=18> */
.L_x_3055:
[----:B------:R-:W1:Y:S01]  /*10560*/  @P1 LDC R6, c[0x0][0x44c] ;  /* 0x00011300ff061b82 */ /* 0x000e620000000800 */
[----:B------:R-:W-:Y:S01]  /*10570*/  IADD3 R9, R204, R191, RZ ;  /* 0x000000bfcc097210 */ /* 0x000fe20007ffe0ff */
[----:B------:R-:W-:-:S06]  /*10580*/  UMOV UR46, UR45 ;  /* 0x0000002d002e7c82 */ /* 0x000fcc0008000000 */
[----:B0-----:R-:W0:Y:S01]  /*10590*/  @P1 LDC R5, c[0x0][0x450] ;  /* 0x00011400ff051b82 */ /* 0x001e220000000800 */
[----:B-1----:R-:W-:-:S05]  /*105a0*/  @P1 IMAD.HI.U32 R6, R9, R6, RZ ;  /* 0x0000000609061227 */ /* 0x002fca00078e00ff */
[----:B0-----:R-:W-:Y:S01]  /*105b0*/  @P1 SHF.R.U32.HI R9, RZ, R5, R6 ;  /* 0x00000005ff091219 */ /* 0x001fe20000011606 */
[----:B------:R-:W-:-:S04]  /*105c0*/  IMAD.MOV.U32 R6, RZ, RZ, -0x80 ;  /* 0xffffff80ff067424 */ /* 0x000fc800078e00ff */
[----:B------:R-:W0:Y:S01]  /*105d0*/  SHFL.IDX PT, R8, R9, RZ, 0x1c1f ;  /* 0x001c1fff09087589 */ /* 0x000e2200000e0000 */
[----:B------:R-:W-:-:S03]  /*105e0*/  IMAD R6, R13, R6, 0x1 ;  /* 0x000000010d067424 */ /* 0x000fc600078e0206 */
[----:B------:R-:W1:Y:S01]  /*105f0*/  SHFL.IDX PT, R20, R9, 0x1, 0x1c1f ;  /* 0x003c1f0009147f89 */ /* 0x000e6200000e0000 */
[----:B------:R-:W-:-:S05]  /*10600*/  IMAD R5, R203, -0x2, R6 ;  /* 0xfffffffecb057824 */ /* 0x000fca00078e0206 */
[----:B------:R-:W-:-:S05]  /*10610*/  IADD3 R5, -R192, R5, R193 ;  /* 0x00000005c0057210 */ /* 0x000fca0007ffe1c1 */
[C---:B0-----:R-:W-:Y:S02]  /*10620*/  IMAD.IADD R6, R5.reuse, 0x1, R8 ;  /* 0x0000000105067824 */ /* 0x041fe400078e0208 */
[----:B-1----:R-:W-:-:S03]  /*10630*/  IMAD.IADD R5, R5, 0x1, R20 ;  /* 0x0000000105057824 */ /* 0x002fc600078e0214 */
[C---:B------:R-:W-:Y:S02]  /*10640*/  ISETP.GT.AND P2, PT, R6.reuse, RZ, PT ;  /* 0x000000ff0600720c */ /* 0x040fe40003f44270 */
[----:B------:R-:W-:Y:S02]  /*10650*/  ISETP.GT.AND P3, PT, R6, 0x1, PT ;  /* 0x000000010600780c */ /* 0x000fe40003f64270 */
        /* <DEDUP_REMOVED lines=95> */
[C---:B------:R-:W-:Y:S02]  /*10c50*/  ISETP.GT.AND P4, PT, R5.reuse, 0x1, PT ;  /* 0x000000010500780c */ /* 0x040fe40003f84270 */
[----:B------:R-:W-:Y:S01]  /*10c60*/  FSEL R26, R26, -INF , P3 ;  /* 0xff8000001a1a7808 */ /* 0x000fe20001800000 */
[----:B------:R-:W0:Y:S01]  /*10c70*/  SHFL.BFLY PT, R153, R24, 0x2, 0x1f ;  /* 0x0c401f0018997f89 */ /* 0x000e2200000e0000 */
[----:B------:R-:W-:Y:S02]  /*10c80*/  ISETP.GT.AND P3, PT, R5, 0x8, PT ;  /* 0x000000080500780c */ /* 0x000fe40003f64270 */
[----:B------:R-:W-:Y:S02]  /*10c90*/  FSEL R27, R27, -INF , P4 ;  /* 0xff8000001b1b7808 */ /* 0x000fe40002000000 */
[----:B------:R-:W-:-:S02]  /*10ca0*/  FMNMX.FTZ R20, R26, R11, !PT ;  /* 0x0000000b1a147209 */ /* 0x000fc40007810000 */
[C---:B------:R-:W-:Y:S02]  /*10cb0*/  ISETP.GT.AND P4, PT, R5.reuse, 0x9, PT ;  /* 0x000000090500780c */ /* 0x040fe40003f84270 */
[----:B------:R-:W-:Y:S02]  /*10cc0*/  FSEL R30, R30, -INF , P3 ;  /* 0xff8000001e1e7808 */ /* 0x000fe40001800000 */
[----:B------:R-:W-:Y:S02]  /*10cd0*/  ISETP.GT.AND P3, PT, R5, 0x10, PT ;  /* 0x000000100500780c */ /* 0x000fe40003f64270 */
[----:B------:R-:W-:Y:S02]  /*10ce0*/  FSEL R31, R31, -INF , P4 ;  /* 0xff8000001f1f7808 */ /* 0x000fe40002000000 */
[----:B------:R-:W-:Y:S02]  /*10cf0*/  ISETP.GT.AND P4, PT, R5, 0x11, PT ;  /* 0x000000110500780c */ /* 0x000fe40003f84270 */
[----:B------:R-:W-:-:S02]  /*10d00*/  FSEL R34, R34, -INF , P3 ;  /* 0xff80000022227808 */ /* 0x000fc40001800000 */
[----:B------:R-:W-:Y:S02]  /*10d10*/  ISETP.GT.AND P3, PT, R5, 0x18, PT ;  /* 0x000000180500780c */ /* 0x000fe40003f64270 */
[----:B------:R-:W-:Y:S02]  /*10d20*/  FSEL R35, R35, -INF , P4 ;  /* 0xff80000023237808 */ /* 0x000fe40002000000 */
[C---:B------:R-:W-:Y:S02]  /*10d30*/  ISETP.GT.AND P4, PT, R5.reuse, 0x19, PT ;  /* 0x000000190500780c */ /* 0x040fe40003f84270 */
[----:B0-----:R-:W-:Y:S02]  /*10d40*/  FMNMX.FTZ R153, R24, R153, !PT ;  /* 0x0000009918997209 */ /* 0x001fe40007810000 */
[----:B------:R-:W-:Y:S02]  /*10d50*/  FSEL R38, R38, -INF , P3 ;  /* 0xff80000026267808 */ /* 0x000fe40001800000 */
[----:B------:R-:W-:Y:S01]  /*10d60*/  ISETP.GT.AND P3, PT, R5, 0x20, PT ;  /* 0x000000200500780c */ /* 0x000fe20003f64270 */
[----:B------:R-:W0:Y:S01]  /*10d70*/  SHFL.BFLY PT, R6, R153, 0x1, 0x1f ;  /* 0x0c201f0099067f89 */ /* 0x000e2200000e0000 */
[----:B------:R-:W-:-:S02]  /*10d80*/  FSEL R39, R39, -INF , P4 ;  /* 0xff80000027277808 */ /* 0x000fc40002000000 */
        /* <DEDUP_REMOVED lines=9> */
[----:B------:R-:W-:Y:S02]  /*10e20*/  FSEL R50, R50, -INF , P3 ;  /* 0xff80000032327808 */ /* 0x000fe40001800000 */
[----:B------:R-:W-:Y:S02]  /*10e30*/  ISETP.GT.AND P3, PT, R5, 0x38, PT ;  /* 0x000000380500780c */ /* 0x000fe40003f64270 */
[----:B0-----:R-:W-:-:S02]  /*10e40*/  FMNMX.FTZ R6, R153, R6, !PT ;  /* 0x0000000699067209 */ /* 0x001fc40007810000 */
[----:B------:R-:W-:Y:S02]  /*10e50*/  FSEL R51, R51, -INF , P4 ;  /* 0xff80000033337808 */ /* 0x000fe40002000000 */
[C---:B------:R-:W-:Y:S01]  /*10e60*/  FSETP.NEU.FTZ.AND P2, PT, R6.reuse, -INF , PT ;  /* 0xff8000000600780b */ /* 0x040fe20003f5d000 */
[----:B------:R-:W-:Y:S01]  /*10e70*/  FMUL.FTZ R8, R6, UR46 ;  /* 0x0000002e06087c20 */ /* 0x000fe20008410000 */
[C---:B------:R-:W-:Y:S02]  /*10e80*/  ISETP.GT.AND P4, PT, R5.reuse, 0x39, PT ;  /* 0x000000390500780c */ /* 0x040fe40003f84270 */
[----:B------:R-:W-:Y:S02]  /*10e90*/  FSEL R54, R54, -INF , P3 ;  /* 0xff80000036367808 */ /* 0x000fe40001800000 */
[----:B------:R-:W-:Y:S02]  /*10ea0*/  FSEL R8, R8, RZ, P2 ;  /* 0x000000ff08087208 */ /* 0x000fe40001000000 */
[----:B------:R-:W-:-:S02]  /*10eb0*/  ISETP.GT.AND P3, PT, R5, 0x40, PT ;  /* 0x000000400500780c */ /* 0x000fc40003f64270 */
[----:B------:R-:W-:Y:S01]  /*10ec0*/  FSEL R55, R55, -INF , P4 ;  /* 0xff80000037377808 */ /* 0x000fe20002000000 */
[--C-:B------:R-:W-:Y:S01]  /*10ed0*/  FFMA.FTZ R182, R21, UR46, -R8.reuse ;  /* 0x0000002e15b67c23 */ /* 0x100fe20008010808 */
[----:B------:R-:W-:Y:S01]  /*10ee0*/  FMNMX.FTZ R21, R27, R20, !PT ;  /* 0x000000141b157209 */ /* 0x000fe20007810000 */
[--C-:B------:R-:W-:Y:S01]  /*10ef0*/  FFMA.FTZ R176, R15, UR46, -R8.reuse ;  /* 0x0000002e0fb07c23 */ /* 0x100fe20008010808 */
[--C-:B------:R-:W-:Y:S01]  /*10f00*/  FFMA.FTZ R180, R25, UR46, -R8.reuse ;  /* 0x0000002e19b47c23 */ /* 0x100fe20008010808 */
[--C-:B------:R-:W-:Y:S01]  /*10f10*/  FFMA.FTZ R9, R29, UR46, -R8.reuse ;  /* 0x0000002e1d097c23 */ /* 0x100fe20008010808 */
[----:B------:R-:W-:Y:S01]  /*10f20*/  FMNMX.FTZ R20, R30, R21, !PT ;  /* 0x000000151e147209 */ /* 0x000fe20007810000 */
        /* <DEDUP_REMOVED lines=34> */
[----:B------:R-:W-:Y:S01]  /*11150*/  FFMA.FTZ R154, R84, UR46, -R8 ;  /* 0x0000002e549a7c23 */ /* 0x000fe20008010808 */
[----:B------:R-:W-:Y:S01]  /*11160*/  FMNMX.FTZ R25, R47, R20, !PT ;  /* 0x000000142f197209 */ /* 0x000fe20007810000 */
[----:B------:R-:W-:Y:S01]  /*11170*/  MUFU.EX2 R7, R7 ;  /* 0x0000000700077308 */ /* 0x000fe20000000800 */
[----:B------:R-:W-:-:S02]  /*11180*/  FSEL R66, R66, -INF , P3 ;  /* 0xff80000042427808 */ /* 0x000fc40001800000 */
[----:B------:R-:W-:Y:S01]  /*11190*/  FMNMX.FTZ R20, R50, R25, !PT ;  /* 0x0000001932147209 */ /* 0x000fe20007810000 */
[----:B------:R-:W-:Y:S01]  /*111a0*/  FFMA.FTZ R25, R41, UR46, -R8 ;  /* 0x0000002e29197c23 */ /* 0x000fe20008010808 */
[----:B------:R-:W-:Y:S02]  /*111b0*/  ISETP.GT.AND P3, PT, R5, 0x58, PT ;  /* 0x000000580500780c */ /* 0x000fe40003f64270 */
[----:B------:R-:W-:Y:S01]  /*111c0*/  FMNMX.FTZ R29, R51, R20, !PT ;  /* 0x00000014331d7209 */ /* 0x000fe20007810000 */
[----:B------:R-:W-:Y:S01]  /*111d0*/  MUFU.EX2 R180, R180 ;  /* 0x000000b400b47308 */ /* 0x000fe20000000800 */
[----:B------:R-:W-:Y:S02]  /*111e0*/  FSEL R70, R70, -INF , P3 ;  /* 0xff80000046467808 */ /* 0x000fe40001800000 */
[----:B------:R-:W-:Y:S02]  /*111f0*/  FMNMX.FTZ R20, R54, R29, !PT ;  /* 0x0000001d36147209 */ /* 0x000fe40007810000 */
[----:B------:R-:W-:-:S02]  /*11200*/  ISETP.GT.AND P3, PT, R5, 0x60, PT ;  /* 0x000000600500780c */ /* 0x000fc40003f64270 */
[----:B------:R-:W-:Y:S01]  /*11210*/  FMNMX.FTZ R29, R55, R20, !PT ;  /* 0x00000014371d7209 */ /* 0x000fe20007810000 */
[----:B------:R-:W-:Y:S01]  /*11220*/  MUFU.EX2 R182, R182 ;  /* 0x000000b600b67308 */ /* 0x000fe20000000800 */
[----:B------:R-:W-:Y:S02]  /*11230*/  FSEL R74, R74, -INF , P3 ;  /* 0xff8000004a4a7808 */ /* 0x000fe40001800000 */
[----:B------:R-:W-:Y:S01]  /*11240*/  FMNMX.FTZ R20, R58, R29, !PT ;  /* 0x0000001d3a147209 */ /* 0x000fe20007810000 */
[--C-:B------:R-:W-:Y:S01]  /*11250*/  FFMA.FTZ R29, R45, UR46, -R8.reuse ;  /* 0x0000002e2d1d7c23 */ /* 0x100fe20008010808 */
[----:B------:R-:W-:Y:S01]  /*11260*/  ISETP.GT.AND P3, PT, R5, 0x68, PT ;  /* 0x000000680500780c */ /* 0x000fe20003f64270 */
[----:B------:R-:W-:Y:S01]  /*11270*/  FFMA.FTZ R45, R77, UR46, -R8 ;  /* 0x0000002e4d2d7c23 */ /* 0x000fe20008010808 */
[----:B------:R-:W-:Y:S01]  /*11280*/  FMNMX.FTZ R33, R59, R20, !PT ;  /* 0x000000143b217209 */ /* 0x000fe20007810000 */
[----:B------:R-:W-:Y:S01]  /*11290*/  MUFU.EX2 R9, R9 ;  /* 0x0000000900097308 */ /* 0x000fe20000000800 */
[----:B------:R-:W-:-:S02]  /*112a0*/  FSEL R78, R78, -INF , P3 ;  /* 0xff8000004e4e7808 */ /* 0x000fc40001800000 */
[----:B------:R-:W-:Y:S02]  /*112b0*/  FMNMX.FTZ R20, R62, R33, !PT ;  /* 0x000000213e147209 */ /* 0x000fe40007810000 */
[----:B------:R-:W-:Y:S02]  /*112c0*/  ISETP.GT.AND P3, PT, R5, 0x70, PT ;  /* 0x000000700500780c */ /* 0x000fe40003f64270 */
[----:B------:R-:W-:Y:S01]  /*112d0*/  FMNMX.FTZ R33, R63, R20, !PT ;  /* 0x000000143f217209 */ /* 0x000fe20007810000 */
[----:B------:R-:W-:Y:S01]  /*112e0*/  MUFU.EX2 R176, R176 ;  /* 0x000000b000b07308 */ /* 0x000fe20000000800 */
        /* <DEDUP_REMOVED lines=12> */
[----:B------:R0:W-:Y:S01]  /*113b0*/  MUFU.EX2 R33, R49 ;  /* 0x0000003100217308 */ /* 0x0001e20000000800 */
[----:B------:R-:W-:Y:S02]  /*113c0*/  FSEL R75, R75, -INF , P4 ;  /* 0xff8000004b4b7808 */ /* 0x000fe40002000000 */
[----:B------:R-:W-:Y:S01]  /*113d0*/  FMNMX.FTZ R24, R74, R37, !PT ;  /* 0x000000254a187209 */ /* 0x000fe20007810000 */
[--C-:B------:R-:W-:Y:S01]  /*113e0*/  FFMA.FTZ R37, R53, UR46, -R8.reuse ;  /* 0x0000002e35257c23 */ /* 0x100fe20008010808 */
[----:B------:R-:W-:Y:S01]  /*113f0*/  ISETP.GT.AND P4, PT, R5, 0x69, PT ;  /* 0x000000690500780c */ /* 0x000fe20003f84270 */
[--C-:B------:R-:W-:Y:S01]  /*11400*/  FFMA.FTZ R53, R69, UR46, -R8.reuse ;  /* 0x0000002e45357c23 */ /* 0x100fe20008010808 */
[----:B------:R-:W-:Y:S01]  /*11410*/  FMNMX.FTZ R41, R75, R24, !PT ;  /* 0x000000184b297209 */ /* 0x000fe20007810000 */
[----:B------:R-:W-:Y:S01]  /*11420*/  MUFU.EX2 R178, R178 ;  /* 0x000000b200b27308 */ /* 0x000fe20000000800 */
[----:B------:R-:W-:Y:S01]  /*11430*/  FSEL R79, R79, -INF , P4 ;  /* 0xff8000004f4f7808 */ /* 0x000fe20002000000 */
[----:B0-----:R-:W-:Y:S01]  /*11440*/  FFMA.FTZ R49, R73, UR46, -R8 ;  /* 0x0000002e49317c23 */ /* 0x001fe20008010808 */
        /* <DEDUP_REMOVED lines=8> */
[----:B------:R-:W-:Y:S01]  /*114d0*/  FFMA.FTZ R41, R81, UR46, -R8 ;  /* 0x0000002e51297c23 */ /* 0x000fe20008010808 */
[----:B------:R-:W-:Y:S01]  /*114e0*/  ISETP.GT.AND P4, PT, R5, 0x79, PT ;  /* 0x000000790500780c */ /* 0x000fe20003f84270 */
[----:B------:R-:W-:Y:S01]  /*114f0*/  MUFU.EX2 R172, R172 ;  /* 0x000000ac00ac7308 */ /* 0x000fe20000000800 */
[----:B------:R-:W-:-:S02]  /*11500*/  FSEL R86, R86, -INF , P3 ;  /* 0xff80000056567808 */ /* 0x000fc40001800000 */
[----:B------:R-:W-:Y:S02]  /*11510*/  FMNMX.FTZ R5, R83, R24, !PT ;  /* 0x0000001853057209 */ /* 0x000fe40007810000 */
[----:B------:R-:W-:Y:S02]  /*11520*/  FSEL R87, R87, -INF , P4 ;  /* 0xff80000057577808 */ /* 0x000fe40002000000 */
        /* <DEDUP_REMOVED lines=9> */
[----:B------:R-:W0:Y:S07]  /*115c0*/  SHFL.BFLY PT, R5, R28, 0x1, 0x1f ;  /* 0x0c201f001c057f89 */ /* 0x000e2e00000e0000 */
[----:B------:R-:W-:Y:S08]  /*115d0*/  MUFU.EX2 R37, R37 ;  /* 0x0000002500257308 */ /* 0x000ff00000000800 */
[----:B------:R-:W-:Y:S08]  /*115e0*/  MUFU.EX2 R164, R164 ;  /* 0x000000a400a47308 */ /* 0x000ff00000000800 */
[----:B------:R-:W-:Y:S01]  /*115f0*/  MUFU.EX2 R67, R67 ;  /* 0x0000004300437308 */ /* 0x000fe20000000800 */
[----:B0-----:R-:W-:-:S04]  /*11600*/  FMNMX.FTZ R5, R28, R5, !PT ;  /* 0x000000051c057209 */ /* 0x001fc80007810000 */
[C---:B------:R-:W-:Y:S01]  /*11610*/  FSETP.NEU.FTZ.AND P3, PT, R5.reuse, -INF , PT ;  /* 0xff8000000500780b */ /* 0x040fe20003f7d000 */
[----:B------:R-:W-:Y:S02]  /*11620*/  FMUL.FTZ R69, R5, UR46 ;  /* 0x0000002e05457c20 */ /* 0x000fe40008410000 */
[----:B------:R-:W-:Y:S03]  /*11630*/  MUFU.EX2 R166, R166 ;  /* 0x000000a600a67308 */ /* 0x000fe60000000800 */
[----:B------:R-:W-:-:S05]  /*11640*/  FSEL R69, R69, RZ, P3 ;  /* 0x000000ff45457208 */ /* 0x000fca0001800000 */
[----:B------:R-:W-:Y:S01]  /*11650*/  MUFU.EX2 R61, R61 ;  /* 0x0000003d003d7308 */ /* 0x000fe20000000800 */
[--C-:B------:R-:W-:Y:S01]  /*11660*/  FFMA.FTZ R181, R27, UR46, -R69.reuse ;  /* 0x0000002e1bb57c23 */ /* 0x100fe20008010845 */
[----:B------:R-:W-:Y:S01]  /*11670*/  FSEL R27, R6, RZ, P2 ;  /* 0x000000ff061b7208 */ /* 0x000fe20001000000 */
[--C-:B------:R-:W-:Y:S01]  /*11680*/  FFMA.FTZ R24, R26, UR46, -R69.reuse ;  /* 0x0000002e1a187c23 */ /* 0x100fe20008010845 */
[--C-:B------:R-:W-:Y:S01]  /*11690*/  FFMA.FTZ R183, R30, UR46, -R69.reuse ;  /* 0x0000002e1eb77c23 */ /* 0x100fe20008010845 */
[--C-:B------:R-:W-:Y:S01]  /*116a0*/  FFMA.FTZ R26, R31, UR46, -R69.reuse ;  /* 0x0000002e1f1a7c23 */ /* 0x100fe20008010845 */
[--C-:B------:R-:W-:Y:S01]  /*116b0*/  FFMA.FTZ R177, R34, UR46, -R69.reuse ;  /* 0x0000002e22b17c23 */ /* 0x100fe20008010845 */
[----:B------:R-:W-:Y:S01]  /*116c0*/  FADD.FTZ R27, -R27, R12 ;  /* 0x0000000c1b1b7221 */ /* 0x000fe20000010100 */
[----:B------:R-:W-:Y:S01]  /*116d0*/  FSEL R12, R5, RZ, P3 ;  /* 0x000000ff050c7208 */ /* 0x000fe20001800000 */
[----:B------:R-:W-:Y:S01]  /*116e0*/  MUFU.EX2 R24, R24 ;  /* 0x0000001800187308 */ /* 0x000fe20000000800 */
[--C-:B------:R-:W-:Y:S01]  /*116f0*/  FFMA.FTZ R28, R35, UR46, -R69.reuse ;  /* 0x0000002e231c7c23 */ /* 0x100fe20008010845 */
[----:B------:R-:W-:Y:S01]  /*11700*/  FMUL.FTZ R8, R27, UR46 ;  /* 0x0000002e1b087c20 */ /* 0x000fe20008410000 */
[----:B------:R-:W-:Y:S01]  /*11710*/  FFMA.FTZ R179, R38, UR46, -R69 ;  /* 0x0000002e26b37c23 */ /* 0x000fe20008010845 */
[----:B------:R-:W-:Y:S01]  /*11720*/  FADD.FTZ R12, -R12, R11 ;  /* 0x0000000b0c0c7221 */ /* 0x000fe20000010100 */
[--C-:B------:R-:W-:Y:S01]  /*11730*/  FFMA.FTZ R30, R39, UR46, -R69.reuse ;  /* 0x0000002e271e7c23 */ /* 0x100fe20008010845 */
[--C-:B------:R-:W-:Y:S01]  /*11740*/  FFMA.FTZ R173, R42, UR46, -R69.reuse ;  /* 0x0000002e2aad7c23 */ /* 0x100fe20008010845 */
[--C-:B------:R-:W-:Y:S01]  /*11750*/  FFMA.FTZ R32, R43, UR46, -R69.reuse ;  /* 0x0000002e2b207c23 */ /* 0x100fe20008010845 */
[----:B------:R-:W-:Y:S01]  /*11760*/  FMUL.FTZ R11, R12, UR46 ;  /* 0x0000002e0c0b7c20 */ /* 0x000fe20008410000 */
[----:B------:R-:W0:Y:S01]  /*11770*/  MUFU.EX2 R8, R8 ;  /* 0x0000000800087308 */ /* 0x000e220000000800 */
[--C-:B------:R-:W-:Y:S01]  /*11780*/  FFMA.FTZ R175, R46, UR46, -R69.reuse ;  /* 0x0000002e2eaf7c23 */ /* 0x100fe20008010845 */
        /* <DEDUP_REMOVED lines=8> */
[--C-:B------:R-:W-:Y:S01]  /*11810*/  FFMA.FTZ R167, R62, UR46, -R69.reuse ;  /* 0x0000002e3ea77c23 */ /* 0x100fe20008010845 */
[--C-:B------:R-:W-:Y:S01]  /*11820*/  FFMA.FTZ R40, R63, UR46, -R69.reuse ;  /* 0x0000002e3f287c23 */ /* 0x100fe20008010845 */
[--C-:B------:R-:W-:Y:S01]  /*11830*/  FFMA.FTZ R161, R66, UR46, -R69.reuse ;  /* 0x0000002e42a17c23 */ /* 0x100fe20008010845 */
[--C-:B------:R-:W-:Y:S01]  /*11840*/  FFMA.FTZ R20, R20, UR46, -R69.reuse ;  /* 0x0000002e14147c23 */ /* 0x100fe20008010845 */
[--C-:B------:R-:W-:Y:S01]  /*11850*/  FFMA.FTZ R163, R70, UR46, -R69.reuse ;  /* 0x0000002e46a37c23 */ /* 0x100fe20008010845 */
[----:B------:R-:W-:Y:S01]  /*11860*/  FFMA.FTZ R157, R74, UR46, -R69 ;  /* 0x0000002e4a9d7c23 */ /* 0x000fe20008010845 */
[----:B------:R-:W2:Y:S01]  /*11870*/  MUFU.EX2 R181, R181 ;  /* 0x000000b500b57308 */ /* 0x000ea20000000800 */
[----:B0-----:R-:W-:Y:S01]  /*11880*/  FFMA.FTZ R3, R8, R3, R7 ;  /* 0x0000000308037223 */ /* 0x001fe20000010007 */
[--C-:B------:R-:W-:Y:S01]  /*11890*/  FFMA.FTZ R159, R78, UR46, -R69.reuse ;  /* 0x0000002e4e9f7c23 */ /* 0x100fe20008010845 */
[----:B------:R-:W-:Y:S01]  /*118a0*/  FFMA.FTZ R153, R82, UR46, -R69 ;  /* 0x0000002e52997c23 */ /* 0x000fe20008010845 */
[----:B------:R-:W-:Y:S01]  /*118b0*/  LEA R31, R186, R18, 0x3 ;  /* 0x00000012ba1f7211 */ /* 0x000fe200078e18ff */
[----:B------:R-:W-:Y:S01]  /*118c0*/  FADD.FTZ R3, R180, R3 ;  /* 0x00000003b4037221 */ /* 0x000fe20000010000 */
[----:B------:R-:W-:Y:S01]  /*118d0*/  FFMA.FTZ R155, R86, UR46, -R69 ;  /* 0x0000002e569b7c23 */ /* 0x000fe20008010845 */
[----:B------:R-:W-:Y:S01]  /*118e0*/  IMAD.U32 R35, RZ, RZ, UR38 ;  /* 0x00000026ff237e24 */ /* 0x000fe2000f8e00ff */
[----:B------:R-:W0:Y:S01]  /*118f0*/  MUFU.EX2 R183, R183 ;  /* 0x000000b700b77308 */ /* 0x000e220000000800 */
[----:B-1----:R-:W-:Y:S01]  /*11900*/  FFMA.FTZ R0, R11, R0, R24 ;  /* 0x000000000b007223 */ /* 0x002fe20000010018 */
        /* <DEDUP_REMOVED lines=13> */
[----:B------:R-:W-:Y:S01]  /*119e0*/  FADD.FTZ R27, R25, R42 ;  /* 0x0000002a191b7221 */ /* 0x000fe20000010000 */
[----:B------:R-:W-:Y:S01]  /*119f0*/  FFMA.FTZ R42, R71, UR46, -R69 ;  /* 0x0000002e472a7c23 */ /* 0x000fe20008010845 */
[----:B------:R-:W1:Y:S01]  /*11a00*/  MUFU.EX2 R179, R179 ;  /* 0x000000b300b37308 */ /* 0x000e620000000800 */
[----:B--2---:R-:W-:Y:S01]  /*11a10*/  FADD.FTZ R3, R177, R0 ;  /* 0x00000000b1037221 */ /* 0x004fe20000010000 */
[----:B------:R-:W-:-:S04]  /*11a20*/  FADD.FTZ R44, R174, R27 ;  /* 0x0000001bae2c7221 */ /* 0x000fc80000010000 */
[----:B------:R-:W-:Y:S02]  /*11a30*/  FADD.FTZ R27, R29, R44 ;  /* 0x0000002c1d1b7221 */ /* 0x000fe40000010000 */
[----:B------:R-:W2:Y:S01]  /*11a40*/  MUFU.EX2 R30, R30 ;  /* 0x0000001e001e7308 */ /* 0x000ea20000000800 */
[----:B0-----:R-:W-:Y:S01]  /*11a50*/  FADD.FTZ R0, R28, R3 ;  /* 0x000000031c007221 */ /* 0x001fe20000010000 */
[----:B------:R-:W-:-:S04]  /*11a60*/  FADD.FTZ R44, R168, R27 ;  /* 0x0000001ba82c7221 */ /* 0x000fc80000010000 */
[----:B------:R-:W-:Y:S01]  /*11a70*/  FADD.FTZ R27, R33, R44 ;  /* 0x0000002c211b7221 */ /* 0x000fe20000010000 */
[----:B------:R-:W-:Y:S01]  /*11a80*/  FFMA.FTZ R44, R75, UR46, -R69 ;  /* 0x0000002e4b2c7c23 */ /* 0x000fe20008010845 */
[----:B------:R-:W0:Y:S01]  /*11a90*/  MUFU.EX2 R173, R173 ;  /* 0x000000ad00ad7308 */ /* 0x000e220000000800 */
[----:B-1----:R-:W-:Y:S01]  /*11aa0*/  FADD.FTZ R3, R179, R0 ;  /* 0x00000000b3037221 */ /* 0x002fe20000010000 */
[----:B------:R-:W-:-:S04]  /*11ab0*/  FADD.FTZ R46, R170, R27 ;  /* 0x0000001baa2e7221 */ /* 0x000fc80000010000 */
[----:B------:R-:W-:Y:S02]  /*11ac0*/  FADD.FTZ R27, R37, R46 ;  /* 0x0000002e251b7221 */ /* 0x000fe40000010000 */
[----:B------:R-:W1:Y:S01]  /*11ad0*/  MUFU.EX2 R32, R32 ;  /* 0x0000002000207308 */ /* 0x000e620000000800 */
[----:B--2---:R-:W-:Y:S01]  /*11ae0*/  FADD.FTZ R0, R30, R3 ;  /* 0x000000031e007221 */ /* 0x004fe20000010000 */
[----:B------:R-:W-:-:S04]  /*11af0*/  FADD.FTZ R46, R164, R27 ;  /* 0x0000001ba42e7221 */ /* 0x000fc80000010000 */
[----:B------:R-:W-:Y:S01]  /*11b00*/  FADD.FTZ R27, R67, R46 ;  /* 0x0000002e431b7221 */ /* 0x000fe20000010000 */
[----:B------:R-:W-:Y:S01]  /*11b10*/  FFMA.FTZ R46, R79, UR46, -R69 ;  /* 0x0000002e4f2e7c23 */ /* 0x000fe20008010845 */
        /* <DEDUP_REMOVED lines=47> */
[----:B------:R-:W-:-:S05]  /*11e10*/  VIADD R0, R31, 0x28840 ;  /* 0x000288401f007836 */ /* 0x000fca0000000000 */
[----:B------:R-:W-:Y:S01]  /*11e20*/  PRMT R0, R35, 0x654, R0 ;  /* 0x0000065423007816 */ /* 0x000fe20000000000 */
[----:B------:R-:W0:Y:S01]  /*11e30*/  MUFU.EX2 R158, R158 ;  /* 0x0000009e009e7308 */ /* 0x000e220000000800 */
[----:B-1----:R-:W-:Y:S01]  /*11e40*/  FADD.FTZ R27, R49, R50 ;  /* 0x00000032311b7221 */ /* 0x002fe20000010000 */
[----:B------:R-:W-:Y:S01]  /*11e50*/  FFMA.FTZ R50, R87, UR46, -R69 ;  /* 0x0000002e57327c23 */ /* 0x000fe20008010845 */
[----:B------:R1:W-:Y:S05]  /*11e60*/  SYNCS.ARRIVE.TRANS64.RED.A1T0 RZ, [R0+URZ], RZ ;  /* 0x000000ff00ff79a7 */ /* 0x0003ea000810043f */
[----:B------:R-:W3:Y:S01]  /*11e70*/  MUFU.EX2 R159, R159 ;  /* 0x0000009f009f7308 */ /* 0x000ee20000000800 */
[----:B--2---:R-:W-:-:S07]  /*11e80*/  FADD.FTZ R52, R44, R3 ;  /* 0x000000032c347221 */ /* 0x004fce0000010000 */
[----:B------:R-:W2:Y:S01]  /*11e90*/  MUFU.EX2 R45, R45 ;  /* 0x0000002d002d7308 */ /* 0x000ea20000000800 */
[----:B0-----:R-:W-:-:S07]  /*11ea0*/  FADD.FTZ R54, R158, R27 ;  /* 0x0000001b9e367221 */ /* 0x001fce0000010000 */
[----:B------:R-:W1:Y:S01]  /*11eb0*/  MUFU.EX2 R46, R46 ;  /* 0x0000002e002e7308 */ /* 0x000e620000000800 */
[----:B---3--:R-:W-:-:S07]  /*11ec0*/  FADD.FTZ R3, R159, R52 ;  /* 0x000000349f037221 */ /* 0x008fce0000010000 */
        /* <DEDUP_REMOVED lines=20> */
.L_x_3056:
[----:B------:R-:W-:Y:S01]  /*12010*/  IMAD R14, R14, 0x8, R18 ;  /* 0x000000080e0e7824 */ /* 0x000fe200078e0212 */
[----:B------:R-:W-:Y:S01]  /*12020*/  ISETP.GT.AND P2, PT, R13, R10, PT ;  /* 0x0000000a0d00720c */ /* 0x000fe20003f44270 */
[-C--:B------:R-:W-:Y:S01]  /*12030*/  FMUL.FTZ R90, R90, R11.reuse ;  /* 0x0000000b5a5a7220 */ /* 0x080fe20000410000 */
[----:B------:R-:W-:Y:S01]  /*12040*/  MOV R27, UR38 ;  /* 0x00000026001b7c02 */ /* 0x000fe20008000f00 */
[----:B------:R-:W-:Y:S01]  /*12050*/  VIADD R14, R14, 0x28860 ;  /* 0x000288600e0e7836 */ /* 0x000fe20000000000 */
[----:B------:R-:W-:Y:S01]  /*12060*/  F2FP.F16.F32.PACK_AB R176, R15, R176 ;  /* 0x000000b00fb0723e */ /* 0x000fe200000000ff */
[----:B------:R-:W-:Y:S01]  /*12070*/  FMUL.FTZ R91, R91, R11 ;  /* 0x0000000b5b5b7220 */ /* 0x000fe20000410000 */
[----:B------:R-:W-:Y:S01]  /*12080*/  F2FP.F16.F32.PACK_AB R171, R12, R171 ;  /* 0x000000ab0cab723e */ /* 0x000fe200000000ff */
        /* <DEDUP_REMOVED lines=92> */
[-C--:B------:R-:W-:Y:S01]  /*12650*/  FMUL.FTZ R148, R148, R8.reuse ;  /* 0x0000000894947220 */ /* 0x080fe20000410000 */
[----:B------:R-:W-:Y:S01]  /*12660*/  FMUL.FTZ R149, R149, R8 ;  /* 0x0000000895957220 */ /* 0x000fe20000410000 */
[----:B------:R-:W-:Y:S01]  /*12670*/  VIADD R13, R13, 0xffffffff ;  /* 0xffffffff0d0d7836 */ /* 0x000fe20000000000 */
[----:B------:R-:W-:Y:S01]  /*12680*/  MOV R12, R6 ;  /* 0x00000006000c7202 */ /* 0x000fe20000000f00 */
[----:B------:R-:W-:-:S02]  /*12690*/  IMAD.MOV.U32 R11, RZ, RZ, R5 ;  /* 0x000000ffff0b7224 */ /* 0x000fc400078e0005 */
[----:B------:R-:W-:Y:S02]  /*126a0*/  IMAD.MOV.U32 R15, RZ, RZ, R188 ;  /* 0x000000ffff0f7224 */ /* 0x000fe400078e00bc */
[----:B0-----:R-:W-:Y:S01]  /*126b0*/  IMAD.MOV.U32 R14, RZ, RZ, R186 ;  /* 0x000000ffff0e7224 */ /* 0x001fe200078e00ba */
[----:B------:R-:W-:Y:S06]  /*126c0*/  @P2 BRA `(.L_x_3057) ;  /* 0xffffffd400182947 */ /* 0x000fec000383ffff */
.L_x_3045:
[----:B------:R-:W-:-:S13]  /*126d0*/  ISETP.GE.AND P1, PT, R13, RZ, PT ;  /* 0x000000ff0d00720c */ /* 0x000fda0003f26270 */
[----:B------:R-:W-:Y:S05]  /*126e0*/  @!P1 BRA `(.L_x_3058) ;  /* 0x00000020009c9947 */ /* 0x000fea0003800000 */
[----:B------:R-:W-:Y:S01]  /*126f0*/  IMAD.MOV.U32 R10, RZ, RZ, R5 ;  /* 0x000000ffff0a7224 */ /* 0x000fe200078e0005 */
[----:B------:R-:W-:Y:S01]  /*12700*/  MOV R11, R6 ;  /* 0x00000006000b7202 */ /* 0x000fe20000000f00 */
[----:B------:R-:W-:Y:S02]  /*12710*/  IMAD.MOV.U32 R14, RZ, RZ, R188 ;  /* 0x000000ffff0e7224 */ /* 0x000fe400078e00bc */
[----:B------:R-:W-:-:S07]  /*12720*/  IMAD.MOV.U32 R12, RZ, RZ, R186 ;  /* 0x000000ffff0c7224 */ /* 0x000fce00078e00ba */
.L_x_3070:
        /* <DEDUP_REMOVED lines=10> */
.L_x_3060:
[----:B------:R-:W-:Y:S02]  /*127d0*/  LEA R5, R186, R18, 0x3 ;  /* 0x00000012ba057211 */ /* 0x000fe400078e18ff */
[----:B------:R-:W-:-:S04]  /*127e0*/  SHF.L.U32 R6, R188, 0x1f, RZ ;  /* 0x0000001fbc067819 */ /* 0x000fc800000006ff */
[----:B------:R0:W1:Y:S01]  /*127f0*/  SYNCS.PHASECHK.TRANS64.TRYWAIT P1, [R5+URZ+0x28830], R6 ;  /* 0x02883006050075a7 */ /* 0x000062000802017f */
[----:B------:R-:W-:Y:S05]  /*12800*/  @!P0 BRA `(.L_x_3061) ;  /* 0x0000000000048947 */ /* 0x000fea0003800000 */
[----:B------:R-:W-:Y:S01]  /*12810*/  BPT.TRAP 0x1 ;  /* 0x000000040000795c */ /* 0x000fe20000300000 */
.L_x_3061:
[----:B------:R-:W-:Y:S04]  /*12820*/  BSSY B0, `(.L_x_3059) ;  /* 0x0000004000007945 */ /* 0x000fe80003800000 */
[----:B-1----:R-:W-:Y:S05]  /*12830*/  @P1 BRA `(.L_x_3062) ;  /* 0x0000000000081947 */ /* 0x002fea0003800000 */
[----:B------:R-:W1:Y:S02]  /*12840*/  SYNCS.PHASECHK.TRANS64.TRYWAIT P1, [R5+URZ+0x28830], R6 ;  /* 0x02883006050075a7 */ /* 0x000e64000802017f */
[----:B-1----:R-:W-:Y:S05]  /*12850*/  @!P1 BRA `(.L_x_3063) ;  /* 0x000000dc002c9947 */ /* 0x002fea0003800000 */
.L_x_3062:
[----:B------:R-:W-:Y:S05]  /*12860*/  BSYNC B0 ;  /* 0x0000000000007941 */ /* 0x000fea0003800000 */
.L_x_3059:
[----:B01----:R-:W0:Y:S01]  /*12870*/  S2R R5, SR_TID.X ;  /* 0x0000000000057919 */ /* 0x003e220000002100 */
[----:B------:R-:W-:Y:S05]  /*12880*/  WARPSYNC.ALL ;  /* 0x0000000000007948 */ /* 0x000fea0003800000 */
[----:B------:R-:W-:Y:S02]  /*12890*/  IMAD R6, R186, 0x800, R4 ;  /* 0x00000800ba067824 */ /* 0x000fe400078e0204 */
[----:B------:R-:W-:Y:S02]  /*128a0*/  IMAD.MOV.U32 R7, RZ, RZ, 0x40000040 ;  /* 0x40000040ff077424 */ /* 0x000fe400078e00ff */
[----:B------:R-:W-:Y:S01]  /*128b0*/  IMAD.MOV.U32 R9, RZ, RZ, 0x40000040 ;  /* 0x40000040ff097424 */ /* 0x000fe200078e00ff */
[----:B------:R-:W-:-:S02]  /*128c0*/  R2UR UR34, R6 ;  /* 0x00000000062272ca */ /* 0x000fc400000e0000 */
[----:B------:R-:W-:Y:S01]  /*128d0*/  R2UR UR35, R7 ;  /* 0x00000000072372ca */ /* 0x000fe200000e0000 */
[----:B------:R-:W-:Y:S01]  /*128e0*/  IMAD.MOV.U32 R7, RZ, RZ, 0x40000040 ;  /* 0x40000040ff077424 */ /* 0x000fe200078e00ff */
[----:B------:R-:W-:Y:S02]  /*128f0*/  IADD3 R8, R6, 0x2, RZ ;  /* 0x0000000206087810 */ /* 0x000fe40007ffe0ff */
[----:B------:R-:W-:Y:S01]  /*12900*/  R2UR UR7, R9 ;  /* 0x00000000090772ca */ /* 0x000fe200000e0000 */
[----:B------:R-:W-:Y:S01]  /*12910*/  IMAD.MOV.U32 R9, RZ, RZ, 0x40000040 ;  /* 0x40000040ff097424 */ /* 0x000fe200078e00ff */
[----:B------:R-:W-:Y:S01]  /*12920*/  R2UR UR6, R8 ;  /* 0x00000000080672ca */ /* 0x000fe200000e0000 */
[----:B------:R-:W-:Y:S01]  /*12930*/  VIADD R8, R6, 0x4 ;  /* 0x0000000406087836 */ /* 0x000fe20000000000 */
        /* <DEDUP_REMOVED lines=10> */
[----:B------:R-:W-:Y:S01]  /*129e0*/  R2UR UR19, R9 ;  /* 0x00000000091372ca */ /* 0x000fe200000e0000 */
[----:B------:R-:W-:Y:S01]  /*129f0*/  IMAD.MOV.U32 R9, RZ, RZ, 0x40000040 ;  /* 0x40000040ff097424 */ /* 0x000fe200078e00ff */
[----:B------:R-:W-:Y:S01]  /*12a00*/  R2UR UR18, R8 ;  /* 0x00000000081272ca */ /* 0x000fe200000e0000 */
[----:B------:R-:W-:Y:S01]  /*12a10*/  VIADD R5, R5, 0x8 ;  /* 0x0000000805057836 */ /* 0x000fe20000000000 */
[----:B------:R-:W-:-:S02]  /*12a20*/  IADD3 R8, R6, 0x402, RZ ;  /* 0x0000040206087810 */ /* 0x000fc40007ffe0ff */
[----:B------:R-:W-:Y:S01]  /*12a30*/  R2UR UR23, R9 ;  /* 0x00000000091772ca */ /* 0x000fe200000e0000 */
[----:B------:R-:W-:Y:S01]  /*12a40*/  IMAD.MOV.U32 R9, RZ, RZ, 0x40000040 ;  /* 0x40000040ff097424 */ /* 0x000fe200078e00ff */
[----:B------:R0:W-:Y:S01]  /*12a50*/  BAR.SYNC.DEFER_BLOCKING R5, 0x100 ;  /* 0x000400050000751d */ /* 0x0001e20000010000 */
[----:B------:R-:W-:Y:S01]  /*12a60*/  R2UR UR22, R8 ;  /* 0x00000000081672ca */ /* 0x000fe200000e0000 */
[C---:B------:R-:W-:Y:S01]  /*12a70*/  VIADD R8, R6.reuse, 0x404 ;  /* 0x0000040406087836 */ /* 0x040fe20000000000 */
[----:B------:R-:W-:Y:S02]  /*12a80*/  IADD3 R6, R6, 0x406, RZ ;  /* 0x0000040606067810 */ /* 0x000fe40007ffe0ff */
        /* <DEDUP_REMOVED lines=30> */
.L_x_3065:
[----:B------:R-:W-:Y:S01]  /*12c70*/  SHF.L.U32 R5, R14, 0x1f, RZ ;  /* 0x0000001f0e057819 */ /* 0x000fe200000006ff */
[----:B------:R-:W-:-:S04]  /*12c80*/  IMAD R6, R12, 0x8, R18 ;  /* 0x000000080c067824 */ /* 0x000fc800078e0212 */
[----:B------:R0:W1:Y:S01]  /*12c90*/  SYNCS.PHASECHK.TRANS64.TRYWAIT P1, [R6+URZ+0x28850], R5 ;  /* 0x02885005060075a7 */ /* 0x000062000802017f */
[----:B------:R-:W-:Y:S05]  /*12ca0*/  @!P0 BRA `(.L_x_3066) ;  /* 0x0000000000048947 */ /* 0x000fea0003800000 */
[----:B------:R-:W-:Y:S01]  /*12cb0*/  BPT.TRAP 0x1 ;  /* 0x000000040000795c */ /* 0x000fe20000300000 */
.L_x_3066:
[----:B-1----:R-:W-:Y:S05]  /*12cc0*/  @P1 BRA `(.L_x_3064) ;  /* 0x0000000000081947 */ /* 0x002fea0003800000 */
[----:B------:R-:W1:Y:S02]  /*12cd0*/  SYNCS.PHASECHK.TRANS64.TRYWAIT P1, [R6+URZ+0x28850], R5 ;  /* 0x02885005060075a7 */ /* 0x000e64000802017f */
[----:B-1----:R-:W-:Y:S05]  /*12ce0*/  @!P1 BRA `(.L_x_3067) ;  /* 0x000000d8001c9947 */ /* 0x002fea0003800000 */
.L_x_3064:
        /* <DEDUP_REMOVED lines=67> */
.L_x_3068:
[----:B------:R-:W-:Y:S01]  /*13120*/  FMNMX.FTZ R6, R24, R11, !PT ;  /* 0x0000000b18067209 */ /* 0x000fe20007810000 */
[----:B------:R-:W-:Y:S01]  /*13130*/  UMOV UR46, UR44 ;  /* 0x0000002c002e7c82 */ /* 0x000fe20008000000 */
[----:B------:R-:W-:Y:S02]  /*13140*/  FMNMX.FTZ R8, R26, R10, !PT ;  /* 0x0000000a1a087209 */ /* 0x000fe40007810000 */
[----:B0-----:R-:W-:Y:S02]  /*13150*/  FMNMX.FTZ R5, R25, R6, !PT ;  /* 0x0000000619057209 */ /* 0x001fe40007810000 */
        /* <DEDUP_REMOVED lines=69> */
[C---:B------:R-:W-:Y:S02]  /*135b0*/  FADD.FTZ R11, -R6.reuse, R11 ;  /* 0x0000000b060b7221 */ /* 0x040fe40000010100 */
[----:B------:R-:W-:Y:S01]  /*135c0*/  FADD.FTZ R7, -R5, R10 ;  /* 0x0000000a05077221 */ /* 0x000fe20000010100 */
[----:B------:R-:W-:Y:S01]  /*135d0*/  FMUL.FTZ R10, R6, UR46 ;  /* 0x0000002e060a7c20 */ /* 0x000fe20008410000 */
[----:B------:R-:W-:Y:S02]  /*135e0*/  FMUL.FTZ R11, R11, UR46 ;  /* 0x0000002e0b0b7c20 */ /* 0x000fe40008410000 */
[----:B------:R-:W-:Y:S01]  /*135f0*/  FMUL.FTZ R7, R7, UR46 ;  /* 0x0000002e07077c20 */ /* 0x000fe20008410000 */
[--C-:B------:R-:W-:Y:S01]  /*13600*/  FFMA.FTZ R153, R45, UR46, -R10.reuse ;  /* 0x0000002e2d997c23 */ /* 0x100fe2000801080a */
[----:B------:R0:W-:Y:S01]  /*13610*/  MUFU.EX2 R8, R11 ;  /* 0x0000000b00087308 */ /* 0x0001e20000000800 */
        /* <DEDUP_REMOVED lines=28> */
[--C-:B0-----:R-:W-:Y:S01]  /*137e0*/  FFMA.FTZ R11, R81, UR46, -R10.reuse ;  /* 0x0000002e510b7c23 */ /* 0x101fe2000801080a */
[--C-:B------:R-:W-:Y:S01]  /*137f0*/  FFMA.FTZ R154, R84, UR46, -R10.reuse ;  /* 0x0000002e549a7c23 */ /* 0x100fe2000801080a */
[----:B------:R-:W-:Y:S01]  /*13800*/  FFMA.FTZ R49, R85, UR46, -R10 ;  /* 0x0000002e55317c23 */ /* 0x000fe2000801080a */
[----:B------:R-:W-:Y:S01]  /*13810*/  FMUL.FTZ R10, R5, UR46 ;  /* 0x0000002e050a7c20 */ /* 0x000fe20008410000 */
[----:B------:R-:W0:Y:S01]  /*13820*/  MUFU.EX2 R9, R9 ;  /* 0x0000000900097308 */ /* 0x000e220000000800 */
[----:B------:R-:W-:-:S02]  /*13830*/  IMAD.U32 R52, RZ, RZ, UR38 ;  /* 0x00000026ff347e24 */ /* 0x000fc4000f8e00ff */
[--C-:B------:R-:W-:Y:S01]  /*13840*/  FFMA.FTZ R14, R26, UR46, -R10.reuse ;  /* 0x0000002e1a0e7c23 */ /* 0x100fe2000801080a */
[--C-:B------:R-:W-:Y:S01]  /*13850*/  FFMA.FTZ R181, R27, UR46, -R10.reuse ;  /* 0x0000002e1bb57c23 */ /* 0x100fe2000801080a */
        /* <DEDUP_REMOVED lines=12> */
[----:B0-----:R-:W-:Y:S01]  /*13920*/  FFMA.FTZ R3, R8, R3, R9 ;  /* 0x0000000308037223 */ /* 0x001fe20000010009 */
[--C-:B------:R-:W-:Y:S01]  /*13930*/  FFMA.FTZ R169, R50, UR46, -R10.reuse ;  /* 0x0000002e32a97c23 */ /* 0x100fe2000801080a */
[--C-:B------:R-:W-:Y:S01]  /*13940*/  FFMA.FTZ R32, R51, UR46, -R10.reuse ;  /* 0x0000002e33207c23 */ /* 0x100fe2000801080a */
[--C-:B------:R-:W-:Y:S01]  /*13950*/  FFMA.FTZ R171, R54, UR46, -R10.reuse ;  /* 0x0000002e36ab7c23 */ /* 0x100fe2000801080a */
[--C-:B------:R-:W-:Y:S01]  /*13960*/  FFMA.FTZ R34, R55, UR46, -R10.reuse ;  /* 0x0000002e37227c23 */ /* 0x100fe2000801080a */
[--C-:B------:R-:W-:Y:S01]  /*13970*/  FFMA.FTZ R165, R58, UR46, -R10.reuse ;  /* 0x0000002e3aa57c23 */ /* 0x100fe2000801080a */
[--C-:B------:R-:W-:Y:S01]  /*13980*/  FFMA.FTZ R36, R59, UR46, -R10.reuse ;  /* 0x0000002e3b247c23 */ /* 0x100fe2000801080a */
[----:B------:R-:W0:Y:S01]  /*13990*/  MUFU.EX2 R180, R180 ;  /* 0x000000b400b47308 */ /* 0x000e220000000800 */
[--C-:B------:R-:W-:Y:S01]  /*139a0*/  FFMA.FTZ R167, R62, UR46, -R10.reuse ;  /* 0x0000002e3ea77c23 */ /* 0x100fe2000801080a */
[--C-:B------:R-:W-:Y:S01]  /*139b0*/  FFMA.FTZ R38, R63, UR46, -R10.reuse ;  /* 0x0000002e3f267c23 */ /* 0x100fe2000801080a */
[--C-:B------:R-:W-:Y:S01]  /*139c0*/  FFMA.FTZ R27, R66, UR46, -R10.reuse ;  /* 0x0000002e421b7c23 */ /* 0x100fe2000801080a */
[----:B------:R-:W-:Y:S01]  /*139d0*/  FFMA.FTZ R163, R70, UR46, -R10 ;  /* 0x0000002e46a37c23 */ /* 0x000fe2000801080a */
[----:B------:R-:W-:-:S03]  /*139e0*/  LEA R51, R186, R18, 0x3 ;  /* 0x00000012ba337211 */ /* 0x000fc600078e18ff */
[----:B------:R-:W2:Y:S01]  /*139f0*/  MUFU.EX2 R181, R181 ;  /* 0x000000b500b57308 */ /* 0x000ea20000000800 */
[----:B-1----:R-:W-:Y:S01]  /*13a00*/  FFMA.FTZ R0, R7, R0, R14 ;  /* 0x0000000007007223 */ /* 0x002fe2000001000e */
[----:B------:R-:W-:-:S05]  /*13a10*/  VIADD R51, R51, 0x28840 ;  /* 0x0002884033337836 */ /* 0x000fca0000000000 */
[----:B------:R-:W-:Y:S01]  /*13a20*/  PRMT R51, R52, 0x654, R51 ;  /* 0x0000065434337816 */ /* 0x000fe20000000033 */
[----:B------:R-:W1:Y:S01]  /*13a30*/  MUFU.EX2 R182, R182 ;  /* 0x000000b600b67308 */ /* 0x000e620000000800 */
[----:B0-----:R-:W-:Y:S02]  /*13a40*/  FADD.FTZ R3, R180, R3 ;  /* 0x00000003b4037221 */ /* 0x001fe40000010000 */
[----:B------:R0:W-:Y:S05]  /*13a50*/  SYNCS.ARRIVE.TRANS64.RED.A1T0 RZ, [R51+URZ], RZ ;  /* 0x000000ff33ff79a7 */ /* 0x0001ea000810043f */
[----:B------:R-:W3:Y:S01]  /*13a60*/  MUFU.EX2 R183, R183 ;  /* 0x000000b700b77308 */ /* 0x000ee20000000800 */
[----:B--2---:R-:W-:-:S07]  /*13a70*/  FADD.FTZ R0, R181, R0 ;  /* 0x00000000b5007221 */ /* 0x004fce0000010000 */
[----:B------:R-:W2:Y:S01]  /*13a80*/  MUFU.EX2 R161, R161 ;  /* 0x000000a100a17308 */ /* 0x000ea20000000800 */
[----:B-1----:R-:W-:-:S07]  /*13a90*/  FADD.FTZ R40, R182, R3 ;  /* 0x00000003b6287221 */ /* 0x002fce0000010000 */
[----:B------:R-:W1:Y:S01]  /*13aa0*/  MUFU.EX2 R20, R20 ;  /* 0x0000001400147308 */ /* 0x000e620000000800 */
[----:B---3--:R-:W-:-:S07]  /*13ab0*/  FADD.FTZ R3, R183, R0 ;  /* 0x00000000b7037221 */ /* 0x008fce0000010000 */
        /* <DEDUP_REMOVED lines=9> */
[----:B-1----:R-:W-:Y:S01]  /*13b50*/  FADD.FTZ R31, R159, R40 ;  /* 0x000000289f1f7221 */ /* 0x002fe20000010000 */
[----:B------:R-:W-:-:S06]  /*13b60*/  FFMA.FTZ R40, R67, UR46, -R10 ;  /* 0x0000002e43287c23 */ /* 0x000fcc000801080a */
        /* <DEDUP_REMOVED lines=15> */
[----:B--2---:R-:W-:Y:S01]  /*13c60*/  FADD.FTZ R31, R155, R42 ;  /* 0x0000002a9b1f7221 */ /* 0x004fe20000010000 */
[----:B------:R-:W-:-:S06]  /*13c70*/  FFMA.FTZ R42, R71, UR46, -R10 ;  /* 0x0000002e472a7c23 */ /* 0x000fcc000801080a */
[----:B------:R-:W2:Y:S01]  /*13c80*/  MUFU.EX2 R175, R175 ;  /* 0x000000af00af7308 */ /* 0x000ea20000000800 */
[----:B-1----:R-:W-:-:S07]  /*13c90*/  FADD.FTZ R0, R28, R3 ;  /* 0x000000031c007221 */ /* 0x002fce0000010000 */
[----:B------:R-:W1:Y:S01]  /*13ca0*/  MUFU.EX2 R153, R153 ;  /* 0x0000009900997308 */ /* 0x000e620000000800 */
[----:B---3--:R-:W-:Y:S01]  /*13cb0*/  FADD.FTZ R44, R174, R31 ;  /* 0x0000001fae2c7221 */ /* 0x008fe20000010000 */
[----:B------:R-:W-:-:S06]  /*13cc0*/  FFMA.FTZ R31, R74, UR46, -R10 ;  /* 0x0000002e4a1f7c23 */ /* 0x000fcc000801080a */
        /* <DEDUP_REMOVED lines=53> */
[--C-:B------:R-:W-:Y:S01]  /*14020*/  FFMA.FTZ R43, R86, UR46, -R10.reuse ;  /* 0x0000002e562b7c23 */ /* 0x100fe2000801080a */
[----:B------:R-:W-:-:S05]  /*14030*/  FFMA.FTZ R10, R87, UR46, -R10 ;  /* 0x0000002e570a7c23 */ /* 0x000fca000801080a */
        /* <DEDUP_REMOVED lines=34> */
[----:B---3--:R-:W-:-:S03]  /*14260*/  FADD.FTZ R3, R49, R50 ;  /* 0x0000003231037221 */ /* 0x008fc60000010000 */
[----:B--2---:R-:W-:Y:S01]  /*14270*/  FADD.FTZ R0, R10, R47 ;  /* 0x0000002f0a007221 */ /* 0x004fe20000010000 */
[----:B0-----:R-:W-:Y:S06]  /*14280*/  @!P0 BRA `(.L_x_3069) ;  /* 0x0000000000048947 */ /* 0x001fec0003800000 */
[----:B------:R-:W-:Y:S01]  /*14290*/  BPT.TRAP 0x1 ;  /* 0x000000040000795c */ /* 0x000fe20000300000 */
.L_x_3069:
[----:B------:R-:W-:Y:S01]  /*142a0*/  IMAD R12, R12, 0x8, R18 ;  /* 0x000000080c0c7824 */ /* 0x000fe200078e0212 */
[----:B------:R-:W-:Y:S01]  /*142b0*/  ISETP.GT.AND P1, PT, R13, RZ, PT ;  /* 0x000000ff0d00720c */ /* 0x000fe20003f24270 */
[----:B------:R-:W-:Y:S01]  /*142c0*/  FMUL.FTZ R88, R88, R8 ;  /* 0x0000000858587220 */ /* 0x000fe20000410000 */
[----:B------:R-:W-:Y:S01]  /*142d0*/  MOV R47, UR38 ;  /* 0x00000026002f7c02 */ /* 0x000fe20008000f00 */
[----:B------:R-:W-:Y:S01]  /*142e0*/  VIADD R12, R12, 0x28860 ;  /* 0x000288600c0c7836 */ /* 0x000fe20000000000 */
[----:B------:R-:W-:Y:S01]  /*142f0*/  F2FP.F16.F32.PACK_AB R172, R155, R172 ;  /* 0x000000ac9bac723e */ /* 0x000fe200000000ff */
[----:B------:R-:W-:Y:S01]  /*14300*/  FMUL.FTZ R89, R89, R8 ;  /* 0x0000000859597220 */ /* 0x000fe20000410000 */
[----:B------:R-:W-:Y:S01]  /*14310*/  F2FP.F16.F32.PACK_AB R181, R181, R14 ;  /* 0x0000000eb5b5723e */ /* 0x000fe200000000ff */
[-C--:B------:R-:W-:Y:S01]  /*14320*/  FMUL.FTZ R92, R92, R8.reuse ;  /* 0x000000085c5c7220 */ /* 0x080fe20000410000 */
[----:B------:R-:W-:Y:S01]  /*14330*/  PRMT R12, R47, 0x654, R12 ;  /* 0x000006542f0c7816 */ /* 0x000fe2000000000c */
[----:B------:R-:W-:Y:S01]  /*14340*/  FMUL.FTZ R93, R93, R8 ;  /* 0x000000085d5d7220 */ /* 0x000fe20000410000 */
[----:B------:R-:W-:Y:S01]  /*14350*/  F2FP.F16.F32.PACK_AB R182, R161, R182 ;  /* 0x000000b6a1b6723e */ /* 0x000fe200000000ff */
[----:B------:R-:W-:Y:S01]  /*14360*/  FMUL.FTZ R96, R96, R8 ;  /* 0x0000000860607220 */ /* 0x000fe20000410000 */
[----:B------:R0:W-:Y:S01]  /*14370*/  SYNCS.ARRIVE.TRANS64.RED.A1T0 RZ, [R12+URZ], RZ ;  /* 0x000000ff0cff79a7 */ /* 0x0001e2000810043f */
        /* <DEDUP_REMOVED lines=94> */
.L_x_3058:
[----:B------:R-:W-:Y:S05]  /*14960*/  WARPSYNC.ALL ;  /* 0x0000000000007948 */ /* 0x000fea0003800000 */
[----:B------:R-:W-:Y:S06]  /*14970*/  BAR.ARV 0x8, 0x180 ;  /* 0x0206000000007b1d */ /* 0x000fec0000002000 */
[----:B------:R-:W-:Y:S05]  /*14980*/  @!P0 BRA `(.L_x_3071) ;  /* 0x0000000000048947 */ /* 0x000fea0003800000 */
[----:B------:R-:W-:Y:S01]  /*14990*/  BPT.TRAP 0x1 ;  /* 0x000000040000795c */ /* 0x000fe20000300000 */
.L_x_3071:
[----:B------:R-:W-:Y:S01]  /*149a0*/  IMAD R13, R186, 0x8, R18 ;  /* 0x00000008ba0d7824 */ /* 0x000fe200078e0212 */
[----:B------:R-:W-:-:S04]  /*149b0*/  SHF.L.U32 R4, R188, 0x1f, RZ ;  /* 0x0000001fbc047819 */ /* 0x000fc800000006ff */
[----:B------:R0:W1:Y:S01]  /*149c0*/  SYNCS.PHASECHK.TRANS64.TRYWAIT P1, [R13+URZ+0x28850], R4 ;  /* 0x028850040d0075a7 */ /* 0x000062000802017f */
[----:B------:R-:W-:Y:S05]  /*149d0*/  @!P0 BRA `(.L_x_3072) ;  /* 0x0000000000048947 */ /* 0x000fea0003800000 */
[----:B------:R-:W-:Y:S01]  /*149e0*/  BPT.TRAP 0x1 ;  /* 0x000000040000795c */ /* 0x000fe20000300000 */
.L_x_3072:
[----:B------:R-:W-:-:S04]  /*149f0*/  IADD3 R18, R18, 0x400, RZ ;  /* 0x0000040012127810 */ /* 0x000fc80007ffe0ff */
[----:B------:R-:W-:-:S04]  /*14a00*/  SHF.R.U32.HI R18, RZ, 0x4, R18 ;  /* 0x00000004ff127819 */ /* 0x000fc80000011612 */
[----:B------:R-:W-:-:S04]  /*14a10*/  LOP3.LUT R18, R18, 0x3fff, RZ, 0xc0, !PT ;  /* 0x00003fff12127812 */ /* 0x000fc800078ec0ff */
[----:B------:R-:W-:Y:S01]  /*14a20*/  LOP3.LUT R9, R18, 0x4000000, RZ, 0xfc, !PT ;  /* 0x0400000012097812 */ /* 0x000fe200078efcff */
[----:B-1----:R-:W-:Y:S06]  /*14a30*/  @P1 BRA `(.L_x_3073) ;  /* 0x0000000000081947 */ /* 0x002fec0003800000 */
[----:B------:R-:W1:Y:S02]  /*14a40*/  SYNCS.PHASECHK.TRANS64.TRYWAIT P1, [R13+URZ+0x28850], R4 ;  /* 0x028850040d0075a7 */ /* 0x000e64000802017f */
[----:B-1----:R-:W-:Y:S05]  /*14a50*/  @!P1 BRA `(.L_x_3074) ;  /* 0x000000b800d49947 */ /* 0x002fea0003800000 */
.L_x_3073:
[----:B------:R-:W-:Y:S01]  /*14a60*/  IMAD R8, R186, 0x800, R9 ;  /* 0x00000800ba087824 */ /* 0x000fe200078e0209 */
[----:B------:R-:W-:Y:S05]  /*14a70*/  WARPSYNC.ALL ;  /* 0x0000000000007948 */ /* 0x000fea0003800000 */
[----:B------:R-:W-:Y:S01]  /*14a80*/  IMAD.MOV.U32 R9, RZ, RZ, 0x40000040 ;  /* 0x40000040ff097424 */ /* 0x000fe200078e00ff */
[C---:B------:R-:W-:Y:S01]  /*14a90*/  R2UR UR6, R8.reuse ;  /* 0x00000000080672ca */ /* 0x040fe200000e0000 */
[----:B------:R-:W-:Y:S01]  /*14aa0*/  WARPGROUP.ARRIVE ;  /* 0x00000000000079c5 */ /* 0x000fe20000000000 */
[----:B------:R-:W-:Y:S01]  /*14ab0*/  VIADD R10, R8, 0x80 ;  /* 0x00000080080a7836 */ /* 0x000fe20000000000 */
[----:B------:R-:W-:Y:S01]  /*14ac0*/  MOV R11, 0x40000040 ;  /* 0x40000040000b7802 */ /* 0x000fe20000000f00 */
[----:B01----:R-:W0:Y:S01]  /*14ad0*/  SHFL.BFLY PT, R4, R3, 0x2, 0x1f ;  /* 0x0c401f0003047f89 */ /* 0x003e2200000e0000 */
[----:B------:R-:W-:Y:S01]  /*14ae0*/  R2UR UR7, R9 ;  /* 0x00000000090772ca */ /* 0x000fe200000e0000 */
[----:B------:R-:W-:Y:S01]  /*14af0*/  IMAD.MOV.U32 R12, RZ, RZ, RZ ;  /* 0x000000ffff0c7224 */ /* 0x000fe200078e00ff */
[----:B------:R-:W-:Y:S01]  /*14b00*/  MOV R9, 0x40000040 ;  /* 0x4000004000097802 */ /* 0x000fe20000000f00 */
[----:B------:R-:W1:Y:S01]  /*14b10*/  SHFL.BFLY PT, R7, R0, 0x2, 0x1f ;  /* 0x0c401f0000077f89 */ /* 0x000e6200000e0000 */
[----:B------:R-:W-:-:S09]  /*14b20*/  MOV R21, UR46 ;  /* 0x0000002e00157c02 */ /* 0x000fd20008000f00 */
[----:B------:R-:W-:Y:S01]  /*14b30*/  HGMMA.64x128x16.F32 R88, R180, gdesc[UR4].tnspB, R88, gsb0 ;  /* 0x41e00004b4587df0 */ /* 0x000fe20008000858 */
[----:B------:R-:W-:Y:S01]  /*14b40*/  R2UR UR6, R10 ;  /* 0x000000000a0672ca */ /* 0x000fe200000e0000 */
[----:B------:R-:W-:Y:S01]  /*14b50*/  VIADD R10, R8, 0x100 ;  /* 0x00000100080a7836 */ /* 0x000fe20000000000 */
[----:B------:R-:W-:Y:S01]  /*14b60*/  R2UR UR7, R11 ;  /* 0x000000000b0772ca */ /* 0x000fe200000e0000 */
[----:B------:R-:W-:Y:S02]  /*14b70*/  IMAD.MOV.U32 R11, RZ, RZ, 0x40000040 ;  /* 0x40000040ff0b7424 */ /* 0x000fe400078e00ff */
[----:B0-----:R-:W-:Y:S01]  /*14b80*/  FADD.FTZ R4, R4, R3 ;  /* 0x0000000304047221 */ /* 0x001fe20000010000 */
[----:B------:R-:W-:Y:S01]  /*14b90*/  IMAD.MOV.U32 R3, RZ, RZ, -0x800000 ;  /* 0xff800000ff037424 */ /* 0x000fe200078e00ff */
        /* <DEDUP_REMOVED lines=38> */
[----:B-1----:R-:W-:Y:S01]  /*14e00*/  FADD.FTZ R8, R7, R0 ;  /* 0x0000000007087221 */ /* 0x002fe20000010000 */
[----:B------:R-:W-:Y:S01]  /*14e10*/  R2UR UR7, R9 ;  /* 0x00000000090772ca */ /* 0x000fe200000e0000 */
[----:B------:R-:W0:Y:S01]  /*14e20*/  SHFL.BFLY PT, R7, R4, 0x1, 0x1f ;  /* 0x0c201f0004077f89 */ /* 0x000e2200000e0000 */
[----:B------:R-:W-:-:S03]  /*14e30*/  IMAD.MOV.U32 R0, RZ, RZ, -0x800000 ;  /* 0xff800000ff007424 */ /* 0x000fc600078e00ff */
[----:B------:R-:W1:Y:S01]  /*14e40*/  SHFL.BFLY PT, R9, R8, 0x1, 0x1f ;  /* 0x0c201f0008097f89 */ /* 0x000e6200000e0000 */
[----:B0-----:R-:W-:Y:S01]  /*14e50*/  FADD.FTZ R14, R4, R7 ;  /* 0x00000007040e7221 */ /* 0x001fe20000010000 */
[----:B------:R-:W-:Y:S02]  /*14e60*/  IMAD.MOV.U32 R7, RZ, RZ, RZ ;  /* 0x000000ffff077224 */ /* 0x000fe400078e00ff */
[----:B-1----:R-:W-:Y:S02]  /*14e70*/  FADD.FTZ R15, R8, R9 ;  /* 0x00000009080f7221 */ /* 0x002fe40000010000 */
[----:B------:R-:W-:Y:S01]  /*14e80*/  FSETP.NE.FTZ.AND P1, PT, R14, RZ, PT ;  /* 0x000000ff0e00720b */ /* 0x000fe20003f35000 */
[----:B------:R-:W-:Y:S02]  /*14e90*/  IMAD.U32 R9, RZ, RZ, UR46 ;  /* 0x0000002eff097e24 */ /* 0x000fe4000f8e00ff */
[----:B------:R-:W-:-:S10]  /*14ea0*/  FSETP.NE.FTZ.AND P2, PT, R15, RZ, PT ;  /* 0x000000ff0f00720b */ /* 0x000fd40003f55000 */
[----:B------:R-:W0:Y:S01]  /*14eb0*/  @P1 MUFU.LG2 R10, R14 ;  /* 0x0000000e000a1308 */ /* 0x000e220000000c00 */
[----:B------:R-:W-:Y:S02]  /*14ec0*/  @P1 FMUL.FTZ R9, R9, 0.69314718246459960938 ;  /* 0x3f31721809091820 */ /* 0x000fe40000410000 */
        /* <DEDUP_REMOVED lines=14> */
.L_x_3075:
[----:B------:R-:W-:Y:S01]  /*14fb0*/  VIADD R4, R13, 0x28860 ;  /* 0x000288600d047836 */ /* 0x000fe20000000000 */
[----:B------:R-:W-:Y:S01]  /*14fc0*/  MOV R5, UR38 ;  /* 0x0000002600057c02 */ /* 0x000fe20008000f00 */
        /* <DEDUP_REMOVED lines=9> */
[----:B------:R-:W-:Y:S01]  /*15060*/  SEL R5, RZ, 0x1, P0 ;  /* 0x00000001ff057807 */ /* 0x000fe20000000000 */
        /* <DEDUP_REMOVED lines=62> */
[----:B-1----:R-:W-:-:S11]  /*15450*/  SEL R186, R186, RZ, P0 ;  /* 0x000000ffbaba7207 */ /* 0x002fd60000000000 */
.L_x_2986:
[----:B------:R-:W-:Y:S05]  /*15460*/  WARPSYNC.ALL ;  /* 0x0000000000007948 */ /* 0x000fea0003800000 */
[----:B------:R-:W0:Y:S08]  /*15470*/  S2UR UR38, SR_CgaCtaId ;  /* 0x00000000002679c3 */ /* 0x000e300000008800 */
[----:B------:R-:W-:Y:S06]  /*15480*/  BAR.SYNC.DEFER_BLOCKING 0x5, 0x180 ;  /* 0x0146000000007b1d */ /* 0x000fec0000010000 */
[----:B------:R-:W-:Y:S01]  /*15490*/  UMOV UR4, 0x400 ;  /* 0x0000040000047882 */ /* 0x000fe20000000000 */
[----:B------:R-:W-:Y:S01]  /*154a0*/  BSSY B0, `(.L_x_3076) ;  /* 0x00001f9000007945 */ /* 0x000fe20003800000 */
[----:B0-----:R-:W-:-:S06]  /*154b0*/  ULEA UR4, UR38, UR4, 0x18 ;  /* 0x0000000426047291 */ /* 0x001fcc000f8ec03f */
[----:B------:R-:W-:-:S05]  /*154c0*/  IMAD.U32 R18, RZ, RZ, UR4 ;  /* 0x00000004ff127e24 */ /* 0x000fca000f8e00ff */
[----:B------:R0:W1:Y:S01]  /*154d0*/  LDS.128 R40, [R18+0x288d0] ;  /* 0x0288d00012287984 */ /* 0x0000620000000c00 */
[----:B------:R-:W-:Y:S06]  /*154e0*/  BAR.ARV 0x4, 0x180 ;  /* 0x0106000000007b1d */ /* 0x000fec0000002000 */
[----:B------:R-:W-:Y:S05]  /*154f0*/  @P1 BRA `(.L_x_3077) ;  /* 0x0000001400001947 */ /* 0x000fea0003800000 */
[----:B------:R-:W3:Y:S01]  /*15500*/  S2R R5, SR_SWINHI ;  /* 0x0000000000057919 */ /* 0x000ee20000002f00 */
[----:B------:R-:W-:Y:S05]  /*15510*/  WARPSYNC.ALL ;  /* 0x0000000000007948 */ /* 0x000fea0003800000 */
[----:B------:R-:W-:Y:S01]  /*15520*/  BAR.SYNC.DEFER_BLOCKING 0x1, 0x100 ;  /* 0x0044000000007b1d */ /* 0x000fe20000010000 */
[----:B------:R-:W-:Y:S01]  /*15530*/  F2FP.F16.F32.PACK_AB R10, R93, R10 ;  /* 0x0000000a5d0a723e */ /* 0x000fe200000000ff */
[----:B------:R-:W-:Y:S01]  /*15540*/  IMAD.MOV.U32 R48, RZ, RZ, RZ ;  /* 0x000000ffff307224 */ /* 0x000fe200078e00ff */
[----:B------:R-:W-:Y:S02]  /*15550*/  F2FP.F16.F32.PACK_AB R11, R11, R94 ;  /* 0x0000005e0b0b723e */ /* 0x000fe400000000ff */
[----:B------:R-:W-:Y:S01]  /*15560*/  F2FP.F16.F32.PACK_AB R30, R133, R30 ;  /* 0x0000001e851e723e */ /* 0x000fe200000000ff */
[----:B------:R-:W-:Y:S01]  /*15570*/  ULDC.64 UR4, c[0x0][0xc00] ;  /* 0x0003000000047ab9 */ /* 0x000fe20000000a00 */
[----:B------:R-:W-:Y:S01]  /*15580*/  F2FP.F16.F32.PACK_AB R32, R137, R32 ;  /* 0x000000208920723e */ /* 0x000fe200000000ff */
[----:B------:R-:W0:Y:S01]  /*15590*/  LDC R55, c[0x0][0xbe8] ;  /* 0x0002fa00ff377b82 */ /* 0x000e220000000800 */
[----:B------:R-:W-:-:S02]  /*155a0*/  F2FP.F16.F32.PACK_AB R33, R33, R138 ;  /* 0x0000008a2121723e */ /* 0x000fc400000000ff */
[----:B------:R-:W-:Y:S02]  /*155b0*/  F2FP.F16.F32.PACK_AB R34, R141, R34 ;  /* 0x000000228d22723e */ /* 0x000fe400000000ff */
[----:B------:R-:W-:Y:S02]  /*155c0*/  F2FP.F16.F32.PACK_AB R35, R35, R142 ;  /* 0x0000008e2323723e */ /* 0x000fe400000000ff */
[----:B------:R-:W-:Y:S02]  /*155d0*/  MOV R20, R18 ;  /* 0x0000001200147202 */ /* 0x000fe40000000f00 */
[----:B---3--:R-:W-:-:S03]  /*155e0*/  MOV R21, R5 ;  /* 0x0000000500157202 */ /* 0x008fc60000000f00 */
[----:B------:R-:W-:-:S03]  /*155f0*/  IMAD.WIDE R8, R222, 0x2, R20 ;  /* 0x00000002de087825 */ /* 0x000fc600078e0214 */
[C---:B------:R-:W-:Y:S02]  /*15600*/  LOP3.LUT R29, R8.reuse, 0x380, RZ, 0xc0, !PT ;  /* 0x00000380081d7812 */ /* 0x040fe400078ec0ff */
[C---:B------:R-:W-:Y:S02]  /*15610*/  IADD3 R37, P5, R8.reuse, 0x20, RZ ;  /* 0x0000002008257810 */ /* 0x040fe40007fbe0ff */
[C---:B------:R-:W-:Y:S02]  /*15620*/  IADD3 R39, P0, R8.reuse, 0x40, RZ ;  /* 0x0000004008277810 */ /* 0x040fe40007f1e0ff */
[----:B------:R-:W-:Y:S01]  /*15630*/  IADD3 R45, P1, R8, 0x60, RZ ;  /* 0x00000060082d7810 */ /* 0x000fe20007f3e0ff */
[--C-:B------:R-:W-:Y:S01]  /*15640*/  IMAD.X R5, RZ, RZ, R9.reuse, P5 ;  /* 0x000000ffff057224 */ /* 0x100fe200028e0609 */
[----:B------:R-:W-:Y:S02]  /*15650*/  SHF.R.U64 R29, R29, 0x3, RZ ;  /* 0x000000031d1d7819 */ /* 0x000fe400000012ff */
[----:B------:R-:W-:Y:S01]  /*15660*/  LOP3.LUT R4, R37, 0x380, RZ, 0xc0, !PT ;  /* 0x0000038025047812 */ /* 0x000fe200078ec0ff */
[----:B----4-:R-:W-:Y:S01]  /*15670*/  IMAD.X R13, RZ, RZ, R9, P1 ;  /* 0x000000ffff0d7224 */ /* 0x010fe200008e0609 */
[----:B------:R-:W-:-:S02]  /*15680*/  LOP3.LUT R6, R39, 0x380, RZ, 0xc0, !PT ;  /* 0x0000038027067812 */ /* 0x000fc400078ec0ff */
[C---:B--2---:R-:W-:Y:S02]  /*15690*/  IADD3 R47, P2, R8.reuse, 0x4000, RZ ;  /* 0x00004000082f7810 */ /* 0x044fe40007f5e0ff */
[C---:B------:R-:W-:Y:S02]  /*156a0*/  IADD3 R49, P3, R8.reuse, 0x4020, RZ ;  /* 0x0000402008317810 */ /* 0x040fe40007f7e0ff */
[C---:B------:R-:W-:Y:S01]  /*156b0*/  IADD3 R51, P4, R8.reuse, 0x4040, RZ ;  /* 0x0000404008337810 */ /* 0x040fe20007f9e0ff */
[--C-:B------:R-:W-:Y:S01]  /*156c0*/  IMAD.X R15, RZ, RZ, R9.reuse, P2 ;  /* 0x000000ffff0f7224 */ /* 0x100fe200010e0609 */
[----:B------:R-:W-:Y:S01]  /*156d0*/  IADD3 R53, P5, R8, 0x4060, RZ ;  /* 0x0000406008357810 */ /* 0x000fe20007fbe0ff */
[--C-:B------:R-:W-:Y:S01]  /*156e0*/  IMAD.X R25, RZ, RZ, R9.reuse, P3 ;  /* 0x000000ffff197224 */ /* 0x100fe200018e0609 */
[----:B------:R-:W-:Y:S02]  /*156f0*/  LOP3.LUT R12, R45, 0x380, RZ, 0xc0, !PT ;  /* 0x000003802d0c7812 */ /* 0x000fe400078ec0ff */
[----:B------:R-:W-:Y:S01]  /*15700*/  LOP3.LUT R8, R29, R8, RZ, 0x3c, !PT ;  /* 0x000000081d087212 */ /* 0x000fe200078e3cff */
[----:B------:R-:W-:Y:S01]  /*15710*/  IMAD.X R29, RZ, RZ, R9, P5 ;  /* 0x000000ffff1d7224 */ /* 0x000fe200028e0609 */
[----:B------:R-:W-:-:S02]  /*15720*/  SHF.R.U64 R4, R4, 0x3, RZ ;  /* 0x0000000304047819 */ /* 0x000fc400000012ff */
[----:B------:R-:W-:Y:S02]  /*15730*/  SHF.R.U64 R6, R6, 0x3, RZ ;  /* 0x0000000306067819 */ /* 0x000fe400000012ff */
[----:B------:R-:W-:Y:S02]  /*15740*/  LOP3.LUT R14, R47, 0x380, RZ, 0xc0, !PT ;  /* 0x000003802f0e7812 */ /* 0x000fe400078ec0ff */
[-C--:B------:R-:W-:Y:S02]  /*15750*/  IADD3.X R7, RZ, R9.reuse, RZ, P0, !PT ;  /* 0x00000009ff077210 */ /* 0x080fe400007fe4ff */
[----:B------:R-:W-:Y:S02]  /*15760*/  IADD3.X R27, RZ, R9, RZ, P4, !PT ;  /* 0x00000009ff1b7210 */ /* 0x000fe400027fe4ff */
[----:B------:R-:W-:Y:S02]  /*15770*/  SHF.R.U64 R12, R12, 0x3, RZ ;  /* 0x000000030c0c7819 */ /* 0x000fe400000012ff */
[----:B-----5:R-:W-:-:S02]  /*15780*/  LOP3.LUT R24, R49, 0x380, RZ, 0xc0, !PT ;  /* 0x0000038031187812 */ /* 0x020fc400078ec0ff */
[----:B------:R-:W-:Y:S02]  /*15790*/  LOP3.LUT R26, R51, 0x380, RZ, 0xc0, !PT ;  /* 0x00000380331a7812 */ /* 0x000fe400078ec0ff */
[----:B------:R-:W-:Y:S02]  /*157a0*/  MOV R46, R8 ;  /* 0x00000008002e7202 */ /* 0x000fe40000000f00 */
[----:B------:R-:W-:Y:S02]  /*157b0*/  LOP3.LUT R4, R4, R37, RZ, 0x3c, !PT ;  /* 0x0000002504047212 */ /* 0x000fe400078e3cff */
[----:B------:R-:W-:Y:S02]  /*157c0*/  LOP3.LUT R6, R6, R39, RZ, 0x3c, !PT ;  /* 0x0000002706067212 */ /* 0x000fe400078e3cff */
[----:B------:R-:W-:Y:S02]  /*157d0*/  LOP3.LUT R28, R53, 0x380, RZ, 0xc0, !PT ;  /* 0x00000380351c7812 */ /* 0x000fe400078ec0ff */
[----:B------:R-:W-:-:S02]  /*157e0*/  F2FP.F16.F32.PACK_AB R8, R89, R88 ;  /* 0x000000585908723e */ /* 0x000fc400000000ff */
[----:B------:R-:W-:Y:S02]  /*157f0*/  F2FP.F16.F32.PACK_AB R9, R91, R90 ;  /* 0x0000005a5b09723e */ /* 0x000fe400000000ff */
[----:B------:R-:W-:Y:S02]  /*15800*/  SHF.R.U64 R14, R14, 0x3, RZ ;  /* 0x000000030e0e7819 */ /* 0x000fe400000012ff */
[----:B------:R-:W-:Y:S01]  /*15810*/  LOP3.LUT R12, R12, R45, RZ, 0x3c, !PT ;  /* 0x0000002d0c0c7212 */ /* 0x000fe200078e3cff */
[----:B------:R2:W-:Y:S01]  /*15820*/  STSM.16.M88.4 [R46], R8 ;  /* 0x000000082e007844 */ /* 0x0005e20000000200 */
[----:B------:R-:W-:Y:S02]  /*15830*/  SHF.R.U64 R24, R24, 0x3, RZ ;  /* 0x0000000318187819 */ /* 0x000fe400000012ff */
[----:B------:R-:W-:Y:S02]  /*15840*/  SHF.R.U64 R26, R26, 0x3, RZ ;  /* 0x000000031a1a7819 */ /* 0x000fe400000012ff */
[----:B------:R-:W-:-:S02]  /*15850*/  SHF.R.U64 R28, R28, 0x3, RZ ;  /* 0x000000031c1c7819 */ /* 0x000fc400000012ff */
[----:B------:R-:W-:Y:S02]  /*15860*/  MOV R45, R4 ;  /* 0x00000004002d7202 */ /* 0x000fe40000000f00 */
[----:B------:R-:W-:Y:S02]  /*15870*/  MOV R44, R6 ;  /* 0x00000006002c7202 */ /* 0x000fe40000000f00 */
[----:B------:R-:W-:Y:S02]  /*15880*/  F2FP.F16.F32.PACK_AB R4, R36, R31 ;  /* 0x0000001f2404723e */ /* 0x000fe400000000ff */
[----:B------:R-:W-:Y:S02]  /*15890*/  F2FP.F16.F32.PACK_AB R5, R99, R98 ;  /* 0x000000626305723e */ /* 0x000fe400000000ff */
[----:B------:R-:W-:Y:S02]  /*158a0*/  F2FP.F16.F32.PACK_AB R6, R101, R100 ;  /* 0x000000646506723e */ /* 0x000fe400000000ff */
[----:B------:R-:W-:-:S02]  /*158b0*/  F2FP.F16.F32.PACK_AB R7, R103, R102 ;  /* 0x000000666707723e */ /* 0x000fc400000000ff */
[----:B------:R-:W-:Y:S02]  /*158c0*/  LOP3.LUT R14, R14, R47, RZ, 0x3c, !PT ;  /* 0x0000002f0e0e7212 */ /* 0x000fe400078e3cff */
[----:B--2---:R-:W-:Y:S01]  /*158d0*/  F2FP.F16.F32.PACK_AB R8, R105, R104 ;  /* 0x000000686908723e */ /* 0x004fe200000000ff */
[----:B------:R-:W-:Y:S01]  /*158e0*/  STSM.16.M88.4 [R45], R4 ;  /* 0x000000042d007844 */ /* 0x000fe20000000200 */
[----:B------:R-:W-:Y:S02]  /*158f0*/  F2FP.F16.F32.PACK_AB R9, R107, R106 ;  /* 0x0000006a6b09723e */ /* 0x000fe400000000ff */
[----:B------:R-:W-:Y:S02]  /*15900*/  F2FP.F16.F32.PACK_AB R10, R109, R108 ;  /* 0x0000006c6d0a723e */ /* 0x000fe400000000ff */
[----:B------:R-:W-:Y:S02]  /*15910*/  F2FP.F16.F32.PACK_AB R11, R111, R110 ;  /* 0x0000006e6f0b723e */ /* 0x000fe400000000ff */
[----:B------:R-:W-:-:S02]  /*15920*/  LOP3.LUT R24, R24, R49, RZ, 0x3c, !PT ;  /* 0x0000003118187212 */ /* 0x000fc400078e3cff */
[----:B------:R-:W-:Y:S01]  /*15930*/  LOP3.LUT R26, R26, R51, RZ, 0x3c, !PT ;  /* 0x000000331a1a7212 */ /* 0x000fe200078e3cff */
[----:B------:R2:W-:Y:S01]  /*15940*/  STSM.16.M88.4 [R44], R8 ;  /* 0x000000082c007844 */ /* 0x0005e20000000200 */
[----:B------:R-:W-:Y:S02]  /*15950*/  LOP3.LUT R28, R28, R53, RZ, 0x3c, !PT ;  /* 0x000000351c1c7212 */ /* 0x000fe400078e3cff */
[----:B-1----:R-:W-:Y:S02]  /*15960*/  MOV R40, R12 ;  /* 0x0000000c00287202 */ /* 0x002fe40000000f00 */
[----:B------:R-:W-:Y:S02]  /*15970*/  MOV R39, R14 ;  /* 0x0000000e00277202 */ /* 0x000fe40000000f00 */
[----:B------:R-:W-:Y:S02]  /*15980*/  MOV R38, R24 ;  /* 0x0000001800267202 */ /* 0x000fe40000000f00 */
[----:B------:R-:W-:-:S02]  /*15990*/  MOV R37, R26 ;  /* 0x0000001a00257202 */ /* 0x000fc40000000f00 */
[----:B------:R-:W-:Y:S02]  /*159a0*/  F2FP.F16.F32.PACK_AB R12, R113, R112 ;  /* 0x00000070710c723e */ /* 0x000fe400000000ff */
[----:B------:R-:W-:Y:S02]  /*159b0*/  F2FP.F16.F32.PACK_AB R13, R115, R114 ;  /* 0x00000072730d723e */ /* 0x000fe400000000ff */
[----:B------:R-:W-:Y:S02]  /*159c0*/  F2FP.F16.F32.PACK_AB R14, R117, R116 ;  /* 0x00000074750e723e */ /* 0x000fe400000000ff */
[----:B------:R-:W-:Y:S02]  /*159d0*/  F2FP.F16.F32.PACK_AB R15, R119, R118 ;  /* 0x00000076770f723e */ /* 0x000fe400000000ff */
[----:B------:R-:W-:Y:S02]  /*159e0*/  F2FP.F16.F32.PACK_AB R24, R121, R120 ;  /* 0x000000787918723e */ /* 0x000fe400000000ff */
[----:B------:R-:W-:Y:S01]  /*159f0*/  F2FP.F16.F32.PACK_AB R25, R123, R122 ;  /* 0x0000007a7b19723e */ /* 0x000fe200000000ff */
[----:B------:R-:W-:Y:S01]  /*15a00*/  STSM.16.M88.4 [R40], R12 ;  /* 0x0000000c28007844 */ /* 0x000fe20000000200 */
[----:B------:R-:W-:-:S02]  /*15a10*/  F2FP.F16.F32.PACK_AB R26, R125, R124 ;  /* 0x0000007c7d1a723e */ /* 0x000fc400000000ff */
[----:B------:R-:W-:Y:S02]  /*15a20*/  F2FP.F16.F32.PACK_AB R27, R127, R126 ;  /* 0x0000007e7f1b723e */ /* 0x000fe400000000ff */
[----:B------:R-:W-:Y:S02]  /*15a30*/  MOV R36, R28 ;  /* 0x0000001c00247202 */ /* 0x000fe40000000f00 */
[----:B------:R-:W-:Y:S01]  /*15a40*/  ISETP.NE.U32.AND P0, PT, RZ, UR4, PT ;  /* 0x00000004ff007c0c */ /* 0x000fe2000bf05070 */
[----:B------:R-:W-:Y:S01]  /*15a50*/  STSM.16.M88.4 [R39], R24 ;  /* 0x0000001827007844 */ /* 0x000fe20000000200 */
[----:B--2---:R-:W-:Y:S02]  /*15a60*/  IADD3 R8, P1, R208, UR4, RZ ;  /* 0x00000004d0087c10 */ /* 0x004fe4000ff3e0ff */
[----:B------:R-:W-:Y:S02]  /*15a70*/  F2FP.F16.F32.PACK_AB R28, R129, R128 ;  /* 0x00000080811c723e */ /* 0x000fe400000000ff */
[----:B------:R-:W-:-:S02]  /*15a80*/  F2FP.F16.F32.PACK_AB R29, R131, R130 ;  /* 0x00000082831d723e */ /* 0x000fc400000000ff */
[----:B------:R-:W-:Y:S02]  /*15a90*/  F2FP.F16.F32.PACK_AB R31, R135, R134 ;  /* 0x00000086871f723e */ /* 0x000fe400000000ff */
[----:B------:R-:W-:Y:S02]  /*15aa0*/  F2FP.F16.F32.PACK_AB R4, R145, R144 ;  /* 0x000000909104723e */ /* 0x000fe400000000ff */
[----:B------:R-:W-:Y:S01]  /*15ab0*/  F2FP.F16.F32.PACK_AB R5, R147, R146 ;  /* 0x000000929305723e */ /* 0x000fe200000000ff */
[----:B------:R-:W-:Y:S01]  /*15ac0*/  STSM.16.M88.4 [R38], R28 ;  /* 0x0000001c26007844 */ /* 0x000fe20000000200 */
[----:B------:R-:W-:Y:S02]  /*15ad0*/  F2FP.F16.F32.PACK_AB R6, R149, R148 ;  /* 0x000000949506723e */ /* 0x000fe400000000ff */
[----:B------:R-:W-:Y:S01]  /*15ae0*/  F2FP.F16.F32.PACK_AB R7, R151, R150 ;  /* 0x000000969707723e */ /* 0x000fe200000000ff */
[----:B------:R-:W-:Y:S01]  /*15af0*/  STSM.16.M88.4 [R37], R32 ;  /* 0x0000002025007844 */ /* 0x000fe20000000200 */
[----:B------:R-:W-:-:S02]  /*15b00*/  ISETP.NE.AND.EX P0, PT, RZ, UR5, PT, P0 ;  /* 0x00000005ff007c0c */ /* 0x000fc4000bf05300 */
        /* <DEDUP_REMOVED lines=8> */
[----:B-1----:R-:W-:Y:S01]  /*15b90*/  IMAD.U32 R6, RZ, RZ, UR4 ;  /* 0x00000004ff067e24 */ /* 0x002fe2000f8e00ff */
[----:B------:R-:W-:Y:S01]  /*15ba0*/  @P2 IADD3.X R209, R209, UR5, RZ, P3, !PT ;  /* 0x00000005d1d12c10 */ /* 0x000fe20009ffe4ff */
[----:B------:R1:W5:Y:S01]  /*15bb0*/  @P0 LDG.E R48, desc[UR42][R8.64] ;  /* 0x0000002a08300981 */ /* 0x000362000c1e1900 */
[----:B0-----:R-:W-:Y:S02]  /*15bc0*/  ISETP.NE.AND P1, PT, R55, 0x1, PT ;  /* 0x000000013700780c */ /* 0x001fe40003f25270 */
[----:B------:R-:W-:Y:S01]  /*15bd0*/  IADD3 R13, R204, R191, RZ ;  /* 0x000000bfcc0d7210 */ /* 0x000fe20007ffe0ff */
[----:B------:R1:W5:Y:S10]  /*15be0*/  @P2 LDG.E R6, desc[UR42][R208.64] ;  /* 0x0000002ad0062981 */ /* 0x000374000c1e1900 */
[----:B------:R-:W0:Y:S08]  /*15bf0*/  @P1 LDC R10, c[0x0][0xbec] ;  /* 0x0002fb00ff0a1b82 */ /* 0x000e300000000800 */
[----:B------:R-:W2:Y:S01]  /*15c00*/  @P1 LDC R11, c[0x0][0xbf0] ;  /* 0x0002fc00ff0b1b82 */ /* 0x000ea20000000800 */
[----:B-1----:R-:W-:Y:S05]  /*15c10*/  @P2 BRA `(.L_x_3078) ;  /* 0x0000000000102947 */ /* 0x002fea0003800000 */
[----:B------:R-:W-:Y:S05]  /*15c20*/  @!P0 BRA `(.L_x_3078) ;  /* 0x00000000000c8947 */ /* 0x000fea0003800000 */
[----:B------:R-:W3:Y:S04]  /*15c30*/  LDG.E R5, desc[UR42][R8.64] ;  /* 0x0000002a08057981 */ /* 0x000ee8000c1e1900 */
[----:B-----5:R-:W3:Y:S02]  /*15c40*/  LDG.E R6, desc[UR42][R8.64+0x4] ;  /* 0x0000042a08067981 */ /* 0x020ee4000c1e1900 */
[----:B---3--:R-:W-:-:S07]  /*15c50*/  IMAD.IADD R6, R6, 0x1, -R5 ;  /* 0x0000000106067824 */ /* 0x008fce00078e0a05 */
.L_x_3078:
[----:B------:R-:W-:Y:S01]  /*15c60*/  SHF.R.S32.HI R54, RZ, 0x1f, R207 ;  /* 0x0000001fff367819 */ /* 0x000fe200000114cf */
[----:B0-----:R-:W-:Y:S01]  /*15c70*/  @P1 IMAD.HI.U32 R4, R13, R10, RZ ;  /* 0x0000000a0d041227 */ /* 0x001fe200078e00ff */
[----:B------:R-:W-:Y:S01]  /*15c80*/  ULDC.64 UR4, c[0x0][0xb90] ;  /* 0x0002e40000047ab9 */ /* 0x000fe20000000a00 */
[----:B-----5:R-:W-:Y:S02]  /*15c90*/  SHF.R.S32.HI R49, RZ, 0x1f, R48 ;  /* 0x0000001fff317819 */ /* 0x020fe40000011430 */
[----:B------:R-:W-:Y:S01]  /*15ca0*/  IMAD R8, R54, UR4, RZ ;  /* 0x0000000436087c24 */ /* 0x000fe2000f8e02ff */
[----:B------:R-:W-:Y:S01]  /*15cb0*/  SEL R40, R211, RZ, !P0 ;  /* 0x000000ffd3287207 */ /* 0x000fe20004000000 */
[----:B------:R-:W-:Y:S01]  /*15cc0*/  IMAD.MOV.U32 R7, RZ, RZ, R13 ;  /* 0x000000ffff077224 */ /* 0x000fe200078e000d */
[----:B--2---:R-:W-:Y:S01]  /*15cd0*/  @P1 SHF.R.U32.HI R7, RZ, R11, R4 ;  /* 0x0000000bff071219 */ /* 0x004fe20000011604 */
[----:B------:R-:W-:Y:S01]  /*15ce0*/  IMAD.WIDE.U32 R4, R207, UR4, R48 ;  /* 0x00000004cf047c25 */ /* 0x000fe2000f8e0030 */
[----:B------:R-:W-:-:S03]  /*15cf0*/  SEL R57, R210, RZ, !P0 ;  /* 0x000000ffd2397207 */ /* 0x000fc60004000000 */
[----:B------:R-:W-:Y:S01]  /*15d00*/  IMAD R9, R207, UR5, R8 ;  /* 0x00000005cf097c24 */ /* 0x000fe2000f8e0208 */
[----:B------:R-:W-:Y:S01]  /*15d10*/  IADD3 R8, -R7, RZ, RZ ;  /* 0x000000ff07087210 */ /* 0x000fe20007ffe1ff */
[----:B------:R-:W-:Y:S01]  /*15d20*/  ULDC.64 UR4, c[0x0][0xb98] ;  /* 0x0002e60000047ab9 */ /* 0x000fe20000000a00 */
[----:B------:R-:W-:Y:S02]  /*15d30*/  IMAD.IADD R11, R16, 0x1, R224 ;  /* 0x00000001100b7824 */ /* 0x000fe400078e02e0 */
[----:B------:R-:W-:Y:S02]  /*15d40*/  IMAD.IADD R5, R5, 0x1, R9 ;  /* 0x0000000105057824 */ /* 0x000fe400078e0209 */
        /* <DEDUP_REMOVED lines=10> */
[----:B------:R-:W-:Y:S01]  /*15df0*/  IMAD R59, R6, R55, RZ ;  /* 0x00000037063b7224 */ /* 0x000fe200078e02ff */
        /* <DEDUP_REMOVED lines=17> */
[----:B------:R-:W-:Y:S01]  /*15f10*/  IADD3 R4, R221, R191, RZ ;  /* 0x000000bfdd047210 */ /* 0x000fe20007ffe0ff */
[----:B------:R-:W0:Y:S01]  /*15f20*/  SHFL.IDX PT, R51, R11, RZ, 0x1c1f ;  /* 0x001c1fff0b337589 */ /* 0x000e2200000e0000 */
[----:B------:R-:W-:Y:S02]  /*15f30*/  LOP3.LUT R24, R25, 0x380, RZ, 0xc0, !PT ;  /* 0x0000038019187812 */ /* 0x000fe400078ec0ff */
[----:B------:R-:W-:Y:S01]  /*15f40*/  LOP3.LUT R8, R7, 0x380, RZ, 0xc0, !PT ;  /* 0x0000038007087812 */ /* 0x000fe200078ec0ff */
[----:B------:R-:W-:Y:S01]  /*15f50*/  SHFL.IDX PT, R52, R10, 0x1, 0x1c1f ;  /* 0x003c1f000a347f89 */ /* 0x000fe200000e0000 */
[----:B------:R-:W-:-:S02]  /*15f60*/  SHF.R.U64 R24, R24, 0x3, RZ ;  /* 0x0000000318187819 */ /* 0x000fc400000012ff */
[----:B------:R-:W-:Y:S01]  /*15f70*/  SHF.R.U64 R28, R28, 0x3, RZ ;  /* 0x000000031c1c7819 */ /* 0x000fe200000012ff */
[----:B------:R-:W1:Y:S01]  /*15f80*/  SHFL.IDX PT, R53, R11, 0x1, 0x1c1f ;  /* 0x003c1f000b357f89 */ /* 0x000e6200000e0000 */
[----:B------:R-:W-:Y:S01]  /*15f90*/  LOP3.LUT R24, R24, R25, RZ, 0x3c, !PT ;  /* 0x0000001918187212 */ /* 0x000fe200078e3cff */
[----:B------:R-:W-:Y:S01]  /*15fa0*/  IMAD.X R25, RZ, RZ, R21, P2 ;  /* 0x000000ffff197224 */ /* 0x000fe200010e0615 */
[C---:B------:R-:W-:Y:S01]  /*15fb0*/  ISETP.GE.OR P2, PT, R4.reuse, R59, P0 ;  /* 0x0000003b0400720c */ /* 0x040fe20000746670 */
[----:B------:R-:W-:Y:S01]  /*15fc0*/  VIADD R4, R4, 0x8 ;  /* 0x0000000804047836 */ /* 0x000fe20000000000 */
[----:B------:R-:W-:Y:S02]  /*15fd0*/  SHF.R.U64 R12, R12, 0x3, RZ ;  /* 0x000000030c0c7819 */ /* 0x000fe400000012ff */
[----:B------:R-:W-:Y:S02]  /*15fe0*/  SHF.R.U64 R8, R8, 0x3, RZ ;  /* 0x0000000308087819 */ /* 0x000fe400000012ff */
[----:B------:R-:W-:-:S02]  /*15ff0*/  LOP3.LUT R28, R28, R29, RZ, 0x3c, !PT ;  /* 0x0000001d1c1c7212 */ /* 0x000fc400078e3cff */
[----:B------:R-:W-:Y:S01]  /*16000*/  LOP3.LUT R12, R12, R13, RZ, 0x3c, !PT ;  /* 0x0000000d0c0c7212 */ /* 0x000fe200078e3cff */
[--C-:B------:R-:W-:Y:S01]  /*16010*/  IMAD.X R13, RZ, RZ, R21.reuse, P4 ;  /* 0x000000ffff0d7224 */ /* 0x100fe200020e0615 */
[----:B------:R-:W-:Y:S02]  /*16020*/  IADD3.X R29, RZ, R21, RZ, P3, !PT ;  /* 0x00000015ff1d7210 */ /* 0x000fe40001ffe4ff */
[----:B------:R-:W-:Y:S01]  /*16030*/  LOP3.LUT R8, R8, R7, RZ, 0x3c, !PT ;  /* 0x0000000708087212 */ /* 0x000fe200078e3cff */
[----:B0-----:R0:W-:Y:S01]  /*16040*/  @!P2 ST.E desc[UR42][R50.64], R3 ;  /* 0x000000033200a985 */ /* 0x0011e2000c10192a */
[----:B------:R-:W-:Y:S02]  /*16050*/  IADD3 R5, P3, R20, 0x7000, RZ ;  /* 0x0000700014057810 */ /* 0x000fe40007f7e0ff */
[----:B------:R-:W-:Y:S02]  /*16060*/  ISETP.GE.OR P0, PT, R4, R59, P0 ;  /* 0x0000003b0400720c */ /* 0x000fe40000706670 */
[C---:B------:R-:W-:Y:S01]  /*16070*/  IADD3 R33, P5, R20.reuse, 0x5000, RZ ;  /* 0x0000500014217810 */ /* 0x040fe20007fbe0ff */
[----:B------:R-:W-:Y:S01]  /*16080*/  IMAD.X R45, RZ, RZ, R21, P3 ;  /* 0x000000ffff2d7224 */ /* 0x000fe200018e0615 */
[----:B------:R-:W-:-:S02]  /*16090*/  IADD3 R37, P4, R20, 0x6000, RZ ;  /* 0x0000600014257810 */ /* 0x000fc40007f9e0ff */
[----:B------:R-:W-:Y:S02]  /*160a0*/  LOP3.LUT R7, R20, 0x380, RZ, 0xc0, !PT ;  /* 0x0000038014077812 */ /* 0x000fe400078ec0ff */
[----:B------:R-:W-:Y:S01]  /*160b0*/  LOP3.LUT R4, R5, 0x380, RZ, 0xc0, !PT ;  /* 0x0000038005047812 */ /* 0x000fe200078ec0ff */
[----:B0-----:R-:W0:Y:S01]  /*160c0*/  @P1 LDC R51, c[0x0][0xbec] ;  /* 0x0002fb00ff331b82 */ /* 0x001e220000000800 */
[----:B------:R-:W-:Y:S01]  /*160d0*/  LOP3.LUT R32, R33, 0x380, RZ, 0xc0, !PT ;  /* 0x0000038021207812 */ /* 0x000fe200078ec0ff */
[----:B------:R-:W-:Y:S01]  /*160e0*/  IMAD R3, R49, UR4, RZ ;  /* 0x0000000431037c24 */ /* 0x000fe2000f8e02ff */
[----:B------:R-:W-:Y:S01]  /*160f0*/  LOP3.LUT R36, R37, 0x380, RZ, 0xc0, !PT ;  /* 0x0000038025247812 */ /* 0x000fe200078ec0ff */
[----:B-1----:R1:W-:Y:S01]  /*16100*/  @!P0 ST.E desc[UR42][R52.64], R0 ;  /* 0x0000000034008985 */ /* 0x0023e2000c10192a */
[----:B------:R-:W-:Y:S02]  /*16110*/  SHF.R.U64 R7, R7, 0x3, RZ ;  /* 0x0000000307077819 */ /* 0x000fe400000012ff */
[----:B------:R-:W-:Y:S01]  /*16120*/  SHF.R.U64 R4, R4, 0x3, RZ ;  /* 0x0000000304047819 */ /* 0x000fe200000012ff */
[----:B------:R-:W2:Y:S01]  /*16130*/  @P1 LDC R49, c[0x0][0xbf0] ;  /* 0x0002fc00ff311b82 */ /* 0x000ea20000000800 */
[----:B------:R-:W-:Y:S01]  /*16140*/  SHF.R.U64 R32, R32, 0x3, RZ ;  /* 0x0000000320207819 */ /* 0x000fe200000012ff */
[----:B------:R-:W-:Y:S01]  /*16150*/  IMAD R3, R48, UR5, R3 ;  /* 0x0000000530037c24 */ /* 0x000fe2000f8e0203 */
[----:B------:R-:W-:Y:S01]  /*16160*/  SHF.R.U64 R36, R36, 0x3, RZ ;  /* 0x0000000324247819 */ /* 0x000fe200000012ff */
[----:B------:R-:W5:Y:S01]  /*16170*/  LD.E.128 R8, desc[UR42][R8.64] ;  /* 0x0000002a08087980 */ /* 0x000f62000c101d00 */
[----:B------:R-:W-:-:S02]  /*16180*/  LOP3.LUT R20, R7, R20, RZ, 0x3c, !PT ;  /* 0x0000001407147212 */ /* 0x000fc400078e3cff */
[----:B------:R-:W-:Y:S01]  /*16190*/  LOP3.LUT R32, R32, R33, RZ, 0x3c, !PT ;  /* 0x0000002120207212 */ /* 0x000fe200078e3cff */
[--C-:B------:R-:W-:Y:S01]  /*161a0*/  IMAD.X R33, RZ, RZ, R21.reuse, P5 ;  /* 0x000000ffff217224 */ /* 0x100fe200028e0615 */
[----:B------:R-:W-:Y:S01]  /*161b0*/  LOP3.LUT R36, R36, R37, RZ, 0x3c, !PT ;  /* 0x0000002524247212 */ /* 0x000fe200078e3cff */
[----:B------:R-:W-:Y:S01]  /*161c0*/  IMAD.X R37, RZ, RZ, R21, P4 ;  /* 0x000000ffff257224 */ /* 0x000fe200020e0615 */
[----:B------:R-:W-:Y:S01]  /*161d0*/  LOP3.LUT R44, R4, R5, RZ, 0x3c, !PT ;  /* 0x00000005042c7212 */ /* 0x000fe200078e3cff */
[----:B------:R-:W5:Y:S04]  /*161e0*/  LD.E.128 R12, desc[UR42][R12.64] ;  /* 0x0000002a0c0c7980 */ /* 0x000f68000c101d00 */
[----:B------:R3:W5:Y:S04]  /*161f0*/  LD.E.128 R4, desc[UR42][R20.64] ;  /* 0x0000002a14047980 */ /* 0x000768000c101d00 */
[----:B------:R-:W5:Y:S04]  /*16200*/  LD.E.128 R24, desc[UR42][R24.64] ;  /* 0x0000002a18187980 */ /* 0x000f68000c101d00 */
[----:B------:R-:W5:Y:S01]  /*16210*/  LD.E.128 R28, desc[UR42][R28.64] ;  /* 0x0000002a1c1c7980 */ /* 0x000f62000c101d00 */
[----:B---3--:R-:W-:Y:S01]  /*16220*/  IMAD.WIDE.U32 R20, R48, UR4, RZ ;  /* 0x0000000430147c25 */ /* 0x008fe2000f8e00ff */
[----:B------:R-:W-:-:S02]  /*16230*/  ULDC.64 UR4, c[0x0][0xae8] ;  /* 0x0002ba0000047ab9 */ /* 0x000fc40000000a00 */
[----:B------:R-:W5:Y:S01]  /*16240*/  LD.E.128 R32, desc[UR42][R32.64] ;  /* 0x0000002a20207980 */ /* 0x000f62000c101d00 */
[----:B------:R-:W-:Y:S01]  /*16250*/  IMAD R48, R206, 0x20, R187 ;  /* 0x00000020ce307824 */ /* 0x000fe200078e02bb */
[----:B------:R-:W-:Y:S01]  /*16260*/  IADD3 R21, R21, R3, RZ ;  /* 0x0000000315157210 */ /* 0x000fe20007ffe0ff */
[----:B-1----:R-:W-:Y:S01]  /*16270*/  IMAD R0, R54, UR4, RZ ;  /* 0x0000000436007c24 */ /* 0x002fe2000f8e02ff */
[----:B------:R-:W5:Y:S01]  /*16280*/  LD.E.128 R36, desc[UR42][R36.64] ;  /* 0x0000002a24247980 */ /* 0x000f62000c101d00 */
[----:B------:R-:W-:Y:S02]  /*16290*/  IMAD.IADD R48, R191, 0x1, R48 ;  /* 0x00000001bf307824 */ /* 0x000fe400078e0230 */
[C---:B------:R-:W-:Y:S01]  /*162a0*/  IMAD R3, R207.reuse, UR5, R0 ;  /* 0x00000005cf037c24 */ /* 0x040fe2000f8e0200 */
[----:B------:R-:W5:Y:S01]  /*162b0*/  LD.E.128 R44, desc[UR42][R44.64] ;  /* 0x0000002a2c2c7980 */ /* 0x000f62000c101d00 */
[----:B------:R-:W-:Y:S01]  /*162c0*/  IMAD.WIDE.U32 R20, R207, UR4, R20 ;  /* 0x00000004cf147c25 */ /* 0x000fe2000f8e0014 */
[----:B------:R-:W-:Y:S01]  /*162d0*/  ULDC.64 UR4, c[0x0][0xaf0] ;  /* 0x0002bc0000047ab9 */ /* 0x000fe20000000a00 */
[----:B------:R-:W-:Y:S01]  /*162e0*/  @!PT LDS RZ, [RZ] ;  /* 0x00000000fffff984 */ /* 0x000fe20000000800 */
[----:B------:R-:W-:Y:S01]  /*162f0*/  @!PT LDS RZ, [RZ] ;  /* 0x00000000fffff984 */ /* 0x000fe20000000800 */
[----:B------:R-:W-:Y:S01]  /*16300*/  @!PT LDS RZ, [RZ] ;  /* 0x00000000fffff984 */ /* 0x000fe20000000800 */
[----:B------:R-:W-:Y:S01]  /*16310*/  @!PT LDS RZ, [RZ] ;  /* 0x00000000fffff984 */ /* 0x000fe20000000800 */
[----:B------:R1:W-:Y:S06]  /*16320*/  MEMBAR.ALL.CTA ;  /* 0x0000000000007992 */ /* 0x0003ec0000008000 */
[----:B-1----:R-:W1:Y:S01]  /*16330*/  FENCE.VIEW.ASYNC.S ;  /* 0x00000000000073c6 */ /* 0x002e620000000000 */
[----:B0-----:R-:W-:-:S04]  /*16340*/  @P1 IMAD.HI.U32 R0, R48, R51, RZ ;  /* 0x0000003330001227 */ /* 0x001fc800078e00ff */
        /* <DEDUP_REMOVED lines=15> */
[----:B------:R-:W-:Y:S02]  /*16440*/  ULDC.64 UR4, c[0x0][0xad8] ;  /* 0x0002b60000047ab9 */ /* 0x000fe40000000a00 */
[----:B------:R-:W-:Y:S01]  /*16450*/  IMAD.IADD R50, R187, 0x1, R191 ;  /* 0x00000001bb327824 */ /* 0x000fe200078e02bf */
[----:B------:R-:W-:Y:S01]  /*16460*/  IADD3 R21, R21, R51, RZ ;  /* 0x0000003315157210 */ /* 0x000fe20007ffe0ff */
[----:B------:R-:W-:Y:S02]  /*16470*/  IMAD R40, R0, UR4, RZ ;  /* 0x0000000400287c24 */ /* 0x000fe4000f8e02ff */
[----:B------:R-:W-:Y:S02]  /*16480*/  VIADD R0, R50, 0x20 ;  /* 0x0000002032007836 */ /* 0x000fe40000000000 */
[----:B------:R-:W-:-:S02]  /*16490*/  IMAD R51, R49, UR5, R40 ;  /* 0x0000000531337c24 */ /* 0x000fc4000f8e0228 */
[----:B------:R-:W-:Y:S01]  /*164a0*/  IMAD.WIDE.U32 R20, R49, UR4, R20 ;  /* 0x0000000431147c25 */ /* 0x000fe2000f8e0014 */
[-C--:B------:R-:W-:Y:S01]  /*164b0*/  ISETP.GE.AND P2, PT, R50, R59.reuse, PT ;  /* 0x0000003b3200720c */ /* 0x080fe20003f46270 */
[----:B------:R-:W-:Y:S01]  /*164c0*/  ULDC.64 UR4, c[0x0][0xa80] ;  /* 0x0002a00000047ab9 */ /* 0x000fe20000000a00 */
[----:B------:R-:W-:Y:S01]  /*164d0*/  ISETP.GE.AND P0, PT, R0, R59, PT ;  /* 0x0000003b0000720c */ /* 0x000fe20003f06270 */
[----:B------:R-:W-:Y:S01]  /*164e0*/  VIADD R3, R50, 0x40 ;  /* 0x0000004032037836 */ /* 0x000fe20000000000 */
[----:B------:R-:W-:Y:S01]  /*164f0*/  IADD3 R21, R21, R51, RZ ;  /* 0x0000003315157210 */ /* 0x000fe20007ffe0ff */
[----:B------:R-:W-:Y:S01]  /*16500*/  VIADD R0, R18, 0x28820 ;  /* 0x0002882012007836 */ /* 0x000fe20000000000 */
[C---:B------:R-:W-:Y:S02]  /*16510*/  LEA R40, P3, R20.reuse, UR4, 0x1 ;  /* 0x0000000414287c11 */ /* 0x040fe4000f8608ff */
[----:B------:R-:W-:Y:S02]  /*16520*/  ISETP.GE.AND P1, PT, R3, R59, PT ;  /* 0x0000003b0300720c */ /* 0x000fe40003f26270 */
[----:B------:R-:W-:-:S02]  /*16530*/  LEA.HI.X R3, R20, UR5, R21, 0x1, P3 ;  /* 0x0000000514037c11 */ /* 0x000fc400098f0c15 */
[----:B------:R-:W-:Y:S01]  /*16540*/  PRMT R0, RZ, 0x654, R0 ;  /* 0x00000654ff007816 */ /* 0x000fe20000000000 */
[----:B-1----:R0:W1:Y:S01]  /*16550*/  SHFL.IDX PT, R21, R40, RZ, 0x181f ;  /* 0x00181fff28157589 */ /* 0x00206200000e0000 */
        /* <DEDUP_REMOVED lines=13> */
.L_x_3080:
[----:B------:R-:W-:Y:S05]  /*16630*/  BSYNC B1 ;  /* 0x0000000000017941 */ /* 0x000fea0003800000 */
.L_x_3079:
        /* <DEDUP_REMOVED lines=13> */
.L_x_3082:
[----:B------:R-:W-:Y:S05]  /*16710*/  BSYNC B1 ;  /* 0x0000000000017941 */ /* 0x000fea0003800000 */
.L_x_3081:
        /* <DEDUP_REMOVED lines=13> */
.L_x_3084:
[----:B------:R-:W-:Y:S05]  /*167f0*/  BSYNC B1 ;  /* 0x0000000000017941 */ /* 0x000fea0003800000 */
.L_x_3083:
[----:B------:R-:W-:Y:S01]  /*16800*/  VIADD R0, R50, 0x60 ;  /* 0x0000006032007836 */ /* 0x000fe20000000000 */
[----:B0--3--:R-:W3:Y:S04]  /*16810*/  SHFL.IDX PT, R3, R3, 0x3, 0x181f ;  /* 0x00781f0003037f89 */ /* 0x009ee800000e0000 */
[----:B------:R-:W-:Y:S01]  /*16820*/  ISETP.GE.AND P0, PT, R0, R59, PT ;  /* 0x0000003b0000720c */ /* 0x000fe20003f06270 */
[----:B----4-:R4:W0:-:S12]  /*16830*/  SHFL.IDX PT, R7, R40, 0x3, 0x181f ;  /* 0x00781f0028077f89 */ /* 0x01081800000e0000 */
[----:B----4-:R-:W-:Y:S05]  /*16840*/  @P0 BRA `(.L_x_3085) ;  /* 0x0000000800f80947 */ /* 0x010fea0003800000 */
[----:B------:R-:W-:Y:S02]  /*16850*/  ULDC UR4, c[0x0][0xac8] ;  /* 0x0002b20000047ab9 */ /* 0x000fe40000000800 */
[----:B------:R-:W-:-:S13]  /*16860*/  ISETP.GE.AND P1, PT, R16, UR4, PT ;  /* 0x0000000410007c0c */ /* 0x000fda000bf26270 */
[----:B0-----:R-:W-:-:S04]  /*16870*/  @!P1 LEA R4, P0, R16, R7, 0x1 ;  /* 0x0000000710049211 */ /* 0x001fc800078008ff */
[----:B---3--:R-:W-:Y:S02]  /*16880*/  @!P1 LEA.HI.X R5, R16, R3, R17, 0x1, P0 ;  /* 0x0000000310059211 */ /* 0x008fe400000f0c11 */
[----:B------:R-:W-:-:S03]  /*16890*/  ISETP.GE.AND P0, PT, R2, UR4, PT ;  /* 0x0000000402007c0c */ /* 0x000fc6000bf06270 */
[----:B------:R4:W-:Y:S10]  /*168a0*/  @!P1 ST.E.128 desc[UR42][R4.64], R24 ;  /* 0x0000001804009985 */ /* 0x0009f4000c101d2a */
[----:B------:R-:W-:Y:S05]  /*168b0*/  @P0 BRA `(.L_x_3085) ;  /* 0x0000000800dc0947 */ /* 0x000fea0003800000 */
[----:B----4-:R-:W-:-:S04]  /*168c0*/  LEA R4, P0, R2, R7, 0x1 ;  /* 0x0000000702047211 */ /* 0x010fc800078008ff */
[----:B------:R-:W-:-:S05]  /*168d0*/  LEA.HI.X R5, R2, R3, R184, 0x1, P0 ;  /* 0x0000000302057211 */ /* 0x000fca00000f0cb8 */
[----:B------:R0:W-:Y:S01]  /*168e0*/  ST.E.128 desc[UR42][R4.64], R44 ;  /* 0x0000002c04007985 */ /* 0x0001e2000c101d2a */
[----:B------:R-:W-:Y:S05]  /*168f0*/  BRA `(.L_x_3085) ;  /* 0x0000000800cc7947 */ /* 0x000fea0003800000 */
.L_x_3077:
[----:B------:R-:W-:Y:S01]  /*16900*/  ULDC.64 UR4, c[0x0][0xc00] ;  /* 0x0003000000047ab9 */ /* 0x000fe20000000a00 */
[----:B------:R-:W-:Y:S01]  /*16910*/  IMAD.MOV.U32 R0, RZ, RZ, RZ ;  /* 0x000000ffff007224 */ /* 0x000fe200078e00ff */
[----:B------:R-:W-:Y:S01]  /*16920*/  ISETP.NE.U32.AND P0, PT, RZ, UR4, PT ;  /* 0x00000004ff007c0c */ /* 0x000fe2000bf05070 */
[----:B------:R-:W3:Y:S01]  /*16930*/  LDC R25, c[0x0][0xbe8] ;  /* 0x0002fa00ff197b82 */ /* 0x000ee20000000800 */
        /* <DEDUP_REMOVED lines=12> */
[----:B---3--:R-:W-:Y:S02]  /*16a00*/  ISETP.NE.AND P2, PT, R25, 0x1, PT ;  /* 0x000000011900780c */ /* 0x008fe40003f45270 */
[----:B------:R-:W-:-:S11]  /*16a10*/  ISETP.GE.AND P3, PT, R228, 0x80, PT ;  /* 0x00000080e400780c */ /* 0x000fd60003f66270 */
[----:B------:R-:W3:Y:S08]  /*16a20*/  @P2 LDC R14, c[0x0][0xbec] ;  /* 0x0002fb00ff0e2b82 */ /* 0x000ef00000000800 */
[----:B------:R-:W0:Y:S01]  /*16a30*/  @P2 LDC R27, c[0x0][0xbf0] ;  /* 0x0002fc00ff1b2b82 */ /* 0x000e220000000800 */
[----:B------:R-:W-:Y:S05]  /*16a40*/  @P1 BRA `(.L_x_3086) ;  /* 0x0000000000101947 */ /* 0x000fea0003800000 */
[----:B------:R-:W-:Y:S05]  /*16a50*/  @!P0 BRA `(.L_x_3086) ;  /* 0x00000000000c8947 */ /* 0x000fea0003800000 */
[----:B------:R-:W2:Y:S04]  /*16a60*/  LDG.E R3, desc[UR42][R4.64] ;  /* 0x0000002a04037981 */ /* 0x000ea8000c1e1900 */
[----:B-----5:R-:W2:Y:S02]  /*16a70*/  LDG.E R8, desc[UR42][R4.64+0x4] ;  /* 0x0000042a04087981 */ /* 0x020ea4000c1e1900 */
[----:B--2---:R-:W-:-:S07]  /*16a80*/  IADD3 R8, -R3, R8, RZ ;  /* 0x0000000803087210 */ /* 0x004fce0007ffe1ff */
.L_x_3086:
[----:B------:R-:W-:Y:S01]  /*16a90*/  BSSY B1, `(.L_x_3087) ;  /* 0x000002d000017945 */ /* 0x000fe20003800000 */
[----:B----4-:R-:W-:Y:S02]  /*16aa0*/  SHF.R.S32.HI R13, RZ, 0x1f, R207 ;  /* 0x0000001fff0d7819 */ /* 0x010fe400000114cf */
[----:B------:R-:W-:Y:S02]  /*16ab0*/  SEL R15, R210, RZ, !P0 ;  /* 0x000000ffd20f7207 */ /* 0x000fe40004000000 */
[----:B------:R-:W-:Y:S02]  /*16ac0*/  SEL R211, R211, RZ, !P0 ;  /* 0x000000ffd3d37207 */ /* 0x000fe40004000000 */
[----:B-----5:R-:W-:Y:S01]  /*16ad0*/  SHF.R.S32.HI R11, RZ, 0x1f, R0 ;  /* 0x0000001fff0b7819 */ /* 0x020fe20000011400 */
[----:B------:R-:W-:Y:S06]  /*16ae0*/  @P3 BRA `(.L_x_3088) ;  /* 0x00000000009c3947 */ /* 0x000fec0003800000 */
[----:B------:R-:W4:Y:S01]  /*16af0*/  S2R R12, SR_TID.X ;  /* 0x00000000000c7919 */ /* 0x000f220000002100 */
[----:B------:R-:W5:Y:S02]  /*16b00*/  LDC R9, c[0x0][0xbe8] ;  /* 0x0002fa00ff097b82 */ /* 0x000f640000000800 */
[----:B-----5:R-:W-:Y:S01]  /*16b10*/  IMAD R3, R8, R9, RZ ;  /* 0x0000000908037224 */ /* 0x020fe200078e02ff */
[----:B----4-:R-:W-:-:S04]  /*16b20*/  IADD3 R12, R191, -0x80, R12 ;  /* 0xffffff80bf0c7810 */ /* 0x010fc80007ffe00c */
[----:B------:R-:W-:-:S13]  /*16b30*/  ISETP.GE.AND P0, PT, R12, R3, PT ;  /* 0x000000030c00720c */ /* 0x000fda0003f06270 */
[----:B------:R-:W-:Y:S05]  /*16b40*/  @P0 BRA `(.L_x_3088) ;  /* 0x0000000000840947 */ /* 0x000fea0003800000 */
[----:B------:R-:W-:Y:S01]  /*16b50*/  ISETP.NE.AND P0, PT, R9, 0x1, PT ;  /* 0x000000010900780c */ /* 0x000fe20003f05270 */
[----:B------:R-:W-:Y:S01]  /*16b60*/  ULDC.64 UR4, c[0x0][0xb90] ;  /* 0x0002e40000047ab9 */ /* 0x000fe20000000a00 */
[----:B0-----:R-:W-:Y:S02]  /*16b70*/  IMAD.MOV.U32 R4, RZ, RZ, R0 ;  /* 0x000000ffff047224 */ /* 0x001fe400078e0000 */
[----:B------:R-:W-:Y:S02]  /*16b80*/  IMAD R10, R13, UR4, RZ ;  /* 0x000000040d0a7c24 */ /* 0x000fe4000f8e02ff */
[----:B------:R-:W-:Y:S02]  /*16b90*/  IMAD.MOV.U32 R5, RZ, RZ, R11 ;  /* 0x000000ffff057224 */ /* 0x000fe400078e000b */
[----:B------:R-:W-:Y:S02]  /*16ba0*/  IMAD.MOV.U32 R3, RZ, RZ, R12 ;  /* 0x000000ffff037224 */ /* 0x000fe400078e000c */
[----:B------:R-:W-:-:S03]  /*16bb0*/  IMAD.WIDE.U32 R4, R207, UR4, R4 ;  /* 0x00000004cf047c25 */ /* 0x000fc6000f8e0004 */
[----:B------:R-:W0:Y:S08]  /*16bc0*/  @P0 LDC R7, c[0x0][0xbec] ;  /* 0x0002fb00ff070b82 */ /* 0x000e300000000800 */
[----:B------:R-:W4:Y:S01]  /*16bd0*/  @P0 LDC R21, c[0x0][0xbf0] ;  /* 0x0002fc00ff150b82 */ /* 0x000f220000000800 */
[----:B0-----:R-:W-:-:S04]  /*16be0*/  @P0 IMAD.HI.U32 R6, R12, R7, RZ ;  /* 0x000000070c060227 */ /* 0x001fc800078e00ff */
[----:B------:R-:W-:Y:S01]  /*16bf0*/  IMAD R7, R207, UR5, R10 ;  /* 0x00000005cf077c24 */ /* 0x000fe2000f8e020a */
[----:B------:R-:W-:Y:S01]  /*16c00*/  ULDC.64 UR4, c[0x0][0xb98] ;  /* 0x0002e60000047ab9 */ /* 0x000fe20000000a00 */
[----:B----4-:R-:W-:Y:S01]  /*16c10*/  @P0 SHF.R.U32.HI R3, RZ, R21, R6 ;  /* 0x00000015ff030219 */ /* 0x010fe20000011606 */
[----:B------:R-:W-:Y:S02]  /*16c20*/  IMAD R6, R211, UR4, RZ ;  /* 0x00000004d3067c24 */ /* 0x000fe4000f8e02ff */
[----:B------:R-:W-:Y:S02]  /*16c30*/  IADD3 R5, R5, R7, RZ ;  /* 0x0000000705057210 */ /* 0x000fe40007ffe0ff */
[----:B------:R-:W-:Y:S02]  /*16c40*/  IMAD.MOV R7, RZ, RZ, -R3 ;  /* 0x000000ffff077224 */ /* 0x000fe400078e0a03 */
[----:B------:R-:W-:-:S04]  /*16c50*/  IMAD.WIDE.U32 R4, R15, UR4, R4 ;  /* 0x000000040f047c25 */ /* 0x000fc8000f8e0004 */
[----:B------:R-:W-:Y:S01]  /*16c60*/  IMAD R7, R9, R7, R12 ;  /* 0x0000000709077224 */ /* 0x000fe200078e020c */
[----:B------:R-:W-:Y:S01]  /*16c70*/  SHF.R.S32.HI R9, RZ, 0x1f, R3 ;  /* 0x0000001fff097819 */ /* 0x000fe20000011403 */
[----:B------:R-:W-:Y:S01]  /*16c80*/  IMAD R6, R15, UR5, R6 ;  /* 0x000000050f067c24 */ /* 0x000fe2000f8e0206 */
[----:B------:R-:W-:Y:S01]  /*16c90*/  IADD3 R4, P0, R3, R4, RZ ;  /* 0x0000000403047210 */ /* 0x000fe20007f1e0ff */
[----:B------:R-:W-:Y:S01]  /*16ca0*/  ULDC.64 UR4, c[0x0][0xb88] ;  /* 0x0002e20000047ab9 */ /* 0x000fe20000000a00 */
        /* <DEDUP_REMOVED lines=11> */
.L_x_3088:
[----:B------:R-:W-:Y:S05]  /*16d60*/  BSYNC B1 ;  /* 0x0000000000017941 */ /* 0x000fea0003800000 */
.L_x_3087:
[----:B------:R-:W-:Y:S02]  /*16d70*/  ULDC.64 UR4, c[0x0][0xaa0] ;  /* 0x0002a80000047ab9 */ /* 0x000fe40000000a00 */
[----:B----4-:R-:W-:Y:S02]  /*16d80*/  IMAD R3, R11, UR4, RZ ;  /* 0x000000040b037c24 */ /* 0x010fe4000f8e02ff */
[----:B0-----:R-:W-:-:S04]  /*16d90*/  IMAD.WIDE.U32 R4, R0, UR4, RZ ;  /* 0x0000000400047c25 */ /* 0x001fc8000f8e00ff */
[----:B------:R-:W-:Y:S01]  /*16da0*/  IMAD R3, R0, UR5, R3 ;  /* 0x0000000500037c24 */ /* 0x000fe2000f8e0203 */
[----:B------:R-:W-:Y:S01]  /*16db0*/  LEA R0, R206, R187, 0x5 ;  /* 0x000000bbce007211 */ /* 0x000fe200078e28ff */
[----:B------:R-:W-:Y:S02]  /*16dc0*/  ULDC.64 UR4, c[0x0][0xae8] ;  /* 0x0002ba0000047ab9 */ /* 0x000fe40000000a00 */
[----:B------:R-:W-:Y:S02]  /*16dd0*/  IMAD.IADD R5, R5, 0x1, R3 ;  /* 0x0000000105057824 */ /* 0x000fe400078e0203 */
[----:B------:R-:W-:Y:S02]  /*16de0*/  IMAD R6, R13, UR4, RZ ;  /* 0x000000040d067c24 */ /* 0x000fe4000f8e02ff */
[----:B------:R-:W-:Y:S02]  /*16df0*/  IMAD.IADD R9, R191, 0x1, R0 ;  /* 0x00000001bf097824 */ /* 0x000fe400078e0200 */
[----:B------:R-:W-:-:S02]  /*16e00*/  IMAD R7, R207, UR5, R6 ;  /* 0x00000005cf077c24 */ /* 0x000fc4000f8e0206 */
[----:B------:R-:W-:Y:S01]  /*16e10*/  IMAD.WIDE.U32 R4, R207, UR4, R4 ;  /* 0x00000004cf047c25 */ /* 0x000fe2000f8e0004 */
[----:B------:R-:W-:-:S03]  /*16e20*/  ULDC.64 UR4, c[0x0][0xaf0] ;  /* 0x0002bc0000047ab9 */ /* 0x000fc60000000a00 */
[----:B---3--:R-:W-:Y:S01]  /*16e30*/  @P2 IMAD.HI.U32 R0, R9, R14, RZ ;  /* 0x0000000e09002227 */ /* 0x008fe200078e00ff */
[----:B------:R-:W-:-:S03]  /*16e40*/  IADD3 R5, R5, R7, RZ ;  /* 0x0000000705057210 */ /* 0x000fc60007ffe0ff */
[----:B------:R-:W-:Y:S01]  /*16e50*/  IMAD.MOV.U32 R3, RZ, RZ, R9 ;  /* 0x000000ffff037224 */ /* 0x000fe200078e0009 */
[----:B------:R-:W-:Y:S01]  /*16e60*/  @P2 SHF.R.U32.HI R3, RZ, R27, R0 ;  /* 0x0000001bff032219 */ /* 0x000fe20000011600 */
[----:B------:R-:W-:Y:S02]  /*16e70*/  IMAD R6, R211, UR4, RZ ;  /* 0x00000004d3067c24 */ /* 0x000fe4000f8e02ff */
[----:B------:R-:W-:Y:S01]  /*16e80*/  IMAD.WIDE.U32 R4, R15, UR4, R4 ;  /* 0x000000040f047c25 */ /* 0x000fe2000f8e0004 */
[----:B------:R-:W-:-:S03]  /*16e90*/  SHF.R.S32.HI R0, RZ, 0x1f, R3 ;  /* 0x0000001fff007819 */ /* 0x000fc60000011403 */
        /* <DEDUP_REMOVED lines=10> */
[----:B------:R-:W-:Y:S02]  /*16f40*/  IMAD.IADD R5, R5, 0x1, R9 ;  /* 0x0000000105057824 */ /* 0x000fe400078e0209 */
[----:B------:R-:W-:Y:S02]  /*16f50*/  IMAD R0, R0, UR4, RZ ;  /* 0x0000000400007c24 */ /* 0x000fe4000f8e02ff */
[----:B------:R-:W-:-:S04]  /*16f60*/  IMAD.WIDE.U32 R4, R7, UR4, R4 ;  /* 0x0000000407047c25 */ /* 0x000fc8000f8e0004 */
[----:B------:R-:W-:Y:S01]  /*16f70*/  IMAD R3, R7, UR5, R0 ;  /* 0x0000000507037c24 */ /* 0x000fe2000f8e0200 */
[----:B------:R-:W-:Y:S01]  /*16f80*/  ULDC.64 UR4, c[0x0][0xa80] ;  /* 0x0002a00000047ab9 */ /* 0x000fe20000000a00 */
[----:B------:R-:W-:Y:S01]  /*16f90*/  IMAD.IADD R191, R187, 0x1, R191 ;  /* 0x00000001bbbf7824 */ /* 0x000fe200078e02bf */
[----:B------:R-:W-:Y:S01]  /*16fa0*/  LEA R0, P0, R4, UR4, 0x1 ;  /* 0x0000000404007c11 */ /* 0x000fe2000f8008ff */
[----:B------:R-:W-:Y:S01]  /*16fb0*/  UMOV UR4, 0xffffffff ;  /* 0xffffffff00047882 */ /* 0x000fe20000000000 */
[----:B------:R-:W-:-:S04]  /*16fc0*/  IADD3 R3, R5, R3, RZ ;  /* 0x0000000305037210 */ /* 0x000fc80007ffe0ff */
[----:B------:R-:W-:Y:S01]  /*16fd0*/  LEA.HI.X R4, R4, UR5, R3, 0x1, P0 ;  /* 0x0000000504047c11 */ /* 0x000fe200080f0c03 */
[----:B------:R-:W-:Y:S06]  /*16fe0*/  BRA.DIV UR4, `(.L_x_3089) ;  /* 0x0000009604847947 */ /* 0x000fec000b800000 */
[----:B------:R0:W3:Y:S04]  /*16ff0*/  SHFL.IDX PT, R3, R4, RZ, 0x181f ;  /* 0x00181fff04037589 */ /* 0x0000e800000e0000 */
[----:B------:R0:W4:Y:S02]  /*17000*/  SHFL.IDX PT, R14, R0, RZ, 0x181f ;  /* 0x00181fff000e7589 */ /* 0x00012400000e0000 */
.L_x_3323:
[----:B------:R-:W-:Y:S01]  /*17010*/  IMAD R8, R8, R25, RZ ;  /* 0x0000001908087224 */ /* 0x000fe200078e02ff */
        /* <DEDUP_REMOVED lines=8> */
[-C--:B---3--:R-:W-:Y:S02]  /*170a0*/  @!P2 LEA.HI.X R7, R16, R3.reuse, R17, 0x1, P0 ;  /* 0x000000031007a211 */ /* 0x088fe400000f0c11 */
[----:B------:R-:W-:-:S03]  /*170b0*/  @!P3 LEA.HI.X R15, R2, R3, R184, 0x1, P1 ;  /* 0x00000003020fb211 */ /* 0x000fc600008f0cb8 */
[----:B------:R3:W-:Y:S04]  /*170c0*/  @!P2 ST.E.128 desc[UR42][R6.64], RZ ;  /* 0x000000ff0600a985 */ /* 0x0007e8000c101d2a */
[----:B------:R3:W-:Y:S02]  /*170d0*/  @!P3 ST.E.128 desc[UR42][R14.64], RZ ;  /* 0x000000ff0e00b985 */ /* 0x0007e4000c101d2a */
.L_x_3091:
[----:B------:R-:W-:Y:S05]  /*170e0*/  BSYNC B1 ;  /* 0x0000000000017941 */ /* 0x000fea0003800000 */
.L_x_3090:
[----:B------:R-:W-:-:S03]  /*170f0*/  UMOV UR4, 0xffffffff ;  /* 0xffffffff00047882 */ /* 0x000fc60000000000 */
[----:B------:R-:W-:Y:S05]  /*17100*/  BRA.DIV UR4, `(.L_x_3092) ;  /* 0x0000009604707947 */ /* 0x000fea000b800000 */
[----:B---3--:R3:W0:Y:S04]  /*17110*/  SHFL.IDX PT, R3, R4, 0x1, 0x181f ;  /* 0x00381f0004037f89 */ /* 0x00862800000e0000 */
[----:B----4-:R3:W4:Y:S02]  /*17120*/  SHFL.IDX PT, R14, R0, 0x1, 0x181f ;  /* 0x00381f00000e7f89 */ /* 0x01072400000e0000 */
.L_x_3327:
        /* <DEDUP_REMOVED lines=13> */
.L_x_3094:
[----:B------:R-:W-:Y:S05]  /*17200*/  BSYNC B1 ;  /* 0x0000000000017941 */ /* 0x000fea0003800000 */
.L_x_3093:
[----:B------:R-:W-:-:S03]  /*17210*/  UMOV UR4, 0xffffffff ;  /* 0xffffffff00047882 */ /* 0x000fc60000000000 */
[----:B------:R-:W-:Y:S05]  /*17220*/  BRA.DIV UR4, `(.L_x_3095) ;  /* 0x0000009604707947 */ /* 0x000fea000b800000 */
[----:B0-----:R0:W0:Y:S04]  /*17230*/  SHFL.IDX PT, R3, R4, 0x2, 0x181f ;  /* 0x00581f0004037f89 */ /* 0x00102800000e0000 */
[----:B----4-:R4:W0:Y:S02]  /*17240*/  SHFL.IDX PT, R14, R0, 0x2, 0x181f ;  /* 0x00581f00000e7f89 */ /* 0x01082400000e0000 */
.L_x_3331:
[----:B------:R-:W-:Y:S01]  /*17250*/  VIADD R5, R191, 0x40 ;  /* 0x00000040bf057836 */ /* 0x000fe20000000000 */
[----:B------:R-:W-:Y:S04]  /*17260*/  BSSY B1, `(.L_x_3096) ;  /* 0x000000c000017945 */ /* 0x000fe80003800000 */
        /* <DEDUP_REMOVED lines=11> */
.L_x_3097:
[----:B------:R-:W-:Y:S05]  /*17320*/  BSYNC B1 ;  /* 0x0000000000017941 */ /* 0x000fea0003800000 */
.L_x_3096:
[----:B------:R-:W-:-:S03]  /*17330*/  UMOV UR4, 0xffffffff ;  /* 0xffffffff00047882 */ /* 0x000fc60000000000 */
[----:B------:R-:W-:Y:S05]  /*17340*/  BRA.DIV UR4, `(.L_x_3098) ;  /* 0x0000009604707947 */ /* 0x000fea000b800000 */
[----:B0-----:R0:W0:Y:S04]  /*17350*/  SHFL.IDX PT, R3, R4, 0x3, 0x181f ;  /* 0x00781f0004037f89 */ /* 0x00102800000e0000 */
[----:B------:R0:W0:Y:S02]  /*17360*/  SHFL.IDX PT, R14, R0, 0x3, 0x181f ;  /* 0x00781f00000e7f89 */ /* 0x00002400000e0000 */
.L_x_3335:
[----:B0--34-:R-:W-:-:S04]  /*17370*/  IADD3 R0, R191, 0x60, RZ ;  /* 0x00000060bf007810 */ /* 0x019fc80007ffe0ff */
[----:B------:R-:W-:-:S13]  /*17380*/  ISETP.GE.AND P0, PT, R0, R8, PT ;  /* 0x000000080000720c */ /* 0x000fda0003f06270 */
[----:B------:R-:W-:Y:S05]  /*17390*/  @P0 BRA `(.L_x_3085) ;  /* 0x0000000000240947 */ /* 0x000fea0003800000 */
[----:B------:R-:W-:Y:S02]  /*173a0*/  ULDC UR4, c[0x0][0xac8] ;  /* 0x0002b20000047ab9 */ /* 0x000fe40000000800 */
[----:B------:R-:W-:Y:S02]  /*173b0*/  ISETP.GE.AND P2, PT, R16, UR4, PT ;  /* 0x0000000410007c0c */ /* 0x000fe4000bf46270 */
[----:B------:R-:W-:-:S11]  /*173c0*/  ISETP.GE.AND P3, PT, R2, UR4, PT ;  /* 0x0000000402007c0c */ /* 0x000fd6000bf66270 */
[-C--:B------:R-:W-:Y:S02]  /*173d0*/  @!P2 LEA R4, P0, R16, R14.reuse, 0x1 ;  /* 0x0000000e1004a211 */ /* 0x080fe400078008ff */
[----:B------:R-:W-:Y:S02]  /*173e0*/  @!P3 LEA R14, P1, R2, R14, 0x1 ;  /* 0x0000000e020eb211 */ /* 0x000fe400078208ff */
[-C--:B------:R-:W-:Y:S02]  /*173f0*/  @!P2 LEA.HI.X R5, R16, R3.reuse, R17, 0x1, P0 ;  /* 0x000000031005a211 */ /* 0x080fe400000f0c11 */
[----:B------:R-:W-:-:S03]  /*17400*/  @!P3 LEA.HI.X R15, R2, R3, R184, 0x1, P1 ;  /* 0x00000003020fb211 */ /* 0x000fc600008f0cb8 */
[----:B------:R0:W-:Y:S04]  /*17410*/  @!P2 ST.E.128 desc[UR42][R4.64], RZ ;  /* 0x000000ff0400a985 */ /* 0x0001e8000c101d2a */
[----:B------:R0:W-:Y:S02]  /*17420*/  @!P3 ST.E.128 desc[UR42][R14.64], RZ ;  /* 0x000000ff0e00b985 */ /* 0x0001e4000c101d2a */
.L_x_3085:
[----:B------:R-:W-:Y:S05]  /*17430*/  BSYNC B0 ;  /* 0x0000000000007941 */ /* 0x000fea0003800000 */
.L_x_3076:
[----:B------:R-:W-:Y:S02]  /*17440*/  ULDC UR4, c[0x0][0xc3c] ;  /* 0x00030f0000047ab9 */ /* 0x000fe40000000800 */
[----:B-1----:R-:W-:-:S13]  /*17450*/  ISETP.GE.AND P0, PT, R43, UR4, PT ;  /* 0x000000042b007c0c */ /* 0x002fda000bf06270 */
[----:B------:R-:W-:Y:S05]  /*17460*/  @!P0 BRA `(.L_x_3099) ;  /* 0xfffffe9c00288947 */ /* 0x000fea000383ffff */
[----:B------:R-:W-:Y:S05]  /*17470*/  BRA `(.L_x_2878) ;  /* 0x0000006c00387947 */ /* 0x000fea0003800000 */
.L_x_2876:
        /* <DEDUP_REMOVED lines=16> */
.L_x_3100:
        /* <DEDUP_REMOVED lines=32> */
[----:B-1----:R-:W-:-:S05]  /*17780*/  IMAD R6, R6, UR5, RZ ;  /* 0x0000000506067c24 */ /* 0x002fca000f8e02ff */
[----:B0-----:R-:W-:Y:S02]  /*17790*/  ISETP.GT.AND P6, PT, R6, UR6, PT ;  /* 0x0000000606007c0c */ /* 0x001fe4000bfc4270 */
[----:B------:R-:W-:-:S11]  /*177a0*/  MOV R3, R6 ;  /* 0x0000000600037202 */ /* 0x000fd60000000f00 */
[----:B------:R-:W-:Y:S05]  /*177b0*/  @P6 BRA `(.L_x_3102) ;  /* 0x0000000000986947 */ /* 0x000fea0003800000 */
[----:B------:R-:W0:Y:S01]  /*177c0*/  LDC R10, c[0x0][0xc3c] ;  /* 0x00030f00ff0a7b82 */ /* 0x000e220000000800 */
[----:B------:R-:W-:Y:S01]  /*177d0*/  IMAD.MOV.U32 R6, RZ, RZ, R3 ;  /* 0x000000ffff067224 */ /* 0x000fe200078e0003 */
[----:B------:R-:W-:Y:S01]  /*177e0*/  UMOV UR4, URZ ;  /* 0x0000003f00047c82 */ /* 0x000fe20008000000 */
[----:B------:R-:W-:Y:S01]  /*177f0*/  ULDC UR7, c[0x0][0xc3c] ;  /* 0x00030f0000077ab9 */ /* 0x000fe20000000800 */
[----:B------:R-:W-:-:S05]  /*17800*/  ULDC UR5, c[0x0][0xc38] ;  /* 0x00030e0000057ab9 */ /* 0x000fca0000000800 */
.L_x_3106:
[----:B------:R-:W-:Y:S01]  /*17810*/  UIADD3 UR4, UR4, 0x1f, URZ ;  /* 0x0000001f04047890 */ /* 0x000fe2000fffe03f */
[----:B------:R-:W-:-:S05]  /*17820*/  IMAD.U32 R19, RZ, RZ, UR7 ;  /* 0x00000007ff137e24 */ /* 0x000fca000f8e00ff */
[----:B0-----:R-:W-:-:S13]  /*17830*/  ISETP.LE.AND P6, PT, R10, UR4, PT ;  /* 0x000000040a007c0c */ /* 0x001fda000bfc3270 */
[----:B------:R-:W-:Y:S05]  /*17840*/  @P6 BRA `(.L_x_3103) ;  /* 0x0000000400b06947 */ /* 0x000fea0003800000 */
[----:B------:R-:W-:Y:S01]  /*17850*/  VIADD R7, R5, UR4 ;  /* 0x0000000405077c36 */ /* 0x000fe20008000000 */
[----:B------:R-:W-:Y:S01]  /*17860*/  BSSY B0, `(.L_x_3104) ;  /* 0x0000007000007945 */ /* 0x000fe20003800000 */
[----:B------:R-:W-:-:S03]  /*17870*/  MOV R4, RZ ;  /* 0x000000ff00047202 */ /* 0x000fc60000000f00 */
[----:B------:R-:W-:-:S13]  /*17880*/  ISETP.GE.OR P6, PT, R7, R10, !P0 ;  /* 0x0000000a0700720c */ /* 0x000fda00047c6670 */
[----:B------:R-:W-:Y:S05]  /*17890*/  @P6 BRA `(.L_x_3105) ;  /* 0x00000000000c6947 */ /* 0x000fea0003800000 */
[----:B------:R-:W0:Y:S02]  /*178a0*/  LDC.64 R2, c[0x0][0xc80] ;  /* 0x00032000ff027b82 */ /* 0x000e240000000a00 */
[----:B0-----:R-:W-:-:S05]  /*178b0*/  IMAD.WIDE R2, R7, 0x4, R2 ;  /* 0x0000000407027825 */ /* 0x001fca00078e0202 */
[----:B------:R0:W5:Y:S02]  /*178c0*/  LDG.E R4, desc[UR42][R2.64] ;  /* 0x0000002a02047981 */ /* 0x000164000c1e1900 */
.L_x_3105:
[----:B------:R-:W-:Y:S05]  /*178d0*/  BSYNC B0 ;  /* 0x0000000000007941 */ /* 0x000fea0003800000 */
.L_x_3104:
        /* <DEDUP_REMOVED lines=20> */
.L_x_3102:
[----:B------:R-:W-:-:S04]  /*17a20*/  IMAD.IADD R13, R6, 0x1, -R3 ;  /* 0x00000001060d7824 */ /* 0x000fc800078e0a03 */
[----:B------:R-:W-:-:S05]  /*17a30*/  IMAD R2, R8, UR5, R13 ;  /* 0x0000000508027c24 */ /* 0x000fca000f8e020d */
[----:B------:R-:W-:Y:S02]  /*17a40*/  ISETP.GT.AND P0, PT, R2, UR6, PT ;  /* 0x0000000602007c0c */ /* 0x000fe4000bf04270 */
[----:B------:R-:W0:Y:S11]  /*17a50*/  LDC.64 R2, c[0x0][0xc90] ;  /* 0x00032400ff027b82 */ /* 0x000e360000000a00 */
[----:B------:R-:W-:-:S04]  /*17a60*/  VOTE.ANY R9, PT, !P0 ;  /* 0x0000000000097806 */ /* 0x000fc800040e0100 */
[----:B------:R-:W1:Y:S02]  /*17a70*/  POPC R15, R9 ;  /* 0x00000009000f7309 */ /* 0x000e640000000000 */
[----:B-1----:R-:W-:-:S05]  /*17a80*/  IADD3 R19, R15, UR4, RZ ;  /* 0x000000040f137c10 */ /* 0x002fca000fffe0ff */
        /* <DEDUP_REMOVED lines=13> */
.L_x_3107:
[----:B---3--:R-:W-:Y:S01]  /*17b60*/  IMAD R16, R16, UR5, R13 ;  /* 0x0000000510107c24 */ /* 0x008fe2000f8e020d */
[----:B------:R-:W-:Y:S01]  /*17b70*/  IABS R2, R6 ;  /* 0x0000000600027213 */ /* 0x000fe20000000000 */
[----:B01----:R-:W-:-:S03]  /*17b80*/  IMAD.MOV R11, RZ, RZ, -R3 ;  /* 0x000000ffff0b7224 */ /* 0x003fc600078e0a03 */
[----:B--2---:R-:W-:Y:S01]  /*17b90*/  IADD3 R9, -R16, UR6, RZ ;  /* 0x0000000610097c10 */ /* 0x004fe2000fffe1ff */
[----:B------:R-:W-:Y:S01]  /*17ba0*/  IMAD R11, R11, R12, RZ ;  /* 0x0000000c0b0b7224 */ /* 0x000fe200078e02ff */
[----:B------:R-:W-:Y:S01]  /*17bb0*/  IADD3 R10, RZ, -R2, RZ ;  /* 0x80000002ff0a7210 */ /* 0x000fe20007ffe0ff */
[----:B------:R-:W-:Y:S01]  /*17bc0*/  IMAD.MOV.U32 R2, RZ, RZ, RZ ;  /* 0x000000ffff027224 */ /* 0x000fe200078e00ff */
        /* <DEDUP_REMOVED lines=17> */
[----:B------:R-:W-:-:S03]  /*17ce0*/  IMAD.MOV R2, RZ, RZ, -R2 ;  /* 0x000000ffff027224 */ /* 0x000fc600078e0a02 */
[----:B------:R-:W-:Y:S01]  /*17cf0*/  IADD3 R8, -R13, RZ, RZ ;  /* 0x000000ff0d087210 */ /* 0x000fe20007ffe1ff */
[----:B------:R-:W-:Y:S02]  /*17d00*/  IMAD R6, R6, R2, R9 ;  /* 0x0000000206067224 */ /* 0x000fe400078e0209 */
[----:B------:R-:W-:Y:S01]  /*17d10*/  IMAD.MOV.U32 R2, RZ, RZ, RZ ;  /* 0x000000ffff027224 */ /* 0x000fe200078e00ff */
[----:B------:R-:W-:Y:S02]  /*17d20*/  VIADDMNMX R15, R8, UR5, R7, PT ;  /* 0x00000005080f7c46 */ /* 0x000fe4000b800107 */
[----:B------:R-:W-:Y:S02]  /*17d30*/  IABS R11, R6 ;  /* 0x00000006000b7213 */ /* 0x000fe40000000000 */
[----:B------:R-:W-:Y:S02]  /*17d40*/  IABS R8, R15 ;  /* 0x0000000f00087213 */ /* 0x000fe40000000000 */
[----:B------:R-:W-:-:S02]  /*17d50*/  IADD3 R18, -R15, RZ, RZ ;  /* 0x000000ff0f127210 */ /* 0x000fc40007ffe1ff */
[----:B------:R-:W0:Y:S08]  /*17d60*/  I2F.RP R7, R8 ;  /* 0x0000000800077306 */ /* 0x000e300000209400 */
[----:B0-----:R-:W0:Y:S02]  /*17d70*/  MUFU.RCP R7, R7 ;  /* 0x0000000700077308 */ /* 0x001e240000001000 */
[----:B0-----:R-:W-:-:S06]  /*17d80*/  VIADD R3, R7, 0xffffffe ;  /* 0x0ffffffe07037836 */ /* 0x001fcc0000000000 */
[----:B------:R-:W0:Y:S02]  /*17d90*/  F2I.FTZ.U32.TRUNC.NTZ R3, R3 ;  /* 0x0000000300037305 */ /* 0x000e24000021f000 */
[----:B0-----:R-:W-:-:S05]  /*17da0*/  IMAD.MOV R10, RZ, RZ, -R3 ;  /* 0x000000ffff0a7224 */ /* 0x001fca00078e0a03 */
[----:B------:R-:W-:Y:S02]  /*17db0*/  MOV R9, R10 ;  /* 0x0000000a00097202 */ /* 0x000fe40000000f00 */
[----:B------:R-:W-:-:S03]  /*17dc0*/  IABS R10, R15 ;  /* 0x0000000f000a7213 */ /* 0x000fc60000000000 */
[----:B------:R-:W-:-:S04]  /*17dd0*/  IMAD R9, R9, R8, RZ ;  /* 0x0000000809097224 */ /* 0x000fc800078e02ff */
[----:B------:R-:W-:-:S04]  /*17de0*/  IMAD.HI.U32 R2, R3, R9, R2 ;  /* 0x0000000903027227 */ /* 0x000fc800078e0002 */
[----:B------:R-:W-:Y:S02]  /*17df0*/  IMAD.MOV R3, RZ, RZ, -R10 ;  /* 0x000000ffff037224 */ /* 0x000fe400078e0a0a */
[----:B------:R-:W-:-:S04]  /*17e00*/  IMAD.HI.U32 R2, R2, R11, RZ ;  /* 0x0000000b02027227 */ /* 0x000fc800078e00ff */
[----:B------:R-:W-:-:S05]  /*17e10*/  IMAD R3, R2, R3, R11 ;  /* 0x0000000302037224 */ /* 0x000fca00078e020b */
[----:B------:R-:W-:-:S13]  /*17e20*/  ISETP.GT.U32.AND P1, PT, R8, R3, PT ;  /* 0x000000030800720c */ /* 0x000fda0003f24070 */
[----:B------:R-:W-:Y:S01]  /*17e30*/  @!P1 IMAD.IADD R3, R3, 0x1, -R8 ;  /* 0x0000000103039824 */ /* 0x000fe200078e0a08 */
[----:B------:R-:W-:Y:S02]  /*17e40*/  @!P1 IADD3 R2, R2, 0x1, RZ ;  /* 0x0000000102029810 */ /* 0x000fe40007ffe0ff */
        /* <DEDUP_REMOVED lines=12> */
.L_x_3103:
[----:B------:R-:W-:Y:S01]  /*17f10*/  IMAD.MOV.U32 R17, RZ, RZ, RZ ;  /* 0x000000ffff117224 */ /* 0x000fe200078e00ff */
[----:B------:R-:W-:Y:S01]  /*17f20*/  MOV R18, RZ ;  /* 0x000000ff00127202 */ /* 0x000fe20000000f00 */
[----:B------:R-:W-:-:S07]  /*17f30*/  IMAD.U32 R16, RZ, RZ, UR6 ;  /* 0x00000006ff107e24 */ /* 0x000fce000f8e00ff */
.L_x_3108:
[----:B------:R-:W-:-:S13]  /*17f40*/  ISETP.NE.AND P0, PT, R5, RZ, PT ;  /* 0x000000ff0500720c */ /* 0x000fda0003f05270 */
[----:B------:R-:W0:Y:S01]  /*17f50*/  @!P0 S2R R3, SR_CgaCtaId ;  /* 0x0000000000038919 */ /* 0x000e220000008800 */
[----:B------:R-:W-:-:S04]  /*17f60*/  @!P0 MOV R2, 0x400 ;  /* 0x0000040000028802 */ /* 0x000fc80000000f00 */
[----:B0-----:R-:W-:-:S05]  /*17f70*/  @!P0 LEA R2, R3, R2, 0x18 ;  /* 0x0000000203028211 */ /* 0x001fca00078ec0ff */
[----:B------:R1:W-:Y:S01]  /*17f80*/  @!P0 STS.128 [R2+0x288d0], R16 ;  /* 0x0288d01002008388 */ /* 0x0003e20000000c00 */
[----:B------:R-:W-:Y:S06]  /*17f90*/  BAR.ARV 0x5, 0x180 ;  /* 0x0146000000007b1d */ /* 0x000fec0000002000 */
.L_x_3101:
[----:B------:R2:W-:Y:S01]  /*17fa0*/  STL [R1+0x24], RZ ;  /* 0x000024ff01007387 */ /* 0x0005e20000100800 */
[----:B------:R-:W-:Y:S01]  /*17fb0*/  ULDC UR4, c[0x0][0xc3c] ;  /* 0x00030f0000047ab9 */ /* 0x000fe20000000800 */
[----:B------:R-:W-:Y:S01]  /*17fc0*/  IMAD.MOV.U32 R28, RZ, RZ, 0x1 ;  /* 0x00000001ff1c7424 */ /* 0x000fe200078e00ff */
[----:B0-----:R-:W-:Y:S01]  /*17fd0*/  ISETP.GE.AND P0, PT, R19, UR4, PT ;  /* 0x0000000413007c0c */ /* 0x001fe2000bf06270 */
[----:B------:R-:W-:-:S12]  /*17fe0*/  IMAD.MOV.U32 R25, RZ, RZ, RZ ;  /* 0x000000ffff197224 */ /* 0x000fd800078e00ff */
[----:B--2---:R-:W-:Y:S05]  /*17ff0*/  @P0 BRA `(.L_x_3109) ;  /* 0x0000005c007c0947 */ /* 0x004fea0003800000 */
[----:B------:R-:W0:Y:S01]  /*18000*/  S2UR UR5, SR_CgaCtaId ;  /* 0x00000000000579c3 */ /* 0x000e220000008800 */
[C---:B------:R-:W-:Y:S01]  /*18010*/  IMAD.SHL.U32 R31, R0.reuse, 0x8, RZ ;  /* 0x00000008001f7824 */ /* 0x040fe200078e00ff */
[----:B-1----:R-:W-:Y:S01]  /*18020*/  LOP3.LUT R2, R0, 0x7f, RZ, 0xc0, !PT ;  /* 0x0000007f00027812 */ /* 0x002fe200078ec0ff */
[----:B------:R-:W-:Y:S01]  /*18030*/  UMOV UR4, 0x400 ;  /* 0x0000040000047882 */ /* 0x000fe20000000000 */
[----:B------:R1:W-:Y:S01]  /*18040*/  STL [R1+0x24], RZ ;  /* 0x000024ff01007387 */ /* 0x0003e20000100800 */
[----:B------:R-:W-:Y:S01]  /*18050*/  BSSY B8, `(.L_x_3109) ;  /* 0x00005d9000087945 */ /* 0x000fe20003800000 */
[----:B------:R-:W-:Y:S01]  /*18060*/  LOP3.LUT R3, R31, 0x1f8, RZ, 0xc0, !PT ;  /* 0x000001f81f037812 */ /* 0x000fe200078ec0ff */
[----:B------:R-:W-:Y:S01]  /*18070*/  IMAD.MOV.U32 R28, RZ, RZ, 0x1 ;  /* 0x00000001ff1c7424 */ /* 0x000fe200078e00ff */
[----:B------:R-:W-:Y:S01]  /*18080*/  SHF.L.U32 R36, R2, 0x3, RZ ;  /* 0x0000000302247819 */ /* 0x000fe200000006ff */
[----:B------:R-:W-:Y:S01]  /*18090*/  IMAD.MOV.U32 R25, RZ, RZ, RZ ;  /* 0x000000ffff197224 */ /* 0x000fe200078e00ff */
[----:B------:R-:W-:Y:S01]  /*180a0*/  LOP3.LUT R3, R3, 0x38, R0, 0x78, !PT ;  /* 0x0000003803037812 */ /* 0x000fe200078e7800 */
[----:B------:R-:W-:Y:S01]  /*180b0*/  IMAD.SHL.U32 R0, R0, 0x10, RZ ;  /* 0x0000001000007824 */ /* 0x000fe200078e00ff */
[----:B------:R-:W-:Y:S01]  /*180c0*/  SHF.R.U32.HI R2, RZ, 0x3, R2 ;  /* 0x00000003ff027819 */ /* 0x000fe20000011602 */
[----:B------:R-:W-:Y:S01]  /*180d0*/  IMAD.MOV.U32 R29, RZ, RZ, 0x1 ;  /* 0x00000001ff1d7424 */ /* 0x000fe200078e00ff */
[----:B------:R-:W-:Y:S01]  /*180e0*/  LOP3.LUT R36, R3, 0x200, R36, 0xf8, !PT ;  /* 0x0000020003247812 */ /* 0x000fe200078ef824 */
[----:B------:R-:W-:Y:S01]  /*180f0*/  ULOP3.LUT UR38, UR36, 0x2, URZ, 0xfc, !UPT ;  /* 0x0000000224267892 */ /* 0x000fe2000f8efc3f */
[----:B------:R-:W-:Y:S01]  /*18100*/  LOP3.LUT R0, R0, 0x70, RZ, 0xc0, !PT ;  /* 0x0000007000007812 */ /* 0x000fe200078ec0ff */
[----:B------:R-:W-:Y:S01]  /*18110*/  ULDC.64 UR40, c[0x0][0x198] ;  /* 0x0000660000287ab9 */ /* 0x000fe20000000a00 */
[----:B------:R-:W-:Y:S01]  /*18120*/  LOP3.LUT R31, R31, 0x38, RZ, 0xc0, !PT ;  /* 0x000000381f1f7812 */ /* 0x000fe200078ec0ff */
[----:B------:R-:W-:Y:S01]  /*18130*/  ULDC UR37, c[0x0][0xc] ;  /* 0x0000030000257ab9 */ /* 0x000fe20000000800 */
[----:B------:R-:W-:-:S02]  /*18140*/  LOP3.LUT R2, R2, R0, RZ, 0xfc, !PT ;  /* 0x0000000002027212 */ /* 0x000fc400078efcff */
[----:B------:R-:W-:Y:S01]  /*18150*/  MOV R27, RZ ;  /* 0x000000ff001b7202 */ /* 0x000fe20000000f00 */
[----:B0-----:R-:W-:Y:S01]  /*18160*/  ULEA UR4, UR5, UR4, 0x18 ;  /* 0x0000000405047291 */ /* 0x001fe2000f8ec03f */
[----:B------:R-:W-:-:S05]  /*18170*/  LOP3.LUT R30, R31, 0x40, RZ, 0xfc, !PT ;  /* 0x000000401f1e7812 */ /* 0x000fca00078efcff */
[----:B------:R-:W-:-:S04]  /*18180*/  IMAD.U32 R22, RZ, RZ, UR4 ;  /* 0x00000004ff167e24 */ /* 0x000fc8000f8e00ff */
[----:B------:R-:W-:-:S05]  /*18190*/  IMAD R0, R36, 0x2, R22 ;  /* 0x0000000224007824 */ /* 0x000fca00078e0216 */
[----:B------:R1:W-:Y:S02]  /*181a0*/  STL [R1+0x8], R0 ;  /* 0x0000080001007387 */ /* 0x0003e40000100800 */
.L_x_3208:
[----:B0-----:R-:W0:Y:S02]  /*181b0*/  LDC.64 R2, c[0x0][0xc88] ;  /* 0x00032200ff027b82 */ /* 0x001e240000000a00 */
[----:B0-----:R-:W-:-:S05]  /*181c0*/  IMAD.WIDE R2, R19, 0x4, R2 ;  /* 0x0000000413027825 */ /* 0x001fca00078e0202 */
[----:B-1----:R-:W1:Y:S01]  /*181d0*/  LDG.E R33, desc[UR42][R2.64] ;  /* 0x0000002a02217981 */ /* 0x002e62000c1e1900 */
[----:B------:R-:W-:Y:S05]  /*181e0*/  YIELD ;  /* 0x0000000000007946 */ /* 0x000fea0003800000 */
[----:B------:R-:W-:Y:S01]  /*181f0*/  ULDC.64 UR4, c[0x0][0xa28] ;  /* 0x00028a0000047ab9 */ /* 0x000fe20000000a00 */
[----:B------:R-:W-:Y:S01]  /*18200*/  MOV R11, RZ ;  /* 0x000000ff000b7202 */ /* 0x000fe20000000f00 */
[----:B------:R-:W-:Y:S01]  /*18210*/  IMAD.MOV.U32 R6, RZ, RZ, RZ ;  /* 0x000000ffff067224 */ /* 0x000fe200078e00ff */
[----:B------:R-:W-:Y:S01]  /*18220*/  ISETP.NE.U32.AND P0, PT, RZ, UR4, PT ;  /* 0x00000004ff007c0c */ /* 0x000fe2000bf05070 */
[----:B------:R-:W-:Y:S01]  /*18230*/  ULDC.64 UR8, c[0x0][0xa18] ;  /* 0x0002860000087ab9 */ /* 0x000fe20000000a00 */
[----:B------:R-:W-:-:S02]  /*18240*/  ULDC.64 UR6, c[0x0][0xa10] ;  /* 0x0002840000067ab9 */ /* 0x000fc40000000a00 */
[----:B------:R-:W-:Y:S02]  /*18250*/  ISETP.NE.AND.EX P0, PT, RZ, UR5, PT, P0 ;  /* 0x00000005ff007c0c */ /* 0x000fe4000bf05300 */
[----:B-1----:R-:W-:-:S11]  /*18260*/  SHF.R.S32.HI R0, RZ, 0x1f, R33 ;  /* 0x0000001fff007819 */ /* 0x002fd60000011421 */
[C---:B------:R-:W-:Y:S01]  /*18270*/  @P0 LEA R2, P1, R33.reuse, UR4, 0x2 ;  /* 0x0000000421020c11 */ /* 0x040fe2000f8210ff */
[C---:B------:R-:W-:Y:S01]  /*18280*/  IMAD.SHL.U32 R23, R33.reuse, 0x4, RZ ;  /* 0x0000000421177824 */ /* 0x040fe200078e00ff */
[C-C-:B------:R-:W-:Y:S01]  /*18290*/  SHF.L.U64.HI R24, R33.reuse, 0x2, R0.reuse ;  /* 0x0000000221187819 */ /* 0x140fe20000010200 */
[----:B------:R0:W-:Y:S01]  /*182a0*/  STL [R1+0x20], R0 ;  /* 0x0000200001007387 */ /* 0x0001e20000100800 */
[----:B------:R-:W-:Y:S01]  /*182b0*/  @P0 LEA.HI.X R3, R33, UR5, R0, 0x2, P1 ;  /* 0x0000000521030c11 */ /* 0x000fe200088f1400 */
[----:B------:R-:W-:-:S04]  /*182c0*/  ULDC.64 UR4, c[0x0][0xa00] ;  /* 0x0002800000047ab9 */ /* 0x000fc80000000a00 */
[----:B------:R1:W2:Y:S01]  /*182d0*/  @P0 LDG.E R11, desc[UR42][R2.64] ;  /* 0x0000002a020b0981 */ /* 0x0002a2000c1e1900 */
[----:B------:R-:W-:Y:S02]  /*182e0*/  ISETP.NE.U32.AND P0, PT, RZ, UR4, PT ;  /* 0x00000004ff007c0c */ /* 0x000fe4000bf05070 */
[----:B------:R-:W-:Y:S01]  /*182f0*/  ISETP.NE.U32.AND P2, PT, RZ, UR8, PT ;  /* 0x00000008ff007c0c */ /* 0x000fe2000bf45070 */
[----:B0-----:R-:W-:Y:S01]  /*18300*/  IMAD.MOV.U32 R0, RZ, RZ, RZ ;  /* 0x000000ffff007224 */ /* 0x001fe200078e00ff */
[----:B------:R-:W-:Y:S02]  /*18310*/  ISETP.NE.AND.EX P0, PT, RZ, UR5, PT, P0 ;  /* 0x00000005ff007c0c */ /* 0x000fe4000bf05300 */
[----:B------:R-:W-:Y:S02]  /*18320*/  ISETP.NE.AND.EX P2, PT, RZ, UR9, PT, P2 ;  /* 0x00000009ff007c0c */ /* 0x000fe4000bf45320 */
[----:B------:R-:W-:Y:S02]  /*18330*/  ISETP.NE.U32.AND P1, PT, RZ, UR6, PT ;  /* 0x00000006ff007c0c */ /* 0x000fe4000bf25070 */
[----:B-1----:R-:W-:-:S02]  /*18340*/  IADD3 R2, P3, R23, UR4, RZ ;  /* 0x0000000417027c10 */ /* 0x002fc4000ff7e0ff */
[----:B------:R-:W-:Y:S02]  /*18350*/  ISETP.NE.AND.EX P1, PT, RZ, UR7, PT, P1 ;  /* 0x00000007ff007c0c */ /* 0x000fe4000bf25310 */
[----:B------:R-:W-:Y:S02]  /*18360*/  IADD3.X R3, R24, UR5, RZ, P3, !PT ;  /* 0x0000000518037c10 */ /* 0x000fe40009ffe4ff */
[----:B------:R-:W-:-:S03]  /*18370*/  IADD3 R4, P4, R23, UR6, RZ ;  /* 0x0000000617047c10 */ /* 0x000fc6000ff9e0ff */
[----:B---3--:R-:W3:Y:S01]  /*18380*/  @P0 LDG.E R6, desc[UR42][R2.64] ;  /* 0x0000002a02060981 */ /* 0x008ee2000c1e1900 */
[----:B------:R-:W-:Y:S01]  /*18390*/  ULDC UR4, c[0x0][0x288] ;  /* 0x0000a20000047ab9 */ /* 0x000fe20000000800 */
[----:B------:R-:W-:Y:S02]  /*183a0*/  IADD3.X R5, R24, UR7, RZ, P4, !PT ;  /* 0x0000000718057c10 */ /* 0x000fe4000a7fe4ff */
[----:B------:R-:W-:Y:S01]  /*183b0*/  MOV R8, UR4 ;  /* 0x0000000400087c02 */ /* 0x000fe20008000f00 */
[----:B------:R-:W-:Y:S02]  /*183c0*/  ULDC.64 UR4, c[0x0][0x418] ;  /* 0x0001060000047ab9 */ /* 0x000fe40000000a00 */
        /* <DEDUP_REMOVED lines=10> */
[----:B------:R-:W-:-:S03]  /*18470*/  UIMAD UR4, UR4, UR5, URZ ;  /* 0x00000005040472a4 */ /* 0x000fc6000f8e023f */
[----:B------:R-:W-:Y:S02]  /*18480*/  ULDC UR5, c[0x0][0x348] ;  /* 0x0000d20000057ab9 */ /* 0x000fe40000000800 */
[----:B0-----:R-:W-:Y:S01]  /*18490*/  IMAD.U32 R7, RZ, RZ, UR5 ;  /* 0x00000005ff077e24 */ /* 0x001fe2000f8e00ff */
[----:B---3--:R0:W-:Y:S04]  /*184a0*/  STL [R1+0x14], R8 ;  /* 0x0000140801007387 */ /* 0x0081e80000100800 */
[----:B--2---:R1:W-:Y:S01]  /*184b0*/  STL [R1], R11 ;  /* 0x0000000b01007387 */ /* 0x0043e20000100800 */
[----:B------:R-:W-:Y:S02]  /*184c0*/  IMAD.MOV.U32 R10, RZ, RZ, R8 ;  /* 0x000000ffff0a7224 */ /* 0x000fe400078e0008 */
[----:B0-----:R-:W-:Y:S01]  /*184d0*/  IMAD.U32 R8, RZ, RZ, UR4 ;  /* 0x00000004ff087e24 */ /* 0x001fe2000f8e00ff */
[----:B----4-:R-:W-:Y:S06]  /*184e0*/  @P2 BRA `(.L_x_3110) ;  /* 0x0000000000142947 */ /* 0x010fec0003800000 */
[----:B------:R-:W-:Y:S05]  /*184f0*/  @!P0 BRA `(.L_x_3110) ;  /* 0x0000000000108947 */ /* 0x000fea0003800000 */
[----:B------:R-:W2:Y:S04]  /*18500*/  LDG.E R9, desc[UR42][R2.64] ;  /* 0x0000002a02097981 */ /* 0x000ea8000c1e1900 */
[----:B------:R-:W2:Y:S02]  /*18510*/  LDG.E R6, desc[UR42][R2.64+0x4] ;  /* 0x0000042a02067981 */ /* 0x000ea4000c1e1900 */
[----:B--2---:R-:W-:-:S05]  /*18520*/  IADD3 R10, -R9, R6, RZ ;  /* 0x00000006090a7210 */ /* 0x004fca0007ffe1ff */
[----:B------:R0:W-:Y:S02]  /*18530*/  STL [R1+0x14], R10 ;  /* 0x0000140a01007387 */ /* 0x0001e40000100800 */
.L_x_3110:
        /* <DEDUP_REMOVED lines=9> */
.L_x_3111:
[----:B------:R-:W-:Y:S02]  /*185d0*/  ULDC.64 UR4, c[0x0][0xa08] ;  /* 0x0002820000047ab9 */ /* 0x000fe40000000a00 */
[----:B------:R-:W-:-:S04]  /*185e0*/  ISETP.NE.U32.AND P0, PT, RZ, UR4, PT ;  /* 0x00000004ff007c0c */ /* 0x000fc8000bf05070 */
[----:B------:R-:W-:-:S13]  /*185f0*/  ISETP.NE.AND.EX P0, PT, RZ, UR5, PT, P0 ;  /* 0x00000005ff007c0c */ /* 0x000fda000bf05300 */
[----:B------:R-:W-:Y:S05]  /*18600*/  @!P0 BRA `(.L_x_3112) ;  /* 0x0000000000148947 */ /* 0x000fea0003800000 */
[----:B------:R-:W2:Y:S02]  /*18610*/  LDC.64 R2, c[0x0][0xa08] ;  /* 0x00028200ff027b82 */ /* 0x000ea40000000a00 */
[----:B--2---:R-:W-:-:S05]  /*18620*/  IMAD.WIDE R2, R34, 0x4, R2 ;  /* 0x0000000422027825 */ /* 0x004fca00078e0202 */
[----:B------:R-:W2:Y:S04]  /*18630*/  LDG.E R8, desc[UR42][R2.64] ;  /* 0x0000002a02087981 */ /* 0x000ea8000c1e1900 */
[----:B------:R-:W2:Y:S02]  /*18640*/  LDG.E R9, desc[UR42][R2.64+0x4] ;  /* 0x0000042a02097981 */ /* 0x000ea4000c1e1900 */
[----:B--2---:R-:W-:-:S07]  /*18650*/  IMAD.IADD R8, R9, 0x1, -R8 ;  /* 0x0000000109087824 */ /* 0x004fce00078e0a08 */
.L_x_3112:
[----:B--2---:R-:W2:Y:S01]  /*18660*/  @P1 LDG.E R2, desc[UR42][R4.64] ;  /* 0x0000002a04021981 */ /* 0x004ea2000c1e1900 */
[----:B------:R-:W3:Y:S03]  /*18670*/  LDC R3, c[0x0][0x448] ;  /* 0x00011200ff037b82 */ /* 0x000ee60000000800 */
[----:B------:R4:W2:Y:S01]  /*18680*/  @P1 LDG.E R9, desc[UR42][R4.64+0x4] ;  /* 0x0000042a04091981 */ /* 0x0008a2000c1e1900 */
[----:B-----5:R-:W-:Y:S01]  /*18690*/  IMAD.IADD R8, R8, 0x1, -R11 ;  /* 0x0000000108087824 */ /* 0x020fe200078e0a0b */
[----:B------:R-:W-:Y:S04]  /*186a0*/  BSSY B0, `(.L_x_3113) ;  /* 0x0000127000007945 */ /* 0x000fe80003800000 */
[----:B----4-:R-:W-:-:S04]  /*186b0*/  IADD3 R4, -R8, RZ, RZ ;  /* 0x000000ff08047210 */ /* 0x010fc80007ffe1ff */
[----:B------:R-:W-:Y:S02]  /*186c0*/  VIMNMX R4, RZ, R4, !PT ;  /* 0x00000004ff047248 */ /* 0x000fe40007fe0100 */
[----:B---3--:R-:W-:-:S13]  /*186d0*/  ISETP.NE.AND P0, PT, R3, 0x1, PT ;  /* 0x000000010300780c */ /* 0x008fda0003f05270 */
[----:B------:R-:W3:Y:S08]  /*186e0*/  @P0 LDC R3, c[0x0][0x44c] ;  /* 0x00011300ff030b82 */ /* 0x000ef00000000800 */
[----:B------:R-:W4:Y:S01]  /*186f0*/  @P0 LDC R6, c[0x0][0x450] ;  /* 0x00011400ff060b82 */ /* 0x000f220000000800 */
[----:B--2---:R-:W-:Y:S01]  /*18700*/  @P1 IMAD.IADD R7, R9, 0x1, -R2 ;  /* 0x0000000109071824 */ /* 0x004fe200078e0a02 */
[----:B------:R-:W-:-:S04]  /*18710*/  SHF.L.U32 R2, R17, 0x7, RZ ;  /* 0x0000000711027819 */ /* 0x000fc800000006ff */
[----:B------:R-:W-:Y:S01]  /*18720*/  IADD3 R37, R8, R7, RZ ;  /* 0x0000000708257210 */ /* 0x000fe20007ffe0ff */
[----:B------:R-:W-:-:S04]  /*18730*/  VIADD R2, R2, 0x7f ;  /* 0x0000007f02027836 */ /* 0x000fc80000000000 */
[----:B---3--:R-:W-:-:S04]  /*18740*/  @P0 IMAD.HI.U32 R9, R2, R3, RZ ;  /* 0x0000000302090227 */ /* 0x008fc800078e00ff */
[----:B------:R-:W-:Y:S01]  /*18750*/  IMAD.MOV.U32 R3, RZ, RZ, R2 ;  /* 0x000000ffff037224 */ /* 0x000fe200078e0002 */
[----:B----4-:R-:W-:Y:S01]  /*18760*/  @P0 SHF.R.U32.HI R3, RZ, R6, R9 ;  /* 0x00000006ff030219 */ /* 0x010fe20000011609 */
[C---:B------:R-:W-:Y:S01]  /*18770*/  VIADD R5, R37.reuse, 0x7f ;  /* 0x0000007f25057836 */ /* 0x040fe20000000000 */
[----:B------:R-:W-:-:S04]  /*18780*/  IADD3 R6, R37, 0x80, -R10 ;  /* 0x0000008025067810 */ /* 0x000fc80007ffe80a */
[----:B------:R-:W-:Y:S01]  /*18790*/  SHF.R.S32.HI R2, RZ, 0x1f, R5 ;  /* 0x0000001fff027819 */ /* 0x000fe20000011405 */
[----:B------:R-:W-:-:S03]  /*187a0*/  IMAD.IADD R3, R6, 0x1, R3 ;  /* 0x0000000106037824 */ /* 0x000fc600078e0203 */
[----:B------:R-:W-:Y:S02]  /*187b0*/  LEA.HI R5, R2, R5, RZ, 0x7 ;  /* 0x0000000502057211 */ /* 0x000fe400078f38ff */
[----:B------:R-:W-:Y:S02]  /*187c0*/  SHF.R.S32.HI R2, RZ, 0x1f, R3 ;  /* 0x0000001fff027819 */ /* 0x000fe40000011403 */
[----:B------:R-:W-:Y:S02]  /*187d0*/  SHF.R.S32.HI R5, RZ, 0x7, R5 ;  /* 0x00000007ff057819 */ /* 0x000fe40000011405 */
[----:B------:R-:W-:-:S04]  /*187e0*/  LEA.HI R2, R2, R3, RZ, 0x7 ;  /* 0x0000000302027211 */ /* 0x000fc800078f38ff */
[----:B------:R-:W-:-:S04]  /*187f0*/  SHF.R.S32.HI R2, RZ, 0x7, R2 ;  /* 0x00000007ff027819 */ /* 0x000fc80000011402 */
[----:B------:R-:W-:-:S05]  /*18800*/  VIMNMX R3, R5, R2, PT ;  /* 0x0000000205037248 */ /* 0x000fca0003fe0100 */
[----:B------:R-:W-:-:S05]  /*18810*/  IMAD R2, R3, 0x80, -R8 ;  /* 0x0000008003027824 */ /* 0x000fca00078e0a08 */
[----:B------:R-:W-:-:S04]  /*18820*/  VIMNMX R7, R2, R7, PT ;  /* 0x0000000702077248 */ /* 0x000fc80003fe0100 */
[----:B------:R-:W-:Y:S02]  /*18830*/  ISETP.GT.AND P0, PT, R7, R4, PT ;  /* 0x000000040700720c */ /* 0x000fe40003f04270 */
[----:B------:R-:W-:-:S11]  /*18840*/  SHF.R.U32.HI R4, RZ, 0x7, R4 ;  /* 0x00000007ff047819 */ /* 0x000fd60000011604 */
[----:B------:R-:W-:-:S05]  /*18850*/  @P0 VIADD R2, R7, 0x7f ;  /* 0x0000007f07020836 */ /* 0x000fca0000000000 */
[----:B------:R-:W-:-:S04]  /*18860*/  @P0 SHF.R.S32.HI R3, RZ, 0x1f, R2 ;  /* 0x0000001fff030819 */ /* 0x000fc80000011402 */
[----:B------:R-:W-:Y:S01]  /*18870*/  @P0 LEA.HI R2, R3, R2, RZ, 0x7 ;  /* 0x0000000203020211 */ /* 0x000fe200078f38ff */
[----:B------:R-:W-:-:S03]  /*18880*/  IMAD.MOV.U32 R3, RZ, RZ, R4 ;  /* 0x000000ffff037224 */ /* 0x000fc600078e0004 */
[----:B------:R-:W-:Y:S02]  /*18890*/  @P0 SHF.R.S32.HI R3, RZ, 0x7, R2 ;  /* 0x00000007ff030819 */ /* 0x000fe40000011402 */
[----:B------:R-:W-:Y:S02]  /*188a0*/  PLOP3.LUT P0, PT, PT, PT, PT, 0x80, 0x0 ;  /* 0x000000000000781c */ /* 0x000fe40003f0f070 */
[----:B------:R-:W-:-:S13]  /*188b0*/  ISETP.GT.AND P2, PT, R3, R4, PT ;  /* 0x000000040300720c */ /* 0x000fda0003f44270 */
[----:B------:R-:W-:Y:S05]  /*188c0*/  @!P2 BRA `(.L_x_3114) ;  /* 0x000000100010a947 */ /* 0x000fea0003800000 */
[----:B------:R-:W-:Y:S01]  /*188d0*/  UMOV UR4, 0xffffffff ;  /* 0xffffffff00047882 */ /* 0x000fe20000000000 */
[----:B------:R-:W-:Y:S02]  /*188e0*/  SEL R2, R34, RZ, !P1 ;  /* 0x000000ff22027207 */ /* 0x000fe40004800000 */
[----:B------:R-:W-:Y:S05]  /*188f0*/  BRA.DIV UR4, `(.L_x_3115) ;  /* 0x00000082044c7947 */ /* 0x000fea000b800000 */
[----:B------:R-:W2:Y:S02]  /*18900*/  S2R R7, SR_TID.X ;  /* 0x0000000000077919 */ /* 0x000ea40000002100 */
[----:B--2---:R-:W-:-:S04]  /*18910*/  SHF.R.U32.HI R7, RZ, 0x5, R7 ;  /* 0x00000005ff077819 */ /* 0x004fc80000011607 */
[----:B------:R-:W-:-:S05]  /*18920*/  LOP3.LUT R7, R7, 0x3, RZ, 0xc0, !PT ;  /* 0x0000000307077812 */ /* 0x000fca00078ec0ff */
[----:B------:R2:W3:Y:S02]  /*18930*/  SHFL.IDX PT, R14, R7, RZ, 0x1f ;  /* 0x00001fff070e7589 */ /* 0x0004e400000e0000 */
.L_x_3338:
[----:B---3--:R-:W-:Y:S02]  /*18940*/  ISETP.NE.AND P0, PT, R14, RZ, PT ;  /* 0x000000ff0e00720c */ /* 0x008fe40003f05270 */
[----:B------:R-:W-:-:S11]  /*18950*/  PLOP3.LUT P6, PT, PT, PT, PT, 0x8, 0x0 ;  /* 0x000000000000781c */ /* 0x000fd60003fce170 */
[----:B------:R-:W-:Y:S05]  /*18960*/  @P0 BRA `(.L_x_3116) ;  /* 0x00000000000c0947 */ /* 0x000fea0003800000 */
[----:B------:R-:W-:-:S03]  /*18970*/  UMOV UR4, 0xffffffff ;  /* 0xffffffff00047882 */ /* 0x000fc60000000000 */
[----:B------:R-:W-:Y:S05]  /*18980*/  BRA.DIV UR4, `(.L_x_3117) ;  /* 0x00000082045c7947 */ /* 0x000fea000b800000 */
[----:B------:R-:W-:-:S13]  /*18990*/  ELECT P6, URZ, PT ;  /* 0x00000000003f782f */ /* 0x000fda00038c0000 */
.L_x_3116:
[----:B--2---:R-:W2:Y:S01]  /*189a0*/  LDL R7, [R1+0x24] ;  /* 0x0000240001077983 */ /* 0x004ea20000100800 */
[----:B------:R-:W-:Y:S01]  /*189b0*/  BSSY B1, `(.L_x_3118) ;  /* 0x0000008000017945 */ /* 0x000fe20003800000 */
[----:B--2---:R-:W-:-:S05]  /*189c0*/  VIADD R7, R7, 0x1 ;  /* 0x0000000107077836 */ /* 0x004fca0000000000 */
[----:B------:R-:W-:-:S04]  /*189d0*/  LEA.HI R8, R7, R7, RZ, 0x1 ;  /* 0x0000000707087211 */ /* 0x000fc800078f08ff */
[----:B------:R-:W-:-:S04]  /*189e0*/  LOP3.LUT R8, R8, 0xfffffffe, RZ, 0xc0, !PT ;  /* 0xfffffffe08087812 */ /* 0x000fc800078ec0ff */
[----:B------:R-:W-:-:S04]  /*189f0*/  IADD3 R7, R7, -R8, RZ ;  /* 0x8000000807077210 */ /* 0x000fc80007ffe0ff */
[----:B------:R-:W-:-:S04]  /*18a00*/  SHF.L.U32 R7, R7, 0x1f, RZ ;  /* 0x0000001f07077819 */ /* 0x000fc800000006ff */
[----:B------:R-:W2:Y:S02]  /*18a10*/  SYNCS.PHASECHK.TRANS64.TRYWAIT P0, [R22+URZ+0x28820], R7 ;  /* 0x02882007160075a7 */ /* 0x000ea4000800017f */
[----:B--2---:R-:W-:Y:S05]  /*18a20*/  @!P0 BRA `(.L_x_3119) ;  /* 0x0000008000548947 */ /* 0x004fea0003800000 */
.L_x_3341:
[----:B------:R-:W-:Y:S05]  /*18a30*/  BSYNC B1 ;  /* 0x0000000000017941 */ /* 0x000fea0003800000 */
.L_x_3118:
[----:B------:R-:W-:Y:S04]  /*18a40*/  BSSY B1, `(.L_x_3120) ;  /* 0x000006e000017945 */ /* 0x000fe80003800000 */
[----:B------:R-:W-:Y:S05]  /*18a50*/  @!P6 BRA `(.L_x_3121) ;  /* 0x0000000400b0e947 */ /* 0x000fea0003800000 */
[----:B--2---:R-:W-:Y:S01]  /*18a60*/  IMAD R7, R27, 0x8, R22 ;  /* 0x000000081b077824 */ /* 0x004fe200078e0216 */
[----:B------:R-:W-:Y:S01]  /*18a70*/  SHF.L.U32 R8, R29, 0x1f, RZ ;  /* 0x0000001f1d087819 */ /* 0x000fe200000006ff */
[----:B------:R-:W2:Y:S01]  /*18a80*/  S2R R9, SR_TID.X ;  /* 0x0000000000097919 */ /* 0x000ea20000002100 */
[----:B------:R-:W-:Y:S02]  /*18a90*/  BSSY B2, `(.L_x_3122) ;  /* 0x0000005000027945 */ /* 0x000fe40003800000 */
[----:B------:R-:W3:Y:S01]  /*18aa0*/  SYNCS.PHASECHK.TRANS64.TRYWAIT P0, [R7+URZ+0x288a0], R8 ;  /* 0x0288a008070075a7 */ /* 0x000ee2000800017f */
[----:B--2---:R-:W-:-:S04]  /*18ab0*/  LOP3.LUT R9, R9, 0x7f, RZ, 0xc0, !PT ;  /* 0x0000007f09097812 */ /* 0x004fc800078ec0ff */
[----:B------:R-:W-:Y:S01]  /*18ac0*/  ISETP.NE.AND P1, PT, R9, RZ, PT ;  /* 0x000000ff0900720c */ /* 0x000fe20003f25270 */
[----:B---3--:R-:W-:-:S12]  /*18ad0*/  @!P0 BRA `(.L_x_3123) ;  /* 0x00000080003c8947 */ /* 0x008fd80003800000 */
.L_x_3342:
[----:B------:R-:W-:Y:S05]  /*18ae0*/  BSYNC B2 ;  /* 0x0000000000027941 */ /* 0x000fea0003800000 */
.L_x_3122:
[----:B------:R-:W-:Y:S04]  /*18af0*/  BSSY B2, `(.L_x_3124) ;  /* 0x0000009000027945 */ /* 0x000fe80003800000 */
[----:B------:R-:W-:Y:S05]  /*18b00*/  @P1 BRA `(.L_x_3125) ;  /* 0x00000000001c1947 */ /* 0x000fea0003800000 */
[----:B0-----:R-:W0:Y:S01]  /*18b10*/  S2R R10, SR_TID.X ;  /* 0x00000000000a7919 */ /* 0x001e220000002100 */
[----:B------:R-:W-:-:S04]  /*18b20*/  IMAD.MOV.U32 R9, RZ, RZ, 0x8000 ;  /* 0x00008000ff097424 */ /* 0x000fc800078e00ff */
[----:B------:R3:W-:Y:S01]  /*18b30*/  SYNCS.ARRIVE.TRANS64 RZ, [R7+URZ+0x28890], R9 ;  /* 0x0288900907ff79a7 */ /* 0x0007e2000800003f */
[----:B0-----:R-:W-:-:S04]  /*18b40*/  LOP3.LUT R10, R10, 0x1f, RZ, 0xc0, !PT ;  /* 0x0000001f0a0a7812 */ /* 0x001fc800078ec0ff */
[----:B------:R-:W-:-:S13]  /*18b50*/  ISETP.NE.AND P0, PT, R10, RZ, PT ;  /* 0x000000ff0a00720c */ /* 0x000fda0003f05270 */
[----:B---3--:R-:W-:Y:S05]  /*18b60*/  @!P0 BRA `(.L_x_3125) ;  /* 0x0000000000048947 */ /* 0x008fea0003800000 */
[----:B------:R-:W-:Y:S01]  /*18b70*/  BPT.TRAP 0x1 ;  /* 0x000000040000795c */ /* 0x000fe20000300000 */
.L_x_3125:
[----:B------:R-:W-:Y:S05]  /*18b80*/  BSYNC B2 ;  /* 0x0000000000027941 */ /* 0x000fea0003800000 */
.L_x_3124:
[----:B------:R-:W-:Y:S01]  /*18b90*/  IMAD.MOV.U32 R14, RZ, RZ, RZ ;  /* 0x000000ffff0e7224 */ /* 0x000fe200078e00ff */
[----:B------:R-:W-:Y:S01]  /*18ba0*/  LEA R9, R3, R0, 0x7 ;  /* 0x0000000003097211 */ /* 0x000fe200078e38ff */
[C---:B0-----:R-:W-:Y:S01]  /*18bb0*/  IMAD R10, R27.reuse, 0x8000, R22 ;  /* 0x000080001b0a7824 */ /* 0x041fe200078e0216 */
[----:B------:R-:W-:Y:S01]  /*18bc0*/  UIADD3 UR4, UP0, UR40, 0x570, URZ ;  /* 0x0000057028047890 */ /* 0x000fe2000ff1e03f */
[----:B------:R-:W-:Y:S01]  /*18bd0*/  PLOP3.LUT P0, PT, PT, PT, PT, 0x80, 0x0 ;  /* 0x000000000000781c */ /* 0x000fe20003f0f070 */
[----:B-1----:R-:W-:Y:S01]  /*18be0*/  IMAD.SHL.U32 R11, R27, 0x4000, RZ ;  /* 0x000040001b0b7824 */ /* 0x002fe200078e00ff */
[----:B------:R-:W-:Y:S01]  /*18bf0*/  R2UR UR10, R14 ;  /* 0x000000000e0a72ca */ /* 0x000fe200000e0000 */
[----:B------:R-:W-:Y:S01]  /*18c00*/  VIADD R9, R9, 0xffffff80 ;  /* 0xffffff8009097836 */ /* 0x000fe20000000000 */
[----:B------:R-:W-:Y:S01]  /*18c10*/  IADD3 R12, R7, 0x28890, RZ ;  /* 0x00028890070c7810 */ /* 0x000fe20007ffe0ff */
[----:B------:R-:W-:Y:S01]  /*18c20*/  VIADD R13, R10, 0x18400 ;  /* 0x000184000a0d7836 */ /* 0x000fe20000000000 */
[----:B------:R-:W-:Y:S01]  /*18c30*/  UIADD3.X UR5, URZ, UR41, URZ, UP0, !UPT ;  /* 0x000000293f057290 */ /* 0x000fe200087fe43f */
[----:B------:R-:W-:Y:S01]  /*18c40*/  UMOV UR6, 0x0 ;  /* 0x0000000000067882 */ /* 0x000fe20000000000 */
[----:B------:R-:W-:-:S10]  /*18c50*/  UMOV UR7, 0x12f00000 ;  /* 0x12f0000000077882 */ /* 0x000fd40000000000 */
.L_x_3126:
        /* <DEDUP_REMOVED lines=16> */
.L_x_3127:
        /* <DEDUP_REMOVED lines=13> */
.L_x_3343:
[----:B------:R-:W-:Y:S05]  /*18e30*/  BSYNC B2 ;  /* 0x0000000000027941 */ /* 0x000fea0003800000 */
.L_x_3128:
[----:B------:R-:W-:Y:S01]  /*18e40*/  BSSY B2, `(.L_x_3130) ;  /* 0x000000b000027945 */ /* 0x000fe20003800000 */
[----:B------:R-:W-:Y:S01]  /*18e50*/  MOV R12, 0x0 ;  /* 0x00000000000c7802 */ /* 0x000fe20000000f00 */
[----:B------:R-:W-:Y:S02]  /*18e60*/  IMAD.MOV.U32 R13, RZ, RZ, 0x12f00000 ;  /* 0x12f00000ff0d7424 */ /* 0x000fe400078e00ff */
[----:B------:R-:W-:Y:S05]  /*18e70*/  @P1 BRA `(.L_x_3131) ;  /* 0x00000000001c1947 */ /* 0x000fea0003800000 */
[----:B------:R-:W1:Y:S01]  /*18e80*/  S2R R10, SR_TID.X ;  /* 0x00000000000a7919 */ /* 0x000e620000002100 */
[----:B0-2---:R-:W-:-:S04]  /*18e90*/  IMAD.MOV.U32 R8, RZ, RZ, 0x8000 ;  /* 0x00008000ff087424 */ /* 0x005fc800078e00ff */
[----:B------:R3:W-:Y:S01]  /*18ea0*/  SYNCS.ARRIVE.TRANS64 RZ, [R7+URZ+0x288b0], R8 ;  /* 0x0288b00807ff79a7 */ /* 0x0007e2000800003f */
[----:B-1----:R-:W-:-:S04]  /*18eb0*/  LOP3.LUT R10, R10, 0x1f, RZ, 0xc0, !PT ;  /* 0x0000001f0a0a7812 */ /* 0x002fc800078ec0ff */
[----:B------:R-:W-:-:S13]  /*18ec0*/  ISETP.NE.AND P0, PT, R10, RZ, PT ;  /* 0x000000ff0a00720c */ /* 0x000fda0003f05270 */
[----:B---3--:R-:W-:Y:S05]  /*18ed0*/  @!P0 BRA `(.L_x_3131) ;  /* 0x0000000000048947 */ /* 0x008fea0003800000 */
[----:B------:R-:W-:Y:S01]  /*18ee0*/  BPT.TRAP 0x1 ;  /* 0x000000040000795c */ /* 0x000fe20000300000 */
.L_x_3131:
[----:B------:R-:W-:Y:S05]  /*18ef0*/  BSYNC B2 ;  /* 0x0000000000027941 */ /* 0x000fea0003800000 */
.L_x_3130:
[----:B------:R-:W-:Y:S01]  /*18f00*/  R2UR UR10, R14 ;  /* 0x000000000e0a72ca */ /* 0x000fe200000e0000 */
[----:B------:R-:W-:Y:S01]  /*18f10*/  IMAD R11, R11, 0x2, R22 ;  /* 0x000000020b0b7824 */ /* 0x000fe200078e0216 */
[----:B------:R-:W-:Y:S01]  /*18f20*/  R2UR UR6, R12 ;  /* 0x000000000c0672ca */ /* 0x000fe200000e0000 */
[----:B------:R-:W-:Y:S01]  /*18f30*/  UIADD3 UR4, UP0, UR40, 0x670, URZ ;  /* 0x0000067028047890 */ /* 0x000fe2000ff1e03f */
[----:B------:R-:W-:Y:S01]  /*18f40*/  R2UR UR7, R13 ;  /* 0x000000000d0772ca */ /* 0x000fe200000e0000 */
[----:B0-2---:R-:W-:Y:S01]  /*18f50*/  VIADD R8, R11, 0x400 ;  /* 0x000004000b087836 */ /* 0x005fe20000000000 */
[----:B------:R-:W-:Y:S01]  /*18f60*/  PLOP3.LUT P0, PT, PT, PT, PT, 0x80, 0x0 ;  /* 0x000000000000781c */ /* 0x000fe20003f0f070 */
[----:B------:R-:W-:Y:S01]  /*18f70*/  UIADD3.X UR5, URZ, UR41, URZ, UP0, !UPT ;  /* 0x000000293f057290 */ /* 0x000fe200087fe43f */
[----:B------:R-:W-:-:S11]  /*18f80*/  IADD3 R7, R7, 0x288b0, RZ ;  /* 0x000288b007077810 */ /* 0x000fd60007ffe0ff */
.L_x_3132:
        /* <DEDUP_REMOVED lines=15> */
.L_x_3133:
        /* <DEDUP_REMOVED lines=9> */
[----:B---3--:R-:W-:Y:S05]  /*19110*/  @P0 BRA.U.ANY `(.L_x_3133) ;  /* 0xfffffffd00d80947 */ /* 0x008fea000393ffff */
.L_x_3121:
[----:B------:R-:W-:Y:S05]  /*19120*/  BSYNC B1 ;  /* 0x0000000000017941 */ /* 0x000fea0003800000 */
.L_x_3120:
[----:B-1----:R-:W-:Y:S01]  /*19130*/  IADD3 R11, R3, -0x2, RZ ;  /* 0xfffffffe030b7810 */ /* 0x002fe20007ffe0ff */
[----:B------:R-:W-:Y:S01]  /*19140*/  VIADD R27, R27, 0x1 ;  /* 0x000000011b1b7836 */ /* 0x000fe20000000000 */
[----:B------:R-:W-:Y:S02]  /*19150*/  PLOP3.LUT P0, PT, PT, PT, PT, 0x8, 0x0 ;  /* 0x000000000000781c */ /* 0x000fe40003f0e170 */
[----:B------:R-:W-:Y:S02]  /*19160*/  ISETP.GE.AND P2, PT, R11, R4, PT ;  /* 0x000000040b00720c */ /* 0x000fe40003f46270 */
[----:B------:R-:W-:-:S04]  /*19170*/  ISETP.NE.AND P1, PT, R27, 0x2, PT ;  /* 0x000000021b00780c */ /* 0x000fc80003f25270 */
[----:B------:R-:W-:Y:S02]  /*19180*/  SEL R8, RZ, 0x1, P1 ;  /* 0x00000001ff087807 */ /* 0x000fe40000800000 */
[----:B------:R-:W-:Y:S02]  /*19190*/  SEL R27, R27, RZ, P1 ;  /* 0x000000ff1b1b7207 */ /* 0x000fe40000800000 */
[----:B------:R-:W-:-:S03]  /*191a0*/  LOP3.LUT R29, R29, R8, RZ, 0x3c, !PT ;  /* 0x000000081d1d7212 */ /* 0x000fc600078e3cff */
[----:B------:R-:W-:Y:S05]  /*191b0*/  @!P2 BRA `(.L_x_3114) ;  /* 0x0000000400d4a947 */ /* 0x000fea0003800000 */
.L_x_3148:
[----:B------:R-:W-:Y:S05]  /*191c0*/  YIELD ;  /* 0x0000000000007946 */ /* 0x000fea0003800000 */
[----:B------:R-:W-:Y:S04]  /*191d0*/  BSSY B1, `(.L_x_3134) ;  /* 0x000006b000017945 */ /* 0x000fe80003800000 */
[----:B------:R-:W-:Y:S05]  /*191e0*/  @!P6 BRA `(.L_x_3135) ;  /* 0x0000000400a4e947 */ /* 0x000fea0003800000 */
[----:B0-----:R-:W-:Y:S01]  /*191f0*/  IMAD R10, R27, 0x8, R22 ;  /* 0x000000081b0a7824 */ /* 0x001fe200078e0216 */
[----:B------:R-:W-:Y:S01]  /*19200*/  SHF.L.U32 R9, R29, 0x1f, RZ ;  /* 0x0000001f1d097819 */ /* 0x000fe200000006ff */
[----:B------:R-:W0:Y:S01]  /*19210*/  S2R R3, SR_TID.X ;  /* 0x0000000000037919 */ /* 0x000e220000002100 */
[----:B------:R-:W-:Y:S02]  /*19220*/  BSSY B2, `(.L_x_3136) ;  /* 0x0000005000027945 */ /* 0x000fe40003800000 */
[----:B------:R-:W1:Y:S01]  /*19230*/  SYNCS.PHASECHK.TRANS64.TRYWAIT P1, [R10+URZ+0x288a0], R9 ;  /* 0x0288a0090a0075a7 */ /* 0x000e62000802017f */
[----:B0-----:R-:W-:-:S04]  /*19240*/  LOP3.LUT R3, R3, 0x7f, RZ, 0xc0, !PT ;  /* 0x0000007f03037812 */ /* 0x001fc800078ec0ff */
[----:B------:R-:W-:Y:S01]  /*19250*/  ISETP.NE.AND P2, PT, R3, RZ, PT ;  /* 0x000000ff0300720c */ /* 0x000fe20003f45270 */
[----:B-1----:R-:W-:-:S12]  /*19260*/  @!P1 BRA `(.L_x_3137) ;  /* 0x0000007800809947 */ /* 0x002fd80003800000 */
.L_x_3344:
[----:B------:R-:W-:Y:S05]  /*19270*/  BSYNC B2 ;  /* 0x0000000000027941 */ /* 0x000fea0003800000 */
.L_x_3136:
[----:B------:R-:W-:Y:S04]  /*19280*/  BSSY B2, `(.L_x_3138) ;  /* 0x0000009000027945 */ /* 0x000fe80003800000 */
[----:B------:R-:W-:Y:S05]  /*19290*/  @P2 BRA `(.L_x_3139) ;  /* 0x00000000001c2947 */ /* 0x000fea0003800000 */
[----:B--2---:R-:W1:Y:S01]  /*192a0*/  S2R R7, SR_TID.X ;  /* 0x0000000000077919 */ /* 0x004e620000002100 */
[----:B------:R-:W-:-:S04]  /*192b0*/  IMAD.MOV.U32 R3, RZ, RZ, 0x8000 ;  /* 0x00008000ff037424 */ /* 0x000fc800078e00ff */
[----:B------:R3:W-:Y:S01]  /*192c0*/  SYNCS.ARRIVE.TRANS64 RZ, [R10+URZ+0x28890], R3 ;  /* 0x028890030aff79a7 */ /* 0x0007e2000800003f */
[----:B-1----:R-:W-:-:S04]  /*192d0*/  LOP3.LUT R7, R7, 0x1f, RZ, 0xc0, !PT ;  /* 0x0000001f07077812 */ /* 0x002fc800078ec0ff */
[----:B------:R-:W-:-:S13]  /*192e0*/  ISETP.NE.AND P1, PT, R7, RZ, PT ;  /* 0x000000ff0700720c */ /* 0x000fda0003f25270 */
[----:B---3--:R-:W-:Y:S05]  /*192f0*/  @!P1 BRA `(.L_x_3139) ;  /* 0x0000000000049947 */ /* 0x008fea0003800000 */
[----:B------:R-:W-:Y:S01]  /*19300*/  BPT.TRAP 0x1 ;  /* 0x000000040000795c */ /* 0x000fe20000300000 */
.L_x_3139:
[----:B------:R-:W-:Y:S05]  /*19310*/  BSYNC B2 ;  /* 0x0000000000027941 */ /* 0x000fea0003800000 */
.L_x_3138:
[----:B------:R-:W-:Y:S01]  /*19320*/  IMAD.MOV.U32 R14, RZ, RZ, RZ ;  /* 0x000000ffff0e7224 */ /* 0x000fe200078e00ff */
[----:B------:R-:W-:Y:S01]  /*19330*/  LEA R8, R27, R22, 0xf ;  /* 0x000000161b087211 */ /* 0x000fe200078e78ff */
[----:B------:R-:W-:Y:S01]  /*19340*/  UIADD3 UR4, UP0, UR40, 0x570, URZ ;  /* 0x0000057028047890 */ /* 0x000fe2000ff1e03f */
[----:B------:R-:W-:Y:S01]  /*19350*/  PLOP3.LUT P1, PT, PT, PT, PT, 0x80, 0x0 ;  /* 0x000000000000781c */ /* 0x000fe20003f2f070 */
[----:B--2---:R-:W-:Y:S01]  /*19360*/  IMAD R7, R11, 0x80, R0 ;  /* 0x000000800b077824 */ /* 0x004fe200078e0200 */
[----:B------:R-:W-:Y:S01]  /*19370*/  R2UR UR10, R14 ;  /* 0x000000000e0a72ca */ /* 0x000fe200000e0000 */
[----:B------:R-:W-:Y:S01]  /*19380*/  VIADD R3, R10, 0x28890 ;  /* 0x000288900a037836 */ /* 0x000fe20000000000 */
[----:B------:R-:W-:Y:S01]  /*19390*/  UIADD3.X UR5, URZ, UR41, URZ, UP0, !UPT ;  /* 0x000000293f057290 */ /* 0x000fe200087fe43f */
[----:B------:R-:W-:Y:S01]  /*193a0*/  VIADD R12, R8, 0x18400 ;  /* 0x00018400080c7836 */ /* 0x000fe20000000000 */
[----:B------:R-:W-:Y:S01]  /*193b0*/  UMOV UR6, 0x0 ;  /* 0x0000000000067882 */ /* 0x000fe20000000000 */
[----:B------:R-:W-:-:S10]  /*193c0*/  UMOV UR7, 0x12f00000 ;  /* 0x12f0000000077882 */ /* 0x000fd40000000000 */
.L_x_3140:
        /* <DEDUP_REMOVED lines=16> */
.L_x_3141:
        /* <DEDUP_REMOVED lines=13> */
.L_x_3345:
[----:B------:R-:W-:Y:S05]  /*195a0*/  BSYNC B2 ;  /* 0x0000000000027941 */ /* 0x000fea0003800000 */
.L_x_3142:
[----:B------:R-:W-:Y:S01]  /*195b0*/  BSSY B2, `(.L_x_3144) ;  /* 0x000000b000027945 */ /* 0x000fe20003800000 */
[----:B------:R-:W-:Y:S02]  /*195c0*/  IMAD.MOV.U32 R12, RZ, RZ, 0x0 ;  /* 0x00000000ff0c7424 */ /* 0x000fe400078e00ff */
[----:B------:R-:W-:Y:S01]  /*195d0*/  IMAD.MOV.U32 R13, RZ, RZ, 0x12f00000 ;  /* 0x12f00000ff0d7424 */ /* 0x000fe200078e00ff */
[----:B------:R-:W-:Y:S06]  /*195e0*/  @P2 BRA `(.L_x_3145) ;  /* 0x00000000001c2947 */ /* 0x000fec0003800000 */
[----:B------:R-:W2:Y:S01]  /*195f0*/  S2R R20, SR_TID.X ;  /* 0x0000000000147919 */ /* 0x000ea20000002100 */
[----:B------:R-:W-:-:S04]  /*19600*/  MOV R3, 0x8000 ;  /* 0x0000800000037802 */ /* 0x000fc80000000f00 */
[----:B------:R3:W-:Y:S01]  /*19610*/  SYNCS.ARRIVE.TRANS64 RZ, [R10+URZ+0x288b0], R3 ;  /* 0x0288b0030aff79a7 */ /* 0x0007e2000800003f */
[----:B--2---:R-:W-:-:S04]  /*19620*/  LOP3.LUT R20, R20, 0x1f, RZ, 0xc0, !PT ;  /* 0x0000001f14147812 */ /* 0x004fc800078ec0ff */
[----:B------:R-:W-:-:S13]  /*19630*/  ISETP.NE.AND P1, PT, R20, RZ, PT ;  /* 0x000000ff1400720c */ /* 0x000fda0003f25270 */
[----:B---3--:R-:W-:Y:S05]  /*19640*/  @!P1 BRA `(.L_x_3145) ;  /* 0x0000000000049947 */ /* 0x008fea0003800000 */
[----:B------:R-:W-:Y:S01]  /*19650*/  BPT.TRAP 0x1 ;  /* 0x000000040000795c */ /* 0x000fe20000300000 */
.L_x_3145:
[----:B------:R-:W-:Y:S05]  /*19660*/  BSYNC B2 ;  /* 0x0000000000027941 */ /* 0x000fea0003800000 */
.L_x_3144:
[----:B------:R-:W-:Y:S01]  /*19670*/  R2UR UR10, R14 ;  /* 0x000000000e0a72ca */ /* 0x000fe200000e0000 */
[----:B------:R-:W-:Y:S01]  /*19680*/  UIADD3 UR4, UP0, UR40, 0x670, URZ ;  /* 0x0000067028047890 */ /* 0x000fe2000ff1e03f */
[----:B------:R-:W-:Y:S01]  /*19690*/  R2UR UR6, R12 ;  /* 0x000000000c0672ca */ /* 0x000fe200000e0000 */
[----:B01----:R-:W-:Y:S01]  /*196a0*/  VIADD R10, R10, 0x288b0 ;  /* 0x000288b00a0a7836 */ /* 0x003fe20000000000 */
[----:B------:R-:W-:Y:S01]  /*196b0*/  R2UR UR7, R13 ;  /* 0x000000000d0772ca */ /* 0x000fe200000e0000 */
[----:B------:R-:W-:Y:S01]  /*196c0*/  VIADD R3, R8, 0x400 ;  /* 0x0000040008037836 */ /* 0x000fe20000000000 */
[----:B------:R-:W-:Y:S01]  /*196d0*/  PLOP3.LUT P1, PT, PT, PT, PT, 0x80, 0x0 ;  /* 0x000000000000781c */ /* 0x000fe20003f2f070 */
[----:B------:R-:W-:-:S12]  /*196e0*/  UIADD3.X UR5, URZ, UR41, URZ, UP0, !UPT ;  /* 0x000000293f057290 */ /* 0x000fd800087fe43f */
.L_x_3146:
        /* <DEDUP_REMOVED lines=15> */
.L_x_3147:
        /* <DEDUP_REMOVED lines=10> */
.L_x_3135:
[----:B------:R-:W-:Y:S05]  /*19880*/  BSYNC B1 ;  /* 0x0000000000017941 */ /* 0x000fea0003800000 */
.L_x_3134:
[C---:B------:R-:W-:Y:S01]  /*19890*/  ISETP.GT.AND P2, PT, R11.reuse, R4, PT ;  /* 0x000000040b00720c */ /* 0x040fe20003f44270 */
[----:B------:R-:W-:Y:S01]  /*198a0*/  VIADD R11, R11, 0xffffffff ;  /* 0xffffffff0b0b7836 */ /* 0x000fe20000000000 */
[----:B------:R-:W-:-:S04]  /*198b0*/  IADD3 R27, R27, 0x1, RZ ;  /* 0x000000011b1b7810 */ /* 0x000fc80007ffe0ff */
[----:B------:R-:W-:-:S04]  /*198c0*/  ISETP.NE.AND P1, PT, R27, 0x2, PT ;  /* 0x000000021b00780c */ /* 0x000fc80003f25270 */
[----:B------:R-:W-:Y:S02]  /*198d0*/  SEL R8, RZ, 0x1, P1 ;  /* 0x00000001ff087807 */ /* 0x000fe40000800000 */
[----:B------:R-:W-:Y:S02]  /*198e0*/  SEL R27, R27, RZ, P1 ;  /* 0x000000ff1b1b7207 */ /* 0x000fe40000800000 */
[----:B------:R-:W-:Y:S01]  /*198f0*/  LOP3.LUT R29, R29, R8, RZ, 0x3c, !PT ;  /* 0x000000081d1d7212 */ /* 0x000fe200078e3cff */
[----:B------:R-:W-:Y:S06]  /*19900*/  @P2 BRA `(.L_x_3148) ;  /* 0xfffffff8002c2947 */ /* 0x000fec000383ffff */
.L_x_3114:
[----:B------:R-:W-:Y:S05]  /*19910*/  BSYNC B0 ;  /* 0x0000000000007941 */ /* 0x000fea0003800000 */
.L_x_3113:
[----:B------:R-:W3:Y:S01]  /*19920*/  LDC R0, c[0x0][0x448] ;  /* 0x00011200ff007b82 */ /* 0x000ee20000000800 */
[----:B------:R-:W-:Y:S01]  /*19930*/  LEA R3, R17, 0x7f, 0x7 ;  /* 0x0000007f11037811 */ /* 0x000fe200078e38ff */
[----:B------:R-:W-:Y:S05]  /*19940*/  @!P0 WARPSYNC.ALL ;  /* 0x0000000000008948 */ /* 0x000fea0003800000 */
[----:B------:R-:W-:Y:S01]  /*19950*/  BSSY B7, `(.L_x_3149) ;  /* 0x0000387000077945 */ /* 0x000fe20003800000 */
[----:B------:R-:W-:Y:S01]  /*19960*/  @!P0 BAR.SYNC.DEFER_BLOCKING 0xc, 0x180 ;  /* 0x0306000000008b1d */ /* 0x000fe20000010000 */
[----:B---3--:R-:W-:-:S13]  /*19970*/  ISETP.NE.AND P1, PT, R0, 0x1, PT ;  /* 0x000000010000780c */ /* 0x008fda0003f25270 */
[----:B------:R-:W3:Y:S08]  /*19980*/  @P1 LDC R0, c[0x0][0x44c] ;  /* 0x00011300ff001b82 */ /* 0x000ef00000000800 */
[----:B--2---:R-:W2:Y:S01]  /*19990*/  @P1 LDC R7, c[0x0][0x450] ;  /* 0x00011400ff071b82 */ /* 0x004ea20000000800 */
[----:B---3--:R-:W-:-:S05]  /*199a0*/  @P1 IMAD.HI.U32 R0, R3, R0, RZ ;  /* 0x0000000003001227 */ /* 0x008fca00078e00ff */
[----:B--2---:R-:W-:-:S05]  /*199b0*/  @P1 SHF.R.U32.HI R3, RZ, R7, R0 ;  /* 0x00000007ff031219 */ /* 0x004fca0000011600 */
[----:B------:R-:W-:-:S05]  /*199c0*/  IMAD.IADD R3, R6, 0x1, R3 ;  /* 0x0000000106037824 */ /* 0x000fca00078e0203 */
[----:B------:R-:W-:-:S04]  /*199d0*/  SHF.R.S32.HI R0, RZ, 0x1f, R3 ;  /* 0x0000001fff007819 */ /* 0x000fc80000011403 */
[----:B------:R-:W-:-:S04]  /*199e0*/  LEA.HI R0, R0, R3, RZ, 0x7 ;  /* 0x0000000300007211 */ /* 0x000fc800078f38ff */
[----:B------:R-:W-:-:S04]  /*199f0*/  SHF.R.S32.HI R0, RZ, 0x7, R0 ;  /* 0x00000007ff007819 */ /* 0x000fc80000011400 */
[----:B------:R-:W-:-:S04]  /*19a00*/  VIMNMX R35, R5, R0, PT ;  /* 0x0000000005237248 */ /* 0x000fc80003fe0100 */
[----:B------:R-:W-:Y:S01]  /*19a10*/  ISETP.GT.AND P0, PT, R35, RZ, PT ;  /* 0x000000ff2300720c */ /* 0x000fe20003f04270 */
[----:B------:R2:W-:-:S12]  /*19a20*/  STL [R1+0x10], R35 ;  /* 0x0000102301007387 */ /* 0x0005d80000100800 */
[----:B--2---:R-:W-:Y:S05]  /*19a30*/  @P0 BRA `(.L_x_3150) ;  /* 0x0000000000440947 */ /* 0x004fea0003800000 */
[----:B------:R-:W2:Y:S02]  /*19a40*/  S2R R8, SR_TID.X ;  /* 0x0000000000087919 */ /* 0x000ea40000002100 */
[----:B--2---:R-:W-:-:S04]  /*19a50*/  LOP3.LUT R8, R8, 0x7f, RZ, 0xc0, !PT ;  /* 0x0000007f08087812 */ /* 0x004fc800078ec0ff */
[----:B------:R-:W-:-:S13]  /*19a60*/  ISETP.NE.AND P0, PT, R8, RZ, PT ;  /* 0x000000ff0800720c */ /* 0x000fda0003f05270 */
[----:B------:R-:W-:Y:S05]  /*19a70*/  @P0 BRA `(.L_x_3151) ;  /* 0x0000003400d00947 */ /* 0x000fea0003800000 */
[----:B------:R-:W2:Y:S01]  /*19a80*/  S2R R5, SR_LANEID ;  /* 0x0000000000057919 */ /* 0x000ea20000000000 */
[----:B------:R-:W-:Y:S01]  /*19a90*/  VOTEU.ANY UR4, UPT, PT ;  /* 0x0000000000047886 */ /* 0x000fe200038e0100 */
[----:B------:R-:W3:Y:S01]  /*19aa0*/  LDC.64 R2, c[0x0][0xc60] ;  /* 0x00031800ff027b82 */ /* 0x000ee20000000a00 */
[----:B------:R-:W2:Y:S02]  /*19ab0*/  FLO.U32 R0, UR4 ;  /* 0x0000000400007d00 */ /* 0x000ea400080e0000 */
[----:B--2---:R-:W-:-:S06]  /*19ac0*/  ISETP.EQ.U32.AND P0, PT, R0, R5, PT ;  /* 0x000000050000720c */ /* 0x004fcc0003f02070 */
[----:B------:R-:W3:Y:S07]  /*19ad0*/  POPC R5, UR4 ;  /* 0x0000000400057d09 */ /* 0x000eee0008000000 */
[----:B---3--:R-:W2:Y:S01]  /*19ae0*/  @P0 ATOMG.E.ADD.STRONG.GPU PT, R3, desc[UR42][R2.64], R5 ;  /* 0x00000005020309a8 */ /* 0x008ea200081ee1ea */
[----:B------:R-:W3:Y:S02]  /*19af0*/  S2R R4, SR_LTMASK ;  /* 0x0000000000047919 */ /* 0x000ee40000003900 */
[----:B---3--:R-:W-:-:S04]  /*19b00*/  LOP3.LUT R4, R4, UR4, RZ, 0xc0, !PT ;  /* 0x0000000404047c12 */ /* 0x008fc8000f8ec0ff */
[----:B------:R-:W3:Y:S01]  /*19b10*/  POPC R7, R4 ;  /* 0x0000000400077309 */ /* 0x000ee20000000000 */
[----:B--2---:R-:W3:Y:S02]  /*19b20*/  SHFL.IDX PT, R0, R3, R0, 0x1f ;  /* 0x00001f0003007589 */ /* 0x004ee400000e0000 */
[----:B---3--:R-:W-:Y:S01]  /*19b30*/  IADD3 R16, R0, UR37, R7 ;  /* 0x0000002500107c10 */ /* 0x008fe2000fffe007 */
[----:B------:R-:W-:Y:S06]  /*19b40*/  BRA `(.L_x_3151) ;  /* 0x00000034009c7947 */ /* 0x000fec0003800000 */
.L_x_3150:
        /* <DEDUP_REMOVED lines=8> */
[----:B------:R-:W-:Y:S01]  /*19bd0*/  MOV R4, UR6 ;  /* 0x0000000600047c02 */ /* 0x000fe20008000f00 */
[----:B------:R-:W-:Y:S01]  /*19be0*/  IMAD.U32 R5, RZ, RZ, UR7 ;  /* 0x00000007ff057e24 */ /* 0x000fe2000f8e00ff */
[----:B------:R-:W2:Y:S01]  /*19bf0*/  LDC.64 R2, c[0x4][R2] ;  /* 0x0100000002027b82 */ /* 0x000ea20000000a00 */
[----:B------:R-:W-:Y:S01]  /*19c00*/  IMAD.U32 R6, RZ, RZ, UR8 ;  /* 0x00000008ff067e24 */ /* 0x000fe2000f8e00ff */
[----:B0-----:R-:W-:Y:S01]  /*19c10*/  MOV R10, UR4 ;  /* 0x00000004000a7c02 */ /* 0x001fe20008000f00 */
[----:B------:R-:W-:Y:S01]  /*19c20*/  IMAD.U32 R7, RZ, RZ, UR9 ;  /* 0x00000009ff077e24 */ /* 0x000fe2000f8e00ff */
[----:B------:R-:W-:Y:S01]  /*19c30*/  MOV R13, RZ ;  /* 0x000000ff000d7202 */ /* 0x000fe20000000f00 */
[----:B-1----:R-:W-:-:S02]  /*19c40*/  IMAD.U32 R11, RZ, RZ, UR5 ;  /* 0x00000005ff0b7e24 */ /* 0x002fc4000f8e00ff */
[----:B------:R-:W-:Y:S02]  /*19c50*/  IMAD.MOV.U32 R8, RZ, RZ, 0x70 ;  /* 0x00000070ff087424 */ /* 0x000fe400078e00ff */
[----:B------:R-:W-:-:S07]  /*19c60*/  IMAD.MOV.U32 R12, RZ, RZ, 0x1 ;  /* 0x00000001ff0c7424 */ /* 0x000fce00078e00ff */
[----:B------:R-:W-:-:S07]  /*19c70*/  LEPC R20, `(.L_x_3153) ;  /* 0x000000001014794e */ /* 0x000fce0000000000 */
[----:B--2---:R-:W-:Y:S05]  /*19c80*/  CALL.ABS.NOINC R2 ;  /* 0x0000000002007343 */ /* 0x004fea0003c00000 */
.L_x_3153:
[----:B------:R-:W-:Y:S05]  /*19c90*/  BSYNC B6 ;  /* 0x0000000000067941 */ /* 0x000fea0003800000 */
.L_x_3152:
        /* <DEDUP_REMOVED lines=8> */
[----:B------:R2:W3:Y:S01]  /*19d20*/  LDC.64 R2, c[0x4][R26] ;  /* 0x010000001a027b82 */ /* 0x0004e20000000a00 */
[----:B------:R-:W-:Y:S01]  /*19d30*/  IMAD.U32 R4, RZ, RZ, UR6 ;  /* 0x00000006ff047e24 */ /* 0x000fe2000f8e00ff */
[----:B------:R-:W-:Y:S01]  /*19d40*/  MOV R6, UR8 ;  /* 0x0000000800067c02 */ /* 0x000fe20008000f00 */
[----:B------:R-:W-:Y:S01]  /*19d50*/  IMAD.U32 R5, RZ, RZ, UR7 ;  /* 0x00000007ff057e24 */ /* 0x000fe2000f8e00ff */
[----:B------:R-:W-:Y:S01]  /*19d60*/  MOV R8, 0x70 ;  /* 0x0000007000087802 */ /* 0x000fe20000000f00 */
[----:B------:R-:W-:Y:S02]  /*19d70*/  IMAD.U32 R7, RZ, RZ, UR9 ;  /* 0x00000009ff077e24 */ /* 0x000fe4000f8e00ff */
[----:B0-----:R-:W-:-:S02]  /*19d80*/  IMAD.U32 R10, RZ, RZ, UR4 ;  /* 0x00000004ff0a7e24 */ /* 0x001fc4000f8e00ff */
[----:B-1----:R-:W-:Y:S02]  /*19d90*/  IMAD.U32 R11, RZ, RZ, UR5 ;  /* 0x00000005ff0b7e24 */ /* 0x002fe4000f8e00ff */
[----:B------:R-:W-:Y:S02]  /*19da0*/  IMAD.MOV.U32 R12, RZ, RZ, 0x1 ;  /* 0x00000001ff0c7424 */ /* 0x000fe400078e00ff */
[----:B--2---:R-:W-:-:S07]  /*19db0*/  IMAD.MOV.U32 R13, RZ, RZ, RZ ;  /* 0x000000ffff0d7224 */ /* 0x004fce00078e00ff */
[----:B------:R-:W-:-:S07]  /*19dc0*/  LEPC R20, `(.L_x_3156) ;  /* 0x000000001014794e */ /* 0x000fce0000000000 */
[----:B---3--:R-:W-:Y:S05]  /*19dd0*/  CALL.ABS.NOINC R2 ;  /* 0x0000000002007343 */ /* 0x008fea0003c00000 */
.L_x_3156:
[----:B------:R0:W1:Y:S01]  /*19de0*/  LDC.64 R2, c[0x4][R26] ;  /* 0x010000001a027b82 */ /* 0x0000620000000a00 */
[----:B------:R-:W-:Y:S01]  /*19df0*/  ULDC.64 UR4, c[0x4][0x80] ;  /* 0x0100200000047ab9 */ /* 0x000fe20000000a00 */
[----:B------:R-:W-:Y:S01]  /*19e00*/  ULDC.64 UR6, c[0x4][0x88] ;  /* 0x0100220000067ab9 */ /* 0x000fe20000000a00 */
[----:B------:R-:W-:Y:S01]  /*19e10*/  ULDC.64 UR8, c[0x4][0x18] ;  /* 0x0100060000087ab9 */ /* 0x000fe20000000a00 */
[----:B------:R-:W-:Y:S01]  /*19e20*/  IMAD.U32 R4, RZ, RZ, UR4 ;  /* 0x00000004ff047e24 */ /* 0x000fe2000f8e00ff */
[----:B------:R-:W-:Y:S01]  /*19e30*/  MOV R5, UR5 ;  /* 0x0000000500057c02 */ /* 0x000fe20008000f00 */
        /* <DEDUP_REMOVED lines=8> */
[----:B-1----:R-:W-:Y:S05]  /*19ec0*/  CALL.ABS.NOINC R2 ;  /* 0x0000000002007343 */ /* 0x002fea0003c00000 */
.L_x_3155:
[----:B------:R-:W-:Y:S05]  /*19ed0*/  BSYNC B6 ;  /* 0x0000000000067941 */ /* 0x000fea0003800000 */
.L_x_3154:
[----:B------:R-:W-:Y:S01]  /*19ee0*/  ULDC.64 UR4, c[0x0][0x9f8] ;  /* 0x00027e0000047ab9 */ /* 0x000fe20000000a00 */
[----:B------:R-:W2:Y:S01]  /*19ef0*/  LDL R20, [R1] ;  /* 0x0000000001147983 */ /* 0x000ea20000100800 */
[----:B------:R-:W-:Y:S01]  /*19f00*/  ISETP.NE.U32.AND P0, PT, RZ, UR4, PT ;  /* 0x00000004ff007c0c */ /* 0x000fe2000bf05070 */
[----:B------:R-:W3:Y:S01]  /*19f10*/  LDC R0, c[0x0][0x430] ;  /* 0x00010c00ff007b82 */ /* 0x000ee20000000800 */
[----:B------:R-:W-:Y:S02]  /*19f20*/  MOV R26, R35 ;  /* 0x00000023001a7202 */ /* 0x000fe40000000f00 */
[----:B------:R-:W-:-:S13]  /*19f30*/  ISETP.NE.AND.EX P0, PT, RZ, UR5, PT, P0 ;  /* 0x00000005ff007c0c */ /* 0x000fda000bf05300 */
[----:B------:R-:W-:Y:S01]  /*19f40*/  @P0 IADD3 R2, P1, R23, UR4, RZ ;  /* 0x0000000417020c10 */ /* 0x000fe2000ff3e0ff */
[----:B------:R-:W4:Y:S01]  /*19f50*/  S2R R35, SR_TID.X ;  /* 0x0000000000237919 */ /* 0x000f220000002100 */
[----:B------:R-:W0:Y:S02]  /*19f60*/  S2R R21, SR_TID.X ;  /* 0x0000000000157919 */ /* 0x000e240000002100 */
[----:B------:R-:W-:Y:S01]  /*19f70*/  @P0 IADD3.X R3, R24, UR5, RZ, P1, !PT ;  /* 0x0000000518030c10 */ /* 0x000fe20008ffe4ff */
[----:B------:R-:W-:Y:S01]  /*19f80*/  VIADD R26, R26, 0xffffffff ;  /* 0xffffffff1a1a7836 */ /* 0x000fe20000000000 */
[----:B------:R-:W-:-:S03]  /*19f90*/  ULDC UR4, c[0x0][0x2f4] ;  /* 0x0000bd0000047ab9 */ /* 0x000fc60000000800 */
[----:B------:R1:W2:Y:S01]  /*19fa0*/  @P0 LDG.E R34, desc[UR42][R2.64] ;  /* 0x0000002a02220981 */ /* 0x0002a2000c1e1900 */
[----:B---3--:R-:W-:Y:S01]  /*19fb0*/  ISETP.NE.AND P1, PT, R0, 0x1, PT ;  /* 0x000000010000780c */ /* 0x008fe20003f25270 */
[----:B------:R-:W-:-:S12]  /*19fc0*/  IMAD.SHL.U32 R8, R26, 0x80, RZ ;  /* 0x000000801a087824 */ /* 0x000fd800078e00ff */
[----:B------:R-:W3:Y:S01]  /*19fd0*/  @P1 LDC R7, c[0x0][0x434] ;  /* 0x00010d00ff071b82 */ /* 0x000ee20000000800 */
[----:B----4-:R-:W-:-:S07]  /*19fe0*/  IMAD.SHL.U32 R35, R35, 0x10, RZ ;  /* 0x0000001023237824 */ /* 0x010fce00078e00ff */
[----:B------:R-:W4:Y:S01]  /*19ff0*/  @P1 LDC R5, c[0x0][0x438] ;  /* 0x00010e00ff051b82 */ /* 0x000f220000000800 */
[----:B0-----:R-:W-:Y:S02]  /*1a000*/  LOP3.LUT R21, R21, 0x7f, RZ, 0xc0, !PT ;  /* 0x0000007f15157812 */ /* 0x001fe400078ec0ff */
[----:B------:R-:W-:Y:S02]  /*1a010*/  LOP3.LUT R35, R35, 0x70, RZ, 0xc0, !PT ;  /* 0x0000007023237812 */ /* 0x000fe400078ec0ff */
[----:B------:R-:W-:-:S04]  /*1a020*/  SHF.R.U32.HI R21, RZ, 0x3, R21 ;  /* 0x00000003ff157819 */ /* 0x000fc80000011615 */
[----:B------:R-:W-:-:S04]  /*1a030*/  LOP3.LUT R6, R8, R21, R35, 0xfe, !PT ;  /* 0x0000001508067212 */ /* 0x000fc800078efe23 */
[----:B------:R-:W-:-:S13]  /*1a040*/  ISETP.GE.AND P0, PT, R6, R37, PT ;  /* 0x000000250600720c */ /* 0x000fda0003f06270 */
[----:B-1----:R-:W0:Y:S01]  /*1a050*/  @!P0 LDC.64 R2, c[0x0][0x428] ;  /* 0x00010a00ff028b82 */ /* 0x002e220000000a00 */
[----:B------:R-:W-:Y:S01]  /*1a060*/  LOP3.LUT R32, R32, 0xfffffffb, RZ, 0xc0, !PT ;  /* 0xfffffffb20207812 */ /* 0x000fe200078ec0ff */
[----:B------:R-:W-:Y:S01]  /*1a070*/  UMOV UR5, 0xffffffff ;  /* 0xffffffff00057882 */ /* 0x000fe20000000000 */
[----:B--2---:R-:W-:-:S05]  /*1a080*/  IADD3 R6, R6, R20, RZ ;  /* 0x0000001406067210 */ /* 0x004fca0007ffe0ff */
[----:B---3--:R-:W-:-:S04]  /*1a090*/  @P1 IMAD.HI.U32 R7, R6, R7, RZ ;  /* 0x0000000706071227 */ /* 0x008fc800078e00ff */
[----:B------:R-:W-:Y:S01]  /*1a0a0*/  IMAD.MOV.U32 R4, RZ, RZ, R6 ;  /* 0x000000ffff047224 */ /* 0x000fe200078e0006 */
[----:B----4-:R-:W-:-:S05]  /*1a0b0*/  @P1 SHF.R.U32.HI R4, RZ, R5, R7 ;  /* 0x00000005ff041219 */ /* 0x010fca0000011607 */
[----:B------:R-:W-:-:S04]  /*1a0c0*/  IMAD.MOV R5, RZ, RZ, -R4 ;  /* 0x000000ffff057224 */ /* 0x000fc800078e0a04 */
[----:B------:R-:W-:Y:S01]  /*1a0d0*/  IMAD R0, R0, R5, R6 ;  /* 0x0000000500007224 */ /* 0x000fe200078e0206 */
[----:B------:R-:W-:Y:S02]  /*1a0e0*/  @!P0 SHF.R.S32.HI R5, RZ, 0x1f, R4 ;  /* 0x0000001fff058819 */ /* 0x000fe40000011404 */
[----:B------:R-:W-:Y:S01]  /*1a0f0*/  SHF.R.S32.HI R9, RZ, 0x1f, R34 ;  /* 0x0000001fff097819 */ /* 0x000fe20000011422 */
[----:B0-----:R-:W-:-:S04]  /*1a100*/  @!P0 IMAD.WIDE.U32 R4, R34, R2, R4 ;  /* 0x0000000222048225 */ /* 0x001fc800078e0004 */
[----:B------:R-:W-:-:S04]  /*1a110*/  @!P0 IMAD R6, R9, R2, RZ ;  /* 0x0000000209068224 */ /* 0x000fc800078e02ff */
[----:B------:R-:W-:Y:S02]  /*1a120*/  @!P0 IMAD R6, R34, R3, R6 ;  /* 0x0000000322068224 */ /* 0x000fe400078e0206 */
[----:B------:R-:W0:Y:S01]  /*1a130*/  @!P0 LDC.64 R2, c[0x0][0x418] ;  /* 0x00010600ff028b82 */ /* 0x000e220000000a00 */
[----:B------:R-:W-:Y:S02]  /*1a140*/  IMAD.U32 R7, RZ, RZ, UR38 ;  /* 0x00000026ff077e24 */ /* 0x000fe4000f8e00ff */
[----:B------:R-:W-:-:S03]  /*1a150*/  @!P0 IMAD.IADD R6, R5, 0x1, R6 ;  /* 0x0000000105068824 */ /* 0x000fc600078e0206 */
[----:B------:R-:W-:Y:S02]  /*1a160*/  ISETP.NE.AND P2, PT, R7, 0x3, PT ;  /* 0x000000030700780c */ /* 0x000fe40003f45270 */
[----:B0-----:R-:W-:-:S04]  /*1a170*/  @!P0 LEA R2, P1, R4, R2, 0x2 ;  /* 0x0000000204028211 */ /* 0x001fc800078210ff */
[----:B------:R-:W-:Y:S02]  /*1a180*/  @!P0 LEA.HI.X R3, R4, R3, R6, 0x2, P1 ;  /* 0x0000000304038211 */ /* 0x000fe400008f1406 */
[----:B------:R-:W-:-:S06]  /*1a190*/  MOV R4, RZ ;  /* 0x000000ff00047202 */ /* 0x000fcc0000000f00 */
[----:B------:R0:W5:Y:S01]  /*1a1a0*/  @!P0 LDG.E R4, desc[UR42][R2.64] ;  /* 0x0000002a02048981 */ /* 0x000162000c1e1900 */
[----:B------:R-:W-:Y:S02]  /*1a1b0*/  ISETP.GE.AND P0, PT, R31, UR4, PT ;  /* 0x000000041f007c0c */ /* 0x000fe4000bf06270 */
[----:B------:R-:W-:Y:S01]  /*1a1c0*/  @P2 LOP3.LUT R32, R32, 0x4, RZ, 0xfc, !PT ;  /* 0x0000000420202812 */ /* 0x000fe200078efcff */
[----:B------:R0:W-:Y:S03]  /*1a1d0*/  STL [R1+0x4], R9 ;  /* 0x0000040901007387 */ /* 0x0001e60000100800 */
[----:B------:R-:W-:-:S07]  /*1a1e0*/  LOP3.LUT R32, R32, 0xfffffffd, RZ, 0xc0, !PT ;  /* 0xfffffffd20207812 */ /* 0x000fce00078ec0ff */
[----:B------:R-:W-:Y:S02]  /*1a1f0*/  @P0 LOP3.LUT R32, R32, 0x2, RZ, 0xfc, !PT ;  /* 0x0000000220200812 */ /* 0x000fe400078efcff */
[----:B------:R-:W-:Y:S02]  /*1a200*/  ISETP.GE.AND P0, PT, R30, UR4, PT ;  /* 0x000000041e007c0c */ /* 0x000fe4000bf06270 */
[----:B------:R-:W-:-:S11]  /*1a210*/  LOP3.LUT R32, R32, 0xfffffffe, RZ, 0xc0, !PT ;  /* 0xfffffffe20207812 */ /* 0x000fd600078ec0ff */
[----:B------:R-:W-:Y:S01]  /*1a220*/  @P0 LOP3.LUT R32, R32, 0x1, RZ, 0xfc, !PT ;  /* 0x0000000120200812 */ /* 0x000fe200078efcff */
[----:B0-----:R-:W-:Y:S06]  /*1a230*/  BRA.DIV UR5, `(.L_x_3157) ;  /* 0x0000006a05b47947 */ /* 0x001fec000b800000 */
.L_x_3348:
[----:B------:R-:W-:Y:S01]  /*1a240*/  SHF.R.S32.HI R35, RZ, 0x1f, R18 ;  /* 0x0000001fff237819 */ /* 0x000fe20000011412 */
[----:B------:R-:W-:Y:S06]  /*1a250*/  @!P2 BRA `(.L_x_3158) ;  /* 0x000000000004a947 */ /* 0x000fec0003800000 */
[----:B------:R-:W-:Y:S01]  /*1a260*/  BPT.TRAP 0x1 ;  /* 0x000000040000795c */ /* 0x000fe20000300000 */
.L_x_3158:
        /* <DEDUP_REMOVED lines=25> */
.L_x_3349:
[----:B------:R-:W-:Y:S05]  /*1a400*/  BSYNC B0 ;  /* 0x0000000000007941 */ /* 0x000fea0003800000 */
.L_x_3159:
        /* <DEDUP_REMOVED lines=21> */
[----:B------:R-:W-:Y:S01]  /*1a560*/  UMOV UR4, 0xffffffff ;  /* 0xffffffff00047882 */ /* 0x000fe20000000000 */
[----:B------:R-:W-:Y:S02]  /*1a570*/  SHF.R.U32.HI R9, RZ, 0x3, R9 ;  /* 0x00000003ff097819 */ /* 0x000fe40000011609 */
[----:B------:R-:W-:Y:S02]  /*1a580*/  IADD3 R0, R3, R0, RZ ;  /* 0x0000000003007210 */ /* 0x000fe40007ffe0ff */
[----:B------:R-:W-:-:S02]  /*1a590*/  IADD3 R6, -R9, R37, -R8 ;  /* 0x0000002509067210 */ /* 0x000fc40007ffe908 */
        /* <DEDUP_REMOVED lines=82> */
.L_x_3367:
        /* <DEDUP_REMOVED lines=11> */
.L_x_3162:
        /* <DEDUP_REMOVED lines=11> */
.L_x_3163:
        /* <DEDUP_REMOVED lines=17> */
[----:B------:R-:W-:-:S05]  /*1ad30*/  IMAD.WIDE.U32 R2, R3, UR4, RZ ;  /* 0x0000000403027c25 */ /* 0x000fca000f8e00ff */
[----:B------:R-:W-:Y:S01]  /*1ad40*/  IADD3 R0, R3, R0, RZ ;  /* 0x0000000003007210 */ /* 0x000fe20007ffe0ff */
        /* <DEDUP_REMOVED lines=9> */
[----:B-1----:R-:W-:Y:S01]  /*1ade0*/  MOV R7, UR7 ;  /* 0x0000000700077c02 */ /* 0x002fe20008000f00 */
        /* <DEDUP_REMOVED lines=9> */
[----:B0-----:R-:W-:Y:S05]  /*1ae80*/  CALL.ABS.NOINC R2 ;  /* 0x0000000002007343 */ /* 0x001fea0003c00000 */
.L_x_3165:
[----:B------:R-:W-:Y:S05]  /*1ae90*/  BSYNC B6 ;  /* 0x0000000000067941 */ /* 0x000fea0003800000 */
.L_x_3164:
[----:B------:R-:W2:Y:S01]  /*1aea0*/  LDL.LU R20, [R1+0x20] ;  /* 0x0000200001147983 */ /* 0x000ea20000300800 */
[----:B------:R-:W3:Y:S01]  /*1aeb0*/  LDC R6, c[0x0][0x448] ;  /* 0x00011200ff067b82 */ /* 0x000ee20000000800 */
[----:B------:R-:W-:Y:S01]  /*1aec0*/  ULDC.64 UR4, c[0x0][0x2d8] ;  /* 0x0000b60000047ab9 */ /* 0x000fe20000000a00 */
[----:B------:R-:W-:Y:S01]  /*1aed0*/  ULDC.64 UR6, c[0x0][0x280] ;  /* 0x0000a00000067ab9 */ /* 0x000fe20000000a00 */
[----:B------:R-:W4:Y:S04]  /*1aee0*/  LDL.LU R21, [R1+0xc] ;  /* 0x00000c0001157983 */ /* 0x000f280000300800 */
[----:B0-----:R-:W4:Y:S01]  /*1aef0*/  LDL.LU.64 R2, [R1+0x18] ;  /* 0x0000180001027983 */ /* 0x001f220000300a00 */
[----:B------:R-:W-:-:S03]  /*1af00*/  IMAD R0, R35, UR4, RZ ;  /* 0x0000000423007c24 */ /* 0x000fc6000f8e02ff */
[----:B------:R0:W5:Y:S01]  /*1af10*/  LDL R10, [R1+0x14] ;  /* 0x00001400010a7983 */ /* 0x0001620000100800 */
[----:B------:R-:W-:-:S03]  /*1af20*/  IMAD R5, R18, UR5, R0 ;  /* 0x0000000512057c24 */ /* 0x000fc6000f8e0200 */
[----:B------:R0:W5:Y:S01]  /*1af30*/  LDL R8, [R1+0x8] ;  /* 0x0000080001087983 */ /* 0x0001620000100800 */
[----:B---3--:R-:W-:-:S13]  /*1af40*/  ISETP.NE.AND P0, PT, R6, 0x1, PT ;  /* 0x000000010600780c */ /* 0x008fda0003f05270 */
[----:B-1----:R-:W1:Y:S01]  /*1af50*/  @P0 LDC R7, c[0x0][0x44c] ;  /* 0x00011300ff070b82 */ /* 0x002e620000000800 */
[----:B----4-:R-:W-:Y:S02]  /*1af60*/  IMAD.MOV.U32 R3, RZ, RZ, R21 ;  /* 0x000000ffff037224 */ /* 0x010fe400078e0015 */
[----:B------:R-:W-:Y:S01]  /*1af70*/  IMAD.WIDE.U32 R2, R18, UR4, R2 ;  /* 0x0000000412027c25 */ /* 0x000fe2000f8e0002 */
[----:B------:R-:W-:Y:S01]  /*1af80*/  ULDC.64 UR4, c[0x0][0x2e0] ;  /* 0x0000b80000047ab9 */ /* 0x000fe20000000a00 */
[----:B------:R-:W3:Y:S02]  /*1af90*/  S2R R21, SR_TID.X ;  /* 0x0000000000157919 */ /* 0x000ee40000002100 */
[----:B--2---:R-:W-:Y:S02]  /*1afa0*/  IMAD R0, R20, UR4, RZ ;  /* 0x0000000414007c24 */ /* 0x004fe4000f8e02ff */
[----:B------:R-:W2:Y:S01]  /*1afb0*/  S2R R20, SR_TID.X ;  /* 0x0000000000147919 */ /* 0x000ea20000002100 */
[----:B------:R-:W-:-:S02]  /*1afc0*/  IMAD.IADD R3, R3, 0x1, R5 ;  /* 0x0000000103037824 */ /* 0x000fc400078e0205 */
[C---:B------:R-:W-:Y:S02]  /*1afd0*/  IMAD R0, R33.reuse, UR5, R0 ;  /* 0x0000000521007c24 */ /* 0x040fe4000f8e0200 */
[----:B------:R-:W-:Y:S01]  /*1afe0*/  IMAD.WIDE.U32 R2, R33, UR4, R2 ;  /* 0x0000000421027c25 */ /* 0x000fe2000f8e0002 */
[----:B------:R-:W-:-:S03]  /*1aff0*/  ULDC.64 UR4, c[0x0][0x2d0] ;  /* 0x0000b40000047ab9 */ /* 0x000fc60000000a00 */
[----:B------:R-:W-:Y:S02]  /*1b000*/  IMAD.IADD R3, R3, 0x1, R0 ;  /* 0x0000000103037824 */ /* 0x000fe400078e0200 */
[----:B------:R-:W4:Y:S01]  /*1b010*/  @P0 LDC R0, c[0x0][0x450] ;  /* 0x00011400ff000b82 */ /* 0x000f220000000800 */
[----:B---3--:R-:W-:Y:S02]  /*1b020*/  SHF.L.U32 R21, R21, 0x4, RZ ;  /* 0x0000000415157819 */ /* 0x008fe400000006ff */
[----:B--2---:R-:W-:Y:S02]  /*1b030*/  LOP3.LUT R20, R20, 0x7f, RZ, 0xc0, !PT ;  /* 0x0000007f14147812 */ /* 0x004fe400078ec0ff */
[----:B------:R-:W-:Y:S02]  /*1b040*/  LOP3.LUT R21, R21, 0x70, RZ, 0xc0, !PT ;  /* 0x0000007015157812 */ /* 0x000fe400078ec0ff */
[----:B------:R-:W-:-:S04]  /*1b050*/  SHF.R.U32.HI R20, RZ, 0x3, R20 ;  /* 0x00000003ff147819 */ /* 0x000fc80000011614 */
[----:B------:R-:W-:-:S05]  /*1b060*/  LOP3.LUT R20, R20, R21, RZ, 0xfc, !PT ;  /* 0x0000001514147212 */ /* 0x000fca00078efcff */
[----:B------:R-:W-:-:S04]  /*1b070*/  IMAD R5, R17, 0x80, R20 ;  /* 0x0000008011057824 */ /* 0x000fc800078e0214 */
[----:B-1----:R-:W-:-:S04]  /*1b080*/  @P0 IMAD.HI.U32 R7, R5, R7, RZ ;  /* 0x0000000705070227 */ /* 0x002fc800078e00ff */
[----:B------:R-:W-:Y:S01]  /*1b090*/  IMAD.MOV.U32 R4, RZ, RZ, R5 ;  /* 0x000000ffff047224 */ /* 0x000fe200078e0005 */
[----:B----4-:R-:W-:Y:S01]  /*1b0a0*/  @P0 SHF.R.U32.HI R4, RZ, R0, R7 ;  /* 0x00000000ff040219 */ /* 0x010fe20000011607 */
[----:B------:R-:W1:Y:S03]  /*1b0b0*/  S2R R20, SR_TID.X ;  /* 0x0000000000147919 */ /* 0x000e660000002100 */
[----:B------:R-:W-:-:S05]  /*1b0c0*/  IADD3 R0, -R4, RZ, RZ ;  /* 0x000000ff04007210 */ /* 0x000fca0007ffe1ff */
        /* <DEDUP_REMOVED lines=22> */
[----:B-----5:R-:W-:Y:S02]  /*1b230*/  IMAD R5, R10, R6, RZ ;  /* 0x000000060a057224 */ /* 0x020fe400078e02ff */
[----:B------:R-:W-:Y:S01]  /*1b240*/  IMAD R17, R17, 0x80, R9 ;  /* 0x0000008011117824 */ /* 0x000fe200078e0209 */
[----:B------:R-:W1:Y:S03]  /*1b250*/  SHFL.IDX PT, R2, R4, RZ, 0x181f ;  /* 0x00181fff04027589 */ /* 0x000e6600000e0000 */
[C---:B------:R-:W-:Y:S01]  /*1b260*/  VIADD R6, R17.reuse, 0x10 ;  /* 0x0000001011067836 */ /* 0x040fe20000000000 */
[----:B------:R-:W-:-:S13]  /*1b270*/  ISETP.GE.AND P3, PT, R17, R5, PT ;  /* 0x000000051100720c */ /* 0x000fda0003f66270 */
[----:B0-----:R-:W-:-:S04]  /*1b280*/  @!P3 LEA R14, P2, R31, R14, 0x1 ;  /* 0x0000000e1f0eb211 */ /* 0x001fc800078408ff */
[----:B-1----:R-:W-:Y:S01]  /*1b290*/  @!P3 IADD3.X R3, RZ, R2, RZ, P2, !PT ;  /* 0x00000002ff03b210 */ /* 0x002fe200017fe4ff */
        /* <DEDUP_REMOVED lines=8> */
[----:B-1----:R-:W-:Y:S01]  /*1b320*/  @!P3 IMAD.X R7, RZ, RZ, R2, P2 ;  /* 0x000000ffff07b224 */ /* 0x002fe200010e0602 */
[----:B------:R-:W-:Y:S02]  /*1b330*/  @!P3 MOV R2, R14 ;  /* 0x0000000e0002b202 */ /* 0x000fe40000000f00 */
[----:B------:R-:W0:Y:S01]  /*1b340*/  SHFL.IDX PT, R14, R0, 0x2, 0x181f ;  /* 0x00581f00000e7f89 */ /* 0x000e2200000e0000 */
[----:B------:R-:W-:-:S05]  /*1b350*/  @!P3 IMAD.MOV.U32 R3, RZ, RZ, R7 ;  /* 0x000000ffff03b224 */ /* 0x000fca00078e0007 */
[----:B------:R-:W-:Y:S04]  /*1b360*/  @!P3 LDGSTS.E.BYPASS.LTC128B.128 [R8+0x10c00], desc[UR42][R2.64], !P0 ;  /* 0x10c000000208bfae */ /* 0x000fe8000c101d6a */
[----:B------:R1:W-:Y:S01]  /*1b370*/  @!P3 LDGSTS.E.BYPASS.LTC128B.128 [R8+0x14c00], desc[UR42][R2.64+0x80], !P1 ;  /* 0x14c000800208bfae */ /* 0x0003e2000c901d6a */
[----:B------:R-:W-:Y:S01]  /*1b380*/  ISETP.GE.AND P3, PT, R6, R5, PT ;  /* 0x000000050600720c */ /* 0x000fe20003f66270 */
[----:B------:R-:W-:Y:S02]  /*1b390*/  VIADD R6, R17, 0x30 ;  /* 0x0000003011067836 */ /* 0x000fe40000000000 */
        /* <DEDUP_REMOVED lines=38> */
[----:B------:R-:W-:-:S03]  /*1b600*/  ISETP.GE.AND P3, PT, R6, R5, PT ;  /* 0x000000050600720c */ /* 0x000fc60003f66270 */
[----:B-1----:R-:W1:Y:S10]  /*1b610*/  SHFL.IDX PT, R2, R4, 0x6, 0x181f ;  /* 0x00d81f0004027f89 */ /* 0x002e7400000e0000 */
[----:B0-----:R-:W-:Y:S01]  /*1b620*/  @!P3 LEA R14, P2, R31, R14, 0x1 ;  /* 0x0000000e1f0eb211 */ /* 0x001fe200078408ff */
[----:B------:R-:W0:Y:S04]  /*1b630*/  SHFL.IDX PT, R4, R4, 0x7, 0x181f ;  /* 0x00f81f0004047f89 */ /* 0x000e2800000e0000 */
[----:B-1----:R-:W-:Y:S01]  /*1b640*/  @!P3 IMAD.X R7, RZ, RZ, R2, P2 ;  /* 0x000000ffff07b224 */ /* 0x002fe200010e0602 */
[----:B------:R-:W-:-:S02]  /*1b650*/  @!P3 MOV R2, R14 ;  /* 0x0000000e0002b202 */ /* 0x000fc40000000f00 */
[----:B------:R1:W2:Y:S01]  /*1b660*/  SHFL.IDX PT, R14, R0, 0x7, 0x181f ;  /* 0x00f81f00000e7f89 */ /* 0x0002a200000e0000 */
[----:B------:R-:W-:-:S05]  /*1b670*/  @!P3 IMAD.MOV.U32 R3, RZ, RZ, R7 ;  /* 0x000000ffff03b224 */ /* 0x000fca00078e0007 */
[----:B------:R1:W-:Y:S04]  /*1b680*/  @!P3 LDGSTS.E.BYPASS.LTC128B.128 [R8+0x13400], desc[UR42][R2.64], !P0 ;  /* 0x134000000208bfae */ /* 0x0003e8000c101d6a */
[----:B0-----:R1:W-:Y:S02]  /*1b690*/  @!P3 LDGSTS.E.BYPASS.LTC128B.128 [R8+0x17400], desc[UR42][R2.64+0x80], !P1 ;  /* 0x174000800208bfae */ /* 0x0013e4000c901d6a */
.L_x_3384:
        /* <DEDUP_REMOVED lines=11> */
.L_x_3168:
[----:B------:R-:W-:Y:S05]  /*1b750*/  BSYNC B0 ;  /* 0x0000000000007941 */ /* 0x000fea0003800000 */
.L_x_3167:
[----:B------:R-:W-:Y:S01]  /*1b760*/  NOP ;  /* 0x0000000000007918 */ /* 0x000fe20000000000 */
[----:B------:R-:W-:-:S13]  /*1b770*/  PLOP3.LUT P0, PT, PT, PT, PT, 0x80, 0x0 ;  /* 0x000000000000781c */ /* 0x000fda0003f0f070 */
.L_x_3169:
[----:B------:R-:W-:Y:S02]  /*1b780*/  PLOP3.LUT P1, PT, P1, P0, PT, 0xa2, 0x0 ;  /* 0x000000000000781c */ /* 0x000fe40000f21472 */
[----:B------:R-:W-:-:S08]  /*1b790*/  @P0 R2UR P1, UR4, R22 ;  /* 0x00000000160402ca */ /* 0x000fd00000020000 */
[----:B------:R-:W-:-:S05]  /*1b7a0*/  @P0 PLOP3.LUT P0, PT, P1, PT, PT, 0x80, 0x0 ;  /* 0x000000000000081c */ /* 0x000fca0000f0f070 */
[----:B------:R-:W-:Y:S01]  /*1b7b0*/  @!P1 SYNCS.ARRIVE.TRANS64.RED.A0T1 RZ, [UR4+0x28800], RZ ;  /* 0x028800ffffff99a7 */ /* 0x000fe20008200404 */
[----:B------:R-:W-:Y:S07]  /*1b7c0*/  @!P1 ARRIVES.LDGSTSBAR.64.TRANSCNT [UR4+0x28800] ;  /* 0x02880000ff0099b0 */ /* 0x000fee0008000a84 */
[----:B------:R-:W-:Y:S05]  /*1b7d0*/  @P0 BRA.U.ANY `(.L_x_3169) ;  /* 0xfffffffd00e80947 */ /* 0x000fea000393ffff */
[----:B0-----:R-:W3:Y:S02]  /*1b7e0*/  LDL.LU R2, [R1+0x24] ;  /* 0x0000240001027983 */ /* 0x001ee40000300800 */
[----:B---3--:R-:W-:-:S04]  /*1b7f0*/  IADD3 R2, R2, 0x1, RZ ;  /* 0x0000000102027810 */ /* 0x008fc80007ffe0ff */
[----:B------:R-:W-:Y:S01]  /*1b800*/  LEA.HI R0, R2, R2, RZ, 0x1 ;  /* 0x0000000202007211 */ /* 0x000fe200078f08ff */
[----:B------:R0:W-:Y:S03]  /*1b810*/  STL [R1+0x24], R2 ;  /* 0x0000240201007387 */ /* 0x0001e60000100800 */
        /* <DEDUP_REMOVED lines=10> */
.L_x_3385:
[----:B------:R-:W-:Y:S05]  /*1b8c0*/  BSYNC B0 ;  /* 0x0000000000007941 */ /* 0x000fea0003800000 */
.L_x_3170:
        /* <DEDUP_REMOVED lines=8> */
[----:B------:R-:W-:Y:S01]  /*1b950*/  MOV R10, R25 ;  /* 0x00000019000a7202 */ /* 0x000fe20000000f00 */
[----:B---3--:R-:W-:-:S10]  /*1b960*/  VIADD R6, R0, 0xfffffffe ;  /* 0xfffffffe00067836 */ /* 0x008fd40000000000 */
.L_x_3186:
[----:B------:R-:W3:Y:S01]  /*1b970*/  LDL R7, [R1] ;  /* 0x0000000001077983 */ /* 0x000ee20000100800 */
[----:B------:R-:W1:Y:S03]  /*1b980*/  LDC R0, c[0x0][0x430] ;  /* 0x00010c00ff007b82 */ /* 0x000e660000000800 */
[----:B------:R-:W4:Y:S01]  /*1b990*/  LDL R5, [R1+0x4] ;  /* 0x0000040001057983 */ /* 0x000f220000100800 */
[----:B------:R-:W-:Y:S05]  /*1b9a0*/  YIELD ;  /* 0x0000000000007946 */ /* 0x000fea0003800000 */
[----:B------:R-:W5:Y:S01]  /*1b9b0*/  S2R R2, SR_TID.X ;  /* 0x0000000000027919 */ /* 0x000f620000002100 */
[----:B------:R-:W-:Y:S01]  /*1b9c0*/  ULDC.64 UR4, c[0x0][0x428] ;  /* 0x00010a0000047ab9 */ /* 0x000fe20000000a00 */
[----:B------:R-:W2:Y:S01]  /*1b9d0*/  S2R R4, SR_TID.X ;  /* 0x0000000000047919 */ /* 0x000ea20000002100 */
[----:B-1----:R-:W-:-:S13]  /*1b9e0*/  ISETP.NE.AND P0, PT, R0, 0x1, PT ;  /* 0x000000010000780c */ /* 0x002fda0003f05270 */
[----:B0-----:R-:W0:Y:S01]  /*1b9f0*/  @P0 LDC R3, c[0x0][0x434] ;  /* 0x00010d00ff030b82 */ /* 0x001e220000000800 */
[----:B-----5:R-:W-:-:S07]  /*1ba00*/  LOP3.LUT R2, R2, 0x7f, RZ, 0xc0, !PT ;  /* 0x0000007f02027812 */ /* 0x020fce00078ec0ff */
[----:B------:R-:W1:Y:S01]  /*1ba10*/  @P0 LDC R8, c[0x0][0x438] ;  /* 0x00010e00ff080b82 */ /* 0x000e620000000800 */
[----:B------:R-:W-:Y:S01]  /*1ba20*/  SHF.R.U32.HI R2, RZ, 0x3, R2 ;  /* 0x00000003ff027819 */ /* 0x000fe20000011602 */
[----:B--2---:R-:W-:-:S04]  /*1ba30*/  IMAD.SHL.U32 R4, R4, 0x10, RZ ;  /* 0x0000001004047824 */ /* 0x004fc800078e00ff */
        /* <DEDUP_REMOVED lines=17> */
[----:B------:R-:W-:Y:S01]  /*1bb50*/  MOV R7, UR38 ;  /* 0x0000002600077c02 */ /* 0x000fe20008000f00 */
[----:B------:R-:W-:Y:S02]  /*1bb60*/  VIADD R25, R10, 0x1 ;  /* 0x000000010a197836 */ /* 0x000fe40000000000 */
[----:B------:R-:W-:Y:S01]  /*1bb70*/  IMAD.MOV.U32 R26, RZ, RZ, R6 ;  /* 0x000000ffff1a7224 */ /* 0x000fe200078e0006 */
        /* <DEDUP_REMOVED lines=8> */
.L_x_3174:
[----:B------:R-:W-:Y:S01]  /*1bc00*/  IMAD R6, R25, 0x8, R22 ;  /* 0x0000000819067824 */ /* 0x000fe200078e0216 */
[----:B------:R-:W-:Y:S01]  /*1bc10*/  SHF.L.U32 R3, R28, 0x1f, RZ ;  /* 0x0000001f1c037819 */ /* 0x000fe200000006ff */
[----:B------:R-:W-:Y:S03]  /*1bc20*/  BSSY B1, `(.L_x_3175) ;  /* 0x0000003000017945 */ /* 0x000fe60003800000 */
[----:B------:R-:W0:Y:S02]  /*1bc30*/  SYNCS.PHASECHK.TRANS64.TRYWAIT P0, [R6+URZ+0x28840], R3 ;  /* 0x02884003060075a7 */ /* 0x000e24000800017f */
[----:B0-----:R-:W-:Y:S05]  /*1bc40*/  @!P0 BRA `(.L_x_3176) ;  /* 0x0000006400d88947 */ /* 0x001fea0003800000 */
.L_x_3386:
[----:B------:R-:W-:Y:S05]  /*1bc50*/  BSYNC B1 ;  /* 0x0000000000017941 */ /* 0x000fea0003800000 */
.L_x_3175:
        /* <DEDUP_REMOVED lines=13> */
[----:B------:R-:W-:-:S04]  /*1bd30*/  ULDC.64 UR4, c[0x0][0x308] ;  /* 0x0000c20000047ab9 */ /* 0x000fc80000000a00 */
[----:B------:R-:W-:Y:S01]  /*1bd40*/  IADD3 R3, R3, R5, RZ ;  /* 0x0000000503037210 */ /* 0x000fe20007ffe0ff */
[----:B------:R-:W-:-:S04]  /*1bd50*/  IMAD R5, R35, UR4, RZ ;  /* 0x0000000423057c24 */ /* 0x000fc8000f8e02ff */
[C---:B------:R-:W-:Y:S02]  /*1bd60*/  IMAD R5, R18.reuse, UR5, R5 ;  /* 0x0000000512057c24 */ /* 0x040fe4000f8e0205 */
[----:B------:R-:W-:Y:S01]  /*1bd70*/  IMAD.WIDE.U32 R2, R18, UR4, R2 ;  /* 0x0000000412027c25 */ /* 0x000fe2000f8e0002 */
[----:B------:R-:W-:-:S03]  /*1bd80*/  ULDC.64 UR4, c[0x0][0x2e8] ;  /* 0x0000ba0000047ab9 */ /* 0x000fc60000000a00 */
[----:B------:R-:W-:Y:S01]  /*1bd90*/  IMAD.IADD R5, R5, 0x1, R3 ;  /* 0x0000000105057824 */ /* 0x000fe200078e0203 */
[----:B------:R-:W-:Y:S01]  /*1bda0*/  LEA R7, P0, R2, UR4, 0x1 ;  /* 0x0000000402077c11 */ /* 0x000fe2000f8008ff */
[----:B------:R-:W-:-:S03]  /*1bdb0*/  UMOV UR4, 0xffffffff ;  /* 0xffffffff00047882 */ /* 0x000fc60000000000 */
[----:B------:R-:W-:Y:S01]  /*1bdc0*/  LEA.HI.X R9, R2, UR5, R5, 0x1, P0 ;  /* 0x0000000502097c11 */ /* 0x000fe200080f0c05 */
[----:B------:R-:W-:Y:S08]  /*1bdd0*/  BRA.DIV UR4, `(.L_x_3177) ;  /* 0x0000006604887947 */ /* 0x000ff0000b800000 */
        /* <DEDUP_REMOVED lines=44> */
[----:B------:R-:W-:Y:S04]  /*1c0a0*/  LDGSTS.E.BYPASS.LTC128B.128 [R8+0x1b400], desc[UR42][R2.64], !P4 ;  /* 0x1b40000002087fae */ /* 0x000fe8000e101d6a */
[----:B------:R0:W-:Y:S04]  /*1c0b0*/  LDGSTS.E.BYPASS.LTC128B.128 [R8+0x1f400], desc[UR42][R2.64+0x80], !P3 ;  /* 0x1f40008002087fae */ /* 0x0001e8000d901d6a */
[----:B0-2---:R0:W1:Y:S02]  /*1c0c0*/  SHFL.IDX PT, R2, R7, 0x7, 0x181f ;  /* 0x00f81f0007027f89 */ /* 0x00506400000e0000 */
.L_x_3404:
[----:B-1----:R-:W-:-:S04]  /*1c0d0*/  IADD3 R2, P0, R2, R5, RZ ;  /* 0x0000000502027210 */ /* 0x002fc80007f1e0ff */
        /* <DEDUP_REMOVED lines=8> */
.L_x_3178:
        /* <DEDUP_REMOVED lines=11> */
.L_x_3179:
[----:B------:R1:W-:Y:S01]  /*1c210*/  SYNCS.ARRIVE.TRANS64.A1T0 RZ, [R6+URZ+0x28830], RZ ;  /* 0x028830ff06ff79a7 */ /* 0x0003e2000810003f */
[----:B------:R-:W-:Y:S05]  /*1c220*/  @!P4 BRA `(.L_x_3180) ;  /* 0x000000000004c947 */ /* 0x000fea0003800000 */
[----:B------:R-:W-:Y:S01]  /*1c230*/  BPT.TRAP 0x1 ;  /* 0x000000040000795c */ /* 0x000fe20000300000 */
.L_x_3180:
[----:B------:R-:W-:Y:S01]  /*1c240*/  SHF.L.U32 R2, R17, 0x1f, RZ ;  /* 0x0000001f11027819 */ /* 0x000fe200000006ff */
[----:B-1----:R-:W-:Y:S01]  /*1c250*/  IMAD R6, R10, 0x8, R22 ;  /* 0x000000080a067824 */ /* 0x002fe200078e0216 */
[----:B------:R-:W-:Y:S03]  /*1c260*/  BSSY B1, `(.L_x_3181) ;  /* 0x0000003000017945 */ /* 0x000fe60003800000 */
[----:B------:R-:W1:Y:S02]  /*1c270*/  SYNCS.PHASECHK.TRANS64.TRYWAIT P0, [R6+URZ+0x28860], R2 ;  /* 0x02886002060075a7 */ /* 0x000e64000800017f */
[----:B-1----:R-:W-:Y:S05]  /*1c280*/  @!P0 BRA `(.L_x_3182) ;  /* 0x0000006800a88947 */ /* 0x002fea0003800000 */
.L_x_3405:
[----:B------:R-:W-:Y:S05]  /*1c290*/  BSYNC B1 ;  /* 0x0000000000017941 */ /* 0x000fea0003800000 */
.L_x_3181:
[----:B------:R-:W2:Y:S01]  /*1c2a0*/  S2R R3, SR_TID.X ;  /* 0x0000000000037919 */ /* 0x000ea20000002100 */
[----:B------:R-:W-:Y:S01]  /*1c2b0*/  IMAD R8, R33, -0x80, R37 ;  /* 0xffffff8021087824 */ /* 0x000fe200078e0225 */
[----:B------:R-:W-:Y:S01]  /*1c2c0*/  UMOV UR4, 0xffffffff ;  /* 0xffffffff00047882 */ /* 0x000fe20000000000 */
[----:B0-----:R-:W-:Y:S01]  /*1c2d0*/  IMAD R7, R10, 0x4000, R36 ;  /* 0x000040000a077824 */ /* 0x001fe200078e0224 */
[----:B--2---:R-:W-:-:S04]  /*1c2e0*/  LOP3.LUT R3, R3, 0x7f, RZ, 0xc0, !PT ;  /* 0x0000007f03037812 */ /* 0x004fc800078ec0ff */
[----:B------:R-:W-:-:S04]  /*1c2f0*/  SHF.R.U32.HI R3, RZ, 0x3, R3 ;  /* 0x00000003ff037819 */ /* 0x000fc80000011603 */
[----:B------:R-:W-:Y:S01]  /*1c300*/  IADD3 R8, -R3, R8, RZ ;  /* 0x0000000803087210 */ /* 0x000fe20007ffe1ff */
[----:B------:R-:W-:Y:S06]  /*1c310*/  BRA.DIV UR4, `(.L_x_3183) ;  /* 0x0000006a04987947 */ /* 0x000fec000b800000 */
[----:B-1----:R-:W0:Y:S01]  /*1c320*/  SHFL.IDX PT, R2, R23, RZ, 0x181f ;  /* 0x00181fff17027589 */ /* 0x002e2200000e0000 */
[----:B------:R-:W-:-:S03]  /*1c330*/  IMAD R7, R7, 0x2, R22 ;  /* 0x0000000207077824 */ /* 0x000fc600078e0216 */
        /* <DEDUP_REMOVED lines=57> */
.L_x_3423:
        /* <DEDUP_REMOVED lines=24> */
[----:B------:R-:W-:-:S04]  /*1c850*/  ULDC.64 UR4, c[0x0][0x318] ;  /* 0x0000c60000047ab9 */ /* 0x000fc80000000a00 */
[----:B------:R-:W-:Y:S02]  /*1c860*/  IADD3 R3, R5, R3, RZ ;  /* 0x0000000305037210 */ /* 0x000fe40007ffe0ff */
[----:B------:R-:W-:-:S04]  /*1c870*/  LEA R23, P0, R2, UR4, 0x1 ;  /* 0x0000000402177c11 */ /* 0x000fc8000f8008ff */
[----:B------:R-:W-:Y:S02]  /*1c880*/  LEA.HI.X R24, R2, UR5, R3, 0x1, P0 ;  /* 0x0000000502187c11 */ /* 0x000fe400080f0c03 */
[----:B------:R-:W-:-:S13]  /*1c890*/  PLOP3.LUT P0, PT, PT, PT, PT, 0x80, 0x0 ;  /* 0x000000000000781c */ /* 0x000fda0003f0f070 */
.L_x_3184:
        /* <DEDUP_REMOVED lines=11> */
.L_x_3185:
[C---:B------:R-:W-:Y:S01]  /*1c950*/  ISETP.GT.AND P0, PT, R26.reuse, RZ, PT ;  /* 0x000000ff1a00720c */ /* 0x040fe20003f04270 */
[----:B------:R0:W-:Y:S01]  /*1c960*/  SYNCS.ARRIVE.TRANS64.A1T0 RZ, [R6+URZ+0x28850], RZ ;  /* 0x028850ff06ff79a7 */ /* 0x0001e2000810003f */
[----:B------:R-:W-:Y:S01]  /*1c970*/  IMAD.MOV.U32 R17, RZ, RZ, R28 ;  /* 0x000000ffff117224 */ /* 0x000fe200078e001c */
[----:B------:R-:W-:Y:S01]  /*1c980*/  MOV R10, R25 ;  /* 0x00000019000a7202 */ /* 0x000fe20000000f00 */
[----:B------:R-:W-:Y:S02]  /*1c990*/  IMAD.MOV.U32 R33, RZ, RZ, R26 ;  /* 0x000000ffff217224 */ /* 0x000fe400078e001a */
[----:B0-----:R-:W-:-:S07]  /*1c9a0*/  VIADD R6, R26, 0xffffffff ;  /* 0xffffffff1a067836 */ /* 0x001fce0000000000 */
[----:B------:R-:W-:Y:S05]  /*1c9b0*/  @P0 BRA `(.L_x_3186) ;  /* 0xffffffec00ec0947 */ /* 0x000fea000383ffff */
.L_x_3173:
[----:B------:R-:W-:Y:S05]  /*1c9c0*/  BSYNC B0 ;  /* 0x0000000000007941 */ /* 0x000fea0003800000 */
.L_x_3172:
        /* <DEDUP_REMOVED lines=17> */
.L_x_3188:
[----:B------:R-:W-:Y:S05]  /*1cae0*/  BSYNC B0 ;  /* 0x0000000000007941 */ /* 0x000fea0003800000 */
.L_x_3187:
[----:B------:R-:W-:-:S05]  /*1caf0*/  IMAD.U32 R0, RZ, RZ, UR38 ;  /* 0x00000026ff007e24 */ /* 0x000fca000f8e00ff */
[----:B------:R-:W-:-:S13]  /*1cb00*/  ISETP.NE.AND P0, PT, R0, 0x3, PT ;  /* 0x000000030000780c */ /* 0x000fda0003f05270 */
[----:B------:R-:W-:Y:S05]  /*1cb10*/  @!P0 BRA `(.L_x_3189) ;  /* 0x0000000000048947 */ /* 0x000fea0003800000 */
[----:B------:R-:W-:Y:S01]  /*1cb20*/  BPT.TRAP 0x1 ;  /* 0x000000040000795c */ /* 0x000fe20000300000 */
.L_x_3189:
[----:B------:R-:W-:Y:S01]  /*1cb30*/  IMAD R0, R25, 0x8, R22 ;  /* 0x0000000819007824 */ /* 0x000fe200078e0216 */
[----:B0-----:R-:W-:Y:S01]  /*1cb40*/  SHF.L.U32 R3, R28, 0x1f, RZ ;  /* 0x0000001f1c037819 */ /* 0x001fe200000006ff */
[----:B------:R-:W-:Y:S01]  /*1cb50*/  BSSY B0, `(.L_x_3190) ;  /* 0x0000004000007945 */ /* 0x000fe20003800000 */
[----:B------:R-:W-:Y:S02]  /*1cb60*/  IMAD R6, R26, -0x80, R37 ;  /* 0xffffff801a067824 */ /* 0x000fe400078e0225 */
[----:B------:R-:W0:Y:S02]  /*1cb70*/  SYNCS.PHASECHK.TRANS64.TRYWAIT P0, [R0+URZ+0x28860], R3 ;  /* 0x02886003000075a7 */ /* 0x000e24000800017f */
[----:B0-----:R-:W-:Y:S05]  /*1cb80*/  @!P0 BRA `(.L_x_3191) ;  /* 0x0000006c00048947 */ /* 0x001fea0003800000 */
.L_x_3424:
[----:B------:R-:W-:Y:S05]  /*1cb90*/  BSYNC B0 ;  /* 0x0000000000007941 */ /* 0x000fea0003800000 */
.L_x_3190:
[----:B------:R-:W1:Y:S01]  /*1cba0*/  S2R R2, SR_TID.X ;  /* 0x0000000000027919 */ /* 0x000e620000002100 */
[----:B------:R-:W-:Y:S01]  /*1cbb0*/  UMOV UR4, 0xffffffff ;  /* 0xffffffff00047882 */ /* 0x000fe20000000000 */
[----:B------:R-:W-:Y:S01]  /*1cbc0*/  IMAD R9, R25, 0x4000, R36 ;  /* 0x0000400019097824 */ /* 0x000fe200078e0224 */
[----:B-1----:R-:W-:-:S04]  /*1cbd0*/  LOP3.LUT R2, R2, 0x7f, RZ, 0xc0, !PT ;  /* 0x0000007f02027812 */ /* 0x002fc800078ec0ff */
[----:B------:R-:W-:-:S04]  /*1cbe0*/  SHF.R.U32.HI R2, RZ, 0x3, R2 ;  /* 0x00000003ff027819 */ /* 0x000fc80000011602 */
[----:B------:R-:W-:Y:S01]  /*1cbf0*/  IADD3 R6, -R2, R6, RZ ;  /* 0x0000000602067210 */ /* 0x000fe20007ffe1ff */
        /* <DEDUP_REMOVED lines=64> */
.L_x_3442:
        /* <DEDUP_REMOVED lines=11> */
.L_x_3193:
        /* <DEDUP_REMOVED lines=11> */
.L_x_3194:
[----:B------:R0:W-:Y:S01]  /*1d160*/  SYNCS.ARRIVE.TRANS64.A1T0 RZ, [R0+URZ+0x28850], RZ ;  /* 0x028850ff00ff79a7 */ /* 0x0001e2000810003f */
[----:B------:R-:W-:-:S05]  /*1d170*/  VIADD R25, R25, 0x1 ;  /* 0x0000000119197836 */ /* 0x000fca0000000000 */
[----:B------:R-:W-:-:S04]  /*1d180*/  ISETP.NE.AND P0, PT, R25, 0x2, PT ;  /* 0x000000021900780c */ /* 0x000fc80003f05270 */
[----:B------:R-:W-:Y:S02]  /*1d190*/  SEL R3, RZ, 0x1, P0 ;  /* 0x00000001ff037807 */ /* 0x000fe40000000000 */
[----:B------:R-:W-:Y:S02]  /*1d1a0*/  SEL R25, R25, RZ, P0 ;  /* 0x000000ff19197207 */ /* 0x000fe40000000000 */
[----:B0-----:R-:W-:-:S07]  /*1d1b0*/  LOP3.LUT R28, R28, R3, RZ, 0x3c, !PT ;  /* 0x000000031c1c7212 */ /* 0x001fce00078e3cff */
.L_x_3151:
[----:B------:R-:W-:Y:S05]  /*1d1c0*/  BSYNC B7 ;  /* 0x0000000000077941 */ /* 0x000fea0003800000 */
.L_x_3149:
[----:B------:R-:W-:-:S13]  /*1d1d0*/  LOP3.LUT P0, RZ, R32, 0x8, RZ, 0xc0, !PT ;  /* 0x0000000820ff7812 */ /* 0x000fda000780c0ff */
[----:B------:R-:W-:Y:S05]  /*1d1e0*/  @!P0 BRA `(.L_x_3195) ;  /* 0x0000000000248947 */ /* 0x000fea0003800000 */
[----:B------:R-:W-:Y:S05]  /*1d1f0*/  WARPSYNC.ALL ;  /* 0x0000000000007948 */ /* 0x000fea0003800000 */
[----:B------:R-:W2:Y:S08]  /*1d200*/  S2UR UR5, SR_CgaCtaId ;  /* 0x00000000000579c3 */ /* 0x000eb00000008800 */
[----:B------:R-:W-:Y:S06]  /*1d210*/  BAR.SYNC.DEFER_BLOCKING 0x5, 0x180 ;  /* 0x0146000000007b1d */ /* 0x000fec0000010000 */
[----:B------:R-:W-:-:S02]  /*1d220*/  UMOV UR4, 0x400 ;  /* 0x0000040000047882 */ /* 0x000fc40000000000 */
[----:B--2---:R-:W-:-:S06]  /*1d230*/  ULEA UR4, UR5, UR4, 0x18 ;  /* 0x0000000405047291 */ /* 0x004fcc000f8ec03f */
[----:B------:R-:W-:-:S05]  /*1d240*/  IMAD.U32 R22, RZ, RZ, UR4 ;  /* 0x00000004ff167e24 */ /* 0x000fca000f8e00ff */
[----:B------:R4:W2:Y:S01]  /*1d250*/  LDS.128 R16, [R22+0x288d0] ;  /* 0x0288d00016107984 */ /* 0x0008a20000000c00 */
[----:B------:R-:W-:Y:S06]  /*1d260*/  BAR.ARV 0x4, 0x180 ;  /* 0x0106000000007b1d */ /* 0x000fec0000002000 */
[----:B------:R-:W-:Y:S05]  /*1d270*/  BRA `(.L_x_3196) ;  /* 0x0000000800cc7947 */ /* 0x000fea0003800000 */
.L_x_3195:
[----:B------:R-:W2:Y:S01]  /*1d280*/  S2R R8, SR_TID.X ;  /* 0x0000000000087919 */ /* 0x000ea20000002100 */
[----:B------:R-:W-:Y:S01]  /*1d290*/  UMOV UR4, 0xffffffff ;  /* 0xffffffff00047882 */ /* 0x000fe20000000000 */
[----:B--2---:R-:W-:-:S04]  /*1d2a0*/  LOP3.LUT R8, R8, 0x1f, RZ, 0xc0, !PT ;  /* 0x0000001f08087812 */ /* 0x004fc800078ec0ff */
[----:B------:R-:W-:Y:S01]  /*1d2b0*/  ISETP.NE.AND P0, PT, R8, 0x1f, PT ;  /* 0x0000001f0800780c */ /* 0x000fe20003f05270 */
[----:B------:R-:W-:-:S12]  /*1d2c0*/  BRA.DIV UR4, `(.L_x_3197) ;  /* 0x0000006e04c47947 */ /* 0x000fd8000b800000 */
[----:B------:R-:W-:Y:S01]  /*1d2d0*/  IMAD.IADD R5, R19, 0x1, R8 ;  /* 0x0000000113057824 */ /* 0x000fe200078e0208 */
[----:B------:R-:W-:-:S04]  /*1d2e0*/  ULDC UR4, c[0x0][0xc3c] ;  /* 0x00030f0000047ab9 */ /* 0x000fc80000000800 */
[----:B------:R-:W-:-:S13]  /*1d2f0*/  ISETP.GE.OR P1, PT, R5, UR4, !P0 ;  /* 0x0000000405007c0c */ /* 0x000fda000c726670 */
[----:B------:R-:W2:Y:S02]  /*1d300*/  @!P1 LDC.64 R2, c[0x0][0xc80] ;  /* 0x00032000ff029b82 */ /* 0x000ea40000000a00 */
[----:B--2---:R-:W-:-:S06]  /*1d310*/  @!P1 IMAD.WIDE R2, R5, 0x4, R2 ;  /* 0x0000000405029825 */ /* 0x004fcc00078e0202 */
[----:B------:R-:W2:Y:S01]  /*1d320*/  @!P1 LDG.E R2, desc[UR42][R2.64] ;  /* 0x0000002a02029981 */ /* 0x000ea2000c1e1900 */
[----:B------:R-:W-:Y:S02]  /*1d330*/  MOV R5, RZ ;  /* 0x000000ff00057202 */ /* 0x000fe40000000f00 */
[C---:B------:R-:W-:Y:S01]  /*1d340*/  ISETP.GE.U32.AND P2, PT, R8.reuse, 0x2, PT ;  /* 0x000000020800780c */ /* 0x040fe20003f46070 */
[----:B------:R-:W-:Y:S01]  /*1d350*/  SHFL.IDX PT, R0, R16, RZ, 0x1f ;  /* 0x00001fff10007589 */ /* 0x000fe200000e0000 */
[C---:B------:R-:W-:Y:S02]  /*1d360*/  ISETP.GE.U32.AND P3, PT, R8.reuse, 0x4, PT ;  /* 0x000000040800780c */ /* 0x040fe40003f66070 */
[C---:B------:R-:W-:Y:S01]  /*1d370*/  ISETP.GE.U32.AND P4, PT, R8.reuse, 0x8, PT ;  /* 0x000000080800780c */ /* 0x040fe20003f86070 */
[----:B------:R-:W-:Y:S01]  /*1d380*/  SHFL.IDX PT, R4, R16, 0x1, 0x1f ;  /* 0x00201f0010047f89 */ /* 0x000fe200000e0000 */
[C---:B------:R-:W-:Y:S01]  /*1d390*/  ISETP.GE.U32.AND P5, PT, R8.reuse, 0x10, PT ;  /* 0x000000100800780c */ /* 0x040fe20003fa6070 */
[----:B--2---:R-:W-:Y:S01]  /*1d3a0*/  @!P1 IMAD.MOV.U32 R5, RZ, RZ, R2 ;  /* 0x000000ffff059224 */ /* 0x004fe200078e0002 */
[----:B------:R-:W-:-:S04]  /*1d3b0*/  ISETP.NE.AND P1, PT, R8, RZ, PT ;  /* 0x000000ff0800720c */ /* 0x000fc80003f25270 */
        /* <DEDUP_REMOVED lines=11> */
[----:B------:R-:W-:-:S05]  /*1d470*/  IMAD.IADD R3, R2, 0x1, R3 ;  /* 0x0000000102037824 */ /* 0x000fca00078e0203 */
[----:B------:R-:W2:Y:S02]  /*1d480*/  SHFL.UP PT, R14, R3, 0x10, RZ ;  /* 0x06000000030e7989 */ /* 0x000ea400000e00ff */
[----:B--2---:R-:W-:-:S05]  /*1d490*/  SEL R6, R14, RZ, P5 ;  /* 0x000000ff0e067207 */ /* 0x004fca0002800000 */
[----:B------:R-:W-:-:S05]  /*1d4a0*/  IMAD.IADD R6, R3, 0x1, R6 ;  /* 0x0000000103067824 */ /* 0x000fca00078e0206 */
[----:B------:R2:W3:Y:S02]  /*1d4b0*/  SHFL.IDX PT, R14, R6, 0x1f, 0x1f ;  /* 0x03e01f00060e7f89 */ /* 0x0004e400000e0000 */
.L_x_3452:
[----:B------:R-:W-:Y:S02]  /*1d4c0*/  ULDC UR4, c[0x0][0xc38] ;  /* 0x00030e0000047ab9 */ /* 0x000fe40000000800 */
[----:B------:R-:W-:-:S04]  /*1d4d0*/  IMAD.U32 R7, RZ, RZ, UR4 ;  /* 0x00000004ff077e24 */ /* 0x000fc8000f8e00ff */
[----:B---3--:R-:W-:-:S05]  /*1d4e0*/  IMAD R14, R14, R7, RZ ;  /* 0x000000070e0e7224 */ /* 0x008fca00078e02ff */
[----:B------:R-:W-:-:S04]  /*1d4f0*/  IADD3 R9, R4, R14, RZ ;  /* 0x0000000e04097210 */ /* 0x000fc80007ffe0ff */
[----:B------:R-:W-:-:S13]  /*1d500*/  ISETP.GT.AND P6, PT, R9, R0, PT ;  /* 0x000000000900720c */ /* 0x000fda0003fc4270 */
[----:B------:R-:W-:Y:S05]  /*1d510*/  @P6 BRA `(.L_x_3198) ;  /* 0x00000000009c6947 */ /* 0x000fea0003800000 */
.L_x_3203:
[----:B------:R-:W3:Y:S01]  /*1d520*/  LDC R2, c[0x0][0xc3c] ;  /* 0x00030f00ff027b82 */ /* 0x000ee20000000800 */
[----:B------:R-:W-:-:S05]  /*1d530*/  VIADD R19, R19, 0x1f ;  /* 0x0000001f13137836 */ /* 0x000fca0000000000 */
[----:B---3--:R-:W-:-:S13]  /*1d540*/  ISETP.GE.AND P6, PT, R19, R2, PT ;  /* 0x000000021300720c */ /* 0x008fda0003fc6270 */
[----:B------:R-:W-:Y:S05]  /*1d550*/  @P6 BRA `(.L_x_3199) ;  /* 0x0000000400d06947 */ /* 0x000fea0003800000 */
[----:B------:R-:W3:Y:S01]  /*1d560*/  S2R R3, SR_TID.X ;  /* 0x0000000000037919 */ /* 0x000ee20000002100 */
[----:B------:R-:W-:Y:S01]  /*1d570*/  BSSY B0, `(.L_x_3200) ;  /* 0x0000009000007945 */ /* 0x000fe20003800000 */
[----:B------:R-:W-:Y:S01]  /*1d580*/  IMAD.MOV.U32 R5, RZ, RZ, RZ ;  /* 0x000000ffff057224 */ /* 0x000fe200078e00ff */
[----:B---3--:R-:W-:-:S05]  /*1d590*/  LOP3.LUT R3, R3, 0x1f, RZ, 0xc0, !PT ;  /* 0x0000001f03037812 */ /* 0x008fca00078ec0ff */
[----:B------:R-:W-:-:S05]  /*1d5a0*/  IMAD.IADD R7, R19, 0x1, R3 ;  /* 0x0000000113077824 */ /* 0x000fca00078e0203 */
[----:B------:R-:W-:-:S13]  /*1d5b0*/  ISETP.GE.OR P6, PT, R7, R2, !P0 ;  /* 0x000000020700720c */ /* 0x000fda00047c6670 */
[----:B------:R-:W-:Y:S05]  /*1d5c0*/  @P6 BRA `(.L_x_3201) ;  /* 0x00000000000c6947 */ /* 0x000fea0003800000 */
[----:B------:R-:W3:Y:S02]  /*1d5d0*/  LDC.64 R2, c[0x0][0xc80] ;  /* 0x00032000ff027b82 */ /* 0x000ee40000000a00 */
[----:B---3--:R-:W-:-:S05]  /*1d5e0*/  IMAD.WIDE R2, R7, 0x4, R2 ;  /* 0x0000000407027825 */ /* 0x008fca00078e0202 */
[----:B------:R3:W5:Y:S02]  /*1d5f0*/  LDG.E R5, desc[UR42][R2.64] ;  /* 0x0000002a02057981 */ /* 0x000764000c1e1900 */
.L_x_3201:
[----:B------:R-:W-:Y:S05]  /*1d600*/  BSYNC B0 ;  /* 0x0000000000007941 */ /* 0x000fea0003800000 */
.L_x_3200:
[----:B------:R-:W-:-:S03]  /*1d610*/  UMOV UR4, 0xffffffff ;  /* 0xffffffff00047882 */ /* 0x000fc60000000000 */
[----:B------:R-:W-:Y:S05]  /*1d620*/  BRA.DIV UR4, `(.L_x_3202) ;  /* 0x0000007204107947 */ /* 0x000fea000b800000 */
[----:B-----5:R-:W4:Y:S02]  /*1d630*/  SHFL.UP PT, R14, R5, 0x1, RZ ;  /* 0x04200000050e7989 */ /* 0x020f2400000e00ff */
[----:B----4-:R-:W-:-:S04]  /*1d640*/  SEL R14, R14, RZ, P1 ;  /* 0x000000ff0e0e7207 */ /* 0x010fc80000800000 */
[----:B------:R-:W-:-:S05]  /*1d650*/  IADD3 R13, R5, R14, RZ ;  /* 0x0000000e050d7210 */ /* 0x000fca0007ffe0ff */
[----:B------:R-:W3:Y:S02]  /*1d660*/  SHFL.UP PT, R14, R13, 0x2, RZ ;  /* 0x044000000d0e7989 */ /* 0x000ee400000e00ff */
[----:B---3--:R-:W-:-:S05]  /*1d670*/  SEL R2, R14, RZ, P2 ;  /* 0x000000ff0e027207 */ /* 0x008fca0001000000 */
[----:B------:R-:W-:-:S05]  /*1d680*/  IMAD.IADD R2, R13, 0x1, R2 ;  /* 0x000000010d027824 */ /* 0x000fca00078e0202 */
[----:B------:R-:W3:Y:S02]  /*1d690*/  SHFL.UP PT, R14, R2, 0x4, RZ ;  /* 0x04800000020e7989 */ /* 0x000ee400000e00ff */
[----:B---3--:R-:W-:-:S05]  /*1d6a0*/  SEL R3, R14, RZ, P3 ;  /* 0x000000ff0e037207 */ /* 0x008fca0001800000 */
[----:B------:R-:W-:-:S05]  /*1d6b0*/  IMAD.IADD R3, R2, 0x1, R3 ;  /* 0x0000000102037824 */ /* 0x000fca00078e0203 */
[----:B------:R-:W3:Y:S02]  /*1d6c0*/  SHFL.UP PT, R14, R3, 0x8, RZ ;  /* 0x05000000030e7989 */ /* 0x000ee400000e00ff */
[----:B---3--:R-:W-:-:S05]  /*1d6d0*/  SEL R4, R14, RZ, P4 ;  /* 0x000000ff0e047207 */ /* 0x008fca0002000000 */
[----:B------:R-:W-:-:S05]  /*1d6e0*/  IMAD.IADD R4, R3, 0x1, R4 ;  /* 0x0000000103047824 */ /* 0x000fca00078e0204 */
[----:B------:R-:W3:Y:S02]  /*1d6f0*/  SHFL.UP PT, R14, R4, 0x10, RZ ;  /* 0x06000000040e7989 */ /* 0x000ee400000e00ff */
[----:B---3--:R-:W-:-:S04]  /*1d700*/  SEL R7, R14, RZ, P5 ;  /* 0x000000ff0e077207 */ /* 0x008fc80002800000 */
[----:B--2---:R-:W-:-:S05]  /*1d710*/  IADD3 R6, R4, R7, RZ ;  /* 0x0000000704067210 */ /* 0x004fca0007ffe0ff */
[----:B------:R2:W3:Y:S02]  /*1d720*/  SHFL.IDX PT, R14, R6, 0x1f, 0x1f ;  /* 0x03e01f00060e7f89 */ /* 0x0004e400000e0000 */
.L_x_3460:
[----:B------:R-:W-:Y:S02]  /*1d730*/  ULDC UR4, c[0x0][0xc38] ;  /* 0x00030e0000047ab9 */ /* 0x000fe40000000800 */
[----:B------:R-:W-:-:S04]  /*1d740*/  IMAD.U32 R7, RZ, RZ, UR4 ;  /* 0x00000004ff077e24 */ /* 0x000fc8000f8e00ff */
[----:B---3--:R-:W-:-:S04]  /*1d750*/  IMAD R14, R14, R7, RZ ;  /* 0x000000070e0e7224 */ /* 0x008fc800078e02ff */
[----:B------:R-:W-:-:S05]  /*1d760*/  IMAD.IADD R9, R14, 0x1, R9 ;  /* 0x000000010e097824 */ /* 0x000fca00078e0209 */
[----:B------:R-:W-:-:S13]  /*1d770*/  ISETP.GT.AND P6, PT, R9, R0, PT ;  /* 0x000000000900720c */ /* 0x000fda0003fc4270 */
[----:B------:R-:W-:Y:S05]  /*1d780*/  @!P6 BRA `(.L_x_3203) ;  /* 0xfffffffc0064e947 */ /* 0x000fea000383ffff */
.L_x_3198:
[----:B------:R-:W-:Y:S01]  /*1d790*/  IMAD.IADD R16, R9, 0x1, -R14 ;  /* 0x0000000109107824 */ /* 0x000fe200078e0a0e */
[----:B------:R-:W-:-:S03]  /*1d7a0*/  UMOV UR4, 0xffffffff ;  /* 0xffffffff00047882 */ /* 0x000fc60000000000 */
[----:B------:R-:W-:-:S05]  /*1d7b0*/  IMAD R3, R6, R7, R16 ;  /* 0x0000000706037224 */ /* 0x000fca00078e0210 */
[----:B------:R-:W-:Y:S01]  /*1d7c0*/  ISETP.GT.AND P6, PT, R3, R0, PT ;  /* 0x000000000300720c */ /* 0x000fe20003fc4270 */
[----:B------:R-:W-:-:S12]  /*1d7d0*/  BRA.DIV UR4, `(.L_x_3204) ;  /* 0x0000007204607947 */ /* 0x000fd8000b800000 */
[----:B------:R-:W-:-:S04]  /*1d7e0*/  VOTE.ANY R2, PT, !P6 ;  /* 0x0000000000027806 */ /* 0x000fc800070e0100 */
[----:B------:R-:W3:Y:S02]  /*1d7f0*/  POPC R4, R2 ;  /* 0x0000000200047309 */ /* 0x000ee40000000000 */
[----:B---3--:R3:W4:Y:S02]  /*1d800*/  SHFL.IDX PT, R5, R5, R4, 0x1f ;  /* 0x00001f0405057589 */ /* 0x00872400000e0000 */
.L_x_3464:
[----:B------:R-:W-:Y:S02]  /*1d810*/  ISETP.NE.AND P0, PT, R2, RZ, PT ;  /* 0x000000ff0200720c */ /* 0x000fe40003f05270 */
[----:B------:R-:W-:-:S11]  /*1d820*/  MOV R14, RZ ;  /* 0x000000ff000e7202 */ /* 0x000fd60000000f00 */
[----:B------:R-:W-:Y:S05]  /*1d830*/  @!P0 BRA `(.L_x_3205) ;  /* 0x0000000000108947 */ /* 0x000fea0003800000 */
[----:B------:R-:W-:Y:S01]  /*1d840*/  UMOV UR4, 0xffffffff ;  /* 0xffffffff00047882 */ /* 0x000fe20000000000 */
[----:B------:R-:W-:Y:S02]  /*1d850*/  VIADD R12, R4, 0xffffffff ;  /* 0xffffffff040c7836 */ /* 0x000fe40000000000 */
[----:B------:R-:W-:Y:S05]  /*1d860*/  BRA.DIV UR4, `(.L_x_3206) ;  /* 0x0000007204847947 */ /* 0x000fea000b800000 */
[----:B------:R0:W0:Y:S02]  /*1d870*/  SHFL.IDX PT, R14, R6, R12, 0x1f ;  /* 0x00001f0c060e7589 */ /* 0x00002400000e0000 */
.L_x_3205:
[----:B------:R-:W5:Y:S01]  /*1d880*/  LDC.64 R2, c[0x0][0xc90] ;  /* 0x00032400ff027b82 */ /* 0x000f620000000a00 */
[----:B------:R-:W-:-:S04]  /*1d890*/  IMAD.IADD R19, R4, 0x1, R19 ;  /* 0x0000000104137824 */ /* 0x000fc800078e0213 */
[----:B-----5:R-:W-:-:S05]  /*1d8a0*/  IMAD.WIDE R2, R19, 0x4, R2 ;  /* 0x0000000413027825 */ /* 0x020fca00078e0202 */
[----:B0-2---:R0:W3:Y:S01]  /*1d8b0*/  LDG.E R6, desc[UR42][R2.64] ;  /* 0x0000002a02067981 */ /* 0x0050e2000c1e1900 */
[----:B------:R-:W-:Y:S02]  /*1d8c0*/  IMAD R16, R14, R7, R16 ;  /* 0x000000070e107224 */ /* 0x000fe400078e0210 */
[----:B0-----:R-:W-:Y:S02]  /*1d8d0*/  IMAD.MOV.U32 R2, RZ, RZ, RZ ;  /* 0x000000ffff027224 */ /* 0x001fe400078e00ff */
[----:B---34-:R-:W-:-:S05]  /*1d8e0*/  IMAD R4, R5, R6, RZ ;  /* 0x0000000605047224 */ /* 0x018fca00078e02ff */
[----:B------:R-:W-:-:S04]  /*1d8f0*/  IABS R8, R4 ;  /* 0x0000000400087213 */ /* 0x000fc80000000000 */
[----:B------:R-:W0:Y:S08]  /*1d900*/  I2F.RP R10, R8 ;  /* 0x00000008000a7306 */ /* 0x000e300000209400 */
[----:B0-----:R-:W1:Y:S02]  /*1d910*/  MUFU.RCP R10, R10 ;  /* 0x0000000a000a7308 */ /* 0x001e640000001000 */
[----:B-1----:R-:W-:-:S06]  /*1d920*/  VIADD R11, R10, 0xffffffe ;  /* 0x0ffffffe0a0b7836 */ /* 0x002fcc0000000000 */
[----:B------:R-:W0:Y:S02]  /*1d930*/  F2I.FTZ.U32.TRUNC.NTZ R3, R11 ;  /* 0x0000000b00037305 */ /* 0x000e24000021f000 */
[----:B0-----:R-:W-:-:S05]  /*1d940*/  IADD3 R9, RZ, -R3, RZ ;  /* 0x80000003ff097210 */ /* 0x001fca0007ffe0ff */
        /* <DEDUP_REMOVED lines=11> */
[-C--:B------:R-:W-:Y:S01]  /*1da00*/  @!P1 IADD3 R3, R3, -R8.reuse, RZ ;  /* 0x8000000803039210 */ /* 0x080fe20007ffe0ff */
[----:B------:R-:W-:Y:S01]  /*1da10*/  @!P1 VIADD R2, R2, 0x1 ;  /* 0x0000000102029836 */ /* 0x000fe20000000000 */
[----:B------:R-:W-:Y:S02]  /*1da20*/  ISETP.NE.AND P1, PT, R4, RZ, PT ;  /* 0x000000ff0400720c */ /* 0x000fe40003f25270 */
[----:B------:R-:W-:-:S13]  /*1da30*/  ISETP.GE.U32.AND P0, PT, R3, R8, PT ;  /* 0x000000080300720c */ /* 0x000fda0003f06070 */
[----:B------:R-:W-:-:S04]  /*1da40*/  @P0 VIADD R2, R2, 0x1 ;  /* 0x0000000102020836 */ /* 0x000fc80000000000 */
[----:B------:R-:W-:Y:S01]  /*1da50*/  @!P2 IMAD.MOV R2, RZ, RZ, -R2 ;  /* 0x000000ffff02a224 */ /* 0x000fe200078e0a02 */
[----:B------:R-:W-:-:S05]  /*1da60*/  @!P1 LOP3.LUT R2, RZ, R4, RZ, 0x33, !PT ;  /* 0x00000004ff029212 */ /* 0x000fca00078e33ff */
[----:B------:R-:W-:Y:S02]  /*1da70*/  IMAD R0, R6, R2, RZ ;  /* 0x0000000206007224 */ /* 0x000fe400078e02ff */
[----:B------:R-:W-:-:S03]  /*1da80*/  IMAD.MOV R2, RZ, RZ, -R2 ;  /* 0x000000ffff027224 */ /* 0x000fc600078e0a02 */
[----:B------:R-:W-:Y:S01]  /*1da90*/  IADD3 R3, -R0, RZ, RZ ;  /* 0x000000ff00037210 */ /* 0x000fe20007ffe1ff */
        /* <DEDUP_REMOVED lines=24> */
[----:B------:R-:W-:-:S05]  /*1dc20*/  @P0 IADD3 R2, R2, 0x1, RZ ;  /* 0x0000000102020810 */ /* 0x000fca0007ffe0ff */
[----:B------:R-:W-:Y:S01]  /*1dc30*/  @!P2 IMAD.MOV R2, RZ, RZ, -R2 ;  /* 0x000000ffff02a224 */ /* 0x000fe200078e0a02 */
[----:B------:R-:W-:Y:S01]  /*1dc40*/  @!P1 LOP3.LUT R2, RZ, R6, RZ, 0x33, !PT ;  /* 0x00000006ff029212 */ /* 0x000fe200078e33ff */
[----:B------:R-:W-:-:S04]  /*1dc50*/  IMAD.MOV R6, RZ, RZ, -R6 ;  /* 0x000000ffff067224 */ /* 0x000fc800078e0a06 */
[----:B------:R-:W-:Y:S01]  /*1dc60*/  IMAD R18, R2, R6, R9 ;  /* 0x0000000602127224 */ /* 0x000fe200078e0209 */
[----:B------:R-:W-:-:S04]  /*1dc70*/  LOP3.LUT R2, RZ, R2, RZ, 0x33, !PT ;  /* 0x00000002ff027212 */ /* 0x000fc800078e33ff */
[----:B------:R-:W-:Y:S01]  /*1dc80*/  IADD3 R17, R5, R2, RZ ;  /* 0x0000000205117210 */ /* 0x000fe20007ffe0ff */
[----:B------:R-:W-:Y:S06]  /*1dc90*/  BRA `(.L_x_3207) ;  /* 0x00000000001c7947 */ /* 0x000fec0003800000 */
.L_x_3199:
[----:B------:R-:W-:Y:S01]  /*1dca0*/  UMOV UR4, URZ ;  /* 0x0000003f00047c82 */ /* 0x000fe20008000000 */
[----:B------:R-:W-:Y:S01]  /*1dcb0*/  UMOV UR5, URZ ;  /* 0x0000003f00057c82 */ /* 0x000fe20008000000 */
[----:B------:R-:W-:Y:S01]  /*1dcc0*/  ULDC UR6, c[0x0][0xc3c] ;  /* 0x00030f0000067ab9 */ /* 0x000fe20000000800 */
[----:B------:R-:W-:Y:S01]  /*1dcd0*/  IMAD.MOV.U32 R16, RZ, RZ, R0 ;  /* 0x000000ffff107224 */ /* 0x000fe200078e0000 */
[----:B------:R-:W-:Y:S01]  /*1dce0*/  MOV R19, UR6 ;  /* 0x0000000600137c02 */ /* 0x000fe20008000f00 */
[----:B------:R-:W-:Y:S02]  /*1dcf0*/  IMAD.U32 R17, RZ, RZ, UR4 ;  /* 0x00000004ff117e24 */ /* 0x000fe4000f8e00ff */
[----:B------:R-:W-:-:S07]  /*1dd00*/  IMAD.U32 R18, RZ, RZ, UR5 ;  /* 0x00000005ff127e24 */ /* 0x000fce000f8e00ff */
.L_x_3207:
[----:B------:R-:W3:Y:S01]  /*1dd10*/  S2R R0, SR_TID.X ;  /* 0x0000000000007919 */ /* 0x000ee20000002100 */
[----:B------:R-:W-:Y:S05]  /*1dd20*/  WARPSYNC.ALL ;  /* 0x0000000000007948 */ /* 0x000fea0003800000 */
[----:B------:R-:W-:Y:S01]  /*1dd30*/  BAR.SYNC.DEFER_BLOCKING 0x4, 0x180 ;  /* 0x0106000000007b1d */ /* 0x000fe20000010000 */
[----:B---3--:R-:W-:-:S04]  /*1dd40*/  LOP3.LUT R0, R0, 0x1f, RZ, 0xc0, !PT ;  /* 0x0000001f00007812 */ /* 0x008fc800078ec0ff */
[----:B------:R-:W-:-:S13]  /*1dd50*/  ISETP.NE.AND P0, PT, R0, RZ, PT ;  /* 0x000000ff0000720c */ /* 0x000fda0003f05270 */
[----:B------:R-:W3:Y:S01]  /*1dd60*/  @!P0 S2R R3, SR_CgaCtaId ;  /* 0x0000000000038919 */ /* 0x000ee20000008800 */
[----:B------:R-:W-:-:S04]  /*1dd70*/  @!P0 MOV R0, 0x400 ;  /* 0x0000040000008802 */ /* 0x000fc80000000f00 */
[----:B---3--:R-:W-:-:S05]  /*1dd80*/  @!P0 LEA R22, R3, R0, 0x18 ;  /* 0x0000000003168211 */ /* 0x008fca00078ec0ff */
[----:B------:R3:W-:Y:S01]  /*1dd90*/  @!P0 STS.128 [R22+0x288d0], R16 ;  /* 0x0288d01016008388 */ /* 0x0007e20000000c00 */
[----:B------:R-:W-:Y:S06]  /*1dda0*/  BAR.ARV 0x5, 0x180 ;  /* 0x0146000000007b1d */ /* 0x000fec0000002000 */
.L_x_3196:
[----:B------:R-:W-:Y:S02]  /*1ddb0*/  ULDC UR4, c[0x0][0xc3c] ;  /* 0x00030f0000047ab9 */ /* 0x000fe40000000800 */
[----:B--2---:R-:W-:-:S13]  /*1ddc0*/  ISETP.GE.AND P0, PT, R19, UR4, PT ;  /* 0x0000000413007c0c */ /* 0x004fda000bf06270 */
[----:B------:R-:W-:Y:S05]  /*1ddd0*/  @!P0 BRA `(.L_x_3208) ;  /* 0xffffffa000f48947 */ /* 0x000fea000383ffff */
[----:B------:R-:W-:Y:S05]  /*1dde0*/  BSYNC B8 ;  /* 0x0000000000087941 */ /* 0x000fea0003800000 */
.L_x_3109:
[----:B------:R-:W2:Y:S01]  /*1ddf0*/  LDL.LU R0, [R1+0x24] ;  /* 0x0000240001007983 */ /* 0x000ea20000300800 */
[----:B------:R-:W-:Y:S01]  /*1de00*/  BSSY B0, `(.L_x_3209) ;  /* 0x000000b000007945 */ /* 0x000fe20003800000 */
[----:B------:R-:W5:Y:S01]  /*1de10*/  S2R R5, SR_CgaCtaId ;  /* 0x0000000000057919 */ /* 0x000f620000008800 */
[----:B--2---:R-:W-:-:S05]  /*1de20*/  VIADD R0, R0, 0x1 ;  /* 0x0000000100007836 */ /* 0x004fca0000000000 */
[----:B-1----:R-:W-:-:S04]  /*1de30*/  LEA.HI R2, R0, R0, RZ, 0x1 ;  /* 0x0000000000027211 */ /* 0x002fc800078f08ff */
[----:B------:R-:W-:Y:S02]  /*1de40*/  LOP3.LUT R3, R2, 0xfffffffe, RZ, 0xc0, !PT ;  /* 0xfffffffe02037812 */ /* 0x000fe400078ec0ff */
[----:B------:R-:W-:-:S03]  /*1de50*/  MOV R2, 0x400 ;  /* 0x0000040000027802 */ /* 0x000fc60000000f00 */
[----:B------:R-:W-:Y:S01]  /*1de60*/  IMAD.IADD R0, R0, 0x1, -R3 ;  /* 0x0000000100007824 */ /* 0x000fe200078e0a03 */
[----:B-----5:R-:W-:-:S04]  /*1de70*/  LEA R4, R5, R2, 0x18 ;  /* 0x0000000205047211 */ /* 0x020fc800078ec0ff */
[----:B------:R-:W-:-:S04]  /*1de80*/  SHF.L.U32 R0, R0, 0x1f, RZ ;  /* 0x0000001f00007819 */ /* 0x000fc800000006ff */
[----:B------:R-:W1:Y:S02]  /*1de90*/  SYNCS.PHASECHK.TRANS64.TRYWAIT P0, [R4+URZ+0x28820], R0 ;  /* 0x02882000040075a7 */ /* 0x000e64000800017f */
[----:B-1----:R-:W-:Y:S05]  /*1dea0*/  @!P0 BRA `(.L_x_3210) ;  /* 0x0000006c00188947 */ /* 0x002fea0003800000 */
.L_x_3467:
[----:B------:R-:W-:Y:S05]  /*1deb0*/  BSYNC B0 ;  /* 0x0000000000007941 */ /* 0x000fea0003800000 */
.L_x_3209:
[----:B------:R-:W-:-:S03]  /*1dec0*/  UMOV UR4, 0xffffffff ;  /* 0xffffffff00047882 */ /* 0x000fc60000000000 */
[----:B------:R-:W-:Y:S05]  /*1ded0*/  BRA.DIV UR4, `(.L_x_3211) ;  /* 0x0000006e04207947 */ /* 0x000fea000b800000 */
[----:B-1----:R-:W1:Y:S02]  /*1dee0*/  S2R R0, SR_TID.X ;  /* 0x0000000000007919 */ /* 0x002e640000002100 */
[----:B-1----:R-:W-:-:S04]  /*1def0*/  SHF.R.U32.HI R0, RZ, 0x5, R0 ;  /* 0x00000005ff007819 */ /* 0x002fc80000011600 */
[----:B------:R-:W-:-:S05]  /*1df00*/  LOP3.LUT R0, R0, 0x3, RZ, 0xc0, !PT ;  /* 0x0000000300007812 */ /* 0x000fca00078ec0ff */
[----:B------:R1:W2:Y:S02]  /*1df10*/  SHFL.IDX PT, R14, R0, RZ, 0x1f ;  /* 0x00001fff000e7589 */ /* 0x0002a400000e0000 */
.L_x_3470:
[----:B--2---:R-:W-:-:S13]  /*1df20*/  ISETP.NE.AND P0, PT, R14, RZ, PT ;  /* 0x000000ff0e00720c */ /* 0x004fda0003f05270 */
[----:B------:R-:W-:Y:S05]  /*1df30*/  @P0 BRA `(.L_x_2878) ;  /* 0x0000000000880947 */ /* 0x000fea0003800000 */
[----:B------:R-:W-:-:S03]  /*1df40*/  UMOV UR4, 0xffffffff ;  /* 0xffffffff00047882 */ /* 0x000fc60000000000 */
[----:B------:R-:W-:Y:S05]  /*1df50*/  BRA.DIV UR4, `(.L_x_3212) ;  /* 0x0000006e04347947 */ /* 0x000fea000b800000 */
[----:B------:R-:W-:-:S13]  /*1df60*/  ELECT P6, URZ, PT ;  /* 0x00000000003f782f */ /* 0x000fda00038c0000 */
.L_x_3473:
[----:B------:R-:W-:Y:S05]  /*1df70*/  @!P6 BRA `(.L_x_2878) ;  /* 0x000000000078e947 */ /* 0x000fea0003800000 */
[----:B------:R-:W-:-:S06]  /*1df80*/  ULOP3.LUT UR4, UR36, 0x2, URZ, 0xfc, !UPT ;  /* 0x0000000224047892 */ /* 0x000fcc000f8efc3f */
[----:B-1----:R-:W-:-:S05]  /*1df90*/  IMAD.U32 R0, RZ, RZ, UR4 ;  /* 0x00000004ff007e24 */ /* 0x002fca000f8e00ff */
[----:B------:R-:W-:-:S13]  /*1dfa0*/  ISETP.NE.AND P0, PT, R0, 0x3, PT ;  /* 0x000000030000780c */ /* 0x000fda0003f05270 */
[----:B------:R-:W-:Y:S05]  /*1dfb0*/  @!P0 BRA `(.L_x_3213) ;  /* 0x0000000000048947 */ /* 0x000fea0003800000 */
[----:B------:R-:W-:Y:S01]  /*1dfc0*/  BPT.TRAP 0x1 ;  /* 0x000000040000795c */ /* 0x000fe20000300000 */
.L_x_3213:
[C---:B------:R-:W-:Y:S01]  /*1dfd0*/  LEA R5, R25.reuse, R4, 0x3 ;  /* 0x0000000419057211 */ /* 0x040fe200078e18ff */
[----:B------:R-:W-:Y:S01]  /*1dfe0*/  VIADD R25, R25, 0x1 ;  /* 0x0000000119197836 */ /* 0x000fe20000000000 */
[----:B------:R-:W-:-:S04]  /*1dff0*/  SHF.L.U32 R0, R28, 0x1f, RZ ;  /* 0x0000001f1c007819 */ /* 0x000fc800000006ff */
[----:B------:R-:W1:Y:S01]  /*1e000*/  SYNCS.PHASECHK.TRANS64.TRYWAIT P1, [R5+URZ+0x28840], R0 ;  /* 0x02884000050075a7 */ /* 0x000e62000802017f */
[----:B------:R-:W-:-:S04]  /*1e010*/  ISETP.NE.AND P2, PT, R25, 0x2, PT ;  /* 0x000000021900780c */ /* 0x000fc80003f45270 */
[----:B------:R-:W-:Y:S01]  /*1e020*/  SEL R3, RZ, 0x1, P2 ;  /* 0x00000001ff037807 */ /* 0x000fe20001000000 */
[----:B-1----:R-:W-:Y:S08]  /*1e030*/  @!P1 BRA `(.L_x_3214) ;  /* 0x0000006c001c9947 */ /* 0x002ff00003800000 */
.L_x_3474:
[----:B------:R-:W-:Y:S02]  /*1e040*/  SEL R25, R25, RZ, P2 ;  /* 0x000000ff19197207 */ /* 0x000fe40001000000 */
[----:B------:R-:W-:Y:S01]  /*1e050*/  LOP3.LUT R2, R28, R3, RZ, 0x3c, !PT ;  /* 0x000000031c027212 */ /* 0x000fe200078e3cff */
[----:B------:R-:W-:Y:S06]  /*1e060*/  @!P0 BRA `(.L_x_3215) ;  /* 0x0000000000048947 */ /* 0x000fec0003800000 */
[----:B------:R-:W-:Y:S01]  /*1e070*/  BPT.TRAP 0x1 ;  /* 0x000000040000795c */ /* 0x000fe20000300000 */
.L_x_3215:
[----:B------:R-:W-:Y:S01]  /*1e080*/  IMAD R25, R25, 0x8, R4 ;  /* 0x0000000819197824 */ /* 0x000fe200078e0204 */
[----:B------:R-:W-:-:S04]  /*1e090*/  SHF.L.U32 R2, R2, 0x1f, RZ ;  /* 0x0000001f02027819 */ /* 0x000fc800000006ff */
[----:B------:R-:W2:Y:S02]  /*1e0a0*/  SYNCS.PHASECHK.TRANS64.TRYWAIT P1, [R25+URZ+0x28840], R2 ;  /* 0x02884002190075a7 */ /* 0x000ea4000802017f */
[----:B--2---:R-:W-:Y:S05]  /*1e0b0*/  @!P1 BRA `(.L_x_3216) ;  /* 0x0000006c00109947 */ /* 0x004fea0003800000 */
.L_x_3475:
[----:B------:R-:W-:Y:S05]  /*1e0c0*/  @!P0 BRA `(.L_x_3217) ;  /* 0x0000000000048947 */ /* 0x000fea0003800000 */
[----:B------:R-:W-:Y:S01]  /*1e0d0*/  BPT.TRAP 0x1 ;  /* 0x000000040000795c */ /* 0x000fe20000300000 */
.L_x_3217:
[----:B------:R-:W5:Y:S02]  /*1e0e0*/  SYNCS.PHASECHK.TRANS64.TRYWAIT P1, [R5+URZ+0x28860], R0 ;  /* 0x02886000050075a7 */ /* 0x000f64000802017f */
[----:B-----5:R-:W-:Y:S05]  /*1e0f0*/  @!P1 BRA `(.L_x_3218) ;  /* 0x0000006c00149947 */ /* 0x020fea0003800000 */
.L_x_3476:
[----:B------:R-:W-:Y:S05]  /*1e100*/  @!P0 BRA `(.L_x_3219) ;  /* 0x0000000000048947 */ /* 0x000fea0003800000 */
[----:B------:R-:W-:Y:S01]  /*1e110*/  BPT.TRAP 0x1 ;  /* 0x000000040000795c */ /* 0x000fe20000300000 */
.L_x_3219:
[----:B------:R0:W0:Y:S02]  /*1e120*/  SYNCS.PHASECHK.TRANS64.TRYWAIT P0, [R25+URZ+0x28860], R2 ;  /* 0x02886002190075a7 */ /* 0x000024000800017f */
[----:B0-----:R-:W-:Y:S05]  /*1e130*/  @!P0 NANOSLEEP.SYNCS 0x989680 ;  /* 0x009896800000895d */ /* 0x001fea0003900000 */
[----:B------:R-:W0:Y:S02]  /*1e140*/  @!P0 SYNCS.PHASECHK.TRANS64 P0, [R25+URZ+0x28860], R2 ;  /* 0x02886002190085a7 */ /* 0x000e24000800007f */
[----:B0-----:R-:W-:Y:S05]  /*1e150*/  @!P0 BRA `(.L_x_3219) ;  /* 0xfffffffc00f08947 */ /* 0x001fea000383ffff */
.L_x_2878:
[----:B------:R-:W-:Y:S05]  /*1e160*/  BSYNC B9 ;  /* 0x0000000000097941 */ /* 0x000fea0003800000 */
.L_x_2875:
[----:B------:R-:W-:Y:S05]  /*1e170*/  EXIT ;  /* 0x000000000000794d */ /* 0x000fea0003800000 */
.L_x_2900:
[----:B0-----:R0:W1:Y:S02]  /*1e180*/  SYNCS.PHASECHK.TRANS64.TRYWAIT P6, [R91+URZ+0x28890], R102 ;  /* 0x028890665b0075a7 */ /* 0x00106400080c017f */
[----:B-1----:R-:W-:Y:S05]  /*1e190*/  @!P6 NANOSLEEP.SYNCS 0x989680 ;  /* 0x009896800000e95d */ /* 0x002fea0003900000 */
[----:B------:R-:W1:Y:S02]  /*1e1a0*/  @!P6 SYNCS.PHASECHK.TRANS64 P6, [R91+URZ+0x28890], R102 ;  /* 0x028890665b00e5a7 */ /* 0x000e6400080c007f */
[----:B-1----:R-:W-:Y:S05]  /*1e1b0*/  @!P6 BRA `(.L_x_2900) ;  /* 0xfffffffc00f0e947 */ /* 0x002fea000383ffff */
[----:B------:R-:W-:Y:S05]  /*1e1c0*/  BRA `(.L_x_3220) ;  /* 0xfffffe4c00807947 */ /* 0x000fea000383ffff */
.L_x_2901:
        /* <DEDUP_REMOVED lines=8> */
.L_x_3222:
[----:B------:R-:W-:Y:S05]  /*1e250*/  BSYNC B1 ;  /* 0x0000000000017941 */ /* 0x000fea0003800000 */
.L_x_3221:
[----:B------:R-:W-:Y:S01]  /*1e260*/  MOV R13, R108 ;  /* 0x0000006c000d7202 */ /* 0x000fe20000000f00 */
[----:B------:R-:W-:Y:S02]  /*1e270*/  IMAD.MOV.U32 R12, RZ, RZ, RZ ;  /* 0x000000ffff0c7224 */ /* 0x000fe400078e00ff */
[----:B------:R-:W-:Y:S02]  /*1e280*/  IMAD.MOV.U32 R11, RZ, RZ, 0x181f ;  /* 0x0000181fff0b7424 */ /* 0x000fe400078e00ff */
[----:B------:R-:W-:Y:S02]  /*1e290*/  IMAD.MOV.U32 R15, RZ, RZ, -0x1 ;  /* 0xffffffffff0f7424 */ /* 0x000fe400078e00ff */
[----:B------:R-:W-:-:S07]  /*1e2a0*/  IMAD.MOV.U32 R79, RZ, RZ, R14 ;  /* 0x000000ffff4f7224 */ /* 0x000fce00078e000e */
[----:B------:R-:W-:Y:S05]  /*1e2b0*/  WARPSYNC.COLLECTIVE R15, `(.L_x_3223) ;  /* 0x000000000f087348 */ /* 0x000fea0003c00000 */
[----:B------:R0:W1:Y:S02]  /*1e2c0*/  SHFL.IDX P6, R14, R13, R12, R11 ;  /* 0x0000000c0d0e7389 */ /* 0x00006400000c000b */
[----:B01----:R-:W-:Y:S01]  /*1e2d0*/  ENDCOLLECTIVE ;  /* 0x000000000000791b */ /* 0x003fe20003800000 */
.L_x_3223:
[----:B------:R-:W-:Y:S01]  /*1e2e0*/  MOV R105, R14 ;  /* 0x0000000e00697202 */ /* 0x000fe20000000f00 */
[----:B------:R-:W-:Y:S06]  /*1e2f0*/  BRA `(.L_x_3224) ;  /* 0xfffffe4c00487947 */ /* 0x000fec000383ffff */
.L_x_2910:
        /* <DEDUP_REMOVED lines=8> */
.L_x_3226:
[----:B------:R-:W-:Y:S05]  /*1e380*/  BSYNC B1 ;  /* 0x0000000000017941 */ /* 0x000fea0003800000 */
.L_x_3225:
        /* <DEDUP_REMOVED lines=8> */
.L_x_3227:
[----:B------:R-:W-:Y:S01]  /*1e410*/  IMAD.MOV.U32 R73, RZ, RZ, R14 ;  /* 0x000000ffff497224 */ /* 0x000fe200078e000e */
[----:B------:R-:W-:Y:S06]  /*1e420*/  BRA `(.L_x_3228) ;  /* 0xfffffe5000ac7947 */ /* 0x000fec000383ffff */
.L_x_2919:
        /* <DEDUP_REMOVED lines=8> */
.L_x_3230:
[----:B------:R-:W-:Y:S05]  /*1e4b0*/  BSYNC B1 ;  /* 0x0000000000017941 */ /* 0x000fea0003800000 */
.L_x_3229:
        /* <DEDUP_REMOVED lines=8> */
.L_x_3231:
[----:B------:R-:W-:Y:S01]  /*1e540*/  MOV R65, R14 ;  /* 0x0000000e00417202 */ /* 0x000fe20000000f00 */
[----:B------:R-:W-:Y:S06]  /*1e550*/  BRA `(.L_x_3232) ;  /* 0xfffffe5800107947 */ /* 0x000fec000383ffff */
.L_x_2928:
        /* <DEDUP_REMOVED lines=8> */
.L_x_3234:
[----:B------:R-:W-:Y:S05]  /*1e5e0*/  BSYNC B1 ;  /* 0x0000000000017941 */ /* 0x000fea0003800000 */
.L_x_3233:
        /* <DEDUP_REMOVED lines=8> */
.L_x_3235:
[----:B------:R-:W-:Y:S01]  /*1e670*/  IMAD.MOV.U32 R53, RZ, RZ, R14 ;  /* 0x000000ffff357224 */ /* 0x000fe200078e000e */
[----:B------:R-:W-:Y:S06]  /*1e680*/  BRA `(.L_x_3236) ;  /* 0xfffffe5c00707947 */ /* 0x000fec000383ffff */
.L_x_2940:
[----:B-1----:R1:W2:Y:S02]  /*1e690*/  SYNCS.PHASECHK.TRANS64.TRYWAIT P4, [R91+URZ+0x28890], R102 ;  /* 0x028890665b0075a7 */ /* 0x0022a4000808017f */
[----:B--2---:R-:W-:Y:S05]  /*1e6a0*/  @!P4 NANOSLEEP.SYNCS 0x989680 ;  /* 0x009896800000c95d */ /* 0x004fea0003900000 */
[----:B------:R-:W2:Y:S02]  /*1e6b0*/  @!P4 SYNCS.PHASECHK.TRANS64 P4, [R91+URZ+0x28890], R102 ;  /* 0x028890665b00c5a7 */ /* 0x000ea4000808007f */
[----:B--2---:R-:W-:Y:S05]  /*1e6c0*/  @!P4 BRA `(.L_x_2940) ;  /* 0xfffffffc00f0c947 */ /* 0x004fea000383ffff */
[----:B------:R-:W-:Y:S05]  /*1e6d0*/  BRA `(.L_x_3237) ;  /* 0xfffffe6c003c7947 */ /* 0x000fea000383ffff */
.L_x_2941:
        /* <DEDUP_REMOVED lines=8> */
.L_x_3239:
[----:B------:R-:W-:Y:S05]  /*1e760*/  BSYNC B1 ;  /* 0x0000000000017941 */ /* 0x000fea0003800000 */
.L_x_3238:
        /* <DEDUP_REMOVED lines=8> */
.L_x_3240:
[----:B------:R-:W-:Y:S01]  /*1e7f0*/  MOV R106, R14 ;  /* 0x0000000e006a7202 */ /* 0x000fe20000000f00 */
[----:B------:R-:W-:Y:S06]  /*1e800*/  BRA `(.L_x_3241) ;  /* 0xfffffe6c00087947 */ /* 0x000fec000383ffff */
.L_x_2946:
[----:B------:R-:W-:Y:S01]  /*1e810*/  BSSY B1, `(.L_x_3242) ;  /* 0x0000008000017945 */ /* 0x000fe20003800000 */
[----:B----4-:R-:W-:Y:S01]  /*1e820*/  IMAD.MOV.U32 R13, RZ, RZ, R103 ;  /* 0x000000ffff0d7224 */ /* 0x010fe200078e0067 */
[----:B------:R-:W-:Y:S01]  /*1e830*/  MOV R15, 0xffffffff ;  /* 0xffffffff000f7802 */ /* 0x000fe20000000f00 */
[----:B------:R-:W-:Y:S02]  /*1e840*/  IMAD.MOV.U32 R12, RZ, RZ, 0x1 ;  /* 0x00000001ff0c7424 */ /* 0x000fe400078e00ff */
[----:B------:R-:W-:-:S07]  /*1e850*/  IMAD.MOV.U32 R11, RZ, RZ, 0x181f ;  /* 0x0000181fff0b7424 */ /* 0x000fce00078e00ff */
[----:B0123--:R-:W-:Y:S05]  /*1e860*/  WARPSYNC.COLLECTIVE R15, `(.L_x_3243) ;  /* 0x000000000f087348 */ /* 0x00ffea0003c00000 */
[----:B------:R4:W0:Y:S02]  /*1e870*/  SHFL.IDX P6, R14, R13, R12, R11 ;  /* 0x0000000c0d0e7389 */ /* 0x00082400000c000b */
[----:B01234-:R-:W-:Y:S01]  /*1e880*/  ENDCOLLECTIVE ;  /* 0x000000000000791b */ /* 0x01ffe20003800000 */
.L_x_3243:
[----:B------:R-:W-:Y:S05]  /*1e890*/  BSYNC B1 ;  /* 0x0000000000017941 */ /* 0x000fea0003800000 */
.L_x_3242:
        /* <DEDUP_REMOVED lines=8> */
.L_x_3244:
[----:B------:R-:W-:Y:S01]  /*1e920*/  IMAD.MOV.U32 R50, RZ, RZ, R14 ;  /* 0x000000ffff327224 */ /* 0x000fe200078e000e */
[----:B------:R-:W-:Y:S06]  /*1e930*/  BRA `(.L_x_3245) ;  /* 0xfffffe7000a47947 */ /* 0x000fec000383ffff */
.L_x_2951:
        /* <DEDUP_REMOVED lines=8> */
.L_x_3247:
[----:B------:R-:W-:Y:S05]  /*1e9c0*/  BSYNC B1 ;  /* 0x0000000000017941 */ /* 0x000fea0003800000 */
.L_x_3246:
        /* <DEDUP_REMOVED lines=8> */
.L_x_3248:
[----:B------:R-:W-:Y:S01]  /*1ea50*/  MOV R50, R14 ;  /* 0x0000000e00327202 */ /* 0x000fe20000000f00 */
[----:B------:R-:W-:Y:S06]  /*1ea60*/  BRA `(.L_x_3249) ;  /* 0xfffffe7800407947 */ /* 0x000fec000383ffff */
.L_x_2956:
        /* <DEDUP_REMOVED lines=8> */
.L_x_3251:
[----:B------:R-:W-:Y:S05]  /*1eaf0*/  BSYNC B1 ;  /* 0x0000000000017941 */ /* 0x000fea0003800000 */
.L_x_3250:
        /* <DEDUP_REMOVED lines=8> */
.L_x_3252:
[----:B------:R-:W-:Y:S01]  /*1eb80*/  IMAD.MOV.U32 R108, RZ, RZ, R14 ;  /* 0x000000ffff6c7224 */ /* 0x000fe200078e000e */
[----:B------:R-:W-:Y:S06]  /*1eb90*/  BRA `(.L_x_3253) ;  /* 0xfffffe7c00d87947 */ /* 0x000fec000383ffff */
.L_x_2961:
[----:B0-----:R0:W1:Y:S02]  /*1eba0*/  SYNCS.PHASECHK.TRANS64.TRYWAIT P3, [R91+URZ+0x28890], R102 ;  /* 0x028890665b0075a7 */ /* 0x001064000806017f */
[----:B-1----:R-:W-:Y:S05]  /*1ebb0*/  @!P3 NANOSLEEP.SYNCS 0x989680 ;  /* 0x009896800000b95d */ /* 0x002fea0003900000 */
[----:B------:R-:W1:Y:S02]  /*1ebc0*/  @!P3 SYNCS.PHASECHK.TRANS64 P3, [R91+URZ+0x28890], R102 ;  /* 0x028890665b00b5a7 */ /* 0x000e64000806007f */
[----:B-1----:R-:W-:Y:S05]  /*1ebd0*/  @!P3 BRA `(.L_x_2961) ;  /* 0xfffffffc00f0b947 */ /* 0x002fea000383ffff */
[----:B------:R-:W-:Y:S05]  /*1ebe0*/  BRA `(.L_x_3254) ;  /* 0xfffffe8400c47947 */ /* 0x000fea000383ffff */
.L_x_2962:
        /* <DEDUP_REMOVED lines=8> */
.L_x_3256:
[----:B------:R-:W-:Y:S05]  /*1ec70*/  BSYNC B1 ;  /* 0x0000000000017941 */ /* 0x000fea0003800000 */
.L_x_3255:
        /* <DEDUP_REMOVED lines=8> */
.L_x_3257:
[----:B------:R-:W-:Y:S05]  /*1ed00*/  BRA `(.L_x_3258) ;  /* 0xfffffe8400ec7947 */ /* 0x000fea000383ffff */
.L_x_2965:
[----:B------:R-:W-:Y:S01]  /*1ed10*/  BSSY B1, `(.L_x_3259) ;  /* 0x0000008000017945 */ /* 0x000fe20003800000 */
[----:B----4-:R-:W-:Y:S01]  /*1ed20*/  MOV R13, R46 ;  /* 0x0000002e000d7202 */ /* 0x010fe20000000f00 */
[----:B------:R-:W-:Y:S02]  /*1ed30*/  IMAD.MOV.U32 R12, RZ, RZ, 0x1 ;  /* 0x00000001ff0c7424 */ /* 0x000fe400078e00ff */
[----:B------:R-:W-:Y:S02]  /*1ed40*/  IMAD.MOV.U32 R11, RZ, RZ, 0x181f ;  /* 0x0000181fff0b7424 */ /* 0x000fe400078e00ff */
[----:B------:R-:W-:-:S07]  /*1ed50*/  IMAD.MOV.U32 R15, RZ, RZ, -0x1 ;  /* 0xffffffffff0f7424 */ /* 0x000fce00078e00ff */
[----:B0123--:R-:W-:Y:S05]  /*1ed60*/  WARPSYNC.COLLECTIVE R15, `(.L_x_3260) ;  /* 0x000000000f087348 */ /* 0x00ffea0003c00000 */
[----:B---3--:R3:W4:Y:S02]  /*1ed70*/  SHFL.IDX P6, R14, R13, R12, R11 ;  /* 0x0000000c0d0e7389 */ /* 0x00872400000c000b */
[----:B01234-:R-:W-:Y:S01]  /*1ed80*/  ENDCOLLECTIVE ;  /* 0x000000000000791b */ /* 0x01ffe20003800000 */
.L_x_3260:
[----:B------:R-:W-:Y:S05]  /*1ed90*/  BSYNC B1 ;  /* 0x0000000000017941 */ /* 0x000fea0003800000 */
.L_x_3259:
[----:B------:R-:W-:Y:S01]  /*1eda0*/  IMAD.MOV.U32 R13, RZ, RZ, R44 ;  /* 0x000000ffff0d7224 */ /* 0x000fe200078e002c */
[----:B------:R-:W-:Y:S01]  /*1edb0*/  MOV R15, 0xffffffff ;  /* 0xffffffff000f7802 */ /* 0x000fe20000000f00 */
[----:B------:R-:W-:Y:S01]  /*1edc0*/  IMAD.MOV.U32 R12, RZ, RZ, 0x1 ;  /* 0x00000001ff0c7424 */ /* 0x000fe200078e00ff */
[----:B------:R-:W-:Y:S01]  /*1edd0*/  MOV R45, R14 ;  /* 0x0000000e002d7202 */ /* 0x000fe20000000f00 */
[----:B------:R-:W-:-:S07]  /*1ede0*/  IMAD.MOV.U32 R11, RZ, RZ, 0x181f ;  /* 0x0000181fff0b7424 */ /* 0x000fce00078e00ff */
[----:B------:R-:W-:Y:S05]  /*1edf0*/  WARPSYNC.COLLECTIVE R15, `(.L_x_3261) ;  /* 0x000000000f087348 */ /* 0x000fea0003c00000 */
[----:B------:R0:W1:Y:S02]  /*1ee00*/  SHFL.IDX P6, R14, R13, R12, R11 ;  /* 0x0000000c0d0e7389 */ /* 0x00006400000c000b */
[----:B01----:R-:W-:Y:S01]  /*1ee10*/  ENDCOLLECTIVE ;  /* 0x000000000000791b */ /* 0x003fe20003800000 */
.L_x_3261:
[----:B------:R-:W-:Y:S05]  /*1ee20*/  BRA `(.L_x_3262) ;  /* 0xfffffe8400ec7947 */ /* 0x000fea000383ffff */
.L_x_2968:
        /* <DEDUP_REMOVED lines=8> */
.L_x_3264:
[----:B------:R-:W-:Y:S05]  /*1eeb0*/  BSYNC B1 ;  /* 0x0000000000017941 */ /* 0x000fea0003800000 */
.L_x_3263:
        /* <DEDUP_REMOVED lines=8> */
.L_x_3265:
[----:B------:R-:W-:Y:S05]  /*1ef40*/  BRA `(.L_x_3266) ;  /* 0xfffffe8400f07947 */ /* 0x000fea000383ffff */
.L_x_2971:
        /* <DEDUP_REMOVED lines=8> */
.L_x_3268:
[----:B------:R-:W-:Y:S05]  /*1efd0*/  BSYNC B1 ;  /* 0x0000000000017941 */ /* 0x000fea0003800000 */
.L_x_3267:
        /* <DEDUP_REMOVED lines=8> */
.L_x_3269:
[----:B------:R-:W-:Y:S05]  /*1f060*/  BRA `(.L_x_3270) ;  /* 0xfffffe8400f47947 */ /* 0x000fea000383ffff */
.L_x_2975:
[----:B------:R0:W0:Y:S02]  /*1f070*/  SYNCS.PHASECHK.TRANS64.TRYWAIT P4, [R91+URZ+0x288b0], R102 ;  /* 0x0288b0665b0075a7 */ /* 0x000024000808017f */
[----:B0-----:R-:W-:Y:S05]  /*1f080*/  @!P4 NANOSLEEP.SYNCS 0x989680 ;  /* 0x009896800000c95d */ /* 0x001fea0003900000 */
[----:B------:R-:W0:Y:S02]  /*1f090*/  @!P4 SYNCS.PHASECHK.TRANS64 P4, [R91+URZ+0x288b0], R102 ;  /* 0x0288b0665b00c5a7 */ /* 0x000e24000808007f */
[----:B0-----:R-:W-:Y:S05]  /*1f0a0*/  @!P4 BRA `(.L_x_2975) ;  /* 0xfffffffc00f0c947 */ /* 0x001fea000383ffff */
[----:B------:R-:W-:Y:S05]  /*1f0b0*/  BRA `(.L_x_3271) ;  /* 0xfffffe8800707947 */ /* 0x000fea000383ffff */
.L_x_2987:
[----:B------:R-:W-:Y:S01]  /*1f0c0*/  BSSY B0, `(.L_x_3272) ;  /* 0x0000008000007945 */ /* 0x000fe20003800000 */
[----:B----4-:R-:W-:Y:S01]  /*1f0d0*/  IMAD.MOV.U32 R13, RZ, RZ, R220 ;  /* 0x000000ffff0d7224 */ /* 0x010fe200078e00dc */
[----:B------:R-:W-:Y:S01]  /*1f0e0*/  MOV R12, RZ ;  /* 0x000000ff000c7202 */ /* 0x000fe20000000f00 */
[----:B------:R-:W-:Y:S02]  /*1f0f0*/  IMAD.MOV.U32 R11, RZ, RZ, 0x1f ;  /* 0x0000001fff0b7424 */ /* 0x000fe400078e00ff */
[----:B------:R-:W-:-:S07]  /*1f100*/  IMAD.MOV.U32 R15, RZ, RZ, -0x1 ;  /* 0xffffffffff0f7424 */ /* 0x000fce00078e00ff */
[----:B--2--5:R-:W-:Y:S05]  /*1f110*/  WARPSYNC.COLLECTIVE R15, `(.L_x_3273) ;  /* 0x000000000f087348 */ /* 0x024fea0003c00000 */
[----:B------:R0:W1:Y:S02]  /*1f120*/  SHFL.IDX P6, R14, R13, R12, R11 ;  /* 0x0000000c0d0e7389 */ /* 0x00006400000c000b */
[----:B012--5:R-:W-:Y:S01]  /*1f130*/  ENDCOLLECTIVE ;  /* 0x000000000000791b */ /* 0x027fe20003800000 */
.L_x_3273:
[----:B------:R-:W-:Y:S05]  /*1f140*/  BSYNC B0 ;  /* 0x0000000000007941 */ /* 0x000fea0003800000 */
.L_x_3272:
[----:B------:R-:W-:Y:S01]  /*1f150*/  IMAD.MOV.U32 R190, RZ, RZ, R14 ;  /* 0x000000ffffbe7224 */ /* 0x000fe200078e000e */
[----:B------:R-:W-:Y:S06]  /*1f160*/  BRA `(.L_x_3274) ;  /* 0xfffffe9000dc7947 */ /* 0x000fec000383ffff */
.L_x_2997:
[----:B------:R-:W-:Y:S01]  /*1f170*/  BSSY B1, `(.L_x_3275) ;  /* 0x0000008000017945 */ /* 0x000fe20003800000 */
[----:B------:R-:W-:Y:S01]  /*1f180*/  MOV R13, R6 ;  /* 0x00000006000d7202 */ /* 0x000fe20000000f00 */
[----:B------:R-:W-:Y:S02]  /*1f190*/  IMAD.MOV.U32 R12, RZ, RZ, RZ ;  /* 0x000000ffff0c7224 */ /* 0x000fe400078e00ff */
[----:B------:R-:W-:Y:S02]  /*1f1a0*/  IMAD.MOV.U32 R11, RZ, RZ, 0x181f ;  /* 0x0000181fff0b7424 */ /* 0x000fe400078e00ff */
[----:B------:R-:W-:-:S07]  /*1f1b0*/  IMAD.MOV.U32 R15, RZ, RZ, -0x1 ;  /* 0xffffffffff0f7424 */ /* 0x000fce00078e00ff */
[----:B0-2---:R-:W-:Y:S05]  /*1f1c0*/  WARPSYNC.COLLECTIVE R15, `(.L_x_3276) ;  /* 0x000000000f087348 */ /* 0x005fea0003c00000 */
[----:B------:R1:W3:Y:S02]  /*1f1d0*/  SHFL.IDX P6, R14, R13, R12, R11 ;  /* 0x0000000c0d0e7389 */ /* 0x0002e400000c000b */
[----:B0123--:R-:W-:Y:S01]  /*1f1e0*/  ENDCOLLECTIVE ;  /* 0x000000000000791b */ /* 0x00ffe20003800000 */
.L_x_3276:
[----:B------:R-:W-:Y:S05]  /*1f1f0*/  BSYNC B1 ;  /* 0x0000000000017941 */ /* 0x000fea0003800000 */
.L_x_3275:
[----:B------:R-:W-:Y:S01]  /*1f200*/  IMAD.MOV.U32 R13, RZ, RZ, R5 ;  /* 0x000000ffff0d7224 */ /* 0x000fe200078e0005 */
[----:B------:R-:W-:Y:S01]  /*1f210*/  MOV R15, 0xffffffff ;  /* 0xffffffff000f7802 */ /* 0x000fe20000000f00 */
[----:B------:R-:W-:Y:S01]  /*1f220*/  IMAD.MOV.U32 R12, RZ, RZ, RZ ;  /* 0x000000ffff0c7224 */ /* 0x000fe200078e00ff */
[----:B------:R-:W-:Y:S01]  /*1f230*/  MOV R0, R14 ;  /* 0x0000000e00007202 */ /* 0x000fe20000000f00 */
[----:B------:R-:W-:-:S07]  /*1f240*/  IMAD.MOV.U32 R11, RZ, RZ, 0x181f ;  /* 0x0000181fff0b7424 */ /* 0x000fce00078e00ff */
[----:B------:R-:W-:Y:S05]  /*1f250*/  WARPSYNC.COLLECTIVE R15, `(.L_x_3277) ;  /* 0x000000000f087348 */ /* 0x000fea0003c00000 */
[----:B------:R0:W1:Y:S02]  /*1f260*/  SHFL.IDX P6, R14, R13, R12, R11 ;  /* 0x0000000c0d0e7389 */ /* 0x00006400000c000b */
[----:B01----:R-:W-:Y:S01]  /*1f270*/  ENDCOLLECTIVE ;  /* 0x000000000000791b */ /* 0x003fe20003800000 */
.L_x_3277:
[----:B------:R-:W-:Y:S02]  /*1f280*/  IMAD.MOV.U32 R13, RZ, RZ, R8 ;  /* 0x000000ffff0d7224 */ /* 0x000fe400078e0008 */
[----:B------:R-:W-:-:S07]  /*1f290*/  IMAD.MOV.U32 R3, RZ, RZ, R14 ;  /* 0x000000ffff037224 */ /* 0x000fce00078e000e */
[----:B------:R-:W-:Y:S05]  /*1f2a0*/  WARPSYNC.COLLECTIVE R15, `(.L_x_3278) ;  /* 0x000000000f087348 */ /* 0x000fea0003c00000 */
[----:B------:R0:W1:Y:S02]  /*1f2b0*/  SHFL.IDX P6, R14, R13, R12, R11 ;  /* 0x0000000c0d0e7389 */ /* 0x00006400000c000b */
[----:B01----:R-:W-:Y:S01]  /*1f2c0*/  ENDCOLLECTIVE ;  /* 0x000000000000791b */ /* 0x003fe20003800000 */
.L_x_3278:
[----:B------:R-:W-:Y:S01]  /*1f2d0*/  MOV R13, R7 ;  /* 0x00000007000d7202 */ /* 0x000fe20000000f00 */
[----:B------:R-:W-:-:S07]  /*1f2e0*/  IMAD.MOV.U32 R4, RZ, RZ, R14 ;  /* 0x000000ffff047224 */ /* 0x000fce00078e000e */
[----:B------:R-:W-:Y:S05]  /*1f2f0*/  WARPSYNC.COLLECTIVE R15, `(.L_x_3279) ;  /* 0x000000000f087348 */ /* 0x000fea0003c00000 */
[----:B------:R0:W1:Y:S02]  /*1f300*/  SHFL.IDX P6, R14, R13, R12, R11 ;  /* 0x0000000c0d0e7389 */ /* 0x00006400000c000b */
[----:B01----:R-:W-:Y:S01]  /*1f310*/  ENDCOLLECTIVE ;  /* 0x000000000000791b */ /* 0x003fe20003800000 */
.L_x_3279:
[----:B------:R-:W-:Y:S05]  /*1f320*/  BRA `(.L_x_3280) ;  /* 0xfffffe9800307947 */ /* 0x000fea000383ffff */
.L_x_3000:
[----:B------:R-:W-:Y:S01]  /*1f330*/  BSSY B1, `(.L_x_3281) ;  /* 0x0000008000017945 */ /* 0x000fe20003800000 */
[----:B--2---:R-:W-:Y:S01]  /*1f340*/  IMAD.MOV.U32 R13, RZ, RZ, R6 ;  /* 0x000000ffff0d7224 */ /* 0x004fe200078e0006 */
[----:B------:R-:W-:Y:S01]  /*1f350*/  MOV R15, 0xffffffff ;  /* 0xffffffff000f7802 */ /* 0x000fe20000000f00 */
[----:B------:R-:W-:Y:S02]  /*1f360*/  IMAD.MOV.U32 R12, RZ, RZ, 0x1 ;  /* 0x00000001ff0c7424 */ /* 0x000fe400078e00ff */
[----:B------:R-:W-:-:S07]  /*1f370*/  IMAD.MOV.U32 R11, RZ, RZ, 0x181f ;  /* 0x0000181fff0b7424 */ /* 0x000fce00078e00ff */
[----:B-1----:R-:W-:Y:S05]  /*1f380*/  WARPSYNC.COLLECTIVE R15, `(.L_x_3282) ;  /* 0x000000000f087348 */ /* 0x002fea0003c00000 */
[----:B------:R0:W2:Y:S02]  /*1f390*/  SHFL.IDX P6, R14, R13, R12, R11 ;  /* 0x0000000c0d0e7389 */ /* 0x0000a400000c000b */
[----:B012---:R-:W-:Y:S01]  /*1f3a0*/  ENDCOLLECTIVE ;  /* 0x000000000000791b */ /* 0x007fe20003800000 */
.L_x_3282:
[----:B------:R-:W-:Y:S05]  /*1f3b0*/  BSYNC B1 ;  /* 0x0000000000017941 */ /* 0x000fea0003800000 */
.L_x_3281:
        /* <DEDUP_REMOVED lines=8> */
.L_x_3283:
[----:B------:R-:W-:Y:S02]  /*1f440*/  IMAD.MOV.U32 R13, RZ, RZ, R8 ;  /* 0x000000ffff0d7224 */ /* 0x000fe400078e0008 */
[----:B------:R-:W-:-:S07]  /*1f450*/  IMAD.MOV.U32 R3, RZ, RZ, R14 ;  /* 0x000000ffff037224 */ /* 0x000fce00078e000e */
[----:B------:R-:W-:Y:S05]  /*1f460*/  WARPSYNC.COLLECTIVE R15, `(.L_x_3284) ;  /* 0x000000000f087348 */ /* 0x000fea0003c00000 */
[----:B------:R0:W1:Y:S02]  /*1f470*/  SHFL.IDX P6, R14, R13, R12, R11 ;  /* 0x0000000c0d0e7389 */ /* 0x00006400000c000b */
[----:B01----:R-:W-:Y:S01]  /*1f480*/  ENDCOLLECTIVE ;  /* 0x000000000000791b */ /* 0x003fe20003800000 */
.L_x_3284:
[----:B------:R-:W-:Y:S01]  /*1f490*/  IMAD.MOV.U32 R13, RZ, RZ, R7 ;  /* 0x000000ffff0d7224 */ /* 0x000fe200078e0007 */
[----:B------:R-:W-:-:S07]  /*1f4a0*/  MOV R4, R14 ;  /* 0x0000000e00047202 */ /* 0x000fce0000000f00 */
[----:B------:R-:W-:Y:S05]  /*1f4b0*/  WARPSYNC.COLLECTIVE R15, `(.L_x_3285) ;  /* 0x000000000f087348 */ /* 0x000fea0003c00000 */
[----:B------:R0:W1:Y:S02]  /*1f4c0*/  SHFL.IDX P6, R14, R13, R12, R11 ;  /* 0x0000000c0d0e7389 */ /* 0x00006400000c000b */
[----:B01----:R-:W-:Y:S01]  /*1f4d0*/  ENDCOLLECTIVE ;  /* 0x000000000000791b */ /* 0x003fe20003800000 */
.L_x_3285:
[----:B------:R-:W-:Y:S05]  /*1f4e0*/  BRA `(.L_x_3286) ;  /* 0xfffffe98009c7947 */ /* 0x000fea000383ffff */
.L_x_3003:
[----:B------:R-:W-:Y:S01]  /*1f4f0*/  BSSY B1, `(.L_x_3287) ;  /* 0x0000008000017945 */ /* 0x000fe20003800000 */
[----:B------:R-:W-:Y:S01]  /*1f500*/  IMAD.MOV.U32 R13, RZ, RZ, R6 ;  /* 0x000000ffff0d7224 */ /* 0x000fe200078e0006 */
[----:B------:R-:W-:Y:S01]  /*1f510*/  MOV R11, 0x181f ;  /* 0x0000181f000b7802 */ /* 0x000fe20000000f00 */
[----:B------:R-:W-:Y:S02]  /*1f520*/  IMAD.MOV.U32 R12, RZ, RZ, 0x2 ;  /* 0x00000002ff0c7424 */ /* 0x000fe400078e00ff */
[----:B------:R-:W-:-:S07]  /*1f530*/  IMAD.MOV.U32 R15, RZ, RZ, -0x1 ;  /* 0xffffffffff0f7424 */ /* 0x000fce00078e00ff */
[----:B-12---:R-:W-:Y:S05]  /*1f540*/  WARPSYNC.COLLECTIVE R15, `(.L_x_3288) ;  /* 0x000000000f087348 */ /* 0x006fea0003c00000 */
[----:B------:R0:W3:Y:S02]  /*1f550*/  SHFL.IDX P6, R14, R13, R12, R11 ;  /* 0x0000000c0d0e7389 */ /* 0x0000e400000c000b */
[----:B0123--:R-:W-:Y:S01]  /*1f560*/  ENDCOLLECTIVE ;  /* 0x000000000000791b */ /* 0x00ffe20003800000 */
.L_x_3288:
[----:B------:R-:W-:Y:S05]  /*1f570*/  BSYNC B1 ;  /* 0x0000000000017941 */ /* 0x000fea0003800000 */
.L_x_3287:
        /* <DEDUP_REMOVED lines=8> */
.L_x_3289:
[----:B------:R-:W-:Y:S01]  /*1f600*/  MOV R13, R8 ;  /* 0x00000008000d7202 */ /* 0x000fe20000000f00 */
[----:B------:R-:W-:-:S07]  /*1f610*/  IMAD.MOV.U32 R3, RZ, RZ, R14 ;  /* 0x000000ffff037224 */ /* 0x000fce00078e000e */
[----:B------:R-:W-:Y:S05]  /*1f620*/  WARPSYNC.COLLECTIVE R15, `(.L_x_3290) ;  /* 0x000000000f087348 */ /* 0x000fea0003c00000 */
[----:B------:R0:W1:Y:S02]  /*1f630*/  SHFL.IDX P6, R14, R13, R12, R11 ;  /* 0x0000000c0d0e7389 */ /* 0x00006400000c000b */
[----:B01----:R-:W-:Y:S01]  /*1f640*/  ENDCOLLECTIVE ;  /* 0x000000000000791b */ /* 0x003fe20003800000 */
.L_x_3290:
[----:B------:R-:W-:Y:S02]  /*1f650*/  IMAD.MOV.U32 R13, RZ, RZ, R7 ;  /* 0x000000ffff0d7224 */ /* 0x000fe400078e0007 */
[----:B------:R-:W-:-:S07]  /*1f660*/  IMAD.MOV.U32 R4, RZ, RZ, R14 ;  /* 0x000000ffff047224 */ /* 0x000fce00078e000e */
[----:B------:R-:W-:Y:S05]  /*1f670*/  WARPSYNC.COLLECTIVE R15, `(.L_x_3291) ;  /* 0x000000000f087348 */ /* 0x000fea0003c00000 */
[----:B------:R0:W1:Y:S02]  /*1f680*/  SHFL.IDX P6, R14, R13, R12, R11 ;  /* 0x0000000c0d0e7389 */ /* 0x00006400000c000b */
[----:B01----:R-:W-:Y:S01]  /*1f690*/  ENDCOLLECTIVE ;  /* 0x000000000000791b */ /* 0x003fe20003800000 */
.L_x_3291:
[----:B------:R-:W-:Y:S05]  /*1f6a0*/  BRA `(.L_x_3292) ;  /* 0xfffffe9800f87947 */ /* 0x000fea000383ffff */
.L_x_3006:
        /* <DEDUP_REMOVED lines=8> */
.L_x_3294:
[----:B------:R-:W-:Y:S05]  /*1f730*/  BSYNC B1 ;  /* 0x0000000000017941 */ /* 0x000fea0003800000 */
.L_x_3293:
        /* <DEDUP_REMOVED lines=8> */
.L_x_3295:
[----:B------:R-:W-:Y:S01]  /*1f7c0*/  IMAD.MOV.U32 R13, RZ, RZ, R8 ;  /* 0x000000ffff0d7224 */ /* 0x000fe200078e0008 */
[----:B------:R-:W-:-:S07]  /*1f7d0*/  MOV R3, R14 ;  /* 0x0000000e00037202 */ /* 0x000fce0000000f00 */
[----:B------:R-:W-:Y:S05]  /*1f7e0*/  WARPSYNC.COLLECTIVE R15, `(.L_x_3296) ;  /* 0x000000000f087348 */ /* 0x000fea0003c00000 */
[----:B------:R0:W1:Y:S02]  /*1f7f0*/  SHFL.IDX P6, R14, R13, R12, R11 ;  /* 0x0000000c0d0e7389 */ /* 0x00006400000c000b */
[----:B01----:R-:W-:Y:S01]  /*1f800*/  ENDCOLLECTIVE ;  /* 0x000000000000791b */ /* 0x003fe20003800000 */
.L_x_3296:
[----:B------:R-:W-:Y:S02]  /*1f810*/  IMAD.MOV.U32 R13, RZ, RZ, R7 ;  /* 0x000000ffff0d7224 */ /* 0x000fe400078e0007 */
[----:B------:R-:W-:-:S07]  /*1f820*/  IMAD.MOV.U32 R4, RZ, RZ, R14 ;  /* 0x000000ffff047224 */ /* 0x000fce00078e000e */
[----:B------:R-:W-:Y:S05]  /*1f830*/  WARPSYNC.COLLECTIVE R15, `(.L_x_3297) ;  /* 0x000000000f087348 */ /* 0x000fea0003c00000 */
[----:B------:R0:W1:Y:S02]  /*1f840*/  SHFL.IDX P6, R14, R13, R12, R11 ;  /* 0x0000000c0d0e7389 */ /* 0x00006400000c000b */
[----:B01----:R-:W-:Y:S01]  /*1f850*/  ENDCOLLECTIVE ;  /* 0x000000000000791b */ /* 0x003fe20003800000 */
.L_x_3297:
[----:B------:R-:W-:Y:S05]  /*1f860*/  BRA `(.L_x_3298) ;  /* 0xfffffe9c00547947 */ /* 0x000fea000383ffff */
.L_x_3010:
[----:B0-----:R0:W1:Y:S02]  /*1f870*/  SYNCS.PHASECHK.TRANS64.TRYWAIT P0, [R18+URZ+0x28800], R5 ;  /* 0x02880005120075a7 */ /* 0x001064000800017f */
[----:B-1----:R-:W-:Y:S05]  /*1f880*/  @!P0 NANOSLEEP.SYNCS 0x989680 ;  /* 0x009896800000895d */ /* 0x002fea0003900000 */
[----:B------:R-:W1:Y:S02]  /*1f890*/  @!P0 SYNCS.PHASECHK.TRANS64 P0, [R18+URZ+0x28800], R5 ;  /* 0x02880005120085a7 */ /* 0x000e64000800007f */
[----:B-1----:R-:W-:Y:S05]  /*1f8a0*/  @!P0 BRA `(.L_x_3010) ;  /* 0xfffffffc00f08947 */ /* 0x002fea000383ffff */
[----:B------:R-:W-:Y:S05]  /*1f8b0*/  BRA `(.L_x_3299) ;  /* 0xfffffea000107947 */ /* 0x000fea000383ffff */
.L_x_3026:
[----:B------:R-:W1:Y:S01]  /*1f8c0*/  LDC R45, c[0x0][0x3f4] ;  /* 0x0000fd00ff2d7b82 */ /* 0x000e620000000800 */
[----:B------:R-:W-:Y:S01]  /*1f8d0*/  BSSY B1, `(.L_x_3300) ;  /* 0x0000008000017945 */ /* 0x000fe20003800000 */
[----:B----4-:R-:W-:Y:S01]  /*1f8e0*/  MOV R13, R35 ;  /* 0x00000023000d7202 */ /* 0x010fe20000000f00 */
[----:B------:R-:W-:Y:S02]  /*1f8f0*/  IMAD.MOV.U32 R12, RZ, RZ, RZ ;  /* 0x000000ffff0c7224 */ /* 0x000fe400078e00ff */
[----:B------:R-:W-:Y:S02]  /*1f900*/  IMAD.MOV.U32 R11, RZ, RZ, 0x181f ;  /* 0x0000181fff0b7424 */ /* 0x000fe400078e00ff */
[----:B------:R-:W-:-:S07]  /*1f910*/  IMAD.MOV.U32 R15, RZ, RZ, -0x1 ;  /* 0xffffffffff0f7424 */ /* 0x000fce00078e00ff */
[----:B012---:R-:W-:Y:S05]  /*1f920*/  WARPSYNC.COLLECTIVE R15, `(.L_x_3301) ;  /* 0x000000000f087348 */ /* 0x007fea0003c00000 */
[----:B------:R3:W4:Y:S02]  /*1f930*/  SHFL.IDX P6, R14, R13, R12, R11 ;  /* 0x0000000c0d0e7389 */ /* 0x00072400000c000b */
[----:B01234-:R-:W-:Y:S01]  /*1f940*/  ENDCOLLECTIVE ;  /* 0x000000000000791b */ /* 0x01ffe20003800000 */
.L_x_3301:
[----:B------:R-:W-:Y:S05]  /*1f950*/  BSYNC B1 ;  /* 0x0000000000017941 */ /* 0x000fea0003800000 */
.L_x_3300:
[----:B------:R-:W-:Y:S01]  /*1f960*/  IMAD.MOV.U32 R13, RZ, RZ, R32 ;  /* 0x000000ffff0d7224 */ /* 0x000fe200078e0020 */
[----:B------:R-:W-:Y:S01]  /*1f970*/  MOV R15, 0xffffffff ;  /* 0xffffffff000f7802 */ /* 0x000fe20000000f00 */
[----:B------:R-:W-:Y:S01]  /*1f980*/  IMAD.MOV.U32 R12, RZ, RZ, RZ ;  /* 0x000000ffff0c7224 */ /* 0x000fe200078e00ff */
[----:B------:R-:W-:Y:S01]  /*1f990*/  MOV R3, R14 ;  /* 0x0000000e00037202 */ /* 0x000fe20000000f00 */
[----:B------:R-:W-:Y:S01]  /*1f9a0*/  IMAD.MOV.U32 R11, RZ, RZ, 0x181f ;  /* 0x0000181fff0b7424 */ /* 0x000fe200078e00ff */
[----:B------:R-:W-:Y:S01]  /*1f9b0*/  ISETP.GE.AND P0, PT, R16, R45, PT ;  /* 0x0000002d1000720c */ /* 0x000fe20003f06270 */
[----:B------:R-:W-:-:S12]  /*1f9c0*/  IMAD R0, R192, R5, RZ ;  /* 0x00000005c0007224 */ /* 0x000fd800078e02ff */
[----:B------:R-:W-:Y:S05]  /*1f9d0*/  WARPSYNC.COLLECTIVE R15, `(.L_x_3302) ;  /* 0x000000000f087348 */ /* 0x000fea0003c00000 */
[----:B------:R0:W1:Y:S02]  /*1f9e0*/  SHFL.IDX P6, R14, R13, R12, R11 ;  /* 0x0000000c0d0e7389 */ /* 0x00006400000c000b */
[----:B01----:R-:W-:Y:S01]  /*1f9f0*/  ENDCOLLECTIVE ;  /* 0x000000000000791b */ /* 0x003fe20003800000 */
.L_x_3302:
[----:B------:R-:W-:Y:S01]  /*1fa00*/  ISETP.GE.OR P1, PT, R55, R0, P0 ;  /* 0x000000003700720c */ /* 0x000fe20000726670 */
[----:B------:R-:W-:-:S12]  /*1fa10*/  IMAD.MOV.U32 R13, RZ, RZ, R33 ;  /* 0x000000ffff0d7224 */ /* 0x000fd800078e0021 */
[C---:B------:R-:W-:Y:S01]  /*1fa20*/  @!P1 SHF.L.U64.HI R6, R16.reuse, 0x1, R17 ;  /* 0x0000000110069819 */ /* 0x040fe20000010211 */
[----:B------:R-:W-:Y:S02]  /*1fa30*/  @!P1 IMAD.SHL.U32 R7, R16, 0x2, RZ ;  /* 0x0000000210079824 */ /* 0x000fe400078e00ff */
[----:B------:R-:W-:-:S07]  /*1fa40*/  IMAD.MOV.U32 R4, RZ, RZ, R14 ;  /* 0x000000ffff047224 */ /* 0x000fce00078e000e */
[----:B------:R-:W-:Y:S05]  /*1fa50*/  WARPSYNC.COLLECTIVE R15, `(.L_x_3303) ;  /* 0x000000000f087348 */ /* 0x000fea0003c00000 */
[----:B------:R0:W1:Y:S02]  /*1fa60*/  SHFL.IDX P6, R14, R13, R12, R11 ;  /* 0x0000000c0d0e7389 */ /* 0x00006400000c000b */
[----:B01----:R-:W-:Y:S01]  /*1fa70*/  ENDCOLLECTIVE ;  /* 0x000000000000791b */ /* 0x003fe20003800000 */
.L_x_3303:
[----:B------:R-:W-:-:S05]  /*1fa80*/  @!P1 IADD3 R4, P2, R4, R7, RZ ;  /* 0x0000000704049210 */ /* 0x000fca0007f5e0ff */
[----:B------:R-:W-:Y:S02]  /*1fa90*/  @!P1 IMAD.X R3, R3, 0x1, R6, P2 ;  /* 0x0000000103039824 */ /* 0x000fe400010e0606 */
[----:B------:R-:W-:-:S03]  /*1faa0*/  @!P1 IMAD.MOV.U32 R24, RZ, RZ, R4 ;  /* 0x000000ffff189224 */ /* 0x000fc600078e0004 */
[----:B------:R-:W-:Y:S02]  /*1fab0*/  @!P1 MOV R25, R3 ;  /* 0x0000000300199202 */ /* 0x000fe40000000f00 */
[----:B------:R-:W-:-:S04]  /*1fac0*/  MOV R13, R34 ;  /* 0x00000022000d7202 */ /* 0x000fc80000000f00 */
[----:B------:R-:W5:Y:S01]  /*1fad0*/  @!P1 LD.E.128 R24, desc[UR42][R24.64] ;  /* 0x0000002a18189980 */ /* 0x000f62000c101d00 */
[----:B------:R-:W-:-:S07]  /*1fae0*/  IMAD.MOV.U32 R5, RZ, RZ, R14 ;  /* 0x000000ffff057224 */ /* 0x000fce00078e000e */
[----:B-----5:R-:W-:Y:S05]  /*1faf0*/  WARPSYNC.COLLECTIVE R15, `(.L_x_3304) ;  /* 0x000000000f087348 */ /* 0x020fea0003c00000 */
[----:B------:R0:W1:Y:S02]  /*1fb00*/  SHFL.IDX P6, R14, R13, R12, R11 ;  /* 0x0000000c0d0e7389 */ /* 0x00006400000c000b */
[----:B01---5:R-:W-:Y:S01]  /*1fb10*/  ENDCOLLECTIVE ;  /* 0x000000000000791b */ /* 0x023fe20003800000 */
.L_x_3304:
[----:B------:R-:W-:-:S05]  /*1fb20*/  @!P1 IADD3 R14, P2, R14, R7, RZ ;  /* 0x000000070e0e9210 */ /* 0x000fca0007f5e0ff */
[----:B------:R-:W-:Y:S02]  /*1fb30*/  @!P1 IMAD.X R5, R5, 0x1, R6, P2 ;  /* 0x0000000105059824 */ /* 0x000fe400010e0606 */
[----:B------:R-:W-:-:S06]  /*1fb40*/  @!P1 IMAD.MOV.U32 R4, RZ, RZ, R14 ;  /* 0x000000ffff049224 */ /* 0x000fcc00078e000e */
[----:B------:R-:W5:Y:S01]  /*1fb50*/  @!P1 LD.E.128 R4, desc[UR42][R4.64] ;  /* 0x0000002a04049980 */ /* 0x000f62000c101d00 */
[----:B------:R-:W-:Y:S02]  /*1fb60*/  IMAD.MOV.U32 R13, RZ, RZ, R35 ;  /* 0x000000ffff0d7224 */ /* 0x000fe400078e0023 */
[----:B------:R-:W-:-:S07]  /*1fb70*/  IMAD.MOV.U32 R12, RZ, RZ, 0x1 ;  /* 0x00000001ff0c7424 */ /* 0x000fce00078e00ff */
[----:B-----5:R-:W-:Y:S05]  /*1fb80*/  WARPSYNC.COLLECTIVE R15, `(.L_x_3305) ;  /* 0x000000000f087348 */ /* 0x020fea0003c00000 */
[----:B------:R0:W1:Y:S02]  /*1fb90*/  SHFL.IDX P6, R14, R13, R12, R11 ;  /* 0x0000000c0d0e7389 */ /* 0x00006400000c000b */
[----:B01---5:R-:W-:Y:S01]  /*1fba0*/  ENDCOLLECTIVE ;  /* 0x000000000000791b */ /* 0x023fe20003800000 */
.L_x_3305:
[----:B------:R-:W-:Y:S02]  /*1fbb0*/  CS2R R46, SRZ ;  /* 0x00000000002e7805 */ /* 0x000fe4000001ff00 */
[----:B------:R-:W-:Y:S02]  /*1fbc0*/  MOV R13, R32 ;  /* 0x00000020000d7202 */ /* 0x000fe40000000f00 */
[----:B------:R-:W-:Y:S02]  /*1fbd0*/  CS2R R48, SRZ ;  /* 0x0000000000307805 */ /* 0x000fe4000001ff00 */
[----:B------:R-:W-:Y:S02]  /*1fbe0*/  CS2R R20, SRZ ;  /* 0x0000000000147805 */ /* 0x000fe4000001ff00 */
[----:B------:R-:W-:Y:S01]  /*1fbf0*/  CS2R R36, SRZ ;  /* 0x0000000000247805 */ /* 0x000fe2000001ff00 */
[----:B------:R-:W-:-:S04]  /*1fc00*/  @!P1 IMAD.MOV.U32 R46, RZ, RZ, R24 ;  /* 0x000000ffff2e9224 */ /* 0x000fc800078e0018 */
[----:B------:R-:W-:-:S05]  /*1fc10*/  IMAD.MOV.U32 R3, RZ, RZ, R46 ;  /* 0x000000ffff037224 */ /* 0x000fca00078e002e */
[----:B------:R-:W-:Y:S01]  /*1fc20*/  PRMT R64, R64, 0x5410, R3 ;  /* 0x0000541040407816 */ /* 0x000fe20000000003 */
[----:B------:R-:W-:-:S07]  /*1fc30*/  IMAD.MOV.U32 R3, RZ, RZ, R14 ;  /* 0x000000ffff037224 */ /* 0x000fce00078e000e */
[----:B------:R-:W-:Y:S05]  /*1fc40*/  WARPSYNC.COLLECTIVE R15, `(.L_x_3306) ;  /* 0x000000000f087348 */ /* 0x000fea0003c00000 */
[----:B------:R0:W1:Y:S02]  /*1fc50*/  SHFL.IDX P6, R14, R13, R12, R11 ;  /* 0x0000000c0d0e7389 */ /* 0x00006400000c000b */
[----:B01----:R-:W-:Y:S01]  /*1fc60*/  ENDCOLLECTIVE ;  /* 0x000000000000791b */ /* 0x003fe20003800000 */
.L_x_3306:
[----:B------:R-:W-:-:S05]  /*1fc70*/  @!P1 MOV R47, R25 ;  /* 0x00000019002f9202 */ /* 0x000fca0000000f00 */
[----:B------:R-:W-:-:S05]  /*1fc80*/  IMAD.MOV.U32 R8, RZ, RZ, R47 ;  /* 0x000000ffff087224 */ /* 0x000fca00078e002f */
[----:B------:R-:W-:Y:S01]  /*1fc90*/  PRMT R66, R8, 0x7610, R66 ;  /* 0x0000761008427816 */ /* 0x000fe20000000042 */
[----:B------:R-:W-:Y:S02]  /*1fca0*/  IMAD.MOV.U32 R13, RZ, RZ, R33 ;  /* 0x000000ffff0d7224 */ /* 0x000fe400078e0021 */
[----:B------:R-:W-:-:S07]  /*1fcb0*/  IMAD.MOV.U32 R8, RZ, RZ, R14 ;  /* 0x000000ffff087224 */ /* 0x000fce00078e000e */
[----:B------:R-:W-:Y:S05]  /*1fcc0*/  WARPSYNC.COLLECTIVE R15, `(.L_x_3307) ;  /* 0x000000000f087348 */ /* 0x000fea0003c00000 */
[----:B------:R0:W1:Y:S02]  /*1fcd0*/  SHFL.IDX P6, R14, R13, R12, R11 ;  /* 0x0000000c0d0e7389 */ /* 0x00006400000c000b */
[----:B01----:R-:W-:Y:S01]  /*1fce0*/  ENDCOLLECTIVE ;  /* 0x000000000000791b */ /* 0x003fe20003800000 */
.L_x_3307:
[----:B------:R-:W-:Y:S01]  /*1fcf0*/  MOV R13, R34 ;  /* 0x00000022000d7202 */ /* 0x000fe20000000f00 */
[----:B------:R-:W-:-:S07]  /*1fd00*/  IMAD.MOV.U32 R9, RZ, RZ, R14 ;  /* 0x000000ffff097224 */ /* 0x000fce00078e000e */
[----:B------:R-:W-:Y:S05]  /*1fd10*/  WARPSYNC.COLLECTIVE R15, `(.L_x_3308) ;  /* 0x000000000f087348 */ /* 0x000fea0003c00000 */
[----:B------:R0:W1:Y:S02]  /*1fd20*/  SHFL.IDX P6, R14, R13, R12, R11 ;  /* 0x0000000c0d0e7389 */ /* 0x00006400000c000b */
[----:B01----:R-:W-:Y:S01]  /*1fd30*/  ENDCOLLECTIVE ;  /* 0x000000000000791b */ /* 0x003fe20003800000 */
.L_x_3308:
[----:B------:R-:W-:Y:S01]  /*1fd40*/  @!P1 MOV R49, R27 ;  /* 0x0000001b00319202 */ /* 0x000fe20000000f00 */
[----:B------:R-:W-:Y:S01]  /*1fd50*/  @!P1 IMAD.MOV.U32 R48, RZ, RZ, R26 ;  /* 0x000000ffff309224 */ /* 0x000fe200078e001a */
[----:B------:R-:W-:Y:S01]  /*1fd60*/  @!P1 MOV R21, R5 ;  /* 0x0000000500159202 */ /* 0x000fe20000000f00 */
[----:B------:R-:W-:Y:S02]  /*1fd70*/  @!P1 IMAD.MOV.U32 R20, RZ, RZ, R4 ;  /* 0x000000ffff149224 */ /* 0x000fe400078e0004 */
[----:B------:R-:W-:Y:S02]  /*1fd80*/  @!P1 IMAD.MOV.U32 R36, RZ, RZ, R6 ;  /* 0x000000ffff249224 */ /* 0x000fe400078e0006 */
[----:B------:R-:W-:Y:S02]  /*1fd90*/  @!P1 IMAD.MOV.U32 R37, RZ, RZ, R7 ;  /* 0x000000ffff259224 */ /* 0x000fe400078e0007 */
[----:B------:R-:W-:Y:S02]  /*1fda0*/  IMAD.MOV.U32 R10, RZ, RZ, R48 ;  /* 0x000000ffff0a7224 */ /* 0x000fe400078e0030 */
        /* <DEDUP_REMOVED lines=11> */
.L_x_3029:
[----:B------:R-:W-:Y:S01]  /*1fe60*/  BSSY B1, `(.L_x_3310) ;  /* 0x0000008000017945 */ /* 0x000fe20003800000 */
[----:B----4-:R-:W-:Y:S01]  /*1fe70*/  IMAD.MOV.U32 R13, RZ, RZ, R35 ;  /* 0x000000ffff0d7224 */ /* 0x010fe200078e0023 */
[----:B------:R-:W-:Y:S01]  /*1fe80*/  MOV R12, 0x2 ;  /* 0x00000002000c7802 */ /* 0x000fe20000000f00 */
[----:B------:R-:W-:Y:S02]  /*1fe90*/  IMAD.MOV.U32 R11, RZ, RZ, 0x181f ;  /* 0x0000181fff0b7424 */ /* 0x000fe400078e00ff */
[----:B-1----:R-:W-:-:S07]  /*1fea0*/  IMAD.MOV.U32 R15, RZ, RZ, -0x1 ;  /* 0xffffffffff0f7424 */ /* 0x002fce00078e00ff */
[----:B------:R-:W-:Y:S05]  /*1feb0*/  WARPSYNC.COLLECTIVE R15, `(.L_x_3311) ;  /* 0x000000000f087348 */ /* 0x000fea0003c00000 */
[----:B------:R0:W1:Y:S02]  /*1fec0*/  SHFL.IDX P6, R14, R13, R12, R11 ;  /* 0x0000000c0d0e7389 */ /* 0x00006400000c000b */
[----:B01----:R-:W-:Y:S01]  /*1fed0*/  ENDCOLLECTIVE ;  /* 0x000000000000791b */ /* 0x003fe20003800000 */
.L_x_3311:
[----:B------:R-:W-:Y:S05]  /*1fee0*/  BSYNC B1 ;  /* 0x0000000000017941 */ /* 0x000fea0003800000 */
.L_x_3310:
[----:B------:R-:W-:Y:S01]  /*1fef0*/  MOV R13, R32 ;  /* 0x00000020000d7202 */ /* 0x000fe20000000f00 */
[----:B------:R-:W-:Y:S02]  /*1ff00*/  IMAD.MOV.U32 R12, RZ, RZ, 0x2 ;  /* 0x00000002ff0c7424 */ /* 0x000fe400078e00ff */
[----:B------:R-:W-:Y:S02]  /*1ff10*/  IMAD.MOV.U32 R11, RZ, RZ, 0x181f ;  /* 0x0000181fff0b7424 */ /* 0x000fe400078e00ff */
[----:B------:R-:W-:Y:S02]  /*1ff20*/  IMAD.MOV.U32 R15, RZ, RZ, -0x1 ;  /* 0xffffffffff0f7424 */ /* 0x000fe400078e00ff */
[----:B------:R-:W-:Y:S02]  /*1ff30*/  IMAD.MOV.U32 R3, RZ, RZ, R14 ;  /* 0x000000ffff037224 */ /* 0x000fe400078e000e */
[----:B------:R-:W-:-:S07]  /*1ff40*/  VIADD R9, R55, 0x40 ;  /* 0x0000004037097836 */ /* 0x000fce0000000000 */
[----:B------:R-:W-:Y:S05]  /*1ff50*/  WARPSYNC.COLLECTIVE R15, `(.L_x_3312) ;  /* 0x000000000f087348 */ /* 0x000fea0003c00000 */
[----:B------:R0:W1:Y:S02]  /*1ff60*/  SHFL.IDX P6, R14, R13, R12, R11 ;  /* 0x0000000c0d0e7389 */ /* 0x00006400000c000b */
[----:B01----:R-:W-:Y:S01]  /*1ff70*/  ENDCOLLECTIVE ;  /* 0x000000000000791b */ /* 0x003fe20003800000 */
.L_x_3312:
[----:B------:R-:W-:Y:S01]  /*1ff80*/  ISETP.GE.OR P1, PT, R9, R0, P0 ;  /* 0x000000000900720c */ /* 0x000fe20000726670 */
[----:B------:R-:W-:-:S12]  /*1ff90*/  IMAD.MOV.U32 R13, RZ, RZ, R33 ;  /* 0x000000ffff0d7224 */ /* 0x000fd800078e0021 */
[C---:B------:R-:W-:Y:S01]  /*1ffa0*/  @!P1 IMAD.SHL.U32 R31, R16.reuse, 0x2, RZ ;  /* 0x00000002101f9824 */ /* 0x040fe200078e00ff */
[----:B------:R-:W-:Y:S02]  /*1ffb0*/  @!P1 SHF.L.U64.HI R29, R16, 0x1, R17 ;  /* 0x00000001101d9819 */ /* 0x000fe40000010211 */
[----:B------:R-:W-:-:S07]  /*1ffc0*/  MOV R8, R14 ;  /* 0x0000000e00087202 */ /* 0x000fce0000000f00 */
[----:B------:R-:W-:Y:S05]  /*1ffd0*/  WARPSYNC.COLLECTIVE R15, `(.L_x_3313) ;  /* 0x000000000f087348 */ /* 0x000fea0003c00000 */
[----:B------:R0:W1:Y:S02]  /*1ffe0*/  SHFL.IDX P6, R14, R13, R12, R11 ;  /* 0x0000000c0d0e7389 */ /* 0x00006400000c000b */
[----:B01----:R-:W-:Y:S01]  /*1fff0*/  ENDCOLLECTIVE ;  /* 0x000000000000791b */ /* 0x003fe20003800000 */
.L_x_3313:
[----:B------:R-:W-:-:S05]  /*20000*/  @!P1 IADD3 R8, P2, R8, R31, RZ ;  /* 0x0000001f08089210 */ /* 0x000fca0007f5e0ff */
[----:B------:R-:W-:Y:S01]  /*20010*/  @!P1 IMAD.X R9, R3, 0x1, R29, P2 ;  /* 0x0000000103099824 */ /* 0x000fe200010e061d */
[----:B------:R-:W-:Y:S01]  /*20020*/  MOV R13, R34 ;  /* 0x00000022000d7202 */ /* 0x000fe20000000f00 */
[----:B------:R-:W-:-:S07]  /*20030*/  IMAD.MOV.U32 R28, RZ, RZ, R14 ;  /* 0x000000ffff1c7224 */ /* 0x000fce00078e000e */
[----:B------:R-:W-:Y:S05]  /*20040*/  WARPSYNC.COLLECTIVE R15, `(.L_x_3314) ;  /* 0x000000000f087348 */ /* 0x000fea0003c00000 */
[----:B------:R0:W1:Y:S02]  /*20050*/  SHFL.IDX P6, R14, R13, R12, R11 ;  /* 0x0000000c0d0e7389 */ /* 0x00006400000c000b */
[----:B01----:R-:W-:Y:S01]  /*20060*/  ENDCOLLECTIVE ;  /* 0x000000000000791b */ /* 0x003fe20003800000 */
.L_x_3314:
[----:B------:R-:W2:Y:S01]  /*20070*/  @!P1 LD.E.128 R8, desc[UR42][R8.64] ;  /* 0x0000002a08089980 */ /* 0x000ea2000c101d00 */
[----:B------:R-:W-:-:S05]  /*20080*/  @!P1 IADD3 R14, P2, R14, R31, RZ ;  /* 0x0000001f0e0e9210 */ /* 0x000fca0007f5e0ff */
[----:B------:R-:W-:-:S05]  /*20090*/  @!P1 IMAD.X R3, R28, 0x1, R29, P2 ;  /* 0x000000011c039824 */ /* 0x000fca00010e061d */
[----:B------:R-:W-:-:S05]  /*200a0*/  @!P1 MOV R15, R3 ;  /* 0x00000003000f9202 */ /* 0x000fca0000000f00 */
[----:B------:R0:W5:Y:S01]  /*200b0*/  @!P1 LD.E.128 R28, desc[UR42][R14.64] ;  /* 0x0000002a0e1c9980 */ /* 0x000162000c101d00 */
[----:B------:R-:W-:Y:S02]  /*200c0*/  CS2R R50, SRZ ;  /* 0x0000000000327805 */ /* 0x000fe4000001ff00 */
[----:B------:R-:W-:Y:S01]  /*200d0*/  CS2R R52, SRZ ;  /* 0x0000000000347805 */ /* 0x000fe2000001ff00 */
[----:B------:R-:W-:Y:S01]  /*200e0*/  IMAD.MOV.U32 R13, RZ, RZ, R35 ;  /* 0x000000ffff0d7224 */ /* 0x000fe200078e0023 */
[----:B------:R-:W-:Y:S02]  /*200f0*/  CS2R R38, SRZ ;  /* 0x0000000000267805 */ /* 0x000fe4000001ff00 */
[----:B------:R-:W-:Y:S01]  /*20100*/  CS2R R40, SRZ ;  /* 0x0000000000287805 */ /* 0x000fe2000001ff00 */
[----:B0-----:R-:W-:Y:S02]  /*20110*/  IMAD.MOV.U32 R15, RZ, RZ, -0x1 ;  /* 0xffffffffff0f7424 */ /* 0x001fe400078e00ff */
[----:B--2---:R-:W-:-:S02]  /*20120*/  @!P1 IMAD.MOV.U32 R50, RZ, RZ, R8 ;  /* 0x000000ffff329224 */ /* 0x004fc400078e0008 */
[----:B------:R-:W-:Y:S02]  /*20130*/  @!P1 IMAD.MOV.U32 R51, RZ, RZ, R9 ;  /* 0x000000ffff339224 */ /* 0x000fe400078e0009 */
[----:B------:R-:W-:Y:S02]  /*20140*/  IMAD.MOV.U32 R3, RZ, RZ, R50 ;  /* 0x000000ffff037224 */ /* 0x000fe400078e0032 */
[----:B------:R-:W-:Y:S01]  /*20150*/  @!P1 IMAD.MOV.U32 R53, RZ, RZ, R11 ;  /* 0x000000ffff359224 */ /* 0x000fe200078e000b */
[----:B------:R-:W-:Y:S01]  /*20160*/  MOV R12, R51 ;  /* 0x00000033000c7202 */ /* 0x000fe20000000f00 */
[----:B------:R-:W-:Y:S02]  /*20170*/  IMAD.MOV.U32 R11, RZ, RZ, 0x181f ;  /* 0x0000181fff0b7424 */ /* 0x000fe400078e00ff */
[----:B------:R-:W-:Y:S01]  /*20180*/  @!P1 IMAD.MOV.U32 R52, RZ, RZ, R10 ;  /* 0x000000ffff349224 */ /* 0x000fe200078e000a */
[----:B------:R-:W-:Y:S01]  /*20190*/  PRMT R59, R3, 0x5410, R12 ;  /* 0x00005410033b7816 */ /* 0x000fe2000000000c */
[----:B------:R-:W-:Y:S01]  /*201a0*/  IMAD.MOV.U32 R9, RZ, RZ, R53 ;  /* 0x000000ffff097224 */ /* 0x000fe200078e0035 */
[----:B------:R-:W-:Y:S01]  /*201b0*/  MOV R12, 0x3 ;  /* 0x00000003000c7802 */ /* 0x000fe20000000f00 */
[----:B------:R-:W-:-:S07]  /*201c0*/  IMAD.MOV.U32 R8, RZ, RZ, R52 ;  /* 0x000000ffff087224 */ /* 0x000fce00078e0034 */
[----:B-----5:R-:W-:Y:S05]  /*201d0*/  WARPSYNC.COLLECTIVE R15, `(.L_x_3315) ;  /* 0x000000000f087348 */ /* 0x020fea0003c00000 */
[----:B------:R0:W1:Y:S02]  /*201e0*/  SHFL.IDX P6, R14, R13, R12, R11 ;  /* 0x0000000c0d0e7389 */ /* 0x00006400000c000b */
[----:B01---5:R-:W-:Y:S01]  /*201f0*/  ENDCOLLECTIVE ;  /* 0x000000000000791b */ /* 0x023fe20003800000 */
.L_x_3315:
[----:B------:R-:W-:Y:S01]  /*20200*/  PRMT R44, R8, 0x5410, R9 ;  /* 0x00005410082c7816 */ /* 0x000fe20000000009 */
[----:B------:R-:W-:Y:S01]  /*20210*/  @!P1 IMAD.MOV.U32 R39, RZ, RZ, R29 ;  /* 0x000000ffff279224 */ /* 0x000fe200078e001d */
[----:B------:R-:W-:Y:S01]  /*20220*/  @!P1 MOV R38, R28 ;  /* 0x0000001c00269202 */ /* 0x000fe20000000f00 */
[----:B------:R-:W-:Y:S02]  /*20230*/  @!P1 IMAD.MOV.U32 R40, RZ, RZ, R30 ;  /* 0x000000ffff289224 */ /* 0x000fe400078e001e */
[----:B------:R-:W-:Y:S01]  /*20240*/  @!P1 IMAD.MOV.U32 R41, RZ, RZ, R31 ;  /* 0x000000ffff299224 */ /* 0x000fe200078e001f */
[----:B------:R-:W-:Y:S01]  /*20250*/  MOV R8, R38 ;  /* 0x0000002600087202 */ /* 0x000fe20000000f00 */
[----:B------:R-:W-:Y:S01]  /*20260*/  IMAD.MOV.U32 R9, RZ, RZ, R39 ;  /* 0x000000ffff097224 */ /* 0x000fe200078e0027 */
[----:B------:R-:W-:Y:S01]  /*20270*/  MOV R13, R32 ;  /* 0x00000020000d7202 */ /* 0x000fe20000000f00 */
[----:B------:R-:W-:-:S03]  /*20280*/  IMAD.MOV.U32 R10, RZ, RZ, R40 ;  /* 0x000000ffff0a7224 */ /* 0x000fc600078e0028 */
[----:B------:R-:W-:Y:S02]  /*20290*/  PRMT R62, R8, 0x5410, R9 ;  /* 0x00005410083e7816 */ /* 0x000fe40000000009 */
[----:B------:R-:W-:Y:S01]  /*202a0*/  CS2R R8, SRZ ;  /* 0x0000000000087805 */ /* 0x000fe2000001ff00 */
[----:B------:R-:W-:-:S07]  /*202b0*/  IMAD.MOV.U32 R3, RZ, RZ, R14 ;  /* 0x000000ffff037224 */ /* 0x000fce00078e000e */
[----:B------:R-:W-:Y:S05]  /*202c0*/  WARPSYNC.COLLECTIVE R15, `(.L_x_3316) ;  /* 0x000000000f087348 */ /* 0x000fea0003c00000 */
[----:B------:R0:W1:Y:S02]  /*202d0*/  SHFL.IDX P6, R14, R13, R12, R11 ;  /* 0x0000000c0d0e7389 */ /* 0x00006400000c000b */
[----:B01----:R-:W-:Y:S01]  /*202e0*/  ENDCOLLECTIVE ;  /* 0x000000000000791b */ /* 0x003fe20003800000 */
.L_x_3316:
[----:B------:R-:W-:Y:S02]  /*202f0*/  IMAD.MOV.U32 R13, RZ, RZ, R33 ;  /* 0x000000ffff0d7224 */ /* 0x000fe400078e0021 */
[----:B------:R-:W-:-:S07]  /*20300*/  IMAD.MOV.U32 R32, RZ, RZ, R14 ;  /* 0x000000ffff207224 */ /* 0x000fce00078e000e */
[----:B------:R-:W-:Y:S05]  /*20310*/  WARPSYNC.COLLECTIVE R15, `(.L_x_3317) ;  /* 0x000000000f087348 */ /* 0x000fea0003c00000 */
[----:B------:R0:W1:Y:S02]  /*20320*/  SHFL.IDX P6, R14, R13, R12, R11 ;  /* 0x0000000c0d0e7389 */ /* 0x00006400000c000b */
[----:B01----:R-:W-:Y:S01]  /*20330*/  ENDCOLLECTIVE ;  /* 0x000000000000791b */ /* 0x003fe20003800000 */
.L_x_3317:
[----:B------:R-:W-:Y:S01]  /*20340*/  MOV R13, R34 ;  /* 0x00000022000d7202 */ /* 0x000fe20000000f00 */
[----:B------:R-:W-:-:S07]  /*20350*/  IMAD.MOV.U32 R33, RZ, RZ, R14 ;  /* 0x000000ffff217224 */ /* 0x000fce00078e000e */
[----:B------:R-:W-:Y:S05]  /*20360*/  WARPSYNC.COLLECTIVE R15, `(.L_x_3318) ;  /* 0x000000000f087348 */ /* 0x000fea0003c00000 */
[----:B------:R0:W1:Y:S02]  /*20370*/  SHFL.IDX P6, R14, R13, R12, R11 ;  /* 0x0000000c0d0e7389 */ /* 0x00006400000c000b */
[----:B01----:R-:W-:Y:S01]  /*20380*/  ENDCOLLECTIVE ;  /* 0x000000000000791b */ /* 0x003fe20003800000 */
.L_x_3318:
[----:B------:R-:W-:-:S05]  /*20390*/  IMAD.MOV.U32 R11, RZ, RZ, R41 ;  /* 0x000000ffff0b7224 */ /* 0x000fca00078e0029 */
[----:B------:R-:W-:Y:S01]  /*203a0*/  PRMT R63, R10, 0x5410, R11 ;  /* 0x000054100a3f7816 */ /* 0x000fe2000000000b */
[----:B------:R-:W-:Y:S01]  /*203b0*/  IMAD.MOV.U32 R34, RZ, RZ, R14 ;  /* 0x000000ffff227224 */ /* 0x000fe200078e000e */
[----:B------:R-:W-:Y:S06]  /*203c0*/  BRA `(.L_x_3319) ;  /* 0xfffffeb400a87947 */ /* 0x000fec000383ffff */
.L_x_3033:
[----:B0-----:R0:W1:Y:S02]  /*203d0*/  SYNCS.PHASECHK.TRANS64.TRYWAIT P4, [R18+URZ+0x28800], R29 ;  /* 0x0288001d120075a7 */ /* 0x001064000808017f */
[----:B-1----:R-:W-:Y:S05]  /*203e0*/  @!P4 NANOSLEEP.SYNCS 0x989680 ;  /* 0x009896800000c95d */ /* 0x002fea0003900000 */
[----:B------:R-:W1:Y:S02]  /*203f0*/  @!P4 SYNCS.PHASECHK.TRANS64 P4, [R18+URZ+0x28800], R29 ;  /* 0x0288001d1200c5a7 */ /* 0x000e64000808007f */
[----:B-1----:R-:W-:Y:S05]  /*20400*/  @!P4 BRA `(.L_x_3033) ;  /* 0xfffffffc00f0c947 */ /* 0x002fea000383ffff */
[----:B------:R-:W-:Y:S05]  /*20410*/  BRA `(.L_x_3320) ;  /* 0xfffffeb800447947 */ /* 0x000fea000383ffff */
.L_x_3043:
[----:B---3--:R3:W0:Y:S02]  /*20420*/  SYNCS.PHASECHK.TRANS64.TRYWAIT P1, [R0+URZ+0x28830], R3 ;  /* 0x02883003000075a7 */ /* 0x008624000802017f */
[----:B0-----:R-:W-:Y:S05]  /*20430*/  @!P1 NANOSLEEP.SYNCS 0x989680 ;  /* 0x009896800000995d */ /* 0x001fea0003900000 */
[----:B------:R-:W0:Y:S02]  /*20440*/  @!P1 SYNCS.PHASECHK.TRANS64 P1, [R0+URZ+0x28830], R3 ;  /* 0x02883003000095a7 */ /* 0x000e24000802007f */
[----:B0-----:R-:W-:Y:S05]  /*20450*/  @!P1 BRA `(.L_x_3043) ;  /* 0xfffffffc00f09947 */ /* 0x001fea000383ffff */
[----:B------:R-:W-:Y:S05]  /*20460*/  BRA `(.L_x_3042) ;  /* 0xfffffed000987947 */ /* 0x000fea000383ffff */
.L_x_3050:
[----:B-1----:R1:W2:Y:S02]  /*20470*/  SYNCS.PHASECHK.TRANS64.TRYWAIT P3, [R5+URZ+0x28830], R6 ;  /* 0x02883006050075a7 */ /* 0x0022a4000806017f */
[----:B--2---:R-:W-:Y:S05]  /*20480*/  @!P3 NANOSLEEP.SYNCS 0x989680 ;  /* 0x009896800000b95d */ /* 0x004fea0003900000 */
[----:B------:R-:W2:Y:S02]  /*20490*/  @!P3 SYNCS.PHASECHK.TRANS64 P3, [R5+URZ+0x28830], R6 ;  /* 0x028830060500b5a7 */ /* 0x000ea4000806007f */
[----:B--2---:R-:W-:Y:S05]  /*204a0*/  @!P3 BRA `(.L_x_3050) ;  /* 0xfffffffc00f0b947 */ /* 0x004fea000383ffff */
[----:B------:R-:W-:Y:S05]  /*204b0*/  BRA `(.L_x_3049) ;  /* 0xfffffef400ec7947 */ /* 0x000fea000383ffff */
.L_x_3054:
[----:B-1----:R1:W2:Y:S02]  /*204c0*/  SYNCS.PHASECHK.TRANS64.TRYWAIT P2, [R6+URZ+0x28850], R5 ;  /* 0x02885005060075a7 */ /* 0x0022a4000804017f */
[----:B--2---:R-:W-:Y:S05]  /*204d0*/  @!P2 NANOSLEEP.SYNCS 0x989680 ;  /* 0x009896800000a95d */ /* 0x004fea0003900000 */
[----:B------:R-:W2:Y:S02]  /*204e0*/  @!P2 SYNCS.PHASECHK.TRANS64 P2, [R6+URZ+0x28850], R5 ;  /* 0x028850050600a5a7 */ /* 0x000ea4000804007f */
[----:B--2---:R-:W-:Y:S05]  /*204f0*/  @!P2 BRA `(.L_x_3054) ;  /* 0xfffffffc00f0a947 */ /* 0x004fea000383ffff */
[----:B------:R-:W-:Y:S05]  /*20500*/  BRA `(.L_x_3051) ;  /* 0xfffffefc00087947 */ /* 0x000fea000383ffff */
.L_x_3063:
[----:B-1----:R1:W2:Y:S02]  /*20510*/  SYNCS.PHASECHK.TRANS64.TRYWAIT P1, [R5+URZ+0x28830], R6 ;  /* 0x02883006050075a7 */ /* 0x0022a4000802017f */
[----:B--2---:R-:W-:Y:S05]  /*20520*/  @!P1 NANOSLEEP.SYNCS 0x989680 ;  /* 0x009896800000995d */ /* 0x004fea0003900000 */
[----:B------:R-:W2:Y:S02]  /*20530*/  @!P1 SYNCS.PHASECHK.TRANS64 P1, [R5+URZ+0x28830], R6 ;  /* 0x02883006050095a7 */ /* 0x000ea4000802007f */
[----:B--2---:R-:W-:Y:S05]  /*20540*/  @!P1 BRA `(.L_x_3063) ;  /* 0xfffffffc00f09947 */ /* 0x004fea000383ffff */
[----:B------:R-:W-:Y:S05]  /*20550*/  BRA `(.L_x_3062) ;  /* 0xffffff2000c07947 */ /* 0x000fea000383ffff */
.L_x_3067:
[----:B-1----:R1:W2:Y:S02]  /*20560*/  SYNCS.PHASECHK.TRANS64.TRYWAIT P1, [R6+URZ+0x28850], R5 ;  /* 0x02885005060075a7 */ /* 0x0022a4000802017f */
[----:B--2---:R-:W-:Y:S05]  /*20570*/  @!P1 NANOSLEEP.SYNCS 0x989680 ;  /* 0x009896800000995d */ /* 0x004fea0003900000 */
[----:B------:R-:W2:Y:S02]  /*20580*/  @!P1 SYNCS.PHASECHK.TRANS64 P1, [R6+URZ+0x28850], R5 ;  /* 0x02885005060095a7 */ /* 0x000ea4000802007f */
[----:B--2---:R-:W-:Y:S05]  /*20590*/  @!P1 BRA `(.L_x_3067) ;  /* 0xfffffffc00f09947 */ /* 0x004fea000383ffff */
[----:B------:R-:W-:Y:S05]  /*205a0*/  BRA `(.L_x_3064) ;  /* 0xffffff2400d07947 */ /* 0x000fea000383ffff */
.L_x_3074:
[----:B-1----:R1:W2:Y:S02]  /*205b0*/  SYNCS.PHASECHK.TRANS64.TRYWAIT P1, [R13+URZ+0x28850], R4 ;  /* 0x028850040d0075a7 */ /* 0x0022a4000802017f */
[----:B--2---:R-:W-:Y:S05]  /*205c0*/  @!P1 NANOSLEEP.SYNCS 0x989680 ;  /* 0x009896800000995d */ /* 0x004fea0003900000 */
[----:B------:R-:W2:Y:S02]  /*205d0*/  @!P1 SYNCS.PHASECHK.TRANS64 P1, [R13+URZ+0x28850], R4 ;  /* 0x028850040d0095a7 */ /* 0x000ea4000802007f */
[----:B--2---:R-:W-:Y:S05]  /*205e0*/  @!P1 BRA `(.L_x_3074) ;  /* 0xfffffffc00f09947 */ /* 0x004fea000383ffff */
[----:B------:R-:W-:Y:S05]  /*205f0*/  BRA `(.L_x_3073) ;  /* 0xffffff4400187947 */ /* 0x000fea000383ffff */
.L_x_3089:
[----:B------:R-:W-:Y:S01]  /*20600*/  MOV R13, R4 ;  /* 0x00000004000d7202 */ /* 0x000fe20000000f00 */
[----:B------:R-:W-:Y:S02]  /*20610*/  IMAD.MOV.U32 R12, RZ, RZ, RZ ;  /* 0x000000ffff0c7224 */ /* 0x000fe400078e00ff */
[----:B------:R-:W-:Y:S02]  /*20620*/  IMAD.MOV.U32 R11, RZ, RZ, 0x181f ;  /* 0x0000181fff0b7424 */ /* 0x000fe400078e00ff */
[----:B------:R-:W-:-:S07]  /*20630*/  IMAD.MOV.U32 R15, RZ, RZ, -0x1 ;  /* 0xffffffffff0f7424 */ /* 0x000fce00078e00ff */
[----:B-12---:R-:W-:Y:S05]  /*20640*/  WARPSYNC.COLLECTIVE R15, `(.L_x_3321) ;  /* 0x000000000f087348 */ /* 0x006fea0003c00000 */
[----:B------:R0:W3:Y:S02]  /*20650*/  SHFL.IDX P6, R14, R13, R12, R11 ;  /* 0x0000000c0d0e7389 */ /* 0x0000e400000c000b */
[----:B0123--:R-:W-:Y:S01]  /*20660*/  ENDCOLLECTIVE ;  /* 0x000000000000791b */ /* 0x00ffe20003800000 */
.L_x_3321:
[----:B------:R-:W-:Y:S01]  /*20670*/  IMAD.MOV.U32 R13, RZ, RZ, R0 ;  /* 0x000000ffff0d7224 */ /* 0x000fe200078e0000 */
[----:B------:R-:W-:-:S07]  /*20680*/  MOV R3, R14 ;  /* 0x0000000e00037202 */ /* 0x000fce0000000f00 */
[----:B------:R-:W-:Y:S05]  /*20690*/  WARPSYNC.COLLECTIVE R15, `(.L_x_3322) ;  /* 0x000000000f087348 */ /* 0x000fea0003c00000 */
[----:B------:R0:W1:Y:S02]  /*206a0*/  SHFL.IDX P6, R14, R13, R12, R11 ;  /* 0x0000000c0d0e7389 */ /* 0x00006400000c000b */
[----:B01----:R-:W-:Y:S01]  /*206b0*/  ENDCOLLECTIVE ;  /* 0x000000000000791b */ /* 0x003fe20003800000 */
.L_x_3322:
[----:B------:R-:W-:Y:S05]  /*206c0*/  BRA `(.L_x_3323) ;  /* 0xffffff6800507947 */ /* 0x000fea000383ffff */
.L_x_3092:
[----:B------:R-:W-:Y:S01]  /*206d0*/  BSSY B1, `(.L_x_3324) ;  /* 0x0000008000017945 */ /* 0x000fe20003800000 */
[----:B------:R-:W-:Y:S01]  /*206e0*/  IMAD.MOV.U32 R13, RZ, RZ, R4 ;  /* 0x000000ffff0d7224 */ /* 0x000fe200078e0004 */
[----:B------:R-:W-:Y:S01]  /*206f0*/  MOV R11, 0x181f ;  /* 0x0000181f000b7802 */ /* 0x000fe20000000f00 */
[----:B------:R-:W-:Y:S02]  /*20700*/  IMAD.MOV.U32 R12, RZ, RZ, 0x1 ;  /* 0x00000001ff0c7424 */ /* 0x000fe400078e00ff */
[----:B---3--:R-:W-:-:S07]  /*20710*/  IMAD.MOV.U32 R15, RZ, RZ, -0x1 ;  /* 0xffffffffff0f7424 */ /* 0x008fce00078e00ff */
[----:B012-4-:R-:W-:Y:S05]  /*20720*/  WARPSYNC.COLLECTIVE R15, `(.L_x_3325) ;  /* 0x000000000f087348 */ /* 0x017fea0003c00000 */
[----:B----4-:R3:W4:Y:S02]  /*20730*/  SHFL.IDX P6, R14, R13, R12, R11 ;  /* 0x0000000c0d0e7389 */ /* 0x01072400000c000b */
[----:B01234-:R-:W-:Y:S01]  /*20740*/  ENDCOLLECTIVE ;  /* 0x000000000000791b */ /* 0x01ffe20003800000 */
.L_x_3325:
[----:B------:R-:W-:Y:S05]  /*20750*/  BSYNC B1 ;  /* 0x0000000000017941 */ /* 0x000fea0003800000 */
.L_x_3324:
        /* <DEDUP_REMOVED lines=8> */
.L_x_3326:
[----:B------:R-:W-:Y:S05]  /*207e0*/  BRA `(.L_x_3327) ;  /* 0xffffff6800507947 */ /* 0x000fea000383ffff */
.L_x_3095:
[----:B------:R-:W-:Y:S01]  /*207f0*/  BSSY B1, `(.L_x_3328) ;  /* 0x0000008000017945 */ /* 0x000fe20003800000 */
[----:B------:R-:W-:Y:S01]  /*20800*/  IMAD.MOV.U32 R13, RZ, RZ, R4 ;  /* 0x000000ffff0d7224 */ /* 0x000fe200078e0004 */
[----:B------:R-:W-:Y:S01]  /*20810*/  MOV R12, 0x2 ;  /* 0x00000002000c7802 */ /* 0x000fe20000000f00 */
[----:B------:R-:W-:Y:S02]  /*20820*/  IMAD.MOV.U32 R11, RZ, RZ, 0x181f ;  /* 0x0000181fff0b7424 */ /* 0x000fe400078e00ff */
[----:B0-----:R-:W-:-:S07]  /*20830*/  IMAD.MOV.U32 R15, RZ, RZ, -0x1 ;  /* 0xffffffffff0f7424 */ /* 0x001fce00078e00ff */
[----:B-1234-:R-:W-:Y:S05]  /*20840*/  WARPSYNC.COLLECTIVE R15, `(.L_x_3329) ;  /* 0x000000000f087348 */ /* 0x01efea0003c00000 */
[----:B----4-:R0:W4:Y:S02]  /*20850*/  SHFL.IDX P6, R14, R13, R12, R11 ;  /* 0x0000000c0d0e7389 */ /* 0x01012400000c000b */
[----:B01234-:R-:W-:Y:S01]  /*20860*/  ENDCOLLECTIVE ;  /* 0x000000000000791b */ /* 0x01ffe20003800000 */
.L_x_3329:
[----:B------:R-:W-:Y:S05]  /*20870*/  BSYNC B1 ;  /* 0x0000000000017941 */ /* 0x000fea0003800000 */
.L_x_3328:
        /* <DEDUP_REMOVED lines=8> */
.L_x_3330:
[----:B------:R-:W-:Y:S05]  /*20900*/  BRA `(.L_x_3331) ;  /* 0xffffff6800507947 */ /* 0x000fea000383ffff */
.L_x_3098:
[----:B------:R-:W-:Y:S01]  /*20910*/  BSSY B1, `(.L_x_3332) ;  /* 0x0000008000017945 */ /* 0x000fe20003800000 */
[----:B------:R-:W-:Y:S01]  /*20920*/  MOV R13, R4 ;  /* 0x00000004000d7202 */ /* 0x000fe20000000f00 */
[----:B------:R-:W-:Y:S02]  /*20930*/  IMAD.MOV.U32 R12, RZ, RZ, 0x3 ;  /* 0x00000003ff0c7424 */ /* 0x000fe400078e00ff */
[----:B------:R-:W-:Y:S02]  /*20940*/  IMAD.MOV.U32 R11, RZ, RZ, 0x181f ;  /* 0x0000181fff0b7424 */ /* 0x000fe400078e00ff */
[----:B0-----:R-:W-:-:S07]  /*20950*/  IMAD.MOV.U32 R15, RZ, RZ, -0x1 ;  /* 0xffffffffff0f7424 */ /* 0x001fce00078e00ff */
[----:B-1234-:R-:W-:Y:S05]  /*20960*/  WARPSYNC.COLLECTIVE R15, `(.L_x_3333) ;  /* 0x000000000f087348 */ /* 0x01efea0003c00000 */
[----:B------:R0:W0:Y:S02]  /*20970*/  SHFL.IDX P6, R14, R13, R12, R11 ;  /* 0x0000000c0d0e7389 */ /* 0x00002400000c000b */
[----:B01234-:R-:W-:Y:S01]  /*20980*/  ENDCOLLECTIVE ;  /* 0x000000000000791b */ /* 0x01ffe20003800000 */
.L_x_3333:
[----:B------:R-:W-:Y:S05]  /*20990*/  BSYNC B1 ;  /* 0x0000000000017941 */ /* 0x000fea0003800000 */
.L_x_3332:
        /* <DEDUP_REMOVED lines=8> */
.L_x_3334:
[----:B------:R-:W-:Y:S05]  /*20a20*/  BRA `(.L_x_3335) ;  /* 0xffffff6800507947 */ /* 0x000fea000383ffff */
.L_x_3115:
[----:B0-----:R-:W0:Y:S01]  /*20a30*/  S2R R10, SR_TID.X ;  /* 0x00000000000a7919 */ /* 0x001e220000002100 */
[----:B------:R-:W-:Y:S01]  /*20a40*/  BSSY B1, `(.L_x_3336) ;  /* 0x000000a000017945 */ /* 0x000fe20003800000 */
[----:B------:R-:W-:Y:S01]  /*20a50*/  IMAD.MOV.U32 R12, RZ, RZ, RZ ;  /* 0x000000ffff0c7224 */ /* 0x000fe200078e00ff */
[----:B------:R-:W-:Y:S01]  /*20a60*/  MOV R15, 0xffffffff ;  /* 0xffffffff000f7802 */ /* 0x000fe20000000f00 */
[----:B-1----:R-:W-:Y:S01]  /*20a70*/  IMAD.MOV.U32 R11, RZ, RZ, 0x1f ;  /* 0x0000001fff0b7424 */ /* 0x002fe200078e00ff */
[----:B0-----:R-:W-:-:S04]  /*20a80*/  SHF.R.U32.HI R10, RZ, 0x5, R10 ;  /* 0x00000005ff0a7819 */ /* 0x001fc8000001160a */
[----:B------:R-:W-:-:S05]  /*20a90*/  LOP3.LUT R10, R10, 0x3, RZ, 0xc0, !PT ;  /* 0x000000030a0a7812 */ /* 0x000fca00078ec0ff */
[----:B------:R-:W-:-:S07]  /*20aa0*/  IMAD.MOV.U32 R13, RZ, RZ, R10 ;  /* 0x000000ffff0d7224 */ /* 0x000fce00078e000a */
[----:B------:R-:W-:Y:S05]  /*20ab0*/  WARPSYNC.COLLECTIVE R15, `(.L_x_3337) ;  /* 0x000000000f087348 */ /* 0x000fea0003c00000 */
[----:B------:R0:W1:Y:S02]  /*20ac0*/  SHFL.IDX P6, R14, R13, R12, R11 ;  /* 0x0000000c0d0e7389 */ /* 0x00006400000c000b */
[----:B01----:R-:W-:Y:S01]  /*20ad0*/  ENDCOLLECTIVE ;  /* 0x000000000000791b */ /* 0x003fe20003800000 */
.L_x_3337:
[----:B------:R-:W-:Y:S05]  /*20ae0*/  BSYNC B1 ;  /* 0x0000000000017941 */ /* 0x000fea0003800000 */
.L_x_3336:
[----:B------:R-:W-:Y:S05]  /*20af0*/  BRA `(.L_x_3338) ;  /* 0xffffff7c00907947 */ /* 0x000fea000383ffff */
.L_x_3117:
[----:B------:R-:W-:Y:S01]  /*20b00*/  BSSY B1, `(.L_x_3339) ;  /* 0x0000006000017945 */ /* 0x000fe20003800000 */
[----:B------:R-:W-:-:S07]  /*20b10*/  IMAD.MOV.U32 R15, RZ, RZ, -0x1 ;  /* 0xffffffffff0f7424 */ /* 0x000fce00078e00ff */
[----:B012---:R-:W-:Y:S05]  /*20b20*/  WARPSYNC.COLLECTIVE R15, `(.L_x_3340) ;  /* 0x000000000f0c7348 */ /* 0x007fea0003c00000 */
[----:B------:R-:W-:Y:S02]  /*20b30*/  ELECT P6, UR62, PT ;  /* 0x00000000003e782f */ /* 0x000fe400038c0000 */
[----:B------:R-:W-:Y:S01]  /*20b40*/  MOV R14, UR62 ;  /* 0x0000003e000e7c02 */ /* 0x000fe20008000f00 */
[----:B012---:R-:W-:Y:S10]  /*20b50*/  ENDCOLLECTIVE ;  /* 0x000000000000791b */ /* 0x007ff40003800000 */
.L_x_3340:
[----:B------:R-:W-:Y:S05]  /*20b60*/  BSYNC B1 ;  /* 0x0000000000017941 */ /* 0x000fea0003800000 */
.L_x_3339:
[----:B------:R-:W-:Y:S05]  /*20b70*/  BRA `(.L_x_3116) ;  /* 0xffffff7c00887947 */ /* 0x000fea000383ffff */
.L_x_3119:
[----:B--2---:R2:W3:Y:S02]  /*20b80*/  SYNCS.PHASECHK.TRANS64.TRYWAIT P0, [R22+URZ+0x28820], R7 ;  /* 0x02882007160075a7 */ /* 0x0044e4000800017f */
[----:B---3--:R-:W-:Y:S05]  /*20b90*/  @!P0 NANOSLEEP.SYNCS 0x989680 ;  /* 0x009896800000895d */ /* 0x008fea0003900000 */
[----:B------:R-:W3:Y:S02]  /*20ba0*/  @!P0 SYNCS.PHASECHK.TRANS64 P0, [R22+URZ+0x28820], R7 ;  /* 0x02882007160085a7 */ /* 0x000ee4000800007f */
[----:B---3--:R-:W-:Y:S05]  /*20bb0*/  @!P0 BRA `(.L_x_3119) ;  /* 0xfffffffc00f08947 */ /* 0x008fea000383ffff */
[----:B------:R-:W-:Y:S05]  /*20bc0*/  BRA `(.L_x_3341) ;  /* 0xffffff7c00987947 */ /* 0x000fea000383ffff */
.L_x_3123:
[----:B--2---:R2:W3:Y:S02]  /*20bd0*/  SYNCS.PHASECHK.TRANS64.TRYWAIT P0, [R7+URZ+0x288a0], R8 ;  /* 0x0288a008070075a7 */ /* 0x0044e4000800017f */
[----:B---3--:R-:W-:Y:S05]  /*20be0*/  @!P0 NANOSLEEP.SYNCS 0x989680 ;  /* 0x009896800000895d */ /* 0x008fea0003900000 */
[----:B------:R-:W3:Y:S02]  /*20bf0*/  @!P0 SYNCS.PHASECHK.TRANS64 P0, [R7+URZ+0x288a0], R8 ;  /* 0x0288a008070085a7 */ /* 0x000ee4000800007f */
[----:B---3--:R-:W-:Y:S05]  /*20c00*/  @!P0 BRA `(.L_x_3123) ;  /* 0xfffffffc00f08947 */ /* 0x008fea000383ffff */
[----:B------:R-:W-:Y:S05]  /*20c10*/  BRA `(.L_x_3342) ;  /* 0xffffff7c00b07947 */ /* 0x000fea000383ffff */
.L_x_3129:
[----:B0-----:R0:W1:Y:S02]  /*20c20*/  SYNCS.PHASECHK.TRANS64.TRYWAIT P0, [R7+URZ+0x288c0], R8 ;  /* 0x0288c008070075a7 */ /* 0x001064000800017f */
[----:B-1----:R-:W-:Y:S05]  /*20c30*/  @!P0 NANOSLEEP.SYNCS 0x989680 ;  /* 0x009896800000895d */ /* 0x002fea0003900000 */
[----:B------:R-:W1:Y:S02]  /*20c40*/  @!P0 SYNCS.PHASECHK.TRANS64 P0, [R7+URZ+0x288c0], R8 ;  /* 0x0288c008070085a7 */ /* 0x000e64000800007f */
[----:B-1----:R-:W-:Y:S05]  /*20c50*/  @!P0 BRA `(.L_x_3129) ;  /* 0xfffffffc00f08947 */ /* 0x002fea000383ffff */
[----:B------:R-:W-:Y:S05]  /*20c60*/  BRA `(.L_x_3343) ;  /* 0xffffff8000707947 */ /* 0x000fea000383ffff */
.L_x_3137:
[----:B0-----:R0:W1:Y:S02]  /*20c70*/  SYNCS.PHASECHK.TRANS64.TRYWAIT P1, [R10+URZ+0x288a0], R9 ;  /* 0x0288a0090a0075a7 */ /* 0x001064000802017f */
[----:B-1----:R-:W-:Y:S05]  /*20c80*/  @!P1 NANOSLEEP.SYNCS 0x989680 ;  /* 0x009896800000995d */ /* 0x002fea0003900000 */
[----:B------:R-:W1:Y:S02]  /*20c90*/  @!P1 SYNCS.PHASECHK.TRANS64 P1, [R10+URZ+0x288a0], R9 ;  /* 0x0288a0090a0095a7 */ /* 0x000e64000802007f */
[----:B-1----:R-:W-:Y:S05]  /*20ca0*/  @!P1 BRA `(.L_x_3137) ;  /* 0xfffffffc00f09947 */ /* 0x002fea000383ffff */
[----:B------:R-:W-:Y:S05]  /*20cb0*/  BRA `(.L_x_3344) ;  /* 0xffffff84006c7947 */ /* 0x000fea000383ffff */
.L_x_3143:
[----:B-1----:R1:W2:Y:S02]  /*20cc0*/  SYNCS.PHASECHK.TRANS64.TRYWAIT P1, [R10+URZ+0x288c0], R9 ;  /* 0x0288c0090a0075a7 */ /* 0x0022a4000802017f */
[----:B--2---:R-:W-:Y:S05]  /*20cd0*/  @!P1 NANOSLEEP.SYNCS 0x989680 ;  /* 0x009896800000995d */ /* 0x004fea0003900000 */
[----:B------:R-:W2:Y:S02]  /*20ce0*/  @!P1 SYNCS.PHASECHK.TRANS64 P1, [R10+URZ+0x288c0], R9 ;  /* 0x0288c0090a0095a7 */ /* 0x000ea4000802007f */
[----:B--2---:R-:W-:Y:S05]  /*20cf0*/  @!P1 BRA `(.L_x_3143) ;  /* 0xfffffffc00f09947 */ /* 0x004fea000383ffff */
[----:B------:R-:W-:Y:S05]  /*20d00*/  BRA `(.L_x_3345) ;  /* 0xffffff8800247947 */ /* 0x000fea000383ffff */
.L_x_3157:
        /* <DEDUP_REMOVED lines=11> */
.L_x_3347:
[----:B------:R-:W-:Y:S05]  /*20dc0*/  BSYNC B0 ;  /* 0x0000000000007941 */ /* 0x000fea0003800000 */
.L_x_3346:
[----:B------:R-:W-:Y:S05]  /*20dd0*/  BRA `(.L_x_3348) ;  /* 0xffffff9400187947 */ /* 0x000fea000383ffff */
.L_x_3160:
[----:B0-----:R0:W1:Y:S02]  /*20de0*/  SYNCS.PHASECHK.TRANS64.TRYWAIT P0, [R7+URZ+0x28840], R2 ;  /* 0x02884002070075a7 */ /* 0x001064000800017f */
[----:B-1----:R-:W-:Y:S05]  /*20df0*/  @!P0 NANOSLEEP.SYNCS 0x989680 ;  /* 0x009896800000895d */ /* 0x002fea0003900000 */
[----:B------:R-:W1:Y:S02]  /*20e00*/  @!P0 SYNCS.PHASECHK.TRANS64 P0, [R7+URZ+0x28840], R2 ;  /* 0x02884002070085a7 */ /* 0x000e64000800007f */
[----:B-1----:R-:W-:Y:S05]  /*20e10*/  @!P0 BRA `(.L_x_3160) ;  /* 0xfffffffc00f08947 */ /* 0x002fea000383ffff */
[----:B------:R-:W-:Y:S05]  /*20e20*/  BRA `(.L_x_3349) ;  /* 0xffffff9400747947 */ /* 0x000fea000383ffff */
.L_x_3161:
        /* <DEDUP_REMOVED lines=8> */
.L_x_3351:
[----:B------:R-:W-:Y:S05]  /*20eb0*/  BSYNC B0 ;  /* 0x0000000000007941 */ /* 0x000fea0003800000 */
.L_x_3350:
[----:B------:R-:W-:Y:S01]  /*20ec0*/  IMAD.MOV.U32 R13, RZ, RZ, R4 ;  /* 0x000000ffff0d7224 */ /* 0x000fe200078e0004 */
[----:B------:R-:W-:Y:S01]  /*20ed0*/  MOV R12, RZ ;  /* 0x000000ff000c7202 */ /* 0x000fe20000000f00 */
[----:B------:R-:W-:Y:S02]  /*20ee0*/  IMAD.MOV.U32 R11, RZ, RZ, 0x181f ;  /* 0x0000181fff0b7424 */ /* 0x000fe400078e00ff */
[----:B------:R-:W-:Y:S02]  /*20ef0*/  IMAD.MOV.U32 R15, RZ, RZ, -0x1 ;  /* 0xffffffffff0f7424 */ /* 0x000fe400078e00ff */
[----:B------:R-:W-:Y:S02]  /*20f00*/  IMAD.MOV.U32 R2, RZ, RZ, R14 ;  /* 0x000000ffff027224 */ /* 0x000fe400078e000e */
[----:B------:R-:W-:-:S07]  /*20f10*/  @P0 IMAD R8, R5, 0x2, R22 ;  /* 0x0000000205080824 */ /* 0x000fce00078e0216 */
[----:B------:R-:W-:Y:S05]  /*20f20*/  WARPSYNC.COLLECTIVE R15, `(.L_x_3352) ;  /* 0x000000000f087348 */ /* 0x000fea0003c00000 */
[----:B------:R0:W1:Y:S02]  /*20f30*/  SHFL.IDX P6, R14, R13, R12, R11 ;  /* 0x0000000c0d0e7389 */ /* 0x00006400000c000b */
[----:B01----:R-:W-:Y:S01]  /*20f40*/  ENDCOLLECTIVE ;  /* 0x000000000000791b */ /* 0x003fe20003800000 */
.L_x_3352:
[----:B------:R-:W-:Y:S02]  /*20f50*/  IMAD.MOV.U32 R13, RZ, RZ, R0 ;  /* 0x000000ffff0d7224 */ /* 0x000fe400078e0000 */
[----:B------:R-:W-:Y:S02]  /*20f60*/  IMAD.MOV.U32 R12, RZ, RZ, 0x1 ;  /* 0x00000001ff0c7424 */ /* 0x000fe400078e00ff */
[----:B------:R-:W-:-:S07]  /*20f70*/  IMAD.MOV.U32 R3, RZ, RZ, R14 ;  /* 0x000000ffff037224 */ /* 0x000fce00078e000e */
[----:B------:R-:W-:Y:S05]  /*20f80*/  WARPSYNC.COLLECTIVE R15, `(.L_x_3353) ;  /* 0x000000000f087348 */ /* 0x000fea0003c00000 */
[----:B------:R0:W1:Y:S02]  /*20f90*/  SHFL.IDX P6, R14, R13, R12, R11 ;  /* 0x0000000c0d0e7389 */ /* 0x00006400000c000b */
[----:B01----:R-:W-:Y:S01]  /*20fa0*/  ENDCOLLECTIVE ;  /* 0x000000000000791b */ /* 0x003fe20003800000 */
.L_x_3353:
        /* <DEDUP_REMOVED lines=16> */
.L_x_3354:
[----:B------:R-:W-:Y:S01]  /*210b0*/  @P0 LEA R8, R5, R22, 0x1 ;  /* 0x0000001605080211 */ /* 0x000fe200078e08ff */
[----:B------:R-:W-:Y:S02]  /*210c0*/  IMAD.MOV.U32 R13, RZ, RZ, R0 ;  /* 0x000000ffff0d7224 */ /* 0x000fe400078e0000 */
[----:B------:R-:W-:Y:S02]  /*210d0*/  IMAD.MOV.U32 R12, RZ, RZ, 0x2 ;  /* 0x00000002ff0c7424 */ /* 0x000fe400078e00ff */
[----:B------:R-:W-:-:S07]  /*210e0*/  IMAD.MOV.U32 R3, RZ, RZ, R14 ;  /* 0x000000ffff037224 */ /* 0x000fce00078e000e */
[----:B------:R-:W-:Y:S05]  /*210f0*/  WARPSYNC.COLLECTIVE R15, `(.L_x_3355) ;  /* 0x000000000f087348 */ /* 0x000fea0003c00000 */
[----:B------:R0:W1:Y:S02]  /*21100*/  SHFL.IDX P6, R14, R13, R12, R11 ;  /* 0x0000000c0d0e7389 */ /* 0x00006400000c000b */
[----:B01----:R-:W-:Y:S01]  /*21110*/  ENDCOLLECTIVE ;  /* 0x000000000000791b */ /* 0x003fe20003800000 */
.L_x_3355:
        /* <DEDUP_REMOVED lines=16> */
.L_x_3356:
[----:B------:R-:W-:Y:S01]  /*21220*/  @P0 IMAD R8, R5, 0x2, R22 ;  /* 0x0000000205080824 */ /* 0x000fe200078e0216 */
[----:B------:R-:W-:Y:S01]  /*21230*/  MOV R13, R0 ;  /* 0x00000000000d7202 */ /* 0x000fe20000000f00 */
[----:B------:R-:W-:Y:S02]  /*21240*/  IMAD.MOV.U32 R12, RZ, RZ, 0x3 ;  /* 0x00000003ff0c7424 */ /* 0x000fe400078e00ff */
[----:B------:R-:W-:-:S07]  /*21250*/  IMAD.MOV.U32 R3, RZ, RZ, R14 ;  /* 0x000000ffff037224 */ /* 0x000fce00078e000e */
[----:B------:R-:W-:Y:S05]  /*21260*/  WARPSYNC.COLLECTIVE R15, `(.L_x_3357) ;  /* 0x000000000f087348 */ /* 0x000fea0003c00000 */
[----:B------:R0:W1:Y:S02]  /*21270*/  SHFL.IDX P6, R14, R13, R12, R11 ;  /* 0x0000000c0d0e7389 */ /* 0x00006400000c000b */
[----:B01----:R-:W-:Y:S01]  /*21280*/  ENDCOLLECTIVE ;  /* 0x000000000000791b */ /* 0x003fe20003800000 */
.L_x_3357:
        /* <DEDUP_REMOVED lines=16> */
.L_x_3358:
[----:B------:R-:W-:Y:S02]  /*21390*/  @P0 IMAD R8, R5, 0x2, R22 ;  /* 0x0000000205080824 */ /* 0x000fe400078e0216 */
[----:B------:R-:W-:Y:S01]  /*213a0*/  IMAD.MOV.U32 R13, RZ, RZ, R0 ;  /* 0x000000ffff0d7224 */ /* 0x000fe200078e0000 */
[----:B------:R-:W-:Y:S02]  /*213b0*/  MOV R12, 0x4 ;  /* 0x00000004000c7802 */ /* 0x000fe40000000f00 */
[----:B------:R-:W-:-:S07]  /*213c0*/  MOV R3, R14 ;  /* 0x0000000e00037202 */ /* 0x000fce0000000f00 */
[----:B------:R-:W-:Y:S05]  /*213d0*/  WARPSYNC.COLLECTIVE R15, `(.L_x_3359) ;  /* 0x000000000f087348 */ /* 0x000fea0003c00000 */
[----:B------:R0:W1:Y:S02]  /*213e0*/  SHFL.IDX P6, R14, R13, R12, R11 ;  /* 0x0000000c0d0e7389 */ /* 0x00006400000c000b */
[----:B01----:R-:W-:Y:S01]  /*213f0*/  ENDCOLLECTIVE ;  /* 0x000000000000791b */ /* 0x003fe20003800000 */
.L_x_3359:
        /* <DEDUP_REMOVED lines=16> */
.L_x_3360:
[----:B------:R-:W-:Y:S02]  /*21500*/  @P0 IMAD R8, R5, 0x2, R22 ;  /* 0x0000000205080824 */ /* 0x000fe400078e0216 */
[----:B------:R-:W-:Y:S02]  /*21510*/  IMAD.MOV.U32 R13, RZ, RZ, R0 ;  /* 0x000000ffff0d7224 */ /* 0x000fe400078e0000 */
[----:B------:R-:W-:Y:S02]  /*21520*/  IMAD.MOV.U32 R12, RZ, RZ, 0x5 ;  /* 0x00000005ff0c7424 */ /* 0x000fe400078e00ff */
[----:B------:R-:W-:-:S07]  /*21530*/  IMAD.MOV.U32 R3, RZ, RZ, R14 ;  /* 0x000000ffff037224 */ /* 0x000fce00078e000e */
[----:B------:R-:W-:Y:S05]  /*21540*/  WARPSYNC.COLLECTIVE R15, `(.L_x_3361) ;  /* 0x000000000f087348 */ /* 0x000fea0003c00000 */
[----:B------:R0:W1:Y:S02]  /*21550*/  SHFL.IDX P6, R14, R13, R12, R11 ;  /* 0x0000000c0d0e7389 */ /* 0x00006400000c000b */
[----:B01----:R-:W-:Y:S01]  /*21560*/  ENDCOLLECTIVE ;  /* 0x000000000000791b */ /* 0x003fe20003800000 */
.L_x_3361:
        /* <DEDUP_REMOVED lines=16> */
.L_x_3362:
[----:B------:R-:W-:Y:S01]  /*21670*/  @P0 LEA R8, R5, R22, 0x1 ;  /* 0x0000001605080211 */ /* 0x000fe200078e08ff */
[----:B------:R-:W-:Y:S02]  /*21680*/  IMAD.MOV.U32 R13, RZ, RZ, R0 ;  /* 0x000000ffff0d7224 */ /* 0x000fe400078e0000 */
[----:B------:R-:W-:Y:S02]  /*21690*/  IMAD.MOV.U32 R12, RZ, RZ, 0x6 ;  /* 0x00000006ff0c7424 */ /* 0x000fe400078e00ff */
[----:B------:R-:W-:-:S07]  /*216a0*/  IMAD.MOV.U32 R3, RZ, RZ, R14 ;  /* 0x000000ffff037224 */ /* 0x000fce00078e000e */
[----:B------:R-:W-:Y:S05]  /*216b0*/  WARPSYNC.COLLECTIVE R15, `(.L_x_3363) ;  /* 0x000000000f087348 */ /* 0x000fea0003c00000 */
[----:B------:R0:W1:Y:S02]  /*216c0*/  SHFL.IDX P6, R14, R13, R12, R11 ;  /* 0x0000000c0d0e7389 */ /* 0x00006400000c000b */
[----:B01----:R-:W-:Y:S01]  /*216d0*/  ENDCOLLECTIVE ;  /* 0x000000000000791b */ /* 0x003fe20003800000 */
.L_x_3363:
        /* <DEDUP_REMOVED lines=16> */
.L_x_3364:
[----:B------:R-:W-:Y:S01]  /*217e0*/  @P0 IMAD R8, R5, 0x2, R22 ;  /* 0x0000000205080824 */ /* 0x000fe200078e0216 */
[----:B------:R-:W-:Y:S01]  /*217f0*/  MOV R13, R0 ;  /* 0x00000000000d7202 */ /* 0x000fe20000000f00 */
[----:B------:R-:W-:Y:S02]  /*21800*/  IMAD.MOV.U32 R12, RZ, RZ, 0x7 ;  /* 0x00000007ff0c7424 */ /* 0x000fe400078e00ff */
[----:B------:R-:W-:-:S07]  /*21810*/  IMAD.MOV.U32 R3, RZ, RZ, R14 ;  /* 0x000000ffff037224 */ /* 0x000fce00078e000e */
[----:B------:R-:W-:Y:S05]  /*21820*/  WARPSYNC.COLLECTIVE R15, `(.L_x_3365) ;  /* 0x000000000f087348 */ /* 0x000fea0003c00000 */
[----:B------:R0:W1:Y:S02]  /*21830*/  SHFL.IDX P6, R14, R13, R12, R11 ;  /* 0x0000000c0d0e7389 */ /* 0x00006400000c000b */
[----:B01----:R-:W-:Y:S01]  /*21840*/  ENDCOLLECTIVE ;  /* 0x000000000000791b */ /* 0x003fe20003800000 */
.L_x_3365:
        /* <DEDUP_REMOVED lines=10> */
.L_x_3366:
[----:B------:R-:W-:Y:S01]  /*218f0*/  @!PT LDS RZ, [RZ] ;  /* 0x00000000fffff984 */ /* 0x000fe20000000800 */
[----:B------:R-:W-:Y:S01]  /*21900*/  @!PT LDS RZ, [RZ] ;  /* 0x00000000fffff984 */ /* 0x000fe20000000800 */
[----:B------:R-:W-:Y:S01]  /*21910*/  @!PT LDS RZ, [RZ] ;  /* 0x00000000fffff984 */ /* 0x000fe20000000800 */
[----:B------:R-:W-:Y:S04]  /*21920*/  @P0 LDGSTS.E.BYPASS.LTC128B.128 [R8+0x1b400], desc[UR42][R2.64], !P3 ;  /* 0x1b40000002080fae */ /* 0x000fe8000d901d6a */
[----:B------:R0:W-:Y:S02]  /*21930*/  @P0 LDGSTS.E.BYPASS.LTC128B.128 [R8+0x1f400], desc[UR42][R2.64+0x80], !P2 ;  /* 0x1f40008002080fae */ /* 0x0001e4000d101d6a */
[----:B0-----:R-:W-:Y:S01]  /*21940*/  MOV R2, R14 ;  /* 0x0000000e00027202 */ /* 0x001fe20000000f00 */
[----:B------:R-:W-:Y:S06]  /*21950*/  BRA `(.L_x_3367) ;  /* 0xffffff9000587947 */ /* 0x000fec000383ffff */
.L_x_3166:
[----:B------:R-:W-:Y:S01]  /*21960*/  IMAD.MOV.U32 R13, RZ, RZ, R4 ;  /* 0x000000ffff0d7224 */ /* 0x000fe200078e0004 */
[----:B------:R-:W-:Y:S01]  /*21970*/  MOV R15, 0xffffffff ;  /* 0xffffffff000f7802 */ /* 0x000fe20000000f00 */
[----:B------:R-:W-:Y:S02]  /*21980*/  IMAD.MOV.U32 R12, RZ, RZ, RZ ;  /* 0x000000ffff0c7224 */ /* 0x000fe400078e00ff */
[----:B------:R-:W-:Y:S02]  /*21990*/  IMAD.MOV.U32 R11, RZ, RZ, 0x181f ;  /* 0x0000181fff0b7424 */ /* 0x000fe400078e00ff */
[----:B-----5:R-:W-:Y:S02]  /*219a0*/  IMAD R5, R10, R6, RZ ;  /* 0x000000060a057224 */ /* 0x020fe400078e02ff */
[----:B------:R-:W-:-:S07]  /*219b0*/  IMAD R17, R17, 0x80, R9 ;  /* 0x0000008011117824 */ /* 0x000fce00078e0209 */
[----:B------:R-:W-:Y:S05]  /*219c0*/  WARPSYNC.COLLECTIVE R15, `(.L_x_3368) ;  /* 0x000000000f087348 */ /* 0x000fea0003c00000 */
[----:B------:R0:W1:Y:S02]  /*219d0*/  SHFL.IDX P6, R14, R13, R12, R11 ;  /* 0x0000000c0d0e7389 */ /* 0x00006400000c000b */
[----:B01----:R-:W-:Y:S01]  /*219e0*/  ENDCOLLECTIVE ;  /* 0x000000000000791b */ /* 0x003fe20003800000 */
.L_x_3368:
[C---:B------:R-:W-:Y:S01]  /*219f0*/  VIADD R6, R17.reuse, 0x10 ;  /* 0x0000001011067836 */ /* 0x040fe20000000000 */
[----:B------:R-:W-:Y:S01]  /*21a00*/  ISETP.GE.AND P3, PT, R17, R5, PT ;  /* 0x000000051100720c */ /* 0x000fe20003f66270 */
[----:B------:R-:W-:Y:S02]  /*21a10*/  IMAD.MOV.U32 R13, RZ, RZ, R0 ;  /* 0x000000ffff0d7224 */ /* 0x000fe400078e0000 */
[----:B------:R-:W-:-:S10]  /*21a20*/  IMAD.MOV.U32 R2, RZ, RZ, R14 ;  /* 0x000000ffff027224 */ /* 0x000fd400078e000e */
[----:B------:R-:W-:Y:S05]  /*21a30*/  WARPSYNC.COLLECTIVE R15, `(.L_x_3369) ;  /* 0x000000000f087348 */ /* 0x000fea0003c00000 */
[----:B------:R0:W1:Y:S02]  /*21a40*/  SHFL.IDX P6, R14, R13, R12, R11 ;  /* 0x0000000c0d0e7389 */ /* 0x00006400000c000b */
[----:B01----:R-:W-:Y:S01]  /*21a50*/  ENDCOLLECTIVE ;  /* 0x000000000000791b */ /* 0x003fe20003800000 */
.L_x_3369:
[----:B------:R-:W-:Y:S01]  /*21a60*/  IMAD.MOV.U32 R13, RZ, RZ, R4 ;  /* 0x000000ffff0d7224 */ /* 0x000fe200078e0004 */
[----:B------:R-:W-:Y:S02]  /*21a70*/  MOV R12, 0x1 ;  /* 0x00000001000c7802 */ /* 0x000fe40000000f00 */
[----:B------:R-:W-:-:S04]  /*21a80*/  @!P3 LEA R14, P2, R31, R14, 0x1 ;  /* 0x0000000e1f0eb211 */ /* 0x000fc800078408ff */
[----:B------:R-:W-:Y:S01]  /*21a90*/  @!P3 IADD3.X R3, RZ, R2, RZ, P2, !PT ;  /* 0x00000002ff03b210 */ /* 0x000fe200017fe4ff */
[----:B------:R-:W-:-:S08]  /*21aa0*/  @!P3 IMAD.MOV.U32 R2, RZ, RZ, R14 ;  /* 0x000000ffff02b224 */ /* 0x000fd000078e000e */
[----:B------:R-:W-:Y:S05]  /*21ab0*/  WARPSYNC.COLLECTIVE R15, `(.L_x_3370) ;  /* 0x000000000f087348 */ /* 0x000fea0003c00000 */
[----:B------:R0:W1:Y:S02]  /*21ac0*/  SHFL.IDX P6, R14, R13, R12, R11 ;  /* 0x0000000c0d0e7389 */ /* 0x00006400000c000b */
[----:B01----:R-:W-:Y:S01]  /*21ad0*/  ENDCOLLECTIVE ;  /* 0x000000000000791b */ /* 0x003fe20003800000 */
.L_x_3370:
        /* <DEDUP_REMOVED lines=12> */
.L_x_3371:
        /* <DEDUP_REMOVED lines=8> */
.L_x_3372:
        /* <DEDUP_REMOVED lines=13> */
.L_x_3373:
        /* <DEDUP_REMOVED lines=8> */
.L_x_3374:
        /* <DEDUP_REMOVED lines=13> */
.L_x_3375:
        /* <DEDUP_REMOVED lines=8> */
.L_x_3376:
        /* <DEDUP_REMOVED lines=13> */
.L_x_3377:
        /* <DEDUP_REMOVED lines=8> */
.L_x_3378:
        /* <DEDUP_REMOVED lines=13> */
.L_x_3379:
[----:B------:R-:W-:Y:S02]  /*220e0*/  IMAD.MOV.U32 R13, RZ, RZ, R4 ;  /* 0x000000ffff0d7224 */ /* 0x000fe400078e0004 */
[----:B------:R-:W-:Y:S01]  /*220f0*/  IMAD.MOV.U32 R12, RZ, RZ, 0x6 ;  /* 0x00000006ff0c7424 */ /* 0x000fe200078e00ff */
[----:B------:R-:W-:-:S05]  /*22100*/  @!P3 LEA R14, P2, R31, R14, 0x1 ;  /* 0x0000000e1f0eb211 */ /* 0x000fca00078408ff */
[----:B------:R-:W-:Y:S01]  /*22110*/  @!P3 IMAD.X R7, RZ, RZ, R2, P2 ;  /* 0x000000ffff07b224 */ /* 0x000fe200010e0602 */
[----:B------:R-:W-:-:S07]  /*22120*/  @!P3 MOV R2, R14 ;  /* 0x0000000e0002b202 */ /* 0x000fce0000000f00 */
[----:B------:R-:W-:Y:S05]  /*22130*/  WARPSYNC.COLLECTIVE R15, `(.L_x_3380) ;  /* 0x000000000f087348 */ /* 0x000fea0003c00000 */
[----:B------:R0:W1:Y:S02]  /*22140*/  SHFL.IDX P6, R14, R13, R12, R11 ;  /* 0x0000000c0d0e7389 */ /* 0x00006400000c000b */
[----:B01----:R-:W-:Y:S01]  /*22150*/  ENDCOLLECTIVE ;  /* 0x000000000000791b */ /* 0x003fe20003800000 */
.L_x_3380:
[----:B------:R-:W-:-:S05]  /*22160*/  @!P3 IMAD.MOV.U32 R3, RZ, RZ, R7 ;  /* 0x000000ffff03b224 */ /* 0x000fca00078e0007 */
        /* <DEDUP_REMOVED lines=11> */
.L_x_3381:
        /* <DEDUP_REMOVED lines=8> */
.L_x_3382:
[----:B------:R-:W-:-:S05]  /*222a0*/  @!P3 IMAD.MOV.U32 R3, RZ, RZ, R7 ;  /* 0x000000ffff03b224 */ /* 0x000fca00078e0007 */
        /* <DEDUP_REMOVED lines=10> */
.L_x_3383:
[----:B------:R-:W-:Y:S05]  /*22350*/  BRA `(.L_x_3384) ;  /* 0xffffff9000d07947 */ /* 0x000fea000383ffff */
.L_x_3171:
[----:B0-----:R0:W1:Y:S02]  /*22360*/  SYNCS.PHASECHK.TRANS64.TRYWAIT P0, [R22+URZ+0x28820], R3 ;  /* 0x02882003160075a7 */ /* 0x001064000800017f */
[----:B-1----:R-:W-:Y:S05]  /*22370*/  @!P0 NANOSLEEP.SYNCS 0x989680 ;  /* 0x009896800000895d */ /* 0x002fea0003900000 */
[----:B------:R-:W1:Y:S02]  /*22380*/  @!P0 SYNCS.PHASECHK.TRANS64 P0, [R22+URZ+0x28820], R3 ;  /* 0x02882003160085a7 */ /* 0x000e64000800007f */
[----:B-1----:R-:W-:Y:S05]  /*22390*/  @!P0 BRA `(.L_x_3171) ;  /* 0xfffffffc00f08947 */ /* 0x002fea000383ffff */
[----:B------:R-:W-:Y:S05]  /*223a0*/  BRA `(.L_x_3385) ;  /* 0xffffff9400447947 */ /* 0x000fea000383ffff */
.L_x_3176:
[----:B0-----:R0:W1:Y:S02]  /*223b0*/  SYNCS.PHASECHK.TRANS64.TRYWAIT P0, [R6+URZ+0x28840], R3 ;  /* 0x02884003060075a7 */ /* 0x001064000800017f */
[----:B-1----:R-:W-:Y:S05]  /*223c0*/  @!P0 NANOSLEEP.SYNCS 0x989680 ;  /* 0x009896800000895d */ /* 0x002fea0003900000 */
[----:B------:R-:W1:Y:S02]  /*223d0*/  @!P0 SYNCS.PHASECHK.TRANS64 P0, [R6+URZ+0x28840], R3 ;  /* 0x02884003060085a7 */ /* 0x000e64000800007f */
[----:B-1----:R-:W-:Y:S05]  /*223e0*/  @!P0 BRA `(.L_x_3176) ;  /* 0xfffffffc00f08947 */ /* 0x002fea000383ffff */
[----:B------:R-:W-:Y:S05]  /*223f0*/  BRA `(.L_x_3386) ;  /* 0xffffff9800147947 */ /* 0x000fea000383ffff */
.L_x_3177:
        /* <DEDUP_REMOVED lines=8> */
.L_x_3388:
[----:B------:R-:W-:Y:S05]  /*22480*/  BSYNC B1 ;  /* 0x0000000000017941 */ /* 0x000fea0003800000 */
.L_x_3387:
        /* <DEDUP_REMOVED lines=10> */
.L_x_3389:
[----:B------:R-:W-:Y:S01]  /*22530*/  IMAD.MOV.U32 R13, RZ, RZ, R9 ;  /* 0x000000ffff0d7224 */ /* 0x000fe200078e0009 */
[----:B------:R-:W-:Y:S01]  /*22540*/  MOV R12, 0x1 ;  /* 0x00000001000c7802 */ /* 0x000fe20000000f00 */
[----:B------:R-:W-:-:S07]  /*22550*/  IMAD.MOV.U32 R2, RZ, RZ, R14 ;  /* 0x000000ffff027224 */ /* 0x000fce00078e000e */
[----:B------:R-:W-:Y:S05]  /*22560*/  WARPSYNC.COLLECTIVE R15, `(.L_x_3390) ;  /* 0x000000000f087348 */ /* 0x000fea0003c00000 */
[----:B------:R0:W1:Y:S02]  /*22570*/  SHFL.IDX P6, R14, R13, R12, R11 ;  /* 0x0000000c0d0e7389 */ /* 0x00006400000c000b */
[----:B01----:R-:W-:Y:S01]  /*22580*/  ENDCOLLECTIVE ;  /* 0x000000000000791b */ /* 0x003fe20003800000 */
.L_x_3390:
        /* <DEDUP_REMOVED lines=12> */
.L_x_3391:
[----:B------:R-:W-:Y:S02]  /*22650*/  IMAD.MOV.U32 R13, RZ, RZ, R9 ;  /* 0x000000ffff0d7224 */ /* 0x000fe400078e0009 */
[----:B------:R-:W-:Y:S02]  /*22660*/  IMAD.MOV.U32 R12, RZ, RZ, 0x2 ;  /* 0x00000002ff0c7424 */ /* 0x000fe400078e00ff */
[----:B------:R-:W-:-:S07]  /*22670*/  IMAD.MOV.U32 R2, RZ, RZ, R14 ;  /* 0x000000ffff027224 */ /* 0x000fce00078e000e */
[----:B------:R-:W-:Y:S05]  /*22680*/  WARPSYNC.COLLECTIVE R15, `(.L_x_3392) ;  /* 0x000000000f087348 */ /* 0x000fea0003c00000 */
[----:B------:R0:W1:Y:S02]  /*22690*/  SHFL.IDX P6, R14, R13, R12, R11 ;  /* 0x0000000c0d0e7389 */ /* 0x00006400000c000b */
[----:B01----:R-:W-:Y:S01]  /*226a0*/  ENDCOLLECTIVE ;  /* 0x000000000000791b */ /* 0x003fe20003800000 */
.L_x_3392:
[----:B------:R-:W-:-:S04]  /*226b0*/  IADD3 R2, P0, R2, R5, RZ ;  /* 0x0000000502027210 */ /* 0x000fc80007f1e0ff */
[----:B------:R-:W-:-:S05]  /*226c0*/  IADD3.X R3, RZ, R3, RZ, P0, !PT ;  /* 0x00000003ff037210 */ /* 0x000fca00007fe4ff */
        /* <DEDUP_REMOVED lines=10> */
.L_x_3393:
[----:B------:R-:W-:Y:S01]  /*22770*/  IMAD.MOV.U32 R13, RZ, RZ, R9 ;  /* 0x000000ffff0d7224 */ /* 0x000fe200078e0009 */
[----:B------:R-:W-:Y:S01]  /*22780*/  MOV R12, 0x3 ;  /* 0x00000003000c7802 */ /* 0x000fe20000000f00 */
[----:B------:R-:W-:-:S07]  /*22790*/  IMAD.MOV.U32 R2, RZ, RZ, R14 ;  /* 0x000000ffff027224 */ /* 0x000fce00078e000e */
[----:B------:R-:W-:Y:S05]  /*227a0*/  WARPSYNC.COLLECTIVE R15, `(.L_x_3394) ;  /* 0x000000000f087348 */ /* 0x000fea0003c00000 */
[----:B------:R0:W1:Y:S02]  /*227b0*/  SHFL.IDX P6, R14, R13, R12, R11 ;  /* 0x0000000c0d0e7389 */ /* 0x00006400000c000b */
[----:B01----:R-:W-:Y:S01]  /*227c0*/  ENDCOLLECTIVE ;  /* 0x000000000000791b */ /* 0x003fe20003800000 */
.L_x_3394:
        /* <DEDUP_REMOVED lines=12> */
.L_x_3395:
[----:B------:R-:W-:Y:S02]  /*22890*/  IMAD.MOV.U32 R13, RZ, RZ, R9 ;  /* 0x000000ffff0d7224 */ /* 0x000fe400078e0009 */
[----:B------:R-:W-:Y:S02]  /*228a0*/  IMAD.MOV.U32 R12, RZ, RZ, 0x4 ;  /* 0x00000004ff0c7424 */ /* 0x000fe400078e00ff */
[----:B------:R-:W-:-:S07]  /*228b0*/  IMAD.MOV.U32 R2, RZ, RZ, R14 ;  /* 0x000000ffff027224 */ /* 0x000fce00078e000e */
[----:B------:R-:W-:Y:S05]  /*228c0*/  WARPSYNC.COLLECTIVE R15, `(.L_x_3396) ;  /* 0x000000000f087348 */ /* 0x000fea0003c00000 */
[----:B------:R0:W1:Y:S02]  /*228d0*/  SHFL.IDX P6, R14, R13, R12, R11 ;  /* 0x0000000c0d0e7389 */ /* 0x00006400000c000b */
[----:B01----:R-:W-:Y:S01]  /*228e0*/  ENDCOLLECTIVE ;  /* 0x000000000000791b */ /* 0x003fe20003800000 */
.L_x_3396:
        /* <DEDUP_REMOVED lines=12> */
.L_x_3397:
[----:B------:R-:W-:Y:S01]  /*229b0*/  IMAD.MOV.U32 R13, RZ, RZ, R9 ;  /* 0x000000ffff0d7224 */ /* 0x000fe200078e0009 */
[----:B------:R-:W-:Y:S01]  /*229c0*/  MOV R12, 0x5 ;  /* 0x00000005000c7802 */ /* 0x000fe20000000f00 */
[----:B------:R-:W-:-:S07]  /*229d0*/  IMAD.MOV.U32 R2, RZ, RZ, R14 ;  /* 0x000000ffff027224 */ /* 0x000fce00078e000e */
[----:B------:R-:W-:Y:S05]  /*229e0*/  WARPSYNC.COLLECTIVE R15, `(.L_x_3398) ;  /* 0x000000000f087348 */ /* 0x000fea0003c00000 */
[----:B------:R0:W1:Y:S02]  /*229f0*/  SHFL.IDX P6, R14, R13, R12, R11 ;  /* 0x0000000c0d0e7389 */ /* 0x00006400000c000b */
[----:B01----:R-:W-:Y:S01]  /*22a00*/  ENDCOLLECTIVE ;  /* 0x000000000000791b */ /* 0x003fe20003800000 */
.L_x_3398:
        /* <DEDUP_REMOVED lines=12> */
.L_x_3399:
[----:B------:R-:W-:Y:S02]  /*22ad0*/  IMAD.MOV.U32 R13, RZ, RZ, R9 ;  /* 0x000000ffff0d7224 */ /* 0x000fe400078e0009 */
[----:B------:R-:W-:Y:S02]  /*22ae0*/  IMAD.MOV.U32 R12, RZ, RZ, 0x6 ;  /* 0x00000006ff0c7424 */ /* 0x000fe400078e00ff */
[----:B------:R-:W-:-:S07]  /*22af0*/  IMAD.MOV.U32 R2, RZ, RZ, R14 ;  /* 0x000000ffff027224 */ /* 0x000fce00078e000e */
[----:B------:R-:W-:Y:S05]  /*22b00*/  WARPSYNC.COLLECTIVE R15, `(.L_x_3400) ;  /* 0x000000000f087348 */ /* 0x000fea0003c00000 */
[----:B------:R0:W1:Y:S02]  /*22b10*/  SHFL.IDX P6, R14, R13, R12, R11 ;  /* 0x0000000c0d0e7389 */ /* 0x00006400000c000b */
[----:B01----:R-:W-:Y:S01]  /*22b20*/  ENDCOLLECTIVE ;  /* 0x000000000000791b */ /* 0x003fe20003800000 */
.L_x_3400:
        /* <DEDUP_REMOVED lines=12> */
.L_x_3401:
[----:B------:R-:W-:Y:S01]  /*22bf0*/  IMAD.MOV.U32 R13, RZ, RZ, R9 ;  /* 0x000000ffff0d7224 */ /* 0x000fe200078e0009 */
[----:B------:R-:W-:Y:S01]  /*22c00*/  MOV R12, 0x7 ;  /* 0x00000007000c7802 */ /* 0x000fe20000000f00 */
[----:B------:R-:W-:-:S07]  /*22c10*/  IMAD.MOV.U32 R2, RZ, RZ, R14 ;  /* 0x000000ffff027224 */ /* 0x000fce00078e000e */
[----:B------:R-:W-:Y:S05]  /*22c20*/  WARPSYNC.COLLECTIVE R15, `(.L_x_3402) ;  /* 0x000000000f087348 */ /* 0x000fea0003c00000 */
[----:B------:R0:W1:Y:S02]  /*22c30*/  SHFL.IDX P6, R14, R13, R12, R11 ;  /* 0x0000000c0d0e7389 */ /* 0x00006400000c000b */
[----:B01----:R-:W-:Y:S01]  /*22c40*/  ENDCOLLECTIVE ;  /* 0x000000000000791b */ /* 0x003fe20003800000 */
.L_x_3402:
        /* <DEDUP_REMOVED lines=12> */
.L_x_3403:
[----:B------:R-:W-:Y:S01]  /*22d10*/  IMAD.MOV.U32 R2, RZ, RZ, R14 ;  /* 0x000000ffff027224 */ /* 0x000fe200078e000e */
[----:B------:R-:W-:Y:S06]  /*22d20*/  BRA `(.L_x_3404) ;  /* 0xffffff9000e87947 */ /* 0x000fec000383ffff */
.L_x_3182:
[----:B-1----:R1:W2:Y:S02]  /*22d30*/  SYNCS.PHASECHK.TRANS64.TRYWAIT P0, [R6+URZ+0x28860], R2 ;  /* 0x02886002060075a7 */ /* 0x0022a4000800017f */
[----:B--2---:R-:W-:Y:S05]  /*22d40*/  @!P0 NANOSLEEP.SYNCS 0x989680 ;  /* 0x009896800000895d */ /* 0x004fea0003900000 */
[----:B------:R-:W2:Y:S02]  /*22d50*/  @!P0 SYNCS.PHASECHK.TRANS64 P0, [R6+URZ+0x28860], R2 ;  /* 0x02886002060085a7 */ /* 0x000ea4000800007f */
[----:B--2---:R-:W-:Y:S05]  /*22d60*/  @!P0 BRA `(.L_x_3182) ;  /* 0xfffffffc00f08947 */ /* 0x004fea000383ffff */
[----:B------:R-:W-:Y:S05]  /*22d70*/  BRA `(.L_x_3405) ;  /* 0xffffff9400447947 */ /* 0x000fea000383ffff */
.L_x_3183:
[----:B------:R-:W-:Y:S01]  /*22d80*/  BSSY B1, `(.L_x_3406) ;  /* 0x0000008000017945 */ /* 0x000fe20003800000 */
[----:B------:R-:W-:Y:S01]  /*22d90*/  MOV R13, R24 ;  /* 0x00000018000d7202 */ /* 0x000fe20000000f00 */
[----:B------:R-:W-:Y:S02]  /*22da0*/  IMAD.MOV.U32 R12, RZ, RZ, RZ ;  /* 0x000000ffff0c7224 */ /* 0x000fe400078e00ff */
[----:B------:R-:W-:Y:S02]  /*22db0*/  IMAD.MOV.U32 R11, RZ, RZ, 0x181f ;  /* 0x0000181fff0b7424 */ /* 0x000fe400078e00ff */
[----:B------:R-:W-:-:S07]  /*22dc0*/  IMAD.MOV.U32 R15, RZ, RZ, -0x1 ;  /* 0xffffffffff0f7424 */ /* 0x000fce00078e00ff */
[----:B-1----:R-:W-:Y:S05]  /*22dd0*/  WARPSYNC.COLLECTIVE R15, `(.L_x_3407) ;  /* 0x000000000f087348 */ /* 0x002fea0003c00000 */
[----:B------:R0:W2:Y:S02]  /*22de0*/  SHFL.IDX P6, R14, R13, R12, R11 ;  /* 0x0000000c0d0e7389 */ /* 0x0000a400000c000b */
[----:B012---:R-:W-:Y:S01]  /*22df0*/  ENDCOLLECTIVE ;  /* 0x000000000000791b */ /* 0x007fe20003800000 */
.L_x_3407:
[----:B------:R-:W-:Y:S05]  /*22e00*/  BSYNC B1 ;  /* 0x0000000000017941 */ /* 0x000fea0003800000 */
.L_x_3406:
[----:B------:R-:W-:Y:S01]  /*22e10*/  IMAD.MOV.U32 R13, RZ, RZ, R23 ;  /* 0x000000ffff0d7224 */ /* 0x000fe200078e0017 */
[----:B------:R-:W-:Y:S01]  /*22e20*/  MOV R15, 0xffffffff ;  /* 0xffffffff000f7802 */ /* 0x000fe20000000f00 */
[----:B------:R-:W-:Y:S01]  /*22e30*/  IMAD.MOV.U32 R12, RZ, RZ, RZ ;  /* 0x000000ffff0c7224 */ /* 0x000fe200078e00ff */
[----:B------:R-:W-:Y:S01]  /*22e40*/  MOV R3, R14 ;  /* 0x0000000e00037202 */ /* 0x000fe20000000f00 */
[----:B------:R-:W-:Y:S02]  /*22e50*/  IMAD.MOV.U32 R11, RZ, RZ, 0x181f ;  /* 0x0000181fff0b7424 */ /* 0x000fe400078e00ff */
[----:B------:R-:W-:-:S07]  /*22e60*/  IMAD R7, R7, 0x2, R22 ;  /* 0x0000000207077824 */ /* 0x000fce00078e0216 */
[----:B------:R-:W-:Y:S05]  /*22e70*/  WARPSYNC.COLLECTIVE R15, `(.L_x_3408) ;  /* 0x000000000f087348 */ /* 0x000fea0003c00000 */
[----:B------:R0:W1:Y:S02]  /*22e80*/  SHFL.IDX P6, R14, R13, R12, R11 ;  /* 0x0000000c0d0e7389 */ /* 0x00006400000c000b */
[----:B01----:R-:W-:Y:S01]  /*22e90*/  ENDCOLLECTIVE ;  /* 0x000000000000791b */ /* 0x003fe20003800000 */
.L_x_3408:
[----:B------:R-:W-:Y:S01]  /*22ea0*/  MOV R13, R24 ;  /* 0x00000018000d7202 */ /* 0x000fe20000000f00 */
[----:B------:R-:W-:Y:S02]  /*22eb0*/  IMAD.MOV.U32 R12, RZ, RZ, 0x1 ;  /* 0x00000001ff0c7424 */ /* 0x000fe400078e00ff */
[----:B------:R-:W-:-:S07]  /*22ec0*/  IMAD.MOV.U32 R2, RZ, RZ, R14 ;  /* 0x000000ffff027224 */ /* 0x000fce00078e000e */
[----:B------:R-:W-:Y:S05]  /*22ed0*/  WARPSYNC.COLLECTIVE R15, `(.L_x_3409) ;  /* 0x000000000f087348 */ /* 0x000fea0003c00000 */
[----:B------:R0:W1:Y:S02]  /*22ee0*/  SHFL.IDX P6, R14, R13, R12, R11 ;  /* 0x0000000c0d0e7389 */ /* 0x00006400000c000b */
[----:B01----:R-:W-:Y:S01]  /*22ef0*/  ENDCOLLECTIVE ;  /* 0x000000000000791b */ /* 0x003fe20003800000 */
.L_x_3409:
        /* <DEDUP_REMOVED lines=14> */
.L_x_3410:
[----:B------:R-:W-:Y:S02]  /*22fe0*/  IMAD.MOV.U32 R13, RZ, RZ, R24 ;  /* 0x000000ffff0d7224 */ /* 0x000fe400078e0018 */
[----:B------:R-:W-:Y:S01]  /*22ff0*/  IMAD.MOV.U32 R12, RZ, RZ, 0x2 ;  /* 0x00000002ff0c7424 */ /* 0x000fe200078e00ff */
[----:B------:R-:W-:-:S07]  /*23000*/  MOV R2, R14 ;  /* 0x0000000e00027202 */ /* 0x000fce0000000f00 */
[----:B------:R-:W-:Y:S05]  /*23010*/  WARPSYNC.COLLECTIVE R15, `(.L_x_3411) ;  /* 0x000000000f087348 */ /* 0x000fea0003c00000 */
[----:B------:R0:W1:Y:S02]  /*23020*/  SHFL.IDX P6, R14, R13, R12, R11 ;  /* 0x0000000c0d0e7389 */ /* 0x00006400000c000b */
[----:B01----:R-:W-:Y:S01]  /*23030*/  ENDCOLLECTIVE ;  /* 0x000000000000791b */ /* 0x003fe20003800000 */
.L_x_3411:
        /* <DEDUP_REMOVED lines=14> */
.L_x_3412:
[----:B------:R-:W-:Y:S01]  /*23120*/  MOV R13, R24 ;  /* 0x00000018000d7202 */ /* 0x000fe20000000f00 */
[----:B------:R-:W-:Y:S02]  /*23130*/  IMAD.MOV.U32 R12, RZ, RZ, 0x3 ;  /* 0x00000003ff0c7424 */ /* 0x000fe400078e00ff */
[----:B------:R-:W-:-:S07]  /*23140*/  IMAD.MOV.U32 R2, RZ, RZ, R14 ;  /* 0x000000ffff027224 */ /* 0x000fce00078e000e */
[----:B------:R-:W-:Y:S05]  /*23150*/  WARPSYNC.COLLECTIVE R15, `(.L_x_3413) ;  /* 0x000000000f087348 */ /* 0x000fea0003c00000 */
[----:B------:R0:W1:Y:S02]  /*23160*/  SHFL.IDX P6, R14, R13, R12, R11 ;  /* 0x0000000c0d0e7389 */ /* 0x00006400000c000b */
[----:B01----:R-:W-:Y:S01]  /*23170*/  ENDCOLLECTIVE ;  /* 0x000000000000791b */ /* 0x003fe20003800000 */
.L_x_3413:
        /* <DEDUP_REMOVED lines=14> */
.L_x_3414:
[----:B------:R-:W-:Y:S02]  /*23260*/  IMAD.MOV.U32 R13, RZ, RZ, R24 ;  /* 0x000000ffff0d7224 */ /* 0x000fe400078e0018 */
[----:B------:R-:W-:Y:S01]  /*23270*/  IMAD.MOV.U32 R12, RZ, RZ, 0x4 ;  /* 0x00000004ff0c7424 */ /* 0x000fe200078e00ff */
[----:B------:R-:W-:-:S07]  /*23280*/  MOV R2, R14 ;  /* 0x0000000e00027202 */ /* 0x000fce0000000f00 */
[----:B------:R-:W-:Y:S05]  /*23290*/  WARPSYNC.COLLECTIVE R15, `(.L_x_3415) ;  /* 0x000000000f087348 */ /* 0x000fea0003c00000 */
[----:B------:R0:W1:Y:S02]  /*232a0*/  SHFL.IDX P6, R14, R13, R12, R11 ;  /* 0x0000000c0d0e7389 */ /* 0x00006400000c000b */
[----:B01----:R-:W-:Y:S01]  /*232b0*/  ENDCOLLECTIVE ;  /* 0x000000000000791b */ /* 0x003fe20003800000 */
.L_x_3415:
        /* <DEDUP_REMOVED lines=14> */
.L_x_3416:
[----:B------:R-:W-:Y:S01]  /*233a0*/  MOV R13, R24 ;  /* 0x00000018000d7202 */ /* 0x000fe20000000f00 */
[----:B------:R-:W-:Y:S02]  /*233b0*/  IMAD.MOV.U32 R12, RZ, RZ, 0x5 ;  /* 0x00000005ff0c7424 */ /* 0x000fe400078e00ff */
[----:B------:R-:W-:-:S07]  /*233c0*/  IMAD.MOV.U32 R2, RZ, RZ, R14 ;  /* 0x000000ffff027224 */ /* 0x000fce00078e000e */
[----:B------:R-:W-:Y:S05]  /*233d0*/  WARPSYNC.COLLECTIVE R15, `(.L_x_3417) ;  /* 0x000000000f087348 */ /* 0x000fea0003c00000 */
[----:B------:R0:W1:Y:S02]  /*233e0*/  SHFL.IDX P6, R14, R13, R12, R11 ;  /* 0x0000000c0d0e7389 */ /* 0x00006400000c000b */
[----:B01----:R-:W-:Y:S01]  /*233f0*/  ENDCOLLECTIVE ;  /* 0x000000000000791b */ /* 0x003fe20003800000 */
.L_x_3417:
        /* <DEDUP_REMOVED lines=14> */
.L_x_3418:
[----:B------:R-:W-:Y:S02]  /*234e0*/  IMAD.MOV.U32 R13, RZ, RZ, R24 ;  /* 0x000000ffff0d7224 */ /* 0x000fe400078e0018 */
[----:B------:R-:W-:Y:S01]  /*234f0*/  IMAD.MOV.U32 R12, RZ, RZ, 0x6 ;  /* 0x00000006ff0c7424 */ /* 0x000fe200078e00ff */
[----:B------:R-:W-:-:S07]  /*23500*/  MOV R2, R14 ;  /* 0x0000000e00027202 */ /* 0x000fce0000000f00 */
[----:B------:R-:W-:Y:S05]  /*23510*/  WARPSYNC.COLLECTIVE R15, `(.L_x_3419) ;  /* 0x000000000f087348 */ /* 0x000fea0003c00000 */
[----:B------:R0:W1:Y:S02]  /*23520*/  SHFL.IDX P6, R14, R13, R12, R11 ;  /* 0x0000000c0d0e7389 */ /* 0x00006400000c000b */
[----:B01----:R-:W-:Y:S01]  /*23530*/  ENDCOLLECTIVE ;  /* 0x000000000000791b */ /* 0x003fe20003800000 */
.L_x_3419:
        /* <DEDUP_REMOVED lines=14> */
.L_x_3420:
[----:B------:R-:W-:Y:S01]  /*23620*/  MOV R13, R24 ;  /* 0x00000018000d7202 */ /* 0x000fe20000000f00 */
[----:B------:R-:W-:Y:S02]  /*23630*/  IMAD.MOV.U32 R12, RZ, RZ, 0x7 ;  /* 0x00000007ff0c7424 */ /* 0x000fe400078e00ff */
[----:B------:R-:W-:-:S07]  /*23640*/  IMAD.MOV.U32 R2, RZ, RZ, R14 ;  /* 0x000000ffff027224 */ /* 0x000fce00078e000e */
[----:B------:R-:W-:Y:S05]  /*23650*/  WARPSYNC.COLLECTIVE R15, `(.L_x_3421) ;  /* 0x000000000f087348 */ /* 0x000fea0003c00000 */
[----:B------:R0:W1:Y:S02]  /*23660*/  SHFL.IDX P6, R14, R13, R12, R11 ;  /* 0x0000000c0d0e7389 */ /* 0x00006400000c000b */
[----:B01----:R-:W-:Y:S01]  /*23670*/  ENDCOLLECTIVE ;  /* 0x000000000000791b */ /* 0x003fe20003800000 */
.L_x_3421:
        /* <DEDUP_REMOVED lines=13> */
.L_x_3422:
[----:B------:R-:W-:Y:S01]  /*23750*/  @!PT LDS RZ, [RZ] ;  /* 0x00000000fffff984 */ /* 0x000fe20000000800 */
[----:B------:R-:W-:Y:S01]  /*23760*/  @!PT LDS RZ, [RZ] ;  /* 0x00000000fffff984 */ /* 0x000fe20000000800 */
[----:B------:R-:W-:Y:S01]  /*23770*/  @!PT LDS RZ, [RZ] ;  /* 0x00000000fffff984 */ /* 0x000fe20000000800 */
[----:B------:R0:W-:Y:S01]  /*23780*/  LDGSTS.E.BYPASS.LTC128B.128 [R7+0x7400], desc[UR42][R2.64+0x80], !P0 ;  /* 0x0740008002077fae */ /* 0x0001e2000c101d6a */
[----:B------:R-:W-:Y:S05]  /*23790*/  BRA `(.L_x_3423) ;  /* 0xffffff8c00cc7947 */ /* 0x000fea000383ffff */
.L_x_3191:
[----:B0-----:R0:W1:Y:S02]  /*237a0*/  SYNCS.PHASECHK.TRANS64.TRYWAIT P0, [R0+URZ+0x28860], R3 ;  /* 0x02886003000075a7 */ /* 0x001064000800017f */
[----:B-1----:R-:W-:Y:S05]  /*237b0*/  @!P0 NANOSLEEP.SYNCS 0x989680 ;  /* 0x009896800000895d */ /* 0x002fea0003900000 */
[----:B------:R-:W1:Y:S02]  /*237c0*/  @!P0 SYNCS.PHASECHK.TRANS64 P0, [R0+URZ+0x28860], R3 ;  /* 0x02886003000085a7 */ /* 0x000e64000800007f */
[----:B-1----:R-:W-:Y:S05]  /*237d0*/  @!P0 BRA `(.L_x_3191) ;  /* 0xfffffffc00f08947 */ /* 0x002fea000383ffff */
[----:B------:R-:W-:Y:S05]  /*237e0*/  BRA `(.L_x_3424) ;  /* 0xffffff9000e87947 */ /* 0x000fea000383ffff */
.L_x_3192:
[----:B------:R-:W-:Y:S01]  /*237f0*/  BSSY B0, `(.L_x_3425) ;  /* 0x0000008000007945 */ /* 0x000fe20003800000 */
[----:B------:R-:W-:Y:S01]  /*23800*/  MOV R13, R24 ;  /* 0x00000018000d7202 */ /* 0x000fe20000000f00 */
[----:B------:R-:W-:Y:S02]  /*23810*/  IMAD.MOV.U32 R12, RZ, RZ, RZ ;  /* 0x000000ffff0c7224 */ /* 0x000fe400078e00ff */
[----:B------:R-:W-:Y:S02]  /*23820*/  IMAD.MOV.U32 R11, RZ, RZ, 0x181f ;  /* 0x0000181fff0b7424 */ /* 0x000fe400078e00ff */
[----:B------:R-:W-:-:S07]  /*23830*/  IMAD.MOV.U32 R15, RZ, RZ, -0x1 ;  /* 0xffffffffff0f7424 */ /* 0x000fce00078e00ff */
[----:B0-2---:R-:W-:Y:S05]  /*23840*/  WARPSYNC.COLLECTIVE R15, `(.L_x_3426) ;  /* 0x000000000f087348 */ /* 0x005fea0003c00000 */
[----:B--2---:R1:W2:Y:S02]  /*23850*/  SHFL.IDX P6, R14, R13, R12, R11 ;  /* 0x0000000c0d0e7389 */ /* 0x0042a400000c000b */
[----:B012---:R-:W-:Y:S01]  /*23860*/  ENDCOLLECTIVE ;  /* 0x000000000000791b */ /* 0x007fe20003800000 */
.L_x_3426:
[----:B------:R-:W-:Y:S05]  /*23870*/  BSYNC B0 ;  /* 0x0000000000007941 */ /* 0x000fea0003800000 */
.L_x_3425:
[----:B------:R-:W-:Y:S01]  /*23880*/  IMAD.MOV.U32 R13, RZ, RZ, R23 ;  /* 0x000000ffff0d7224 */ /* 0x000fe200078e0017 */
[----:B------:R-:W-:Y:S01]  /*23890*/  MOV R15, 0xffffffff ;  /* 0xffffffff000f7802 */ /* 0x000fe20000000f00 */
[----:B------:R-:W-:Y:S01]  /*238a0*/  IMAD.MOV.U32 R12, RZ, RZ, RZ ;  /* 0x000000ffff0c7224 */ /* 0x000fe200078e00ff */
[----:B------:R-:W-:Y:S01]  /*238b0*/  MOV R3, R14 ;  /* 0x0000000e00037202 */ /* 0x000fe20000000f00 */
[----:B------:R-:W-:Y:S02]  /*238c0*/  IMAD.MOV.U32 R11, RZ, RZ, 0x181f ;  /* 0x0000181fff0b7424 */ /* 0x000fe400078e00ff */
[----:B------:R-:W-:Y:S02]  /*238d0*/  IMAD.SHL.U32 R5, R31, 0x2, RZ ;  /* 0x000000021f057824 */ /* 0x000fe400078e00ff */
[----:B------:R-:W-:-:S07]  /*238e0*/  IMAD R4, R9, 0x2, R22 ;  /* 0x0000000209047824 */ /* 0x000fce00078e0216 */
[----:B------:R-:W-:Y:S05]  /*238f0*/  WARPSYNC.COLLECTIVE R15, `(.L_x_3427) ;  /* 0x000000000f087348 */ /* 0x000fea0003c00000 */
[----:B------:R0:W1:Y:S02]  /*23900*/  SHFL.IDX P6, R14, R13, R12, R11 ;  /* 0x0000000c0d0e7389 */ /* 0x00006400000c000b */
[----:B01----:R-:W-:Y:S01]  /*23910*/  ENDCOLLECTIVE ;  /* 0x000000000000791b */ /* 0x003fe20003800000 */
.L_x_3427:
        /* <DEDUP_REMOVED lines=11> */
.L_x_3428:
        /* <DEDUP_REMOVED lines=13> */
.L_x_3429:
[----:B------:R-:W-:Y:S02]  /*23aa0*/  IMAD.MOV.U32 R13, RZ, RZ, R24 ;  /* 0x000000ffff0d7224 */ /* 0x000fe400078e0018 */
[----:B------:R-:W-:Y:S01]  /*23ab0*/  IMAD.MOV.U32 R12, RZ, RZ, 0x2 ;  /* 0x00000002ff0c7424 */ /* 0x000fe200078e00ff */
[----:B------:R-:W-:-:S07]  /*23ac0*/  MOV R10, R14 ;  /* 0x0000000e000a7202 */ /* 0x000fce0000000f00 */
[----:B------:R-:W-:Y:S05]  /*23ad0*/  WARPSYNC.COLLECTIVE R15, `(.L_x_3430) ;  /* 0x000000000f087348 */ /* 0x000fea0003c00000 */
[----:B------:R0:W1:Y:S02]  /*23ae0*/  SHFL.IDX P6, R14, R13, R12, R11 ;  /* 0x0000000c0d0e7389 */ /* 0x00006400000c000b */
[----:B01----:R-:W-:Y:S01]  /*23af0*/  ENDCOLLECTIVE ;  /* 0x000000000000791b */ /* 0x003fe20003800000 */
.L_x_3430:
[----:B------:R-:W-:-:S05]  /*23b00*/  IADD3 R2, P2, R10, R5, RZ ;  /* 0x000000050a027210 */ /* 0x000fca0007f5e0ff */
[----:B------:R-:W-:-:S05]  /*23b10*/  IMAD.X R3, RZ, RZ, R7, P2 ;  /* 0x000000ffff037224 */ /* 0x000fca00010e0607 */
        /* <DEDUP_REMOVED lines=12> */
.L_x_3431:
[----:B------:R-:W-:Y:S01]  /*23be0*/  IMAD.MOV.U32 R13, RZ, RZ, R24 ;  /* 0x000000ffff0d7224 */ /* 0x000fe200078e0018 */
[----:B------:R-:W-:Y:S02]  /*23bf0*/  MOV R12, 0x3 ;  /* 0x00000003000c7802 */ /* 0x000fe40000000f00 */
[----:B------:R-:W-:-:S13]  /*23c00*/  IADD3 R2, P2, R14, R5, RZ ;  /* 0x000000050e027210 */ /* 0x000fda0007f5e0ff */
[----:B------:R-:W-:Y:S05]  /*23c10*/  WARPSYNC.COLLECTIVE R15, `(.L_x_3432) ;  /* 0x000000000f087348 */ /* 0x000fea0003c00000 */
[----:B------:R0:W1:Y:S02]  /*23c20*/  SHFL.IDX P6, R14, R13, R12, R11 ;  /* 0x0000000c0d0e7389 */ /* 0x00006400000c000b */
[----:B01----:R-:W-:Y:S01]  /*23c30*/  ENDCOLLECTIVE ;  /* 0x000000000000791b */ /* 0x003fe20003800000 */
.L_x_3432:
        /* <DEDUP_REMOVED lines=13> */
.L_x_3433:
[----:B------:R-:W-:Y:S01]  /*23d10*/  MOV R13, R24 ;  /* 0x00000018000d7202 */ /* 0x000fe20000000f00 */
[----:B------:R-:W-:Y:S01]  /*23d20*/  IMAD.MOV.U32 R12, RZ, RZ, 0x4 ;  /* 0x00000004ff0c7424 */ /* 0x000fe200078e00ff */
[----:B------:R-:W-:-:S13]  /*23d30*/  IADD3 R2, P2, R14, R5, RZ ;  /* 0x000000050e027210 */ /* 0x000fda0007f5e0ff */
[----:B------:R-:W-:Y:S05]  /*23d40*/  WARPSYNC.COLLECTIVE R15, `(.L_x_3434) ;  /* 0x000000000f087348 */ /* 0x000fea0003c00000 */
[----:B------:R0:W1:Y:S02]  /*23d50*/  SHFL.IDX P6, R14, R13, R12, R11 ;  /* 0x0000000c0d0e7389 */ /* 0x00006400000c000b */
[----:B01----:R-:W-:Y:S01]  /*23d60*/  ENDCOLLECTIVE ;  /* 0x000000000000791b */ /* 0x003fe20003800000 */
.L_x_3434:
        /* <DEDUP_REMOVED lines=13> */
.L_x_3435:
[----:B------:R-:W-:Y:S02]  /*23e40*/  IMAD.MOV.U32 R13, RZ, RZ, R24 ;  /* 0x000000ffff0d7224 */ /* 0x000fe400078e0018 */
[----:B------:R-:W-:Y:S01]  /*23e50*/  IMAD.MOV.U32 R12, RZ, RZ, 0x5 ;  /* 0x00000005ff0c7424 */ /* 0x000fe200078e00ff */
[----:B------:R-:W-:-:S07]  /*23e60*/  MOV R10, R14 ;  /* 0x0000000e000a7202 */ /* 0x000fce0000000f00 */
[----:B------:R-:W-:Y:S05]  /*23e70*/  WARPSYNC.COLLECTIVE R15, `(.L_x_3436) ;  /* 0x000000000f087348 */ /* 0x000fea0003c00000 */
[----:B------:R0:W1:Y:S02]  /*23e80*/  SHFL.IDX P6, R14, R13, R12, R11 ;  /* 0x0000000c0d0e7389 */ /* 0x00006400000c000b */
[----:B01----:R-:W-:Y:S01]  /*23e90*/  ENDCOLLECTIVE ;  /* 0x000000000000791b */ /* 0x003fe20003800000 */
.L_x_3436:
        /* <DEDUP_REMOVED lines=14> */
.L_x_3437:
[----:B------:R-:W-:Y:S01]  /*23f80*/  IMAD.MOV.U32 R13, RZ, RZ, R24 ;  /* 0x000000ffff0d7224 */ /* 0x000fe200078e0018 */
[----:B------:R-:W-:Y:S02]  /*23f90*/  MOV R12, 0x6 ;  /* 0x00000006000c7802 */ /* 0x000fe40000000f00 */
[----:B------:R-:W-:-:S13]  /*23fa0*/  IADD3 R2, P2, R14, R5, RZ ;  /* 0x000000050e027210 */ /* 0x000fda0007f5e0ff */
[----:B------:R-:W-:Y:S05]  /*23fb0*/  WARPSYNC.COLLECTIVE R15, `(.L_x_3438) ;  /* 0x000000000f087348 */ /* 0x000fea0003c00000 */
[----:B------:R0:W1:Y:S02]  /*23fc0*/  SHFL.IDX P6, R14, R13, R12, R11 ;  /* 0x0000000c0d0e7389 */ /* 0x00006400000c000b */
[----:B01----:R-:W-:Y:S01]  /*23fd0*/  ENDCOLLECTIVE ;  /* 0x000000000000791b */ /* 0x003fe20003800000 */
.L_x_3438:
        /* <DEDUP_REMOVED lines=13> */
.L_x_3439:
[----:B------:R-:W-:Y:S02]  /*240b0*/  IMAD.MOV.U32 R13, RZ, RZ, R24 ;  /* 0x000000ffff0d7224 */ /* 0x000fe400078e0018 */
[----:B------:R-:W-:Y:S02]  /*240c0*/  IMAD.MOV.U32 R12, RZ, RZ, 0x7 ;  /* 0x00000007ff0c7424 */ /* 0x000fe400078e00ff */
[----:B------:R-:W-:-:S07]  /*240d0*/  IMAD.MOV.U32 R10, RZ, RZ, R14 ;  /* 0x000000ffff0a7224 */ /* 0x000fce00078e000e */
[----:B------:R-:W-:Y:S05]  /*240e0*/  WARPSYNC.COLLECTIVE R15, `(.L_x_3440) ;  /* 0x000000000f087348 */ /* 0x000fea0003c00000 */
[----:B------:R0:W1:Y:S02]  /*240f0*/  SHFL.IDX P6, R14, R13, R12, R11 ;  /* 0x0000000c0d0e7389 */ /* 0x00006400000c000b */
[----:B01----:R-:W-:Y:S01]  /*24100*/  ENDCOLLECTIVE ;  /* 0x000000000000791b */ /* 0x003fe20003800000 */
.L_x_3440:
[----:B------:R-:W-:-:S04]  /*24110*/  IADD3 R2, P2, R10, R5, RZ ;  /* 0x000000050a027210 */ /* 0x000fc80007f5e0ff */
[----:B------:R-:W-:-:S05]  /*24120*/  IADD3.X R3, RZ, R8, RZ, P2, !PT ;  /* 0x00000008ff037210 */ /* 0x000fca00017fe4ff */
        /* <DEDUP_REMOVED lines=10> */
.L_x_3441:
[----:B------:R-:W-:Y:S05]  /*241d0*/  BRA `(.L_x_3442) ;  /* 0xffffff8c00887947 */ /* 0x000fea000383ffff */
.L_x_3197:
[----:B------:R-:W-:Y:S01]  /*241e0*/  BSSY B0, `(.L_x_3443) ;  /* 0x0000008000007945 */ /* 0x000fe20003800000 */
[----:B------:R-:W-:Y:S01]  /*241f0*/  IMAD.MOV.U32 R13, RZ, RZ, R16 ;  /* 0x000000ffff0d7224 */ /* 0x000fe200078e0010 */
[----:B------:R-:W-:Y:S01]  /*24200*/  MOV R15, 0xffffffff ;  /* 0xffffffff000f7802 */ /* 0x000fe20000000f00 */
[----:B------:R-:W-:Y:S02]  /*24210*/  IMAD.MOV.U32 R12, RZ, RZ, RZ ;  /* 0x000000ffff0c7224 */ /* 0x000fe400078e00ff */
[----:B-1----:R-:W-:-:S07]  /*24220*/  IMAD.MOV.U32 R11, RZ, RZ, 0x1f ;  /* 0x0000001fff0b7424 */ /* 0x002fce00078e00ff */
[----:B0-----:R-:W-:Y:S05]  /*24230*/  WARPSYNC.COLLECTIVE R15, `(.L_x_3444) ;  /* 0x000000000f087348 */ /* 0x001fea0003c00000 */
[----:B------:R1:W2:Y:S02]  /*24240*/  SHFL.IDX P6, R14, R13, R12, R11 ;  /* 0x0000000c0d0e7389 */ /* 0x0002a400000c000b */
[----:B012---:R-:W-:Y:S01]  /*24250*/  ENDCOLLECTIVE ;  /* 0x000000000000791b */ /* 0x007fe20003800000 */
.L_x_3444:
[----:B------:R-:W-:Y:S05]  /*24260*/  BSYNC B0 ;  /* 0x0000000000007941 */ /* 0x000fea0003800000 */
.L_x_3443:
[----:B------:R-:W-:Y:S01]  /*24270*/  IMAD.MOV.U32 R13, RZ, RZ, R16 ;  /* 0x000000ffff0d7224 */ /* 0x000fe200078e0010 */
[----:B------:R-:W-:Y:S01]  /*24280*/  MOV R11, 0x1f ;  /* 0x0000001f000b7802 */ /* 0x000fe20000000f00 */
[----:B------:R-:W-:Y:S02]  /*24290*/  IMAD.MOV.U32 R12, RZ, RZ, 0x1 ;  /* 0x00000001ff0c7424 */ /* 0x000fe400078e00ff */
[----:B------:R-:W-:Y:S02]  /*242a0*/  IMAD.MOV.U32 R15, RZ, RZ, -0x1 ;  /* 0xffffffffff0f7424 */ /* 0x000fe400078e00ff */
[----:B------:R-:W-:Y:S02]  /*242b0*/  IMAD.IADD R5, R19, 0x1, R8 ;  /* 0x0000000113057824 */ /* 0x000fe400078e0208 */
[----:B------:R-:W-:-:S07]  /*242c0*/  IMAD.MOV.U32 R0, RZ, RZ, R14 ;  /* 0x000000ffff007224 */ /* 0x000fce00078e000e */
[----:B------:R-:W-:Y:S05]  /*242d0*/  WARPSYNC.COLLECTIVE R15, `(.L_x_3445) ;  /* 0x000000000f087348 */ /* 0x000fea0003c00000 */
[----:B------:R0:W1:Y:S02]  /*242e0*/  SHFL.IDX P6, R14, R13, R12, R11 ;  /* 0x0000000c0d0e7389 */ /* 0x00006400000c000b */
[----:B01----:R-:W-:Y:S01]  /*242f0*/  ENDCOLLECTIVE ;  /* 0x000000000000791b */ /* 0x003fe20003800000 */
.L_x_3445:
[----:B------:R-:W-:Y:S02]  /*24300*/  ULDC UR4, c[0x0][0xc3c] ;  /* 0x00030f0000047ab9 */ /* 0x000fe40000000800 */
[----:B------:R-:W-:-:S13]  /*24310*/  ISETP.GE.OR P1, PT, R5, UR4, !P0 ;  /* 0x0000000405007c0c */ /* 0x000fda000c726670 */
[----:B------:R-:W0:Y:S01]  /*24320*/  @!P1 LDC.64 R2, c[0x0][0xc80] ;  /* 0x00032000ff029b82 */ /* 0x000e220000000a00 */
[----:B------:R-:W-:Y:S02]  /*24330*/  IMAD.MOV.U32 R11, RZ, RZ, RZ ;  /* 0x000000ffff0b7224 */ /* 0x000fe400078e00ff */
[----:B------:R-:W-:Y:S02]  /*24340*/  IMAD.MOV.U32 R4, RZ, RZ, R14 ;  /* 0x000000ffff047224 */ /* 0x000fe400078e000e */
[----:B0-----:R-:W-:-:S06]  /*24350*/  @!P1 IMAD.WIDE R2, R5, 0x4, R2 ;  /* 0x0000000405029825 */ /* 0x001fcc00078e0202 */
[----:B------:R-:W2:Y:S01]  /*24360*/  @!P1 LDG.E R2, desc[UR42][R2.64] ;  /* 0x0000002a02029981 */ /* 0x000ea2000c1e1900 */
[----:B------:R-:W-:Y:S02]  /*24370*/  MOV R5, RZ ;  /* 0x000000ff00057202 */ /* 0x000fe40000000f00 */
        /* <DEDUP_REMOVED lines=10> */
.L_x_3446:
[----:B------:R-:W-:Y:S01]  /*24420*/  IMAD.MOV.U32 R12, RZ, RZ, 0x2 ;  /* 0x00000002ff0c7424 */ /* 0x000fe200078e00ff */
[----:B------:R-:W-:-:S04]  /*24430*/  SEL R6, R14, RZ, P1 ;  /* 0x000000ff0e067207 */ /* 0x000fc80000800000 */
[----:B------:R-:W-:-:S05]  /*24440*/  IADD3 R6, R5, R6, RZ ;  /* 0x0000000605067210 */ /* 0x000fca0007ffe0ff */
[----:B------:R-:W-:-:S07]  /*24450*/  IMAD.MOV.U32 R13, RZ, RZ, R6 ;  /* 0x000000ffff0d7224 */ /* 0x000fce00078e0006 */
[----:B------:R-:W-:Y:S05]  /*24460*/  WARPSYNC.COLLECTIVE R15, `(.L_x_3447) ;  /* 0x000000000f087348 */ /* 0x000fea0003c00000 */
[----:B------:R0:W1:Y:S02]  /*24470*/  SHFL.UP P6, R14, R13, R12, R11 ;  /* 0x0400000c0d0e7389 */ /* 0x00006400000c000b */
[----:B01----:R-:W-:Y:S01]  /*24480*/  ENDCOLLECTIVE ;  /* 0x000000000000791b */ /* 0x003fe20003800000 */
.L_x_3447:
[----:B------:R-:W-:Y:S01]  /*24490*/  IMAD.MOV.U32 R12, RZ, RZ, 0x4 ;  /* 0x00000004ff0c7424 */ /* 0x000fe200078e00ff */
[----:B------:R-:W-:-:S05]  /*244a0*/  SEL R7, R14, RZ, P2 ;  /* 0x000000ff0e077207 */ /* 0x000fca0001000000 */
[----:B------:R-:W-:-:S05]  /*244b0*/  IMAD.IADD R7, R6, 0x1, R7 ;  /* 0x0000000106077824 */ /* 0x000fca00078e0207 */
[----:B------:R-:W-:-:S07]  /*244c0*/  MOV R13, R7 ;  /* 0x00000007000d7202 */ /* 0x000fce0000000f00 */
[----:B------:R-:W-:Y:S05]  /*244d0*/  WARPSYNC.COLLECTIVE R15, `(.L_x_3448) ;  /* 0x000000000f087348 */ /* 0x000fea0003c00000 */
[----:B------:R0:W1:Y:S02]  /*244e0*/  SHFL.UP P6, R14, R13, R12, R11 ;  /* 0x0400000c0d0e7389 */ /* 0x00006400000c000b */
[----:B01----:R-:W-:Y:S01]  /*244f0*/  ENDCOLLECTIVE ;  /* 0x000000000000791b */ /* 0x003fe20003800000 */
.L_x_3448:
[----:B------:R-:W-:Y:S02]  /*24500*/  MOV R12, 0x8 ;  /* 0x00000008000c7802 */ /* 0x000fe40000000f00 */
[----:B------:R-:W-:-:S05]  /*24510*/  SEL R2, R14, RZ, P3 ;  /* 0x000000ff0e027207 */ /* 0x000fca0001800000 */
[----:B------:R-:W-:-:S04]  /*24520*/  IMAD.IADD R2, R7, 0x1, R2 ;  /* 0x0000000107027824 */ /* 0x000fc800078e0202 */
[----:B------:R-:W-:-:S07]  /*24530*/  IMAD.MOV.U32 R13, RZ, RZ, R2 ;  /* 0x000000ffff0d7224 */ /* 0x000fce00078e0002 */
[----:B------:R-:W-:Y:S05]  /*24540*/  WARPSYNC.COLLECTIVE R15, `(.L_x_3449) ;  /* 0x000000000f087348 */ /* 0x000fea0003c00000 */
[----:B------:R0:W1:Y:S02]  /*24550*/  SHFL.UP P6, R14, R13, R12, R11 ;  /* 0x0400000c0d0e7389 */ /* 0x00006400000c000b */
[----:B01----:R-:W-:Y:S01]  /*24560*/  ENDCOLLECTIVE ;  /* 0x000000000000791b */ /* 0x003fe20003800000 */
.L_x_3449:
[----:B------:R-:W-:Y:S02]  /*24570*/  MOV R12, 0x10 ;  /* 0x00000010000c7802 */ /* 0x000fe40000000f00 */
[----:B------:R-:W-:-:S05]  /*24580*/  SEL R3, R14, RZ, P4 ;  /* 0x000000ff0e037207 */ /* 0x000fca0002000000 */
[----:B------:R-:W-:-:S04]  /*24590*/  IMAD.IADD R3, R2, 0x1, R3 ;  /* 0x0000000102037824 */ /* 0x000fc800078e0203 */
[----:B------:R-:W-:-:S07]  /*245a0*/  IMAD.MOV.U32 R13, RZ, RZ, R3 ;  /* 0x000000ffff0d7224 */ /* 0x000fce00078e0003 */
[----:B------:R-:W-:Y:S05]  /*245b0*/  WARPSYNC.COLLECTIVE R15, `(.L_x_3450) ;  /* 0x000000000f087348 */ /* 0x000fea0003c00000 */
[----:B------:R0:W1:Y:S02]  /*245c0*/  SHFL.UP P6, R14, R13, R12, R11 ;  /* 0x0400000c0d0e7389 */ /* 0x00006400000c000b */
[----:B01----:R-:W-:Y:S01]  /*245d0*/  ENDCOLLECTIVE ;  /* 0x000000000000791b */ /* 0x003fe20003800000 */
.L_x_3450:
        /* <DEDUP_REMOVED lines=8> */
.L_x_3451:
[----:B------:R-:W-:Y:S05]  /*24660*/  BRA `(.L_x_3452) ;  /* 0xffffff8c00947947 */ /* 0x000fea000383ffff */
.L_x_3202:
[----:B------:R-:W-:Y:S01]  /*24670*/  BSSY B0, `(.L_x_3453) ;  /* 0x0000008000007945 */ /* 0x000fe20003800000 */
[----:B-----5:R-:W-:Y:S01]  /*24680*/  IMAD.MOV.U32 R13, RZ, RZ, R5 ;  /* 0x000000ffff0d7224 */ /* 0x020fe200078e0005 */
[----:B------:R-:W-:Y:S01]  /*24690*/  MOV R12, 0x1 ;  /* 0x00000001000c7802 */ /* 0x000fe20000000f00 */
[----:B-1----:R-:W-:Y:S02]  /*246a0*/  IMAD.MOV.U32 R11, RZ, RZ, RZ ;  /* 0x000000ffff0b7224 */ /* 0x002fe400078e00ff */
[----:B------:R-:W-:-:S07]  /*246b0*/  IMAD.MOV.U32 R15, RZ, RZ, -0x1 ;  /* 0xffffffffff0f7424 */ /* 0x000fce00078e00ff */
[----:B0-23--:R-:W-:Y:S05]  /*246c0*/  WARPSYNC.COLLECTIVE R15, `(.L_x_3454) ;  /* 0x000000000f087348 */ /* 0x00dfea0003c00000 */
[----:B------:R1:W4:Y:S02]  /*246d0*/  SHFL.UP P6, R14, R13, R12, R11 ;  /* 0x0400000c0d0e7389 */ /* 0x00032400000c000b */
[----:B01234-:R-:W-:Y:S01]  /*246e0*/  ENDCOLLECTIVE ;  /* 0x000000000000791b */ /* 0x01ffe20003800000 */
.L_x_3454:
[----:B------:R-:W-:Y:S05]  /*246f0*/  BSYNC B0 ;  /* 0x0000000000007941 */ /* 0x000fea0003800000 */
.L_x_3453:
        /* <DEDUP_REMOVED lines=8> */
.L_x_3455:
[----:B------:R-:W-:Y:S02]  /*24780*/  MOV R12, 0x4 ;  /* 0x00000004000c7802 */ /* 0x000fe40000000f00 */
[----:B------:R-:W-:-:S05]  /*24790*/  SEL R2, R14, RZ, P2 ;  /* 0x000000ff0e027207 */ /* 0x000fca0001000000 */
[----:B------:R-:W-:-:S04]  /*247a0*/  IMAD.IADD R2, R13, 0x1, R2 ;  /* 0x000000010d027824 */ /* 0x000fc800078e0202 */
[----:B------:R-:W-:-:S07]  /*247b0*/  IMAD.MOV.U32 R13, RZ, RZ, R2 ;  /* 0x000000ffff0d7224 */ /* 0x000fce00078e0002 */
[----:B------:R-:W-:Y:S05]  /*247c0*/  WARPSYNC.COLLECTIVE R15, `(.L_x_3456) ;  /* 0x000000000f087348 */ /* 0x000fea0003c00000 */
[----:B------:R0:W1:Y:S02]  /*247d0*/  SHFL.UP P6, R14, R13, R12, R11 ;  /* 0x0400000c0d0e7389 */ /* 0x00006400000c000b */
[----:B01----:R-:W-:Y:S01]  /*247e0*/  ENDCOLLECTIVE ;  /* 0x000000000000791b */ /* 0x003fe20003800000 */
.L_x_3456:
[----:B------:R-:W-:Y:S02]  /*247f0*/  MOV R12, 0x8 ;  /* 0x00000008000c7802 */ /* 0x000fe40000000f00 */
[----:B------:R-:W-:-:S05]  /*24800*/  SEL R3, R14, RZ, P3 ;  /* 0x000000ff0e037207 */ /* 0x000fca0001800000 */
[----:B------:R-:W-:-:S04]  /*24810*/  IMAD.IADD R3, R2, 0x1, R3 ;  /* 0x0000000102037824 */ /* 0x000fc800078e0203 */
[----:B------:R-:W-:-:S07]  /*24820*/  IMAD.MOV.U32 R13, RZ, RZ, R3 ;  /* 0x000000ffff0d7224 */ /* 0x000fce00078e0003 */
[----:B------:R-:W-:Y:S05]  /*24830*/  WARPSYNC.COLLECTIVE R15, `(.L_x_3457) ;  /* 0x000000000f087348 */ /* 0x000fea0003c00000 */
[----:B------:R0:W1:Y:S02]  /*24840*/  SHFL.UP P6, R14, R13, R12, R11 ;  /* 0x0400000c0d0e7389 */ /* 0x00006400000c000b */
[----:B01----:R-:W-:Y:S01]  /*24850*/  ENDCOLLECTIVE ;  /* 0x000000000000791b */ /* 0x003fe20003800000 */
.L_x_3457:
[----:B------:R-:W-:Y:S02]  /*24860*/  MOV R12, 0x10 ;  /* 0x00000010000c7802 */ /* 0x000fe40000000f00 */
[----:B------:R-:W-:-:S05]  /*24870*/  SEL R4, R14, RZ, P4 ;  /* 0x000000ff0e047207 */ /* 0x000fca0002000000 */
[----:B------:R-:W-:-:S04]  /*24880*/  IMAD.IADD R4, R3, 0x1, R4 ;  /* 0x0000000103047824 */ /* 0x000fc800078e0204 */
[----:B------:R-:W-:-:S07]  /*24890*/  IMAD.MOV.U32 R13, RZ, RZ, R4 ;  /* 0x000000ffff0d7224 */ /* 0x000fce00078e0004 */
[----:B------:R-:W-:Y:S05]  /*248a0*/  WARPSYNC.COLLECTIVE R15, `(.L_x_3458) ;  /* 0x000000000f087348 */ /* 0x000fea0003c00000 */
[----:B------:R0:W1:Y:S02]  /*248b0*/  SHFL.UP P6, R14, R13, R12, R11 ;  /* 0x0400000c0d0e7389 */ /* 0x00006400000c000b */
[----:B01----:R-:W-:Y:S01]  /*248c0*/  ENDCOLLECTIVE ;  /* 0x000000000000791b */ /* 0x003fe20003800000 */
.L_x_3458:
        /* <DEDUP_REMOVED lines=8> */
.L_x_3459:
[----:B------:R-:W-:Y:S05]  /*24950*/  BRA `(.L_x_3460) ;  /* 0xffffff8c00747947 */ /* 0x000fea000383ffff */
.L_x_3204:
[----:B------:R-:W-:Y:S01]  /*24960*/  BSSY B0, `(.L_x_3461) ;  /* 0x0000006000007945 */ /* 0x000fe20003800000 */
[----:B------:R-:W-:Y:S01]  /*24970*/  PLOP3.LUT P6, PT, P6, PT, PT, 0x8, 0x0 ;  /* 0x000000000000781c */ /* 0x000fe200037ce170 */
[----:B------:R-:W-:-:S12]  /*24980*/  IMAD.MOV.U32 R15, RZ, RZ, -0x1 ;  /* 0xffffffffff0f7424 */ /* 0x000fd800078e00ff */
[----:B012---:R-:W-:Y:S05]  /*24990*/  WARPSYNC.COLLECTIVE R15, `(.L_x_3462) ;  /* 0x000000000f087348 */ /* 0x007fea0003c00000 */
[----:B------:R-:W-:Y:S01]  /*249a0*/  VOTE.ANY R14, PT, P6 ;  /* 0x00000000000e7806 */ /* 0x000fe200030e0100 */
[----:B012---:R-:W-:Y:S06]  /*249b0*/  ENDCOLLECTIVE ;  /* 0x000000000000791b */ /* 0x007fec0003800000 */
.L_x_3462:
[----:B------:R-:W-:Y:S05]  /*249c0*/  BSYNC B0 ;  /* 0x0000000000007941 */ /* 0x000fea0003800000 */
.L_x_3461:
        /* <DEDUP_REMOVED lines=9> */
.L_x_3463:
[----:B------:R-:W-:Y:S01]  /*24a60*/  IMAD.MOV.U32 R5, RZ, RZ, R14 ;  /* 0x000000ffff057224 */ /* 0x000fe200078e000e */
[----:B------:R-:W-:Y:S06]  /*24a70*/  BRA `(.L_x_3464) ;  /* 0xffffff8c00647947 */ /* 0x000fec000383ffff */
.L_x_3206:
[----:B------:R-:W-:Y:S01]  /*24a80*/  BSSY B0, `(.L_x_3465) ;  /* 0x0000007000007945 */ /* 0x000fe20003800000 */
[----:B------:R-:W-:Y:S01]  /*24a90*/  MOV R13, R6 ;  /* 0x00000006000d7202 */ /* 0x000fe20000000f00 */
[----:B-1----:R-:W-:Y:S02]  /*24aa0*/  IMAD.MOV.U32 R11, RZ, RZ, 0x1f ;  /* 0x0000001fff0b7424 */ /* 0x002fe400078e00ff */
[----:B------:R-:W-:-:S07]  /*24ab0*/  IMAD.MOV.U32 R15, RZ, RZ, -0x1 ;  /* 0xffffffffff0f7424 */ /* 0x000fce00078e00ff */
[----:B0-234-:R-:W-:Y:S05]  /*24ac0*/  WARPSYNC.COLLECTIVE R15, `(.L_x_3466) ;  /* 0x000000000f087348 */ /* 0x01dfea0003c00000 */
[----:B------:R1:W0:Y:S02]  /*24ad0*/  SHFL.IDX P6, R14, R13, R12, R11 ;  /* 0x0000000c0d0e7389 */ /* 0x00022400000c000b */
[----:B01234-:R-:W-:Y:S01]  /*24ae0*/  ENDCOLLECTIVE ;  /* 0x000000000000791b */ /* 0x01ffe20003800000 */
.L_x_3466:
[----:B------:R-:W-:Y:S05]  /*24af0*/  BSYNC B0 ;  /* 0x0000000000007941 */ /* 0x000fea0003800000 */
.L_x_3465:
[----:B------:R-:W-:Y:S05]  /*24b00*/  BRA `(.L_x_3205) ;  /* 0xffffff8c005c7947 */ /* 0x000fea000383ffff */
.L_x_3210:
[----:B-1----:R1:W2:Y:S02]  /*24b10*/  SYNCS.PHASECHK.TRANS64.TRYWAIT P0, [R4+URZ+0x28820], R0 ;  /* 0x02882000040075a7 */ /* 0x0022a4000800017f */
[----:B--2---:R-:W-:Y:S05]  /*24b20*/  @!P0 NANOSLEEP.SYNCS 0x989680 ;  /* 0x009896800000895d */ /* 0x004fea0003900000 */
[----:B------:R-:W2:Y:S02]  /*24b30*/  @!P0 SYNCS.PHASECHK.TRANS64 P0, [R4+URZ+0x28820], R0 ;  /* 0x02882000040085a7 */ /* 0x000ea4000800007f */
[----:B--2---:R-:W-:Y:S05]  /*24b40*/  @!P0 BRA `(.L_x_3210) ;  /* 0xfffffffc00f08947 */ /* 0x004fea000383ffff */
[----:B------:R-:W-:Y:S05]  /*24b50*/  BRA `(.L_x_3467) ;  /* 0xffffff9000d47947 */ /* 0x000fea000383ffff */
.L_x_3211:
[----:B------:R-:W2:Y:S01]  /*24b60*/  S2R R2, SR_TID.X ;  /* 0x0000000000027919 */ /* 0x000ea20000002100 */
[----:B------:R-:W-:Y:S01]  /*24b70*/  BSSY B0, `(.L_x_3468) ;  /* 0x000000a000007945 */ /* 0x000fe20003800000 */
[----:B------:R-:W-:Y:S01]  /*24b80*/  IMAD.MOV.U32 R12, RZ, RZ, RZ ;  /* 0x000000ffff0c7224 */ /* 0x000fe200078e00ff */
[----:B------:R-:W-:Y:S01]  /*24b90*/  MOV R15, 0xffffffff ;  /* 0xffffffff000f7802 */ /* 0x000fe20000000f00 */
[----:B------:R-:W-:Y:S01]  /*24ba0*/  IMAD.MOV.U32 R11, RZ, RZ, 0x1f ;  /* 0x0000001fff0b7424 */ /* 0x000fe200078e00ff */
[----:B--2---:R-:W-:-:S04]  /*24bb0*/  SHF.R.U32.HI R2, RZ, 0x5, R2 ;  /* 0x00000005ff027819 */ /* 0x004fc80000011602 */
[----:B------:R-:W-:-:S04]  /*24bc0*/  LOP3.LUT R2, R2, 0x3, RZ, 0xc0, !PT ;  /* 0x0000000302027812 */ /* 0x000fc800078ec0ff */
[----:B------:R-:W-:-:S07]  /*24bd0*/  MOV R13, R2 ;  /* 0x00000002000d7202 */ /* 0x000fce0000000f00 */
[----:B01-34-:R-:W-:Y:S05]  /*24be0*/  WARPSYNC.COLLECTIVE R15, `(.L_x_3469) ;  /* 0x000000000f087348 */ /* 0x01bfea0003c00000 */
[----:B------:R2:W0:Y:S02]  /*24bf0*/  SHFL.IDX P6, R14, R13, R12, R11 ;  /* 0x0000000c0d0e7389 */ /* 0x00042400000c000b */
[----:B01234-:R-:W-:Y:S01]  /*24c00*/  ENDCOLLECTIVE ;  /* 0x000000000000791b */ /* 0x01ffe20003800000 */
.L_x_3469:
[----:B------:R-:W-:Y:S05]  /*24c10*/  BSYNC B0 ;  /* 0x0000000000007941 */ /* 0x000fea0003800000 */
.L_x_3468:
[----:B------:R-:W-:Y:S05]  /*24c20*/  BRA `(.L_x_3470) ;  /* 0xffffff9000bc7947 */ /* 0x000fea000383ffff */
.L_x_3212:
[----:B------:R-:W-:Y:S01]  /*24c30*/  BSSY B0, `(.L_x_3471) ;  /* 0x0000006000007945 */ /* 0x000fe20003800000 */
[----:B------:R-:W-:-:S07]  /*24c40*/  IMAD.MOV.U32 R15, RZ, RZ, -0x1 ;  /* 0xffffffffff0f7424 */ /* 0x000fce00078e00ff */
[----:B01-34-:R-:W-:Y:S05]  /*24c50*/  WARPSYNC.COLLECTIVE R15, `(.L_x_3472) ;  /* 0x000000000f0c7348 */ /* 0x01bfea0003c00000 */
[----:B------:R-:W-:Y:S02]  /*24c60*/  ELECT P6, UR62, PT ;  /* 0x00000000003e782f */ /* 0x000fe400038c0000 */
[----:B------:R-:W-:Y:S01]  /*24c70*/  MOV R14, UR62 ;  /* 0x0000003e000e7c02 */ /* 0x000fe20008000f00 */
[----:B01-34-:R-:W-:Y:S10]  /*24c80*/  ENDCOLLECTIVE ;  /* 0x000000000000791b */ /* 0x01bff40003800000 */
.L_x_3472:
[----:B------:R-:W-:Y:S05]  /*24c90*/  BSYNC B0 ;  /* 0x0000000000007941 */ /* 0x000fea0003800000 */
.L_x_3471:
[----:B------:R-:W-:Y:S05]  /*24ca0*/  BRA `(.L_x_3473) ;  /* 0xffffff9000b07947 */ /* 0x000fea000383ffff */
.L_x_3214:
[----:B-1----:R1:W2:Y:S02]  /*24cb0*/  SYNCS.PHASECHK.TRANS64.TRYWAIT P1, [R5+URZ+0x28840], R0 ;  /* 0x02884000050075a7 */ /* 0x0022a4000802017f */
[----:B--2---:R-:W-:Y:S05]  /*24cc0*/  @!P1 NANOSLEEP.SYNCS 0x989680 ;  /* 0x009896800000995d */ /* 0x004fea0003900000 */
[----:B------:R-:W2:Y:S02]  /*24cd0*/  @!P1 SYNCS.PHASECHK.TRANS64 P1, [R5+URZ+0x28840], R0 ;  /* 0x02884000050095a7 */ /* 0x000ea4000802007f */
[----:B--2---:R-:W-:Y:S05]  /*24ce0*/  @!P1 BRA `(.L_x_3214) ;  /* 0xfffffffc00f09947 */ /* 0x004fea000383ffff */
[----:B------:R-:W-:Y:S05]  /*24cf0*/  BRA `(.L_x_3474) ;  /* 0xffffff9000d07947 */ /* 0x000fea000383ffff */
.L_x_3216:
[----:B--2---:R2:W0:Y:S02]  /*24d00*/  SYNCS.PHASECHK.TRANS64.TRYWAIT P1, [R25+URZ+0x28840], R2 ;  /* 0x02884002190075a7 */ /* 0x004424000802017f */
[----:B0-----:R-:W-:Y:S05]  /*24d10*/  @!P1 NANOSLEEP.SYNCS 0x989680 ;  /* 0x009896800000995d */ /* 0x001fea0003900000 */
[----:B------:R-:W0:Y:S02]  /*24d20*/  @!P1 SYNCS.PHASECHK.TRANS64 P1, [R25+URZ+0x28840], R2 ;  /* 0x02884002190095a7 */ /* 0x000e24000802007f */
[----:B0-----:R-:W-:Y:S05]  /*24d30*/  @!P1 BRA `(.L_x_3216) ;  /* 0xfffffffc00f09947 */ /* 0x001fea000383ffff */
[----:B------:R-:W-:Y:S05]  /*24d40*/  BRA `(.L_x_3475) ;  /* 0xffffff9000dc7947 */ /* 0x000fea000383ffff */
.L_x_3218:
[----:B------:R0:W0:Y:S02]  /*24d50*/  SYNCS.PHASECHK.TRANS64.TRYWAIT P1, [R5+URZ+0x28860], R0 ;  /* 0x02886000050075a7 */ /* 0x000024000802017f */
[----:B0-----:R-:W-:Y:S05]  /*24d60*/  @!P1 NANOSLEEP.SYNCS 0x989680 ;  /* 0x009896800000995d */ /* 0x001fea0003900000 */
[----:B------:R-:W0:Y:S02]  /*24d70*/  @!P1 SYNCS.PHASECHK.TRANS64 P1, [R5+URZ+0x28860], R0 ;  /* 0x02886000050095a7 */ /* 0x000e24000802007f */
[----:B0-----:R-:W-:Y:S05]  /*24d80*/  @!P1 BRA `(.L_x_3218) ;  /* 0xfffffffc00f09947 */ /* 0x001fea000383ffff */
[----:B------:R-:W-:Y:S05]  /*24d90*/  BRA `(.L_x_3476) ;  /* 0xffffff9000d87947 */ /* 0x000fea000383ffff */
.L_x_3477:
        /* <DEDUP_REMOVED lines=14> */
.L_x_3486:


//--------------------- .nv.global.init           --------------------------
	.section	.nv.global.init,"aw",@progbits
.nv.global.init:
	.type		$str$23,@object
	.size		$str$23,($str$24 - $str$23)
$str$23:
        /*0000*/ 	.byte	0x28, 0x61, 0x64, 0x64, 0x72, 0x65, 0x73, 0x73, 0x20, 0x26, 0x20, 0x6d, 0x61, 0x73, 0x6b, 0x29
        /*0010*/ 	.byte	0x20, 0x3d, 0x3d, 0x20, 0x30, 0x00
	.type		$str$24,@object
	.size		$str$24,(__unnamed_4 - $str$24)
$str$24:
        /*0016*/ 	.byte	0x2f, 0x74, 0x6d, 0x70, 0x2f, 0x6f, 0x73, 0x73, 0x5f, 0x6b, 0x65, 0x72, 0x6e, 0x65, 0x6c, 0x73
        /*0026*/ 	.byte	0x5f, 0x73, 0x72, 0x63, 0x2f, 0x66, 0x6c, 0x61, 0x73, 0x68, 0x5f, 0x61, 0x74, 0x74, 0x65, 0x6e
        /*0036*/ 	.byte	0x74, 0x69, 0x6f, 0x6e, 0x2f, 0x63, 0x73, 0x72, 0x63, 0x2f, 0x63, 0x75, 0x74, 0x6c, 0x61, 0x73
        /*0046*/ 	.byte	0x73, 0x2f, 0x69, 0x6e, 0x63, 0x6c, 0x75, 0x64, 0x65, 0x2f, 0x63, 0x75, 0x74, 0x65, 0x2f, 0x70
        /*0056*/ 	.byte	0x6f, 0x69, 0x6e, 0x74, 0x65, 0x72, 0x5f, 0x66, 0x6c, 0x61, 0x67, 0x67, 0x65, 0x64, 0x2e, 0x68
        /*0066*/ 	.byte	0x70, 0x70, 0x00
	.type		__unnamed_4,@object
	.size		__unnamed_4,(__unnamed_3 - __unnamed_4)
__unnamed_4:
        /* <DEDUP_REMOVED lines=24> */
	.type		__unnamed_3,@object
	.size		__unnamed_3,(__unnamed_2 - __unnamed_3)
__unnamed_3:
        /* <DEDUP_REMOVED lines=29> */
	.type		__unnamed_2,@object
	.size		__unnamed_2,(__unnamed_1 - __unnamed_2)
__unnamed_2:
        /* <DEDUP_REMOVED lines=29> */
	.type		__unnamed_1,@object
	.size		__unnamed_1,(.L_0 - __unnamed_1)
__unnamed_1:
        /* <DEDUP_REMOVED lines=28> */
        /*0741*/ 	.byte	0x31, 0x36, 0x33, 0x38, 0x34, 0x3e, 0x3e, 0x3e, 0x3e, 0x3e, 0x20, 0x26, 0x5d, 0x00
.L_0:


//--------------------- .nv.shared._ZN7cutlass13device_kernelIN5flash11enable_sm90INS1_16FlashAttnFwdSm90INS1_25CollectiveMainloopFwdSm90ILi2EN4cute5tupleIJNS5_1CILi1EEES8_S8_EEENS6_IJNS7_ILi128EEESA_SA_EEELi128ENS_6half_tEfNS_4arch4Sm90ELb0ELb0ELb0ELb0ELb1ELb0ELb0ELb1ELb1ELb1ELb0ELb0EEENS1_21CollectiveEpilogueFwdISB_S9_SC_SE_Li256ELb0ELb1ELb0ELb0EEENS1_29StaticPersistentTileSchedulerILb0EEEEEEEEEvNT_6ParamsE --------------------------
	.section	.nv.shared._ZN7cutlass13device_kernelIN5flash11enable_sm90INS1_16FlashAttnFwdSm90INS1_25CollectiveMainloopFwdSm90ILi2EN4cute5tupleIJNS5_1CILi1EEES8_S8_EEENS6_IJNS7_ILi128EEESA_SA_EEELi128ENS_6half_tEfNS_4arch4Sm90ELb0ELb0ELb0ELb0ELb1ELb0ELb0ELb1ELb1ELb1ELb0ELb0EEENS1_21CollectiveEpilogueFwdISB_S9_SC_SE_Li256ELb0ELb1ELb0ELb0EEENS1_29StaticPersistentTileSchedulerILb0EEEEEEEEEvNT_6ParamsE,"aw",@nobits
	.sectionflags	@""
	.align	16
	.zero		1024


//--------------------- .nv.shared.reserved.0     --------------------------
	.section	.nv.shared.reserved.0,"aw",@nobits
	.weak		__nv_reservedSMEM_offset_0_alias
	.size		__nv_reservedSMEM_offset_0_alias, 0, 0
	.other		__nv_reservedSMEM_offset_0_alias,@"STO_CUDA_RESERVED_SHARED STV_DEFAULT"
__nv_reservedSMEM_offset_0_alias:
	.zero		0


//--------------------- .nv.global                --------------------------
	.section	.nv.global,"aw",@nobits
.nv.global:
	.type		_ZN72_INTERNAL_352a07ce_36_flash_fwd_hdim128_fp16_paged_sm90_cu_348dd9ca_29854cute1_E,@object
	.size		_ZN72_INTERNAL_352a07ce_36_flash_fwd_hdim128_fp16_paged_sm90_cu_348dd9ca_29854cute1_E,(_ZN72_INTERNAL_352a07ce_36_flash_fwd_hdim128_fp16_paged_sm90_cu_348dd9ca_29854cuda3std3__45__cpo6cbeginE - _ZN72_INTERNAL_352a07ce_36_flash_fwd_hdim128_fp16_paged_sm90_cu_348dd9ca_29854cute1_E)
_ZN72_INTERNAL_352a07ce_36_flash_fwd_hdim128_fp16_paged_sm90_cu_348dd9ca_29854cute1_E:
	.zero		1
	.type		_ZN72_INTERNAL_352a07ce_36_flash_fwd_hdim128_fp16_paged_sm90_cu_348dd9ca_29854cuda3std3__45__cpo6cbeginE,@object
	.size		_ZN72_INTERNAL_352a07ce_36_flash_fwd_hdim128_fp16_paged_sm90_cu_348dd9ca_29854cuda3std3__45__cpo6cbeginE,(_ZN72_INTERNAL_352a07ce_36_flash_fwd_hdim128_fp16_paged_sm90_cu_348dd9ca_29854cuda3std3__48in_placeE - _ZN72_INTERNAL_352a07ce_36_flash_fwd_hdim128_fp16_paged_sm90_cu_348dd9ca_29854cuda3std3__45__cpo6cbeginE)
_ZN72_INTERNAL_352a07ce_36_flash_fwd_hdim128_fp16_paged_sm90_cu_348dd9ca_29854cuda3std3__45__cpo6cbeginE:
	.zero		1
	.type		_ZN72_INTERNAL_352a07ce_36_flash_fwd_hdim128_fp16_paged_sm90_cu_348dd9ca_29854cuda3std3__48in_placeE,@object
	.size		_ZN72_INTERNAL_352a07ce_36_flash_fwd_hdim128_fp16_paged_sm90_cu_348dd9ca_29854cuda3std3__48in_placeE,(_ZN72_INTERNAL_352a07ce_36_flash_fwd_hdim128_fp16_paged_sm90_cu_348dd9ca_29854cuda3std6ranges3__45__cpo9iter_moveE - _ZN72_INTERNAL_352a07ce_36_flash_fwd_hdim128_fp16_paged_sm90_cu_348dd9ca_29854cuda3std3__48in_placeE)
_ZN72_INTERNAL_352a07ce_36_flash_fwd_hdim128_fp16_paged_sm90_cu_348dd9ca_29854cuda3std3__48in_placeE:
	.zero		1
	.type		_ZN72_INTERNAL_352a07ce_36_flash_fwd_hdim128_fp16_paged_sm90_cu_348dd9ca_29854cuda3std6ranges3__45__cpo9iter_moveE,@object
	.size		_ZN72_INTERNAL_352a07ce_36_flash_fwd_hdim128_fp16_paged_sm90_cu_348dd9ca_29854cuda3std6ranges3__45__cpo9iter_moveE,(_ZN72_INTERNAL_352a07ce_36_flash_fwd_hdim128_fp16_paged_sm90_cu_348dd9ca_29854cuda3std3__45__cpo5beginE - _ZN72_INTERNAL_352a07ce_36_flash_fwd_hdim128_fp16_paged_sm90_cu_348dd9ca_29854cuda3std6ranges3__45__cpo9iter_moveE)
_ZN72_INTERNAL_352a07ce_36_flash_fwd_hdim128_fp16_paged_sm90_cu_348dd9ca_29854cuda3std6ranges3__45__cpo9iter_moveE:
	.zero		1
	.type		_ZN72_INTERNAL_352a07ce_36_flash_fwd_hdim128_fp16_paged_sm90_cu_348dd9ca_29854cuda3std3__45__cpo5beginE,@object
	.size		_ZN72_INTERNAL_352a07ce_36_flash_fwd_hdim128_fp16_paged_sm90_cu_348dd9ca_29854cuda3std3__45__cpo5beginE,(_ZN72_INTERNAL_352a07ce_36_flash_fwd_hdim128_fp16_paged_sm90_cu_348dd9ca_29854cuda3std3__474_GLOBAL__N__352a07ce_36_flash_fwd_hdim128_fp16_paged_sm90_cu_348dd9ca_29856ignoreE - _ZN72_INTERNAL_352a07ce_36_flash_fwd_hdim128_fp16_paged_sm90_cu_348dd9ca_29854cuda3std3__45__cpo5beginE)
_ZN72_INTERNAL_352a07ce_36_flash_fwd_hdim128_fp16_paged_sm90_cu_348dd9ca_29854cuda3std3__45__cpo5beginE:
	.zero		1
	.type		_ZN72_INTERNAL_352a07ce_36_flash_fwd_hdim128_fp16_paged_sm90_cu_348dd9ca_29854cuda3std3__474_GLOBAL__N__352a07ce_36_flash_fwd_hdim128_fp16_paged_sm90_cu_348dd9ca_29856ignoreE,@object
	.size		_ZN72_INTERNAL_352a07ce_36_flash_fwd_hdim128_fp16_paged_sm90_cu_348dd9ca_29854cuda3std3__474_GLOBAL__N__352a07ce_36_flash_fwd_hdim128_fp16_paged_sm90_cu_348dd9ca_29856ignoreE,(_ZN72_INTERNAL_352a07ce_36_flash_fwd_hdim128_fp16_paged_sm90_cu_348dd9ca_29854cute7productE - _ZN72_INTERNAL_352a07ce_36_flash_fwd_hdim128_fp16_paged_sm90_cu_348dd9ca_29854cuda3std3__474_GLOBAL__N__352a07ce_36_flash_fwd_hdim128_fp16_paged_sm90_cu_348dd9ca_29856ignoreE)
_ZN72_INTERNAL_352a07ce_36_flash_fwd_hdim128_fp16_paged_sm90_cu_348dd9ca_29854cuda3std3__474_GLOBAL__N__352a07ce_36_flash_fwd_hdim128_fp16_paged_sm90_cu_348dd9ca_29856ignoreE:
	.zero		1
	.type		_ZN72_INTERNAL_352a07ce_36_flash_fwd_hdim128_fp16_paged_sm90_cu_348dd9ca_29854cute7productE,@object
	.size		_ZN72_INTERNAL_352a07ce_36_flash_fwd_hdim128_fp16_paged_sm90_cu_348dd9ca_29854cute7productE,(_ZN72_INTERNAL_352a07ce_36_flash_fwd_hdim128_fp16_paged_sm90_cu_348dd9ca_29854cuda3std3__45__cpo3endE - _ZN72_INTERNAL_352a07ce_36_flash_fwd_hdim128_fp16_paged_sm90_cu_348dd9ca_29854cute7productE)
_ZN72_INTERNAL_352a07ce_36_flash_fwd_hdim128_fp16_paged_sm90_cu_348dd9ca_29854cute7productE:
	.zero		1
	.type		_ZN72_INTERNAL_352a07ce_36_flash_fwd_hdim128_fp16_paged_sm90_cu_348dd9ca_29854cuda3std3__45__cpo3endE,@object
	.size		_ZN72_INTERNAL_352a07ce_36_flash_fwd_hdim128_fp16_paged_sm90_cu_348dd9ca_29854cuda3std3__45__cpo3endE,(_ZN72_INTERNAL_352a07ce_36_flash_fwd_hdim128_fp16_paged_sm90_cu_348dd9ca_29854cuda3std3__419piecewise_constructE - _ZN72_INTERNAL_352a07ce_36_flash_fwd_hdim128_fp16_paged_sm90_cu_348dd9ca_29854cuda3std3__45__cpo3endE)
_ZN72_INTERNAL_352a07ce_36_flash_fwd_hdim128_fp16_paged_sm90_cu_348dd9ca_29854cuda3std3__45__cpo3endE:
	.zero		1
	.type		_ZN72_INTERNAL_352a07ce_36_flash_fwd_hdim128_fp16_paged_sm90_cu_348dd9ca_29854cuda3std3__419piecewise_constructE,@object
	.size		_ZN72_INTERNAL_352a07ce_36_flash_fwd_hdim128_fp16_paged_sm90_cu_348dd9ca_29854cuda3std3__419piecewise_constructE,(_ZN72_INTERNAL_352a07ce_36_flash_fwd_hdim128_fp16_paged_sm90_cu_348dd9ca_29854cuda3std3__45__cpo4cendE - _ZN72_INTERNAL_352a07ce_36_flash_fwd_hdim128_fp16_paged_sm90_cu_348dd9ca_29854cuda3std3__419piecewise_constructE)
_ZN72_INTERNAL_352a07ce_36_flash_fwd_hdim128_fp16_paged_sm90_cu_348dd9ca_29854cuda3std3__419piecewise_constructE:
	.zero		1
	.type		_ZN72_INTERNAL_352a07ce_36_flash_fwd_hdim128_fp16_paged_sm90_cu_348dd9ca_29854cuda3std3__45__cpo4cendE,@object
	.size		_ZN72_INTERNAL_352a07ce_36_flash_fwd_hdim128_fp16_paged_sm90_cu_348dd9ca_29854cuda3std3__45__cpo4cendE,(_ZN72_INTERNAL_352a07ce_36_flash_fwd_hdim128_fp16_paged_sm90_cu_348dd9ca_29854cuda3std6ranges3__45__cpo4swapE - _ZN72_INTERNAL_352a07ce_36_flash_fwd_hdim128_fp16_paged_sm90_cu_348dd9ca_29854cuda3std3__45__cpo4cendE)
_ZN72_INTERNAL_352a07ce_36_flash_fwd_hdim128_fp16_paged_sm90_cu_348dd9ca_29854cuda3std3__45__cpo4cendE:
	.zero		1
	.type		_ZN72_INTERNAL_352a07ce_36_flash_fwd_hdim128_fp16_paged_sm90_cu_348dd9ca_29854cuda3std6ranges3__45__cpo4swapE,@object
	.size		_ZN72_INTERNAL_352a07ce_36_flash_fwd_hdim128_fp16_paged_sm90_cu_348dd9ca_29854cuda3std6ranges3__45__cpo4swapE,(.L_11 - _ZN72_INTERNAL_352a07ce_36_flash_fwd_hdim128_fp16_paged_sm90_cu_348dd9ca_29854cuda3std6ranges3__45__cpo4swapE)
_ZN72_INTERNAL_352a07ce_36_flash_fwd_hdim128_fp16_paged_sm90_cu_348dd9ca_29854cuda3std6ranges3__45__cpo4swapE:
	.zero		1
.L_11:


//--------------------- .nv.shared._ZN7cutlass13device_kernelIN5flash11enable_sm90INS1_16FlashAttnFwdSm90INS1_25CollectiveMainloopFwdSm90ILi2EN4cute5tupleIJNS5_1CILi1EEES8_S8_EEENS6_IJNS7_ILi128EEESA_SA_EEELi128ENS_6half_tEfNS_4arch4Sm90ELb0ELb0ELb0ELb1ELb1ELb0ELb0ELb1ELb1ELb1ELb0ELb0EEENS1_21CollectiveEpilogueFwdISB_S9_SC_SE_Li256ELb1ELb1ELb0ELb0EEENS1_36VarlenDynamicPersistentTileSchedulerILi128ELi128ELi256ELi128ELb0ELb1ELb1ELb0ELb1ELb1EEEEEEEEEvNT_6ParamsE --------------------------
	.section	.nv.shared._ZN7cutlass13device_kernelIN5flash11enable_sm90INS1_16FlashAttnFwdSm90INS1_25CollectiveMainloopFwdSm90ILi2EN4cute5tupleIJNS5_1CILi1EEES8_S8_EEENS6_IJNS7_ILi128EEESA_SA_EEELi128ENS_6half_tEfNS_4arch4Sm90ELb0ELb0ELb0ELb1ELb1ELb0ELb0ELb1ELb1ELb1ELb0ELb0EEENS1_21CollectiveEpilogueFwdISB_S9_SC_SE_Li256ELb1ELb1ELb0ELb0EEENS1_36VarlenDynamicPersistentTileSchedulerILi128ELi128ELi256ELi128ELb0ELb1ELb1ELb0ELb1ELb1EEEEEEEEEvNT_6ParamsE,"aw",@nobits
	.sectionflags	@""
	.align	16
	.zero		1024


//--------------------- .nv.shared._ZN7cutlass13device_kernelIN5flash11enable_sm90INS1_16FlashAttnFwdSm90INS1_25CollectiveMainloopFwdSm90ILi2EN4cute5tupleIJNS5_1CILi1EEES8_S8_EEENS6_IJNS7_ILi128EEESA_SA_EEELi128ENS_6half_tEfNS_4arch4Sm90ELb0ELb0ELb0ELb1ELb1ELb1ELb0ELb1ELb1ELb1ELb0ELb0EEENS1_21CollectiveEpilogueFwdISB_S9_SC_SE_Li256ELb1ELb1ELb0ELb0EEENS1_36VarlenDynamicPersistentTileSchedulerILi128ELi128ELi256ELi128ELb0ELb1ELb1ELb0ELb1ELb1EEEEEEEEEvNT_6ParamsE --------------------------
	.section	.nv.shared._ZN7cutlass13device_kernelIN5flash11enable_sm90INS1_16FlashAttnFwdSm90INS1_25CollectiveMainloopFwdSm90ILi2EN4cute5tupleIJNS5_1CILi1EEES8_S8_EEENS6_IJNS7_ILi128EEESA_SA_EEELi128ENS_6half_tEfNS_4arch4Sm90ELb0ELb0ELb0ELb1ELb1ELb1ELb0ELb1ELb1ELb1ELb0ELb0EEENS1_21CollectiveEpilogueFwdISB_S9_SC_SE_Li256ELb1ELb1ELb0ELb0EEENS1_36VarlenDynamicPersistentTileSchedulerILi128ELi128ELi256ELi128ELb0ELb1ELb1ELb0ELb1ELb1EEEEEEEEEvNT_6ParamsE,"aw",@nobits
	.sectionflags	@""
	.align	16
	.zero		1024


//--------------------- .nv.shared._ZN7cutlass13device_kernelIN5flash11enable_sm90INS1_16FlashAttnFwdSm90INS1_25CollectiveMainloopFwdSm90ILi2EN4cute5tupleIJNS5_1CILi1EEES8_S8_EEENS6_IJNS7_ILi128EEESA_SA_EEELi128ENS_6half_tEfNS_4arch4Sm90ELb0ELb1ELb0ELb0ELb1ELb0ELb0ELb1ELb1ELb1ELb0ELb0EEENS1_21CollectiveEpilogueFwdISB_S9_SC_SE_Li256ELb0ELb1ELb0ELb0EEENS1_30DynamicPersistentTileSchedulerILi256ELi128ELb0ELb1ELb1EEEEEEEEEvNT_6ParamsE --------------------------
	.section	.nv.shared._ZN7cutlass13device_kernelIN5flash11enable_sm90INS1_16FlashAttnFwdSm90INS1_25CollectiveMainloopFwdSm90ILi2EN4cute5tupleIJNS5_1CILi1EEES8_S8_EEENS6_IJNS7_ILi128EEESA_SA_EEELi128ENS_6half_tEfNS_4arch4Sm90ELb0ELb1ELb0ELb0ELb1ELb0ELb0ELb1ELb1ELb1ELb0ELb0EEENS1_21CollectiveEpilogueFwdISB_S9_SC_SE_Li256ELb0ELb1ELb0ELb0EEENS1_30DynamicPersistentTileSchedulerILi256ELi128ELb0ELb1ELb1EEEEEEEEEvNT_6ParamsE,"aw",@nobits
	.sectionflags	@""
	.align	16
	.zero		1024


//--------------------- .nv.shared._ZN7cutlass13device_kernelIN5flash11enable_sm90INS1_16FlashAttnFwdSm90INS1_25CollectiveMainloopFwdSm90ILi2EN4cute5tupleIJNS5_1CILi1EEES8_S8_EEENS6_IJNS7_ILi128EEESA_SA_EEELi128ENS_6half_tEfNS_4arch4Sm90ELb0ELb1ELb0ELb1ELb1ELb0ELb0ELb1ELb1ELb1ELb0ELb0EEENS1_21CollectiveEpilogueFwdISB_S9_SC_SE_Li256ELb1ELb1ELb0ELb0EEENS1_36VarlenDynamicPersistentTileSchedulerILi128ELi128ELi256ELi128ELb0ELb1ELb1ELb1ELb0ELb1EEEEEEEEEvNT_6ParamsE --------------------------
	.section	.nv.shared._ZN7cutlass13device_kernelIN5flash11enable_sm90INS1_16FlashAttnFwdSm90INS1_25CollectiveMainloopFwdSm90ILi2EN4cute5tupleIJNS5_1CILi1EEES8_S8_EEENS6_IJNS7_ILi128EEESA_SA_EEELi128ENS_6half_tEfNS_4arch4Sm90ELb0ELb1ELb0ELb1ELb1ELb0ELb0ELb1ELb1ELb1ELb0ELb0EEENS1_21CollectiveEpilogueFwdISB_S9_SC_SE_Li256ELb1ELb1ELb0ELb0EEENS1_36VarlenDynamicPersistentTileSchedulerILi128ELi128ELi256ELi128ELb0ELb1ELb1ELb1ELb0ELb1EEEEEEEEEvNT_6ParamsE,"aw",@nobits
	.sectionflags	@""
	.align	16
	.zero		1024


//--------------------- .nv.shared._ZN7cutlass13device_kernelIN5flash11enable_sm90INS1_16FlashAttnFwdSm90INS1_25CollectiveMainloopFwdSm90ILi2EN4cute5tupleIJNS5_1CILi1EEES8_S8_EEENS6_IJNS7_ILi128EEESA_SA_EEELi128ENS_6half_tEfNS_4arch4Sm90ELb0ELb1ELb0ELb1ELb1ELb1ELb0ELb1ELb1ELb1ELb0ELb0EEENS1_21CollectiveEpilogueFwdISB_S9_SC_SE_Li256ELb1ELb1ELb0ELb0EEENS1_36VarlenDynamicPersistentTileSchedulerILi128ELi128ELi256ELi128ELb0ELb1ELb1ELb1ELb0ELb1EEEEEEEEEvNT_6ParamsE --------------------------
	.section	.nv.shared._ZN7cutlass13device_kernelIN5flash11enable_sm90INS1_16FlashAttnFwdSm90INS1_25CollectiveMainloopFwdSm90ILi2EN4cute5tupleIJNS5_1CILi1EEES8_S8_EEENS6_IJNS7_ILi128EEESA_SA_EEELi128ENS_6half_tEfNS_4arch4Sm90ELb0ELb1ELb0ELb1ELb1ELb1ELb0ELb1ELb1ELb1ELb0ELb0EEENS1_21CollectiveEpilogueFwdISB_S9_SC_SE_Li256ELb1ELb1ELb0ELb0EEENS1_36VarlenDynamicPersistentTileSchedulerILi128ELi128ELi256ELi128ELb0ELb1ELb1ELb1ELb0ELb1EEEEEEEEEvNT_6ParamsE,"aw",@nobits
	.sectionflags	@""
	.align	16
	.zero		1024


//--------------------- .nv.shared._ZN7cutlass13device_kernelIN5flash11enable_sm90INS1_16FlashAttnFwdSm90INS1_25CollectiveMainloopFwdSm90ILi2EN4cute5tupleIJNS5_1CILi1EEES8_S8_EEENS6_IJNS7_ILi128EEESA_SA_EEELi128ENS_6half_tEfNS_4arch4Sm90ELb1ELb0ELb0ELb0ELb1ELb0ELb0ELb1ELb1ELb1ELb0ELb0EEENS1_21CollectiveEpilogueFwdISB_S9_SC_SE_Li256ELb0ELb1ELb0ELb0EEENS1_30DynamicPersistentTileSchedulerILi256ELi128ELb0ELb1ELb1EEEEEEEEEvNT_6ParamsE --------------------------
	.section	.nv.shared._ZN7cutlass13device_kernelIN5flash11enable_sm90INS1_16FlashAttnFwdSm90INS1_25CollectiveMainloopFwdSm90ILi2EN4cute5tupleIJNS5_1CILi1EEES8_S8_EEENS6_IJNS7_ILi128EEESA_SA_EEELi128ENS_6half_tEfNS_4arch4Sm90ELb1ELb0ELb0ELb0ELb1ELb0ELb0ELb1ELb1ELb1ELb0ELb0EEENS1_21CollectiveEpilogueFwdISB_S9_SC_SE_Li256ELb0ELb1ELb0ELb0EEENS1_30DynamicPersistentTileSchedulerILi256ELi128ELb0ELb1ELb1EEEEEEEEEvNT_6ParamsE,"aw",@nobits
	.sectionflags	@""
	.align	16
	.zero		1024


//--------------------- .nv.shared._ZN7cutlass13device_kernelIN5flash11enable_sm90INS1_16FlashAttnFwdSm90INS1_25CollectiveMainloopFwdSm90ILi2EN4cute5tupleIJNS5_1CILi1EEES8_S8_EEENS6_IJNS7_ILi128EEESA_SA_EEELi128ENS_6half_tEfNS_4arch4Sm90ELb1ELb0ELb0ELb1ELb1ELb0ELb0ELb1ELb1ELb1ELb0ELb0EEENS1_21CollectiveEpilogueFwdISB_S9_SC_SE_Li256ELb1ELb1ELb0ELb0EEENS1_36VarlenDynamicPersistentTileSchedulerILi128ELi128ELi256ELi128ELb0ELb1ELb1ELb1ELb1ELb1EEEEEEEEEvNT_6ParamsE --------------------------
	.section	.nv.shared._ZN7cutlass13device_kernelIN5flash11enable_sm90INS1_16FlashAttnFwdSm90INS1_25CollectiveMainloopFwdSm90ILi2EN4cute5tupleIJNS5_1CILi1EEES8_S8_EEENS6_IJNS7_ILi128EEESA_SA_EEELi128ENS_6half_tEfNS_4arch4Sm90ELb1ELb0ELb0ELb1ELb1ELb0ELb0ELb1ELb1ELb1ELb0ELb0EEENS1_21CollectiveEpilogueFwdISB_S9_SC_SE_Li256ELb1ELb1ELb0ELb0EEENS1_36VarlenDynamicPersistentTileSchedulerILi128ELi128ELi256ELi128ELb0ELb1ELb1ELb1ELb1ELb1EEEEEEEEEvNT_6ParamsE,"aw",@nobits
	.sectionflags	@""
	.align	16
	.zero		1024


//--------------------- .nv.shared._ZN7cutlass13device_kernelIN5flash11enable_sm90INS1_16FlashAttnFwdSm90INS1_25CollectiveMainloopFwdSm90ILi2EN4cute5tupleIJNS5_1CILi1EEES8_S8_EEENS6_IJNS7_ILi128EEESA_SA_EEELi128ENS_6half_tEfNS_4arch4Sm90ELb1ELb0ELb0ELb1ELb1ELb1ELb0ELb1ELb1ELb1ELb0ELb0EEENS1_21CollectiveEpilogueFwdISB_S9_SC_SE_Li256ELb1ELb1ELb0ELb0EEENS1_36VarlenDynamicPersistentTileSchedulerILi128ELi128ELi256ELi128ELb0ELb1ELb1ELb1ELb1ELb1EEEEEEEEEvNT_6ParamsE --------------------------
	.section	.nv.shared._ZN7cutlass13device_kernelIN5flash11enable_sm90INS1_16FlashAttnFwdSm90INS1_25CollectiveMainloopFwdSm90ILi2EN4cute5tupleIJNS5_1CILi1EEES8_S8_EEENS6_IJNS7_ILi128EEESA_SA_EEELi128ENS_6half_tEfNS_4arch4Sm90ELb1ELb0ELb0ELb1ELb1ELb1ELb0ELb1ELb1ELb1ELb0ELb0EEENS1_21CollectiveEpilogueFwdISB_S9_SC_SE_Li256ELb1ELb1ELb0ELb0EEENS1_36VarlenDynamicPersistentTileSchedulerILi128ELi128ELi256ELi128ELb0ELb1ELb1ELb1ELb1ELb1EEEEEEEEEvNT_6ParamsE,"aw",@nobits
	.sectionflags	@""
	.align	16
	.zero		1024


//--------------------- .nv.constant0._ZN7cutlass13device_kernelIN5flash11enable_sm90INS1_16FlashAttnFwdSm90INS1_25CollectiveMainloopFwdSm90ILi2EN4cute5tupleIJNS5_1CILi1EEES8_S8_EEENS6_IJNS7_ILi128EEESA_SA_EEELi128ENS_6half_tEfNS_4arch4Sm90ELb0ELb0ELb0ELb0ELb1ELb0ELb0ELb1ELb1ELb1ELb0ELb0EEENS1_21CollectiveEpilogueFwdISB_S9_SC_SE_Li256ELb0ELb1ELb0ELb0EEENS1_29StaticPersistentTileSchedulerILb0EEEEEEEEEvNT_6ParamsE --------------------------
	.section	.nv.constant0._ZN7cutlass13device_kernelIN5flash11enable_sm90INS1_16FlashAttnFwdSm90INS1_25CollectiveMainloopFwdSm90ILi2EN4cute5tupleIJNS5_1CILi1EEES8_S8_EEENS6_IJNS7_ILi128EEESA_SA_EEELi128ENS_6half_tEfNS_4arch4Sm90ELb0ELb0ELb0ELb0ELb1ELb0ELb0ELb1ELb1ELb1ELb0ELb0EEENS1_21CollectiveEpilogueFwdISB_S9_SC_SE_Li256ELb0ELb1ELb0ELb0EEENS1_29StaticPersistentTileSchedulerILb0EEEEEEEEEvNT_6ParamsE,"a",@progbits
	.sectionflags	@""
	.align	4
.nv.constant0._ZN7cutlass13device_kernelIN5flash11enable_sm90INS1_16FlashAttnFwdSm90INS1_25CollectiveMainloopFwdSm90ILi2EN4cute5tupleIJNS5_1CILi1EEES8_S8_EEENS6_IJNS7_ILi128EEESA_SA_EEELi128ENS_6half_tEfNS_4arch4Sm90ELb0ELb0ELb0ELb0ELb1ELb0ELb0ELb1ELb1ELb1ELb0ELb0EEENS1_21CollectiveEpilogueFwdISB_S9_SC_SE_Li256ELb0ELb1ELb0ELb0EEENS1_29StaticPersistentTileSchedulerILb0EEEEEEEEEvNT_6ParamsE:
	.zero		3200


//--------------------- .nv.constant0._ZN7cutlass13device_kernelIN5flash11enable_sm90INS1_16FlashAttnFwdSm90INS1_25CollectiveMainloopFwdSm90ILi2EN4cute5tupleIJNS5_1CILi1EEES8_S8_EEENS6_IJNS7_ILi128EEESA_SA_EEELi128ENS_6half_tEfNS_4arch4Sm90ELb0ELb0ELb0ELb1ELb1ELb0ELb0ELb1ELb1ELb1ELb0ELb0EEENS1_21CollectiveEpilogueFwdISB_S9_SC_SE_Li256ELb1ELb1ELb0ELb0EEENS1_36VarlenDynamicPersistentTileSchedulerILi128ELi128ELi256ELi128ELb0ELb1ELb1ELb0ELb1ELb1EEEEEEEEEvNT_6ParamsE --------------------------
	.section	.nv.constant0._ZN7cutlass13device_kernelIN5flash11enable_sm90INS1_16FlashAttnFwdSm90INS1_25CollectiveMainloopFwdSm90ILi2EN4cute5tupleIJNS5_1CILi1EEES8_S8_EEENS6_IJNS7_ILi128EEESA_SA_EEELi128ENS_6half_tEfNS_4arch4Sm90ELb0ELb0ELb0ELb1ELb1ELb0ELb0ELb1ELb1ELb1ELb0ELb0EEENS1_21CollectiveEpilogueFwdISB_S9_SC_SE_Li256ELb1ELb1ELb0ELb0EEENS1_36VarlenDynamicPersistentTileSchedulerILi128ELi128ELi256ELi128ELb0ELb1ELb1ELb0ELb1ELb1EEEEEEEEEvNT_6ParamsE,"a",@progbits
	.sectionflags	@""
	.align	4
.nv.constant0._ZN7cutlass13device_kernelIN5flash11enable_sm90INS1_16FlashAttnFwdSm90INS1_25CollectiveMainloopFwdSm90ILi2EN4cute5tupleIJNS5_1CILi1EEES8_S8_EEENS6_IJNS7_ILi128EEESA_SA_EEELi128ENS_6half_tEfNS_4arch4Sm90ELb0ELb0ELb0ELb1ELb1ELb0ELb0ELb1ELb1ELb1ELb0ELb0EEENS1_21CollectiveEpilogueFwdISB_S9_SC_SE_Li256ELb1ELb1ELb0ELb0EEENS1_36VarlenDynamicPersistentTileSchedulerILi128ELi128ELi256ELi128ELb0ELb1ELb1ELb0ELb1ELb1EEEEEEEEEvNT_6ParamsE:
	.zero		3328


//--------------------- .nv.constant0._ZN7cutlass13device_kernelIN5flash11enable_sm90INS1_16FlashAttnFwdSm90INS1_25CollectiveMainloopFwdSm90ILi2EN4cute5tupleIJNS5_1CILi1EEES8_S8_EEENS6_IJNS7_ILi128EEESA_SA_EEELi128ENS_6half_tEfNS_4arch4Sm90ELb0ELb0ELb0ELb1ELb1ELb1ELb0ELb1ELb1ELb1ELb0ELb0EEENS1_21CollectiveEpilogueFwdISB_S9_SC_SE_Li256ELb1ELb1ELb0ELb0EEENS1_36VarlenDynamicPersistentTileSchedulerILi128ELi128ELi256ELi128ELb0ELb1ELb1ELb0ELb1ELb1EEEEEEEEEvNT_6ParamsE --------------------------
	.section	.nv.constant0._ZN7cutlass13device_kernelIN5flash11enable_sm90INS1_16FlashAttnFwdSm90INS1_25CollectiveMainloopFwdSm90ILi2EN4cute5tupleIJNS5_1CILi1EEES8_S8_EEENS6_IJNS7_ILi128EEESA_SA_EEELi128ENS_6half_tEfNS_4arch4Sm90ELb0ELb0ELb0ELb1ELb1ELb1ELb0ELb1ELb1ELb1ELb0ELb0EEENS1_21CollectiveEpilogueFwdISB_S9_SC_SE_Li256ELb1ELb1ELb0ELb0EEENS1_36VarlenDynamicPersistentTileSchedulerILi128ELi128ELi256ELi128ELb0ELb1ELb1ELb0ELb1ELb1EEEEEEEEEvNT_6ParamsE,"a",@progbits
	.sectionflags	@""
	.align	4
.nv.constant0._ZN7cutlass13device_kernelIN5flash11enable_sm90INS1_16FlashAttnFwdSm90INS1_25CollectiveMainloopFwdSm90ILi2EN4cute5tupleIJNS5_1CILi1EEES8_S8_EEENS6_IJNS7_ILi128EEESA_SA_EEELi128ENS_6half_tEfNS_4arch4Sm90ELb0ELb0ELb0ELb1ELb1ELb1ELb0ELb1ELb1ELb1ELb0ELb0EEENS1_21CollectiveEpilogueFwdISB_S9_SC_SE_Li256ELb1ELb1ELb0ELb0EEENS1_36VarlenDynamicPersistentTileSchedulerILi128ELi128ELi256ELi128ELb0ELb1ELb1ELb0ELb1ELb1EEEEEEEEEvNT_6ParamsE:
	.zero		3328


//--------------------- .nv.constant0._ZN7cutlass13device_kernelIN5flash11enable_sm90INS1_16FlashAttnFwdSm90INS1_25CollectiveMainloopFwdSm90ILi2EN4cute5tupleIJNS5_1CILi1EEES8_S8_EEENS6_IJNS7_ILi128EEESA_SA_EEELi128ENS_6half_tEfNS_4arch4Sm90ELb0ELb1ELb0ELb0ELb1ELb0ELb0ELb1ELb1ELb1ELb0ELb0EEENS1_21CollectiveEpilogueFwdISB_S9_SC_SE_Li256ELb0ELb1ELb0ELb0EEENS1_30DynamicPersistentTileSchedulerILi256ELi128ELb0ELb1ELb1EEEEEEEEEvNT_6ParamsE --------------------------
	.section	.nv.constant0._ZN7cutlass13device_kernelIN5flash11enable_sm90INS1_16FlashAttnFwdSm90INS1_25CollectiveMainloopFwdSm90ILi2EN4cute5tupleIJNS5_1CILi1EEES8_S8_EEENS6_IJNS7_ILi128EEESA_SA_EEELi128ENS_6half_tEfNS_4arch4Sm90ELb0ELb1ELb0ELb0ELb1ELb0ELb0ELb1ELb1ELb1ELb0ELb0EEENS1_21CollectiveEpilogueFwdISB_S9_SC_SE_Li256ELb0ELb1ELb0ELb0EEENS1_30DynamicPersistentTileSchedulerILi256ELi128ELb0ELb1ELb1EEEEEEEEEvNT_6ParamsE,"a",@progbits
	.sectionflags	@""
	.align	4
.nv.constant0._ZN7cutlass13device_kernelIN5flash11enable_sm90INS1_16FlashAttnFwdSm90INS1_25CollectiveMainloopFwdSm90ILi2EN4cute5tupleIJNS5_1CILi1EEES8_S8_EEENS6_IJNS7_ILi128EEESA_SA_EEELi128ENS_6half_tEfNS_4arch4Sm90ELb0ELb1ELb0ELb0ELb1ELb0ELb0ELb1ELb1ELb1ELb0ELb0EEENS1_21CollectiveEpilogueFwdISB_S9_SC_SE_Li256ELb0ELb1ELb0ELb0EEENS1_30DynamicPersistentTileSchedulerILi256ELi128ELb0ELb1ELb1EEEEEEEEEvNT_6ParamsE:
	.zero		3328


//--------------------- .nv.constant0._ZN7cutlass13device_kernelIN5flash11enable_sm90INS1_16FlashAttnFwdSm90INS1_25CollectiveMainloopFwdSm90ILi2EN4cute5tupleIJNS5_1CILi1EEES8_S8_EEENS6_IJNS7_ILi128EEESA_SA_EEELi128ENS_6half_tEfNS_4arch4Sm90ELb0ELb1ELb0ELb1ELb1ELb0ELb0ELb1ELb1ELb1ELb0ELb0EEENS1_21CollectiveEpilogueFwdISB_S9_SC_SE_Li256ELb1ELb1ELb0ELb0EEENS1_36VarlenDynamicPersistentTileSchedulerILi128ELi128ELi256ELi128ELb0ELb1ELb1ELb1ELb0ELb1EEEEEEEEEvNT_6ParamsE --------------------------
	.section	.nv.constant0._ZN7cutlass13device_kernelIN5flash11enable_sm90INS1_16FlashAttnFwdSm90INS1_25CollectiveMainloopFwdSm90ILi2EN4cute5tupleIJNS5_1CILi1EEES8_S8_EEENS6_IJNS7_ILi128EEESA_SA_EEELi128ENS_6half_tEfNS_4arch4Sm90ELb0ELb1ELb0ELb1ELb1ELb0ELb0ELb1ELb1ELb1ELb0ELb0EEENS1_21CollectiveEpilogueFwdISB_S9_SC_SE_Li256ELb1ELb1ELb0ELb0EEENS1_36VarlenDynamicPersistentTileSchedulerILi128ELi128ELi256ELi128ELb0ELb1ELb1ELb1ELb0ELb1EEEEEEEEEvNT_6ParamsE,"a",@progbits
	.sectionflags	@""
	.align	4
.nv.constant0._ZN7cutlass13device_kernelIN5flash11enable_sm90INS1_16FlashAttnFwdSm90INS1_25CollectiveMainloopFwdSm90ILi2EN4cute5tupleIJNS5_1CILi1EEES8_S8_EEENS6_IJNS7_ILi128EEESA_SA_EEELi128ENS_6half_tEfNS_4arch4Sm90ELb0ELb1ELb0ELb1ELb1ELb0ELb0ELb1ELb1ELb1ELb0ELb0EEENS1_21CollectiveEpilogueFwdISB_S9_SC_SE_Li256ELb1ELb1ELb0ELb0EEENS1_36VarlenDynamicPersistentTileSchedulerILi128ELi128ELi256ELi128ELb0ELb1ELb1ELb1ELb0ELb1EEEEEEEEEvNT_6ParamsE:
	.zero		3328


//--------------------- .nv.constant0._ZN7cutlass13device_kernelIN5flash11enable_sm90INS1_16FlashAttnFwdSm90INS1_25CollectiveMainloopFwdSm90ILi2EN4cute5tupleIJNS5_1CILi1EEES8_S8_EEENS6_IJNS7_ILi128EEESA_SA_EEELi128ENS_6half_tEfNS_4arch4Sm90ELb0ELb1ELb0ELb1ELb1ELb1ELb0ELb1ELb1ELb1ELb0ELb0EEENS1_21CollectiveEpilogueFwdISB_S9_SC_SE_Li256ELb1ELb1ELb0ELb0EEENS1_36VarlenDynamicPersistentTileSchedulerILi128ELi128ELi256ELi128ELb0ELb1ELb1ELb1ELb0ELb1EEEEEEEEEvNT_6ParamsE --------------------------
	.section	.nv.constant0._ZN7cutlass13device_kernelIN5flash11enable_sm90INS1_16FlashAttnFwdSm90INS1_25CollectiveMainloopFwdSm90ILi2EN4cute5tupleIJNS5_1CILi1EEES8_S8_EEENS6_IJNS7_ILi128EEESA_SA_EEELi128ENS_6half_tEfNS_4arch4Sm90ELb0ELb1ELb0ELb1ELb1ELb1ELb0ELb1ELb1ELb1ELb0ELb0EEENS1_21CollectiveEpilogueFwdISB_S9_SC_SE_Li256ELb1ELb1ELb0ELb0EEENS1_36VarlenDynamicPersistentTileSchedulerILi128ELi128ELi256ELi128ELb0ELb1ELb1ELb1ELb0ELb1EEEEEEEEEvNT_6ParamsE,"a",@progbits
	.sectionflags	@""
	.align	4
.nv.constant0._ZN7cutlass13device_kernelIN5flash11enable_sm90INS1_16FlashAttnFwdSm90INS1_25CollectiveMainloopFwdSm90ILi2EN4cute5tupleIJNS5_1CILi1EEES8_S8_EEENS6_IJNS7_ILi128EEESA_SA_EEELi128ENS_6half_tEfNS_4arch4Sm90ELb0ELb1ELb0ELb1ELb1ELb1ELb0ELb1ELb1ELb1ELb0ELb0EEENS1_21CollectiveEpilogueFwdISB_S9_SC_SE_Li256ELb1ELb1ELb0ELb0EEENS1_36VarlenDynamicPersistentTileSchedulerILi128ELi128ELi256ELi128ELb0ELb1ELb1ELb1ELb0ELb1EEEEEEEEEvNT_6ParamsE:
	.zero		3328


//--------------------- .nv.constant0._ZN7cutlass13device_kernelIN5flash11enable_sm90INS1_16FlashAttnFwdSm90INS1_25CollectiveMainloopFwdSm90ILi2EN4cute5tupleIJNS5_1CILi1EEES8_S8_EEENS6_IJNS7_ILi128EEESA_SA_EEELi128ENS_6half_tEfNS_4arch4Sm90ELb1ELb0ELb0ELb0ELb1ELb0ELb0ELb1ELb1ELb1ELb0ELb0EEENS1_21CollectiveEpilogueFwdISB_S9_SC_SE_Li256ELb0ELb1ELb0ELb0EEENS1_30DynamicPersistentTileSchedulerILi256ELi128ELb0ELb1ELb1EEEEEEEEEvNT_6ParamsE --------------------------
	.section	.nv.constant0._ZN7cutlass13device_kernelIN5flash11enable_sm90INS1_16FlashAttnFwdSm90INS1_25CollectiveMainloopFwdSm90ILi2EN4cute5tupleIJNS5_1CILi1EEES8_S8_EEENS6_IJNS7_ILi128EEESA_SA_EEELi128ENS_6half_tEfNS_4arch4Sm90ELb1ELb0ELb0ELb0ELb1ELb0ELb0ELb1ELb1ELb1ELb0ELb0EEENS1_21CollectiveEpilogueFwdISB_S9_SC_SE_Li256ELb0ELb1ELb0ELb0EEENS1_30DynamicPersistentTileSchedulerILi256ELi128ELb0ELb1ELb1EEEEEEEEEvNT_6ParamsE,"a",@progbits
	.sectionflags	@""
	.align	4
.nv.constant0._ZN7cutlass13device_kernelIN5flash11enable_sm90INS1_16FlashAttnFwdSm90INS1_25CollectiveMainloopFwdSm90ILi2EN4cute5tupleIJNS5_1CILi1EEES8_S8_EEENS6_IJNS7_ILi128EEESA_SA_EEELi128ENS_6half_tEfNS_4arch4Sm90ELb1ELb0ELb0ELb0ELb1ELb0ELb0ELb1ELb1ELb1ELb0ELb0EEENS1_21CollectiveEpilogueFwdISB_S9_SC_SE_Li256ELb0ELb1ELb0ELb0EEENS1_30DynamicPersistentTileSchedulerILi256ELi128ELb0ELb1ELb1EEEEEEEEEvNT_6ParamsE:
	.zero		3328


//--------------------- .nv.constant0._ZN7cutlass13device_kernelIN5flash11enable_sm90INS1_16FlashAttnFwdSm90INS1_25CollectiveMainloopFwdSm90ILi2EN4cute5tupleIJNS5_1CILi1EEES8_S8_EEENS6_IJNS7_ILi128EEESA_SA_EEELi128ENS_6half_tEfNS_4arch4Sm90ELb1ELb0ELb0ELb1ELb1ELb0ELb0ELb1ELb1ELb1ELb0ELb0EEENS1_21CollectiveEpilogueFwdISB_S9_SC_SE_Li256ELb1ELb1ELb0ELb0EEENS1_36VarlenDynamicPersistentTileSchedulerILi128ELi128ELi256ELi128ELb0ELb1ELb1ELb1ELb1ELb1EEEEEEEEEvNT_6ParamsE --------------------------
	.section	.nv.constant0._ZN7cutlass13device_kernelIN5flash11enable_sm90INS1_16FlashAttnFwdSm90INS1_25CollectiveMainloopFwdSm90ILi2EN4cute5tupleIJNS5_1CILi1EEES8_S8_EEENS6_IJNS7_ILi128EEESA_SA_EEELi128ENS_6half_tEfNS_4arch4Sm90ELb1ELb0ELb0ELb1ELb1ELb0ELb0ELb1ELb1ELb1ELb0ELb0EEENS1_21CollectiveEpilogueFwdISB_S9_SC_SE_Li256ELb1ELb1ELb0ELb0EEENS1_36VarlenDynamicPersistentTileSchedulerILi128ELi128ELi256ELi128ELb0ELb1ELb1ELb1ELb1ELb1EEEEEEEEEvNT_6ParamsE,"a",@progbits
	.sectionflags	@""
	.align	4
.nv.constant0._ZN7cutlass13device_kernelIN5flash11enable_sm90INS1_16FlashAttnFwdSm90INS1_25CollectiveMainloopFwdSm90ILi2EN4cute5tupleIJNS5_1CILi1EEES8_S8_EEENS6_IJNS7_ILi128EEESA_SA_EEELi128ENS_6half_tEfNS_4arch4Sm90ELb1ELb0ELb0ELb1ELb1ELb0ELb0ELb1ELb1ELb1ELb0ELb0EEENS1_21CollectiveEpilogueFwdISB_S9_SC_SE_Li256ELb1ELb1ELb0ELb0EEENS1_36VarlenDynamicPersistentTileSchedulerILi128ELi128ELi256ELi128ELb0ELb1ELb1ELb1ELb1ELb1EEEEEEEEEvNT_6ParamsE:
	.zero		3328


//--------------------- .nv.constant0._ZN7cutlass13device_kernelIN5flash11enable_sm90INS1_16FlashAttnFwdSm90INS1_25CollectiveMainloopFwdSm90ILi2EN4cute5tupleIJNS5_1CILi1EEES8_S8_EEENS6_IJNS7_ILi128EEESA_SA_EEELi128ENS_6half_tEfNS_4arch4Sm90ELb1ELb0ELb0ELb1ELb1ELb1ELb0ELb1ELb1ELb1ELb0ELb0EEENS1_21CollectiveEpilogueFwdISB_S9_SC_SE_Li256ELb1ELb1ELb0ELb0EEENS1_36VarlenDynamicPersistentTileSchedulerILi128ELi128ELi256ELi128ELb0ELb1ELb1ELb1ELb1ELb1EEEEEEEEEvNT_6ParamsE --------------------------
	.section	.nv.constant0._ZN7cutlass13device_kernelIN5flash11enable_sm90INS1_16FlashAttnFwdSm90INS1_25CollectiveMainloopFwdSm90ILi2EN4cute5tupleIJNS5_1CILi1EEES8_S8_EEENS6_IJNS7_ILi128EEESA_SA_EEELi128ENS_6half_tEfNS_4arch4Sm90ELb1ELb0ELb0ELb1ELb1ELb1ELb0ELb1ELb1ELb1ELb0ELb0EEENS1_21CollectiveEpilogueFwdISB_S9_SC_SE_Li256ELb1ELb1ELb0ELb0EEENS1_36VarlenDynamicPersistentTileSchedulerILi128ELi128ELi256ELi128ELb0ELb1ELb1ELb1ELb1ELb1EEEEEEEEEvNT_6ParamsE,"a",@progbits
	.sectionflags	@""
	.align	4
.nv.constant0._ZN7cutlass13device_kernelIN5flash11enable_sm90INS1_16FlashAttnFwdSm90INS1_25CollectiveMainloopFwdSm90ILi2EN4cute5tupleIJNS5_1CILi1EEES8_S8_EEENS6_IJNS7_ILi128EEESA_SA_EEELi128ENS_6half_tEfNS_4arch4Sm90ELb1ELb0ELb0ELb1ELb1ELb1ELb0ELb1ELb1ELb1ELb0ELb0EEENS1_21CollectiveEpilogueFwdISB_S9_SC_SE_Li256ELb1ELb1ELb0ELb0EEENS1_36VarlenDynamicPersistentTileSchedulerILi128ELi128ELi256ELi128ELb0ELb1ELb1ELb1ELb1ELb1EEEEEEEEEvNT_6ParamsE:
	.zero		3328


//--------------------- SYMBOLS --------------------------

	.type		.nv.reservedSmem.offset0,@object
	.size		.nv.reservedSmem.offset0,0x4
	.type		__assertfail,@function
